	.target	sm_80

	.elftype	@"ET_EXEC"


//--------------------- .note.nv.tkinfo           --------------------------
	.section	.note.nv.tkinfo,"",@"SHT_NOTE"
	.sectionflags	@"SHF_NOTE_NV_TKINFO"
	.tkinfo
        /*0018*/ 	.word	0x00000002
        /*0030*/ 	.string	""
        /*0030*/ 	.string	"ptxas"
        /*0030*/ 	.string	"Cuda compilation tools, release 13.0, V13.0.88"
        /*0030*/ 	.string	"Build cuda_13.0.r13.0/compiler.36424714_0"
        /*0030*/ 	.string	"-arch sm_80 -m 64 "



//--------------------- .note.nv.cuinfo           --------------------------
	.section	.note.nv.cuinfo,"",@"SHT_NOTE"
	.sectionflags	@"SHF_NOTE_NV_CUINFO"
        /*0018*/ 	.short	0x0002
        /*001a*/ 	.short	0x0050
        /*001c*/ 	.short	0x0082
	.zero		2


//--------------------- .nv.info                  --------------------------
	.section	.nv.info,"",@"SHT_CUDA_INFO"
	.align	4


	//----- nvinfo : EIATTR_REGCOUNT
	.align		4
        /*0000*/ 	.byte	0x04, 0x2f
        /*0002*/ 	.short	(.L_12 - .L_11)
	.align		4
.L_11:
        /*0004*/ 	.word	index@(_ZN7cutlass13device_kernelIN5flash19enable_sm80_to_sm89INS1_16FlashAttnFwdSm80INS1_25CollectiveMainloopFwdSm80ILi8ELi2ELb0EN4cute5tupleIJNS5_1CILi128EEENS7_ILi64EEENS7_ILi192EEEEEELi192ENS_6half_tEfNS_4arch4Sm80ELb1ELb0ELb1ELb1ELb0ELb1ELb1ELb0EEENS1_21CollectiveEpilogueFwdINS6_IJS8_SA_S9_EEENS6_IJNS7_ILi1EEESI_SI_EEESC_SE_Li256ELb1ELb1ELb0ELb0EEENS1_19SingleTileSchedulerILb1ELb0ELb1ELi128EEEEEEEEEvNT_6ParamsE)
        /*0008*/ 	.word	0x000000ff


	//----- nvinfo : EIATTR_FRAME_SIZE
	.align		4
.L_12:
        /*000c*/ 	.byte	0x04, 0x11
        /*000e*/ 	.short	(.L_14 - .L_13)
	.align		4
.L_13:
        /*0010*/ 	.word	index@(_ZN7cutlass13device_kernelIN5flash19enable_sm80_to_sm89INS1_16FlashAttnFwdSm80INS1_25CollectiveMainloopFwdSm80ILi8ELi2ELb0EN4cute5tupleIJNS5_1CILi128EEENS7_ILi64EEENS7_ILi192EEEEEELi192ENS_6half_tEfNS_4arch4Sm80ELb1ELb0ELb1ELb1ELb0ELb1ELb1ELb0EEENS1_21CollectiveEpilogueFwdINS6_IJS8_SA_S9_EEENS6_IJNS7_ILi1EEESI_SI_EEESC_SE_Li256ELb1ELb1ELb0ELb0EEENS1_19SingleTileSchedulerILb1ELb0ELb1ELi128EEEEEEEEEvNT_6ParamsE)
        /*0014*/ 	.word	0x00000000


	//----- nvinfo : EIATTR_REGCOUNT
	.align		4
.L_14:
        /*0018*/ 	.byte	0x04, 0x2f
        /*001a*/ 	.short	(.L_16 - .L_15)
	.align		4
.L_15:
        /*001c*/ 	.word	index@(_ZN7cutlass13device_kernelIN5flash19enable_sm80_to_sm89INS1_16FlashAttnFwdSm80INS1_25CollectiveMainloopFwdSm80ILi8ELi2ELb1EN4cute5tupleIJNS5_1CILi128EEENS7_ILi96EEENS7_ILi192EEEEEELi192ENS_6half_tEfNS_4arch4Sm80ELb1ELb0ELb1ELb1ELb0ELb0ELb1ELb0EEENS1_21CollectiveEpilogueFwdINS6_IJS8_SA_S9_EEENS6_IJNS7_ILi1EEESI_SI_EEESC_SE_Li256ELb1ELb1ELb0ELb0EEENS1_19SingleTileSchedulerILb1ELb0ELb1ELi128EEEEEEEEEvNT_6ParamsE)
        /*0020*/ 	.word	0x000000ff


	//----- nvinfo : EIATTR_FRAME_SIZE
	.align		4
.L_16:
        /*0024*/ 	.byte	0x04, 0x11
        /*0026*/ 	.short	(.L_18 - .L_17)
	.align		4
.L_17:
        /*0028*/ 	.word	index@(_ZN7cutlass13device_kernelIN5flash19enable_sm80_to_sm89INS1_16FlashAttnFwdSm80INS1_25CollectiveMainloopFwdSm80ILi8ELi2ELb1EN4cute5tupleIJNS5_1CILi128EEENS7_ILi96EEENS7_ILi192EEEEEELi192ENS_6half_tEfNS_4arch4Sm80ELb1ELb0ELb1ELb1ELb0ELb0ELb1ELb0EEENS1_21CollectiveEpilogueFwdINS6_IJS8_SA_S9_EEENS6_IJNS7_ILi1EEESI_SI_EEESC_SE_Li256ELb1ELb1ELb0ELb0EEENS1_19SingleTileSchedulerILb1ELb0ELb1ELi128EEEEEEEEEvNT_6ParamsE)
        /*002c*/ 	.word	0x00000048


	//----- nvinfo : EIATTR_REGCOUNT
	.align		4
.L_18:
        /*0030*/ 	.byte	0x04, 0x2f
        /*0032*/ 	.short	(.L_20 - .L_19)
	.align		4
.L_19:
        /*0034*/ 	.word	index@(_ZN7cutlass13device_kernelIN5flash19enable_sm80_to_sm89INS1_16FlashAttnFwdSm80INS1_25CollectiveMainloopFwdSm80ILi8ELi2ELb1EN4cute5tupleIJNS5_1CILi128EEENS7_ILi96EEENS7_ILi192EEEEEELi192ENS_6half_tEfNS_4arch4Sm80ELb1ELb0ELb1ELb0ELb0ELb0ELb1ELb0EEENS1_21CollectiveEpilogueFwdINS6_IJS8_SA_S9_EEENS6_IJNS7_ILi1EEESI_SI_EEESC_SE_Li256ELb0ELb1ELb0ELb0EEENS1_30DynamicPersistentTileSchedulerILi256ELi256ELb0ELb1ELb0EEEEEEEEEvNT_6ParamsE)
        /*0038*/ 	.word	0x000000ff


	//----- nvinfo : EIATTR_FRAME_SIZE
	.align		4
.L_20:
        /*003c*/ 	.byte	0x04, 0x11
        /*003e*/ 	.short	(.L_22 - .L_21)
	.align		4
.L_21:
        /*0040*/ 	.word	index@($__internal_3_$__cuda_sm70_shflsync_idx_p)
        /*0044*/ 	.word	0x00000000


	//----- nvinfo : EIATTR_FRAME_SIZE
	.align		4
.L_22:
        /*0048*/ 	.byte	0x04, 0x11
        /*004a*/ 	.short	(.L_24 - .L_23)
	.align		4
.L_23:
        /*004c*/ 	.word	index@($__internal_2_$__cuda_sm70_shflsync_bfly_p)
        /*0050*/ 	.word	0x00000000


	//----- nvinfo : EIATTR_FRAME_SIZE
	.align		4
.L_24:
        /*0054*/ 	.byte	0x04, 0x11
        /*0056*/ 	.short	(.L_26 - .L_25)
	.align		4
.L_25:
        /*0058*/ 	.word	index@(_ZN7cutlass13device_kernelIN5flash19enable_sm80_to_sm89INS1_16FlashAttnFwdSm80INS1_25CollectiveMainloopFwdSm80ILi8ELi2ELb1EN4cute5tupleIJNS5_1CILi128EEENS7_ILi96EEENS7_ILi192EEEEEELi192ENS_6half_tEfNS_4arch4Sm80ELb1ELb0ELb1ELb0ELb0ELb0ELb1ELb0EEENS1_21CollectiveEpilogueFwdINS6_IJS8_SA_S9_EEENS6_IJNS7_ILi1EEESI_SI_EEESC_SE_Li256ELb0ELb1ELb0ELb0EEENS1_30DynamicPersistentTileSchedulerILi256ELi256ELb0ELb1ELb0EEEEEEEEEvNT_6ParamsE)
        /*005c*/ 	.word	0x000000a8


	//----- nvinfo : EIATTR_REGCOUNT
	.align		4
.L_26:
        /*0060*/ 	.byte	0x04, 0x2f
        /*0062*/ 	.short	(.L_28 - .L_27)
	.align		4
.L_27:
        /*0064*/ 	.word	index@(_ZN7cutlass13device_kernelIN5flash19enable_sm80_to_sm89INS1_16FlashAttnFwdSm80INS1_25CollectiveMainloopFwdSm80ILi8ELi2ELb0EN4cute5tupleIJNS5_1CILi128EEENS7_ILi64EEENS7_ILi192EEEEEELi192ENS_6half_tEfNS_4arch4Sm80ELb0ELb1ELb1ELb1ELb0ELb1ELb1ELb0EEENS1_21CollectiveEpilogueFwdINS6_IJS8_SA_S9_EEENS6_IJNS7_ILi1EEESI_SI_EEESC_SE_Li256ELb1ELb1ELb0ELb0EEENS1_19SingleTileSchedulerILb1ELb0ELb1ELi128EEEEEEEEEvNT_6ParamsE)
        /*0068*/ 	.word	0x000000ef


	//----- nvinfo : EIATTR_FRAME_SIZE
	.align		4
.L_28:
        /*006c*/ 	.byte	0x04, 0x11
        /*006e*/ 	.short	(.L_30 - .L_29)
	.align		4
.L_29:
        /*0070*/ 	.word	index@(_ZN7cutlass13device_kernelIN5flash19enable_sm80_to_sm89INS1_16FlashAttnFwdSm80INS1_25CollectiveMainloopFwdSm80ILi8ELi2ELb0EN4cute5tupleIJNS5_1CILi128EEENS7_ILi64EEENS7_ILi192EEEEEELi192ENS_6half_tEfNS_4arch4Sm80ELb0ELb1ELb1ELb1ELb0ELb1ELb1ELb0EEENS1_21CollectiveEpilogueFwdINS6_IJS8_SA_S9_EEENS6_IJNS7_ILi1EEESI_SI_EEESC_SE_Li256ELb1ELb1ELb0ELb0EEENS1_19SingleTileSchedulerILb1ELb0ELb1ELi128EEEEEEEEEvNT_6ParamsE)
        /*0074*/ 	.word	0x00000000


	//----- nvinfo : EIATTR_REGCOUNT
	.align		4
.L_30:
        /*0078*/ 	.byte	0x04, 0x2f
        /*007a*/ 	.short	(.L_32 - .L_31)
	.align		4
.L_31:
        /*007c*/ 	.word	index@(_ZN7cutlass13device_kernelIN5flash19enable_sm80_to_sm89INS1_16FlashAttnFwdSm80INS1_25CollectiveMainloopFwdSm80ILi8ELi2ELb0EN4cute5tupleIJNS5_1CILi128EEENS7_ILi64EEENS7_ILi192EEEEEELi192ENS_6half_tEfNS_4arch4Sm80ELb0ELb1ELb1ELb1ELb0ELb0ELb1ELb0EEENS1_21CollectiveEpilogueFwdINS6_IJS8_SA_S9_EEENS6_IJNS7_ILi1EEESI_SI_EEESC_SE_Li256ELb1ELb1ELb0ELb0EEENS1_19SingleTileSchedulerILb1ELb0ELb1ELi128EEEEEEEEEvNT_6ParamsE)
        /*0080*/ 	.word	0x000000fc


	//----- nvinfo : EIATTR_FRAME_SIZE
	.align		4
.L_32:
        /*0084*/ 	.byte	0x04, 0x11
        /*0086*/ 	.short	(.L_34 - .L_33)
	.align		4
.L_33:
        /*0088*/ 	.word	index@(_ZN7cutlass13device_kernelIN5flash19enable_sm80_to_sm89INS1_16FlashAttnFwdSm80INS1_25CollectiveMainloopFwdSm80ILi8ELi2ELb0EN4cute5tupleIJNS5_1CILi128EEENS7_ILi64EEENS7_ILi192EEEEEELi192ENS_6half_tEfNS_4arch4Sm80ELb0ELb1ELb1ELb1ELb0ELb0ELb1ELb0EEENS1_21CollectiveEpilogueFwdINS6_IJS8_SA_S9_EEENS6_IJNS7_ILi1EEESI_SI_EEESC_SE_Li256ELb1ELb1ELb0ELb0EEENS1_19SingleTileSchedulerILb1ELb0ELb1ELi128EEEEEEEEEvNT_6ParamsE)
        /*008c*/ 	.word	0x00000000


	//----- nvinfo : EIATTR_REGCOUNT
	.align		4
.L_34:
        /*0090*/ 	.byte	0x04, 0x2f
        /*0092*/ 	.short	(.L_36 - .L_35)
	.align		4
.L_35:
        /*0094*/ 	.word	index@(_ZN7cutlass13device_kernelIN5flash19enable_sm80_to_sm89INS1_16FlashAttnFwdSm80INS1_25CollectiveMainloopFwdSm80ILi8ELi2ELb0EN4cute5tupleIJNS5_1CILi128EEENS7_ILi64EEENS7_ILi192EEEEEELi192ENS_6half_tEfNS_4arch4Sm80ELb0ELb1ELb1ELb0ELb0ELb0ELb1ELb0EEENS1_21CollectiveEpilogueFwdINS6_IJS8_SA_S9_EEENS6_IJNS7_ILi1EEESI_SI_EEESC_SE_Li256ELb0ELb1ELb0ELb0EEENS1_19SingleTileSchedulerILb0ELb0ELb1ELi128EEEEEEEEEvNT_6ParamsE)
        /*0098*/ 	.word	0x000000ec


	//----- nvinfo : EIATTR_FRAME_SIZE
	.align		4
.L_36:
        /*009c*/ 	.byte	0x04, 0x11
        /*009e*/ 	.short	(.L_38 - .L_37)
	.align		4
.L_37:
        /*00a0*/ 	.word	index@(_ZN7cutlass13device_kernelIN5flash19enable_sm80_to_sm89INS1_16FlashAttnFwdSm80INS1_25CollectiveMainloopFwdSm80ILi8ELi2ELb0EN4cute5tupleIJNS5_1CILi128EEENS7_ILi64EEENS7_ILi192EEEEEELi192ENS_6half_tEfNS_4arch4Sm80ELb0ELb1ELb1ELb0ELb0ELb0ELb1ELb0EEENS1_21CollectiveEpilogueFwdINS6_IJS8_SA_S9_EEENS6_IJNS7_ILi1EEESI_SI_EEESC_SE_Li256ELb0ELb1ELb0ELb0EEENS1_19SingleTileSchedulerILb0ELb0ELb1ELi128EEEEEEEEEvNT_6ParamsE)
        /*00a4*/ 	.word	0x00000000


	//----- nvinfo : EIATTR_REGCOUNT
	.align		4
.L_38:
        /*00a8*/ 	.byte	0x04, 0x2f
        /*00aa*/ 	.short	(.L_40 - .L_39)
	.align		4
.L_39:
        /*00ac*/ 	.word	index@(_ZN7cutlass13device_kernelIN5flash19enable_sm80_to_sm89INS1_16FlashAttnFwdSm80INS1_25CollectiveMainloopFwdSm80ILi8ELi2ELb0EN4cute5tupleIJNS5_1CILi128EEENS7_ILi64EEENS7_ILi192EEEEEELi192ENS_6half_tEfNS_4arch4Sm80ELb0ELb0ELb1ELb1ELb0ELb1ELb1ELb0EEENS1_21CollectiveEpilogueFwdINS6_IJS8_SA_S9_EEENS6_IJNS7_ILi1EEESI_SI_EEESC_SE_Li256ELb1ELb1ELb0ELb0EEENS1_19SingleTileSchedulerILb1ELb0ELb1ELi128EEEEEEEEEvNT_6ParamsE)
        /*00b0*/ 	.word	0x000000ed


	//----- nvinfo : EIATTR_FRAME_SIZE
	.align		4
.L_40:
        /*00b4*/ 	.byte	0x04, 0x11
        /*00b6*/ 	.short	(.L_42 - .L_41)
	.align		4
.L_41:
        /*00b8*/ 	.word	index@(_ZN7cutlass13device_kernelIN5flash19enable_sm80_to_sm89INS1_16FlashAttnFwdSm80INS1_25CollectiveMainloopFwdSm80ILi8ELi2ELb0EN4cute5tupleIJNS5_1CILi128EEENS7_ILi64EEENS7_ILi192EEEEEELi192ENS_6half_tEfNS_4arch4Sm80ELb0ELb0ELb1ELb1ELb0ELb1ELb1ELb0EEENS1_21CollectiveEpilogueFwdINS6_IJS8_SA_S9_EEENS6_IJNS7_ILi1EEESI_SI_EEESC_SE_Li256ELb1ELb1ELb0ELb0EEENS1_19SingleTileSchedulerILb1ELb0ELb1ELi128EEEEEEEEEvNT_6ParamsE)
        /*00bc*/ 	.word	0x00000000


	//----- nvinfo : EIATTR_REGCOUNT
	.align		4
.L_42:
        /*00c0*/ 	.byte	0x04, 0x2f
        /*00c2*/ 	.short	(.L_44 - .L_43)
	.align		4
.L_43:
        /*00c4*/ 	.word	index@(_ZN7cutlass13device_kernelIN5flash19enable_sm80_to_sm89INS1_16FlashAttnFwdSm80INS1_25CollectiveMainloopFwdSm80ILi8ELi2ELb1EN4cute5tupleIJNS5_1CILi128EEENS7_ILi96EEENS7_ILi192EEEEEELi192ENS_6half_tEfNS_4arch4Sm80ELb0ELb0ELb1ELb1ELb0ELb0ELb1ELb0EEENS1_21CollectiveEpilogueFwdINS6_IJS8_SA_S9_EEENS6_IJNS7_ILi1EEESI_SI_EEESC_SE_Li256ELb1ELb1ELb0ELb0EEENS1_19SingleTileSchedulerILb1ELb0ELb1ELi128EEEEEEEEEvNT_6ParamsE)
        /*00c8*/ 	.word	0x000000ff


	//----- nvinfo : EIATTR_FRAME_SIZE
	.align		4
.L_44:
        /*00cc*/ 	.byte	0x04, 0x11
        /*00ce*/ 	.short	(.L_46 - .L_45)
	.align		4
.L_45:
        /*00d0*/ 	.word	index@(_ZN7cutlass13device_kernelIN5flash19enable_sm80_to_sm89INS1_16FlashAttnFwdSm80INS1_25CollectiveMainloopFwdSm80ILi8ELi2ELb1EN4cute5tupleIJNS5_1CILi128EEENS7_ILi96EEENS7_ILi192EEEEEELi192ENS_6half_tEfNS_4arch4Sm80ELb0ELb0ELb1ELb1ELb0ELb0ELb1ELb0EEENS1_21CollectiveEpilogueFwdINS6_IJS8_SA_S9_EEENS6_IJNS7_ILi1EEESI_SI_EEESC_SE_Li256ELb1ELb1ELb0ELb0EEENS1_19SingleTileSchedulerILb1ELb0ELb1ELi128EEEEEEEEEvNT_6ParamsE)
        /*00d4*/ 	.word	0x00000038


	//----- nvinfo : EIATTR_REGCOUNT
	.align		4
.L_46:
        /*00d8*/ 	.byte	0x04, 0x2f
        /*00da*/ 	.short	(.L_48 - .L_47)
	.align		4
.L_47:
        /*00dc*/ 	.word	index@(_ZN7cutlass13device_kernelIN5flash19enable_sm80_to_sm89INS1_16FlashAttnFwdSm80INS1_25CollectiveMainloopFwdSm80ILi8ELi2ELb1EN4cute5tupleIJNS5_1CILi128EEENS7_ILi96EEENS7_ILi192EEEEEELi192ENS_6half_tEfNS_4arch4Sm80ELb0ELb0ELb1ELb0ELb0ELb0ELb1ELb0EEENS1_21CollectiveEpilogueFwdINS6_IJS8_SA_S9_EEENS6_IJNS7_ILi1EEESI_SI_EEESC_SE_Li256ELb0ELb1ELb0ELb0EEENS1_19SingleTileSchedulerILb0ELb0ELb1ELi128EEEEEEEEEvNT_6ParamsE)
        /*00e0*/ 	.word	0x000000ff


	//----- nvinfo : EIATTR_FRAME_SIZE
	.align		4
.L_48:
        /*00e4*/ 	.byte	0x04, 0x11
        /*00e6*/ 	.short	(.L_50 - .L_49)
	.align		4
.L_49:
        /*00e8*/ 	.word	index@(_ZN7cutlass13device_kernelIN5flash19enable_sm80_to_sm89INS1_16FlashAttnFwdSm80INS1_25CollectiveMainloopFwdSm80ILi8ELi2ELb1EN4cute5tupleIJNS5_1CILi128EEENS7_ILi96EEENS7_ILi192EEEEEELi192ENS_6half_tEfNS_4arch4Sm80ELb0ELb0ELb1ELb0ELb0ELb0ELb1ELb0EEENS1_21CollectiveEpilogueFwdINS6_IJS8_SA_S9_EEENS6_IJNS7_ILi1EEESI_SI_EEESC_SE_Li256ELb0ELb1ELb0ELb0EEENS1_19SingleTileSchedulerILb0ELb0ELb1ELi128EEEEEEEEEvNT_6ParamsE)
        /*00ec*/ 	.word	0x00000050


	//----- nvinfo : EIATTR_REGCOUNT
	.align		4
.L_50:
        /*00f0*/ 	.byte	0x04, 0x2f
        /*00f2*/ 	.short	(.L_52 - .L_51)
	.align		4
.L_51:
        /*00f4*/ 	.word	index@(_ZN7cutlass13device_kernelIN5flash19enable_sm80_to_sm89INS1_16FlashAttnFwdSm80INS1_25CollectiveMainloopFwdSm80ILi8ELi1ELb0EN4cute5tupleIJNS5_1CILi128EEENS7_ILi64EEENS7_ILi192EEEEEELi192ENS_6half_tEfNS_4arch4Sm80ELb1ELb0ELb1ELb1ELb0ELb1ELb1ELb0EEENS1_21CollectiveEpilogueFwdINS6_IJS8_SA_S9_EEENS6_IJNS7_ILi1EEESI_SI_EEESC_SE_Li256ELb1ELb1ELb0ELb0EEENS1_19SingleTileSchedulerILb1ELb0ELb1ELi128EEEEEEEEEvNT_6ParamsE)
        /*00f8*/ 	.word	0x000000fe


	//----- nvinfo : EIATTR_FRAME_SIZE
	.align		4
.L_52:
        /*00fc*/ 	.byte	0x04, 0x11
        /*00fe*/ 	.short	(.L_54 - .L_53)
	.align		4
.L_53:
        /*0100*/ 	.word	index@(_ZN7cutlass13device_kernelIN5flash19enable_sm80_to_sm89INS1_16FlashAttnFwdSm80INS1_25CollectiveMainloopFwdSm80ILi8ELi1ELb0EN4cute5tupleIJNS5_1CILi128EEENS7_ILi64EEENS7_ILi192EEEEEELi192ENS_6half_tEfNS_4arch4Sm80ELb1ELb0ELb1ELb1ELb0ELb1ELb1ELb0EEENS1_21CollectiveEpilogueFwdINS6_IJS8_SA_S9_EEENS6_IJNS7_ILi1EEESI_SI_EEESC_SE_Li256ELb1ELb1ELb0ELb0EEENS1_19SingleTileSchedulerILb1ELb0ELb1ELi128EEEEEEEEEvNT_6ParamsE)
        /*0104*/ 	.word	0x00000000


	//----- nvinfo : EIATTR_REGCOUNT
	.align		4
.L_54:
        /*0108*/ 	.byte	0x04, 0x2f
        /*010a*/ 	.short	(.L_56 - .L_55)
	.align		4
.L_55:
        /*010c*/ 	.word	index@(_ZN7cutlass13device_kernelIN5flash19enable_sm80_to_sm89INS1_16FlashAttnFwdSm80INS1_25CollectiveMainloopFwdSm80ILi8ELi1ELb1EN4cute5tupleIJNS5_1CILi128EEENS7_ILi96EEENS7_ILi192EEEEEELi192ENS_6half_tEfNS_4arch4Sm80ELb1ELb0ELb1ELb1ELb0ELb0ELb1ELb0EEENS1_21CollectiveEpilogueFwdINS6_IJS8_SA_S9_EEENS6_IJNS7_ILi1EEESI_SI_EEESC_SE_Li256ELb1ELb1ELb0ELb0EEENS1_19SingleTileSchedulerILb1ELb0ELb1ELi128EEEEEEEEEvNT_6ParamsE)
        /*0110*/ 	.word	0x000000ff


	//----- nvinfo : EIATTR_FRAME_SIZE
	.align		4
.L_56:
        /*0114*/ 	.byte	0x04, 0x11
        /*0116*/ 	.short	(.L_58 - .L_57)
	.align		4
.L_57:
        /*0118*/ 	.word	index@(_ZN7cutlass13device_kernelIN5flash19enable_sm80_to_sm89INS1_16FlashAttnFwdSm80INS1_25CollectiveMainloopFwdSm80ILi8ELi1ELb1EN4cute5tupleIJNS5_1CILi128EEENS7_ILi96EEENS7_ILi192EEEEEELi192ENS_6half_tEfNS_4arch4Sm80ELb1ELb0ELb1ELb1ELb0ELb0ELb1ELb0EEENS1_21CollectiveEpilogueFwdINS6_IJS8_SA_S9_EEENS6_IJNS7_ILi1EEESI_SI_EEESC_SE_Li256ELb1ELb1ELb0ELb0EEENS1_19SingleTileSchedulerILb1ELb0ELb1ELi128EEEEEEEEEvNT_6ParamsE)
        /*011c*/ 	.word	0x00000058


	//----- nvinfo : EIATTR_REGCOUNT
	.align		4
.L_58:
        /*0120*/ 	.byte	0x04, 0x2f
        /*0122*/ 	.short	(.L_60 - .L_59)
	.align		4
.L_59:
        /*0124*/ 	.word	index@(_ZN7cutlass13device_kernelIN5flash19enable_sm80_to_sm89INS1_16FlashAttnFwdSm80INS1_25CollectiveMainloopFwdSm80ILi8ELi1ELb1EN4cute5tupleIJNS5_1CILi128EEENS7_ILi96EEENS7_ILi192EEEEEELi192ENS_6half_tEfNS_4arch4Sm80ELb1ELb0ELb1ELb0ELb0ELb0ELb1ELb0EEENS1_21CollectiveEpilogueFwdINS6_IJS8_SA_S9_EEENS6_IJNS7_ILi1EEESI_SI_EEESC_SE_Li256ELb0ELb1ELb0ELb0EEENS1_30DynamicPersistentTileSchedulerILi256ELi256ELb0ELb1ELb0EEEEEEEEEvNT_6ParamsE)
        /*0128*/ 	.word	0x000000ff


	//----- nvinfo : EIATTR_FRAME_SIZE
	.align		4
.L_60:
        /*012c*/ 	.byte	0x04, 0x11
        /*012e*/ 	.short	(.L_62 - .L_61)
	.align		4
.L_61:
        /*0130*/ 	.word	index@($__internal_1_$__cuda_sm70_shflsync_idx_p)
        /*0134*/ 	.word	0x00000000


	//----- nvinfo : EIATTR_FRAME_SIZE
	.align		4
.L_62:
        /*0138*/ 	.byte	0x04, 0x11
        /*013a*/ 	.short	(.L_64 - .L_63)
	.align		4
.L_63:
        /*013c*/ 	.word	index@($__internal_0_$__cuda_sm70_shflsync_bfly_p)
        /*0140*/ 	.word	0x00000000


	//----- nvinfo : EIATTR_FRAME_SIZE
	.align		4
.L_64:
        /*0144*/ 	.byte	0x04, 0x11
        /*0146*/ 	.short	(.L_66 - .L_65)
	.align		4
.L_65:
        /*0148*/ 	.word	index@(_ZN7cutlass13device_kernelIN5flash19enable_sm80_to_sm89INS1_16FlashAttnFwdSm80INS1_25CollectiveMainloopFwdSm80ILi8ELi1ELb1EN4cute5tupleIJNS5_1CILi128EEENS7_ILi96EEENS7_ILi192EEEEEELi192ENS_6half_tEfNS_4arch4Sm80ELb1ELb0ELb1ELb0ELb0ELb0ELb1ELb0EEENS1_21CollectiveEpilogueFwdINS6_IJS8_SA_S9_EEENS6_IJNS7_ILi1EEESI_SI_EEESC_SE_Li256ELb0ELb1ELb0ELb0EEENS1_30DynamicPersistentTileSchedulerILi256ELi256ELb0ELb1ELb0EEEEEEEEEvNT_6ParamsE)
        /*014c*/ 	.word	0x000000d0


	//----- nvinfo : EIATTR_REGCOUNT
	.align		4
.L_66:
        /*0150*/ 	.byte	0x04, 0x2f
        /*0152*/ 	.short	(.L_68 - .L_67)
	.align		4
.L_67:
        /*0154*/ 	.word	index@(_ZN7cutlass13device_kernelIN5flash19enable_sm80_to_sm89INS1_16FlashAttnFwdSm80INS1_25CollectiveMainloopFwdSm80ILi8ELi1ELb0EN4cute5tupleIJNS5_1CILi128EEENS7_ILi64EEENS7_ILi192EEEEEELi192ENS_6half_tEfNS_4arch4Sm80ELb0ELb1ELb1ELb1ELb0ELb1ELb1ELb0EEENS1_21CollectiveEpilogueFwdINS6_IJS8_SA_S9_EEENS6_IJNS7_ILi1EEESI_SI_EEESC_SE_Li256ELb1ELb1ELb0ELb0EEENS1_19SingleTileSchedulerILb1ELb0ELb1ELi128EEEEEEEEEvNT_6ParamsE)
        /*0158*/ 	.word	0x000000fa


	//----- nvinfo : EIATTR_FRAME_SIZE
	.align		4
.L_68:
        /*015c*/ 	.byte	0x04, 0x11
        /*015e*/ 	.short	(.L_70 - .L_69)
	.align		4
.L_69:
        /*0160*/ 	.word	index@(_ZN7cutlass13device_kernelIN5flash19enable_sm80_to_sm89INS1_16FlashAttnFwdSm80INS1_25CollectiveMainloopFwdSm80ILi8ELi1ELb0EN4cute5tupleIJNS5_1CILi128EEENS7_ILi64EEENS7_ILi192EEEEEELi192ENS_6half_tEfNS_4arch4Sm80ELb0ELb1ELb1ELb1ELb0ELb1ELb1ELb0EEENS1_21CollectiveEpilogueFwdINS6_IJS8_SA_S9_EEENS6_IJNS7_ILi1EEESI_SI_EEESC_SE_Li256ELb1ELb1ELb0ELb0EEENS1_19SingleTileSchedulerILb1ELb0ELb1ELi128EEEEEEEEEvNT_6ParamsE)
        /*0164*/ 	.word	0x00000000


	//----- nvinfo : EIATTR_REGCOUNT
	.align		4
.L_70:
        /*0168*/ 	.byte	0x04, 0x2f
        /*016a*/ 	.short	(.L_72 - .L_71)
	.align		4
.L_71:
        /*016c*/ 	.word	index@(_ZN7cutlass13device_kernelIN5flash19enable_sm80_to_sm89INS1_16FlashAttnFwdSm80INS1_25CollectiveMainloopFwdSm80ILi8ELi1ELb0EN4cute5tupleIJNS5_1CILi128EEENS7_ILi64EEENS7_ILi192EEEEEELi192ENS_6half_tEfNS_4arch4Sm80ELb0ELb1ELb1ELb1ELb0ELb0ELb1ELb0EEENS1_21CollectiveEpilogueFwdINS6_IJS8_SA_S9_EEENS6_IJNS7_ILi1EEESI_SI_EEESC_SE_Li256ELb1ELb1ELb0ELb0EEENS1_19SingleTileSchedulerILb1ELb0ELb1ELi128EEEEEEEEEvNT_6ParamsE)
        /*0170*/ 	.word	0x000000ff


	//----- nvinfo : EIATTR_FRAME_SIZE
	.align		4
.L_72:
        /*0174*/ 	.byte	0x04, 0x11
        /*0176*/ 	.short	(.L_74 - .L_73)
	.align		4
.L_73:
        /*0178*/ 	.word	index@(_ZN7cutlass13device_kernelIN5flash19enable_sm80_to_sm89INS1_16FlashAttnFwdSm80INS1_25CollectiveMainloopFwdSm80ILi8ELi1ELb0EN4cute5tupleIJNS5_1CILi128EEENS7_ILi64EEENS7_ILi192EEEEEELi192ENS_6half_tEfNS_4arch4Sm80ELb0ELb1ELb1ELb1ELb0ELb0ELb1ELb0EEENS1_21CollectiveEpilogueFwdINS6_IJS8_SA_S9_EEENS6_IJNS7_ILi1EEESI_SI_EEESC_SE_Li256ELb1ELb1ELb0ELb0EEENS1_19SingleTileSchedulerILb1ELb0ELb1ELi128EEEEEEEEEvNT_6ParamsE)
        /*017c*/ 	.word	0x00000000


	//----- nvinfo : EIATTR_REGCOUNT
	.align		4
.L_74:
        /*0180*/ 	.byte	0x04, 0x2f
        /*0182*/ 	.short	(.L_76 - .L_75)
	.align		4
.L_75:
        /*0184*/ 	.word	index@(_ZN7cutlass13device_kernelIN5flash19enable_sm80_to_sm89INS1_16FlashAttnFwdSm80INS1_25CollectiveMainloopFwdSm80ILi8ELi1ELb0EN4cute5tupleIJNS5_1CILi128EEENS7_ILi64EEENS7_ILi192EEEEEELi192ENS_6half_tEfNS_4arch4Sm80ELb0ELb1ELb1ELb0ELb0ELb0ELb1ELb0EEENS1_21CollectiveEpilogueFwdINS6_IJS8_SA_S9_EEENS6_IJNS7_ILi1EEESI_SI_EEESC_SE_Li256ELb0ELb1ELb0ELb0EEENS1_19SingleTileSchedulerILb0ELb0ELb1ELi128EEEEEEEEEvNT_6ParamsE)
        /*0188*/ 	.word	0x000000ff


	//----- nvinfo : EIATTR_FRAME_SIZE
	.align		4
.L_76:
        /*018c*/ 	.byte	0x04, 0x11
        /*018e*/ 	.short	(.L_78 - .L_77)
	.align		4
.L_77:
        /*0190*/ 	.word	index@(_ZN7cutlass13device_kernelIN5flash19enable_sm80_to_sm89INS1_16FlashAttnFwdSm80INS1_25CollectiveMainloopFwdSm80ILi8ELi1ELb0EN4cute5tupleIJNS5_1CILi128EEENS7_ILi64EEENS7_ILi192EEEEEELi192ENS_6half_tEfNS_4arch4Sm80ELb0ELb1ELb1ELb0ELb0ELb0ELb1ELb0EEENS1_21CollectiveEpilogueFwdINS6_IJS8_SA_S9_EEENS6_IJNS7_ILi1EEESI_SI_EEESC_SE_Li256ELb0ELb1ELb0ELb0EEENS1_19SingleTileSchedulerILb0ELb0ELb1ELi128EEEEEEEEEvNT_6ParamsE)
        /*0194*/ 	.word	0x00000000


	//----- nvinfo : EIATTR_REGCOUNT
	.align		4
.L_78:
        /*0198*/ 	.byte	0x04, 0x2f
        /*019a*/ 	.short	(.L_80 - .L_79)
	.align		4
.L_79:
        /*019c*/ 	.word	index@(_ZN7cutlass13device_kernelIN5flash19enable_sm80_to_sm89INS1_16FlashAttnFwdSm80INS1_25CollectiveMainloopFwdSm80ILi8ELi1ELb0EN4cute5tupleIJNS5_1CILi128EEENS7_ILi64EEENS7_ILi192EEEEEELi192ENS_6half_tEfNS_4arch4Sm80ELb0ELb0ELb1ELb1ELb0ELb1ELb1ELb0EEENS1_21CollectiveEpilogueFwdINS6_IJS8_SA_S9_EEENS6_IJNS7_ILi1EEESI_SI_EEESC_SE_Li256ELb1ELb1ELb0ELb0EEENS1_19SingleTileSchedulerILb1ELb0ELb1ELi128EEEEEEEEEvNT_6ParamsE)
        /*01a0*/ 	.word	0x000000fa


	//----- nvinfo : EIATTR_FRAME_SIZE
	.align		4
.L_80:
        /*01a4*/ 	.byte	0x04, 0x11
        /*01a6*/ 	.short	(.L_82 - .L_81)
	.align		4
.L_81:
        /*01a8*/ 	.word	index@(_ZN7cutlass13device_kernelIN5flash19enable_sm80_to_sm89INS1_16FlashAttnFwdSm80INS1_25CollectiveMainloopFwdSm80ILi8ELi1ELb0EN4cute5tupleIJNS5_1CILi128EEENS7_ILi64EEENS7_ILi192EEEEEELi192ENS_6half_tEfNS_4arch4Sm80ELb0ELb0ELb1ELb1ELb0ELb1ELb1ELb0EEENS1_21CollectiveEpilogueFwdINS6_IJS8_SA_S9_EEENS6_IJNS7_ILi1EEESI_SI_EEESC_SE_Li256ELb1ELb1ELb0ELb0EEENS1_19SingleTileSchedulerILb1ELb0ELb1ELi128EEEEEEEEEvNT_6ParamsE)
        /*01ac*/ 	.word	0x00000000


	//----- nvinfo : EIATTR_REGCOUNT
	.align		4
.L_82:
        /*01b0*/ 	.byte	0x04, 0x2f
        /*01b2*/ 	.short	(.L_84 - .L_83)
	.align		4
.L_83:
        /*01b4*/ 	.word	index@(_ZN7cutlass13device_kernelIN5flash19enable_sm80_to_sm89INS1_16FlashAttnFwdSm80INS1_25CollectiveMainloopFwdSm80ILi8ELi1ELb1EN4cute5tupleIJNS5_1CILi128EEENS7_ILi96EEENS7_ILi192EEEEEELi192ENS_6half_tEfNS_4arch4Sm80ELb0ELb0ELb1ELb1ELb0ELb0ELb1ELb0EEENS1_21CollectiveEpilogueFwdINS6_IJS8_SA_S9_EEENS6_IJNS7_ILi1EEESI_SI_EEESC_SE_Li256ELb1ELb1ELb0ELb0EEENS1_19SingleTileSchedulerILb1ELb0ELb1ELi128EEEEEEEEEvNT_6ParamsE)
        /*01b8*/ 	.word	0x000000ff


	//----- nvinfo : EIATTR_FRAME_SIZE
	.align		4
.L_84:
        /*01bc*/ 	.byte	0x04, 0x11
        /*01be*/ 	.short	(.L_86 - .L_85)
	.align		4
.L_85:
        /*01c0*/ 	.word	index@(_ZN7cutlass13device_kernelIN5flash19enable_sm80_to_sm89INS1_16FlashAttnFwdSm80INS1_25CollectiveMainloopFwdSm80ILi8ELi1ELb1EN4cute5tupleIJNS5_1CILi128EEENS7_ILi96EEENS7_ILi192EEEEEELi192ENS_6half_tEfNS_4arch4Sm80ELb0ELb0ELb1ELb1ELb0ELb0ELb1ELb0EEENS1_21CollectiveEpilogueFwdINS6_IJS8_SA_S9_EEENS6_IJNS7_ILi1EEESI_SI_EEESC_SE_Li256ELb1ELb1ELb0ELb0EEENS1_19SingleTileSchedulerILb1ELb0ELb1ELi128EEEEEEEEEvNT_6ParamsE)
        /*01c4*/ 	.word	0x00000068


	//----- nvinfo : EIATTR_REGCOUNT
	.align		4
.L_86:
        /*01c8*/ 	.byte	0x04, 0x2f
        /*01ca*/ 	.short	(.L_88 - .L_87)
	.align		4
.L_87:
        /*01cc*/ 	.word	index@(_ZN7cutlass13device_kernelIN5flash19enable_sm80_to_sm89INS1_16FlashAttnFwdSm80INS1_25CollectiveMainloopFwdSm80ILi8ELi1ELb1EN4cute5tupleIJNS5_1CILi128EEENS7_ILi96EEENS7_ILi192EEEEEELi192ENS_6half_tEfNS_4arch4Sm80ELb0ELb0ELb1ELb0ELb0ELb0ELb1ELb0EEENS1_21CollectiveEpilogueFwdINS6_IJS8_SA_S9_EEENS6_IJNS7_ILi1EEESI_SI_EEESC_SE_Li256ELb0ELb1ELb0ELb0EEENS1_19SingleTileSchedulerILb0ELb0ELb1ELi128EEEEEEEEEvNT_6ParamsE)
        /*01d0*/ 	.word	0x000000ff


	//----- nvinfo : EIATTR_FRAME_SIZE
	.align		4
.L_88:
        /*01d4*/ 	.byte	0x04, 0x11
        /*01d6*/ 	.short	(.L_90 - .L_89)
	.align		4
.L_89:
        /*01d8*/ 	.word	index@(_ZN7cutlass13device_kernelIN5flash19enable_sm80_to_sm89INS1_16FlashAttnFwdSm80INS1_25CollectiveMainloopFwdSm80ILi8ELi1ELb1EN4cute5tupleIJNS5_1CILi128EEENS7_ILi96EEENS7_ILi192EEEEEELi192ENS_6half_tEfNS_4arch4Sm80ELb0ELb0ELb1ELb0ELb0ELb0ELb1ELb0EEENS1_21CollectiveEpilogueFwdINS6_IJS8_SA_S9_EEENS6_IJNS7_ILi1EEESI_SI_EEESC_SE_Li256ELb0ELb1ELb0ELb0EEENS1_19SingleTileSchedulerILb0ELb0ELb1ELi128EEEEEEEEEvNT_6ParamsE)
        /*01dc*/ 	.word	0x00000088


	//----- nvinfo : EIATTR_MIN_STACK_SIZE
	.align		4
.L_90:
        /*01e0*/ 	.byte	0x04, 0x12
        /*01e2*/ 	.short	(.L_92 - .L_91)
	.align		4
.L_91:
        /*01e4*/ 	.word	index@(_ZN7cutlass13device_kernelIN5flash19enable_sm80_to_sm89INS1_16FlashAttnFwdSm80INS1_25CollectiveMainloopFwdSm80ILi8ELi1ELb1EN4cute5tupleIJNS5_1CILi128EEENS7_ILi96EEENS7_ILi192EEEEEELi192ENS_6half_tEfNS_4arch4Sm80ELb0ELb0ELb1ELb0ELb0ELb0ELb1ELb0EEENS1_21CollectiveEpilogueFwdINS6_IJS8_SA_S9_EEENS6_IJNS7_ILi1EEESI_SI_EEESC_SE_Li256ELb0ELb1ELb0ELb0EEENS1_19SingleTileSchedulerILb0ELb0ELb1ELi128EEEEEEEEEvNT_6ParamsE)
        /*01e8*/ 	.word	0x00000088


	//----- nvinfo : EIATTR_MIN_STACK_SIZE
	.align		4
.L_92:
        /*01ec*/ 	.byte	0x04, 0x12
        /*01ee*/ 	.short	(.L_94 - .L_93)
	.align		4
.L_93:
        /*01f0*/ 	.word	index@(_ZN7cutlass13device_kernelIN5flash19enable_sm80_to_sm89INS1_16FlashAttnFwdSm80INS1_25CollectiveMainloopFwdSm80ILi8ELi1ELb1EN4cute5tupleIJNS5_1CILi128EEENS7_ILi96EEENS7_ILi192EEEEEELi192ENS_6half_tEfNS_4arch4Sm80ELb0ELb0ELb1ELb1ELb0ELb0ELb1ELb0EEENS1_21CollectiveEpilogueFwdINS6_IJS8_SA_S9_EEENS6_IJNS7_ILi1EEESI_SI_EEESC_SE_Li256ELb1ELb1ELb0ELb0EEENS1_19SingleTileSchedulerILb1ELb0ELb1ELi128EEEEEEEEEvNT_6ParamsE)
        /*01f4*/ 	.word	0x00000068


	//----- nvinfo : EIATTR_MIN_STACK_SIZE
	.align		4
.L_94:
        /*01f8*/ 	.byte	0x04, 0x12
        /*01fa*/ 	.short	(.L_96 - .L_95)
	.align		4
.L_95:
        /*01fc*/ 	.word	index@(_ZN7cutlass13device_kernelIN5flash19enable_sm80_to_sm89INS1_16FlashAttnFwdSm80INS1_25CollectiveMainloopFwdSm80ILi8ELi1ELb0EN4cute5tupleIJNS5_1CILi128EEENS7_ILi64EEENS7_ILi192EEEEEELi192ENS_6half_tEfNS_4arch4Sm80ELb0ELb0ELb1ELb1ELb0ELb1ELb1ELb0EEENS1_21CollectiveEpilogueFwdINS6_IJS8_SA_S9_EEENS6_IJNS7_ILi1EEESI_SI_EEESC_SE_Li256ELb1ELb1ELb0ELb0EEENS1_19SingleTileSchedulerILb1ELb0ELb1ELi128EEEEEEEEEvNT_6ParamsE)
        /*0200*/ 	.word	0x00000000


	//----- nvinfo : EIATTR_MIN_STACK_SIZE
	.align		4
.L_96:
        /*0204*/ 	.byte	0x04, 0x12
        /*0206*/ 	.short	(.L_98 - .L_97)
	.align		4
.L_97:
        /*0208*/ 	.word	index@(_ZN7cutlass13device_kernelIN5flash19enable_sm80_to_sm89INS1_16FlashAttnFwdSm80INS1_25CollectiveMainloopFwdSm80ILi8ELi1ELb0EN4cute5tupleIJNS5_1CILi128EEENS7_ILi64EEENS7_ILi192EEEEEELi192ENS_6half_tEfNS_4arch4Sm80ELb0ELb1ELb1ELb0ELb0ELb0ELb1ELb0EEENS1_21CollectiveEpilogueFwdINS6_IJS8_SA_S9_EEENS6_IJNS7_ILi1EEESI_SI_EEESC_SE_Li256ELb0ELb1ELb0ELb0EEENS1_19SingleTileSchedulerILb0ELb0ELb1ELi128EEEEEEEEEvNT_6ParamsE)
        /*020c*/ 	.word	0x00000000


	//----- nvinfo : EIATTR_MIN_STACK_SIZE
	.align		4
.L_98:
        /*0210*/ 	.byte	0x04, 0x12
        /*0212*/ 	.short	(.L_100 - .L_99)
	.align		4
.L_99:
        /*0214*/ 	.word	index@(_ZN7cutlass13device_kernelIN5flash19enable_sm80_to_sm89INS1_16FlashAttnFwdSm80INS1_25CollectiveMainloopFwdSm80ILi8ELi1ELb0EN4cute5tupleIJNS5_1CILi128EEENS7_ILi64EEENS7_ILi192EEEEEELi192ENS_6half_tEfNS_4arch4Sm80ELb0ELb1ELb1ELb1ELb0ELb0ELb1ELb0EEENS1_21CollectiveEpilogueFwdINS6_IJS8_SA_S9_EEENS6_IJNS7_ILi1EEESI_SI_EEESC_SE_Li256ELb1ELb1ELb0ELb0EEENS1_19SingleTileSchedulerILb1ELb0ELb1ELi128EEEEEEEEEvNT_6ParamsE)
        /*0218*/ 	.word	0x00000000


	//----- nvinfo : EIATTR_MIN_STACK_SIZE
	.align		4
.L_100:
        /*021c*/ 	.byte	0x04, 0x12
        /*021e*/ 	.short	(.L_102 - .L_101)
	.align		4
.L_101:
        /*0220*/ 	.word	index@(_ZN7cutlass13device_kernelIN5flash19enable_sm80_to_sm89INS1_16FlashAttnFwdSm80INS1_25CollectiveMainloopFwdSm80ILi8ELi1ELb0EN4cute5tupleIJNS5_1CILi128EEENS7_ILi64EEENS7_ILi192EEEEEELi192ENS_6half_tEfNS_4arch4Sm80ELb0ELb1ELb1ELb1ELb0ELb1ELb1ELb0EEENS1_21CollectiveEpilogueFwdINS6_IJS8_SA_S9_EEENS6_IJNS7_ILi1EEESI_SI_EEESC_SE_Li256ELb1ELb1ELb0ELb0EEENS1_19SingleTileSchedulerILb1ELb0ELb1ELi128EEEEEEEEEvNT_6ParamsE)
        /*0224*/ 	.word	0x00000000


	//----- nvinfo : EIATTR_MIN_STACK_SIZE
	.align		4
.L_102:
        /*0228*/ 	.byte	0x04, 0x12
        /*022a*/ 	.short	(.L_104 - .L_103)
	.align		4
.L_103:
        /*022c*/ 	.word	index@(_ZN7cutlass13device_kernelIN5flash19enable_sm80_to_sm89INS1_16FlashAttnFwdSm80INS1_25CollectiveMainloopFwdSm80ILi8ELi1ELb1EN4cute5tupleIJNS5_1CILi128EEENS7_ILi96EEENS7_ILi192EEEEEELi192ENS_6half_tEfNS_4arch4Sm80ELb1ELb0ELb1ELb0ELb0ELb0ELb1ELb0EEENS1_21CollectiveEpilogueFwdINS6_IJS8_SA_S9_EEENS6_IJNS7_ILi1EEESI_SI_EEESC_SE_Li256ELb0ELb1ELb0ELb0EEENS1_30DynamicPersistentTileSchedulerILi256ELi256ELb0ELb1ELb0EEEEEEEEEvNT_6ParamsE)
        /*0230*/ 	.word	0x000000d0


	//----- nvinfo : EIATTR_MIN_STACK_SIZE
	.align		4
.L_104:
        /*0234*/ 	.byte	0x04, 0x12
        /*0236*/ 	.short	(.L_106 - .L_105)
	.align		4
.L_105:
        /*0238*/ 	.word	index@(_ZN7cutlass13device_kernelIN5flash19enable_sm80_to_sm89INS1_16FlashAttnFwdSm80INS1_25CollectiveMainloopFwdSm80ILi8ELi1ELb1EN4cute5tupleIJNS5_1CILi128EEENS7_ILi96EEENS7_ILi192EEEEEELi192ENS_6half_tEfNS_4arch4Sm80ELb1ELb0ELb1ELb1ELb0ELb0ELb1ELb0EEENS1_21CollectiveEpilogueFwdINS6_IJS8_SA_S9_EEENS6_IJNS7_ILi1EEESI_SI_EEESC_SE_Li256ELb1ELb1ELb0ELb0EEENS1_19SingleTileSchedulerILb1ELb0ELb1ELi128EEEEEEEEEvNT_6ParamsE)
        /*023c*/ 	.word	0x00000058


	//----- nvinfo : EIATTR_MIN_STACK_SIZE
	.align		4
.L_106:
        /*0240*/ 	.byte	0x04, 0x12
        /*0242*/ 	.short	(.L_108 - .L_107)
	.align		4
.L_107:
        /*0244*/ 	.word	index@(_ZN7cutlass13device_kernelIN5flash19enable_sm80_to_sm89INS1_16FlashAttnFwdSm80INS1_25CollectiveMainloopFwdSm80ILi8ELi1ELb0EN4cute5tupleIJNS5_1CILi128EEENS7_ILi64EEENS7_ILi192EEEEEELi192ENS_6half_tEfNS_4arch4Sm80ELb1ELb0ELb1ELb1ELb0ELb1ELb1ELb0EEENS1_21CollectiveEpilogueFwdINS6_IJS8_SA_S9_EEENS6_IJNS7_ILi1EEESI_SI_EEESC_SE_Li256ELb1ELb1ELb0ELb0EEENS1_19SingleTileSchedulerILb1ELb0ELb1ELi128EEEEEEEEEvNT_6ParamsE)
        /*0248*/ 	.word	0x00000000


	//----- nvinfo : EIATTR_MIN_STACK_SIZE
	.align		4
.L_108:
        /*024c*/ 	.byte	0x04, 0x12
        /*024e*/ 	.short	(.L_110 - .L_109)
	.align		4
.L_109:
        /*0250*/ 	.word	index@(_ZN7cutlass13device_kernelIN5flash19enable_sm80_to_sm89INS1_16FlashAttnFwdSm80INS1_25CollectiveMainloopFwdSm80ILi8ELi2ELb1EN4cute5tupleIJNS5_1CILi128EEENS7_ILi96EEENS7_ILi192EEEEEELi192ENS_6half_tEfNS_4arch4Sm80ELb0ELb0ELb1ELb0ELb0ELb0ELb1ELb0EEENS1_21CollectiveEpilogueFwdINS6_IJS8_SA_S9_EEENS6_IJNS7_ILi1EEESI_SI_EEESC_SE_Li256ELb0ELb1ELb0ELb0EEENS1_19SingleTileSchedulerILb0ELb0ELb1ELi128EEEEEEEEEvNT_6ParamsE)
        /*0254*/ 	.word	0x00000050


	//----- nvinfo : EIATTR_MIN_STACK_SIZE
	.align		4
.L_110:
        /*0258*/ 	.byte	0x04, 0x12
        /*025a*/ 	.short	(.L_112 - .L_111)
	.align		4
.L_111:
        /*025c*/ 	.word	index@(_ZN7cutlass13device_kernelIN5flash19enable_sm80_to_sm89INS1_16FlashAttnFwdSm80INS1_25CollectiveMainloopFwdSm80ILi8ELi2ELb1EN4cute5tupleIJNS5_1CILi128EEENS7_ILi96EEENS7_ILi192EEEEEELi192ENS_6half_tEfNS_4arch4Sm80ELb0ELb0ELb1ELb1ELb0ELb0ELb1ELb0EEENS1_21CollectiveEpilogueFwdINS6_IJS8_SA_S9_EEENS6_IJNS7_ILi1EEESI_SI_EEESC_SE_Li256ELb1ELb1ELb0ELb0EEENS1_19SingleTileSchedulerILb1ELb0ELb1ELi128EEEEEEEEEvNT_6ParamsE)
        /*0260*/ 	.word	0x00000038


	//----- nvinfo : EIATTR_MIN_STACK_SIZE
	.align		4
.L_112:
        /*0264*/ 	.byte	0x04, 0x12
        /*0266*/ 	.short	(.L_114 - .L_113)
	.align		4
.L_113:
        /*0268*/ 	.word	index@(_ZN7cutlass13device_kernelIN5flash19enable_sm80_to_sm89INS1_16FlashAttnFwdSm80INS1_25CollectiveMainloopFwdSm80ILi8ELi2ELb0EN4cute5tupleIJNS5_1CILi128EEENS7_ILi64EEENS7_ILi192EEEEEELi192ENS_6half_tEfNS_4arch4Sm80ELb0ELb0ELb1ELb1ELb0ELb1ELb1ELb0EEENS1_21CollectiveEpilogueFwdINS6_IJS8_SA_S9_EEENS6_IJNS7_ILi1EEESI_SI_EEESC_SE_Li256ELb1ELb1ELb0ELb0EEENS1_19SingleTileSchedulerILb1ELb0ELb1ELi128EEEEEEEEEvNT_6ParamsE)
        /*026c*/ 	.word	0x00000000


	//----- nvinfo : EIATTR_MIN_STACK_SIZE
	.align		4
.L_114:
        /*0270*/ 	.byte	0x04, 0x12
        /*0272*/ 	.short	(.L_116 - .L_115)
	.align		4
.L_115:
        /*0274*/ 	.word	index@(_ZN7cutlass13device_kernelIN5flash19enable_sm80_to_sm89INS1_16FlashAttnFwdSm80INS1_25CollectiveMainloopFwdSm80ILi8ELi2ELb0EN4cute5tupleIJNS5_1CILi128EEENS7_ILi64EEENS7_ILi192EEEEEELi192ENS_6half_tEfNS_4arch4Sm80ELb0ELb1ELb1ELb0ELb0ELb0ELb1ELb0EEENS1_21CollectiveEpilogueFwdINS6_IJS8_SA_S9_EEENS6_IJNS7_ILi1EEESI_SI_EEESC_SE_Li256ELb0ELb1ELb0ELb0EEENS1_19SingleTileSchedulerILb0ELb0ELb1ELi128EEEEEEEEEvNT_6ParamsE)
        /*0278*/ 	.word	0x00000000


	//----- nvinfo : EIATTR_MIN_STACK_SIZE
	.align		4
.L_116:
        /*027c*/ 	.byte	0x04, 0x12
        /*027e*/ 	.short	(.L_118 - .L_117)
	.align		4
.L_117:
        /*0280*/ 	.word	index@(_ZN7cutlass13device_kernelIN5flash19enable_sm80_to_sm89INS1_16FlashAttnFwdSm80INS1_25CollectiveMainloopFwdSm80ILi8ELi2ELb0EN4cute5tupleIJNS5_1CILi128EEENS7_ILi64EEENS7_ILi192EEEEEELi192ENS_6half_tEfNS_4arch4Sm80ELb0ELb1ELb1ELb1ELb0ELb0ELb1ELb0EEENS1_21CollectiveEpilogueFwdINS6_IJS8_SA_S9_EEENS6_IJNS7_ILi1EEESI_SI_EEESC_SE_Li256ELb1ELb1ELb0ELb0EEENS1_19SingleTileSchedulerILb1ELb0ELb1ELi128EEEEEEEEEvNT_6ParamsE)
        /*0284*/ 	.word	0x00000000


	//----- nvinfo : EIATTR_MIN_STACK_SIZE
	.align		4
.L_118:
        /*0288*/ 	.byte	0x04, 0x12
        /*028a*/ 	.short	(.L_120 - .L_119)
	.align		4
.L_119:
        /*028c*/ 	.word	index@(_ZN7cutlass13device_kernelIN5flash19enable_sm80_to_sm89INS1_16FlashAttnFwdSm80INS1_25CollectiveMainloopFwdSm80ILi8ELi2ELb0EN4cute5tupleIJNS5_1CILi128EEENS7_ILi64EEENS7_ILi192EEEEEELi192ENS_6half_tEfNS_4arch4Sm80ELb0ELb1ELb1ELb1ELb0ELb1ELb1ELb0EEENS1_21CollectiveEpilogueFwdINS6_IJS8_SA_S9_EEENS6_IJNS7_ILi1EEESI_SI_EEESC_SE_Li256ELb1ELb1ELb0ELb0EEENS1_19SingleTileSchedulerILb1ELb0ELb1ELi128EEEEEEEEEvNT_6ParamsE)
        /*0290*/ 	.word	0x00000000


	//----- nvinfo : EIATTR_MIN_STACK_SIZE
	.align		4
.L_120:
        /*0294*/ 	.byte	0x04, 0x12
        /*0296*/ 	.short	(.L_122 - .L_121)
	.align		4
.L_121:
        /*0298*/ 	.word	index@(_ZN7cutlass13device_kernelIN5flash19enable_sm80_to_sm89INS1_16FlashAttnFwdSm80INS1_25CollectiveMainloopFwdSm80ILi8ELi2ELb1EN4cute5tupleIJNS5_1CILi128EEENS7_ILi96EEENS7_ILi192EEEEEELi192ENS_6half_tEfNS_4arch4Sm80ELb1ELb0ELb1ELb0ELb0ELb0ELb1ELb0EEENS1_21CollectiveEpilogueFwdINS6_IJS8_SA_S9_EEENS6_IJNS7_ILi1EEESI_SI_EEESC_SE_Li256ELb0ELb1ELb0ELb0EEENS1_30DynamicPersistentTileSchedulerILi256ELi256ELb0ELb1ELb0EEEEEEEEEvNT_6ParamsE)
        /*029c*/ 	.word	0x000000a8


	//----- nvinfo : EIATTR_MIN_STACK_SIZE
	.align		4
.L_122:
        /*02a0*/ 	.byte	0x04, 0x12
        /*02a2*/ 	.short	(.L_124 - .L_123)
	.align		4
.L_123:
        /*02a4*/ 	.word	index@(_ZN7cutlass13device_kernelIN5flash19enable_sm80_to_sm89INS1_16FlashAttnFwdSm80INS1_25CollectiveMainloopFwdSm80ILi8ELi2ELb1EN4cute5tupleIJNS5_1CILi128EEENS7_ILi96EEENS7_ILi192EEEEEELi192ENS_6half_tEfNS_4arch4Sm80ELb1ELb0ELb1ELb1ELb0ELb0ELb1ELb0EEENS1_21CollectiveEpilogueFwdINS6_IJS8_SA_S9_EEENS6_IJNS7_ILi1EEESI_SI_EEESC_SE_Li256ELb1ELb1ELb0ELb0EEENS1_19SingleTileSchedulerILb1ELb0ELb1ELi128EEEEEEEEEvNT_6ParamsE)
        /*02a8*/ 	.word	0x00000048


	//----- nvinfo : EIATTR_MIN_STACK_SIZE
	.align		4
.L_124:
        /*02ac*/ 	.byte	0x04, 0x12
        /*02ae*/ 	.short	(.L_126 - .L_125)
	.align		4
.L_125:
        /*02b0*/ 	.word	index@(_ZN7cutlass13device_kernelIN5flash19enable_sm80_to_sm89INS1_16FlashAttnFwdSm80INS1_25CollectiveMainloopFwdSm80ILi8ELi2ELb0EN4cute5tupleIJNS5_1CILi128EEENS7_ILi64EEENS7_ILi192EEEEEELi192ENS_6half_tEfNS_4arch4Sm80ELb1ELb0ELb1ELb1ELb0ELb1ELb1ELb0EEENS1_21CollectiveEpilogueFwdINS6_IJS8_SA_S9_EEENS6_IJNS7_ILi1EEESI_SI_EEESC_SE_Li256ELb1ELb1ELb0ELb0EEENS1_19SingleTileSchedulerILb1ELb0ELb1ELi128EEEEEEEEEvNT_6ParamsE)
        /*02b4*/ 	.word	0x00000000
.L_126:


//--------------------- .nv.info._ZN7cutlass13device_kernelIN5flash19enable_sm80_to_sm89INS1_16FlashAttnFwdSm80INS1_25CollectiveMainloopFwdSm80ILi8ELi1ELb1EN4cute5tupleIJNS5_1CILi128EEENS7_ILi96EEENS7_ILi192EEEEEELi192ENS_6half_tEfNS_4arch4Sm80ELb0ELb0ELb1ELb0ELb0ELb0ELb1ELb0EEENS1_21CollectiveEpilogueFwdINS6_IJS8_SA_S9_EEENS6_IJNS7_ILi1EEESI_SI_EEESC_SE_Li256ELb0ELb1ELb0ELb0EEENS1_19SingleTileSchedulerILb0ELb0ELb1ELi128EEEEEEEEEvNT_6ParamsE --------------------------
	.section	.nv.info._ZN7cutlass13device_kernelIN5flash19enable_sm80_to_sm89INS1_16FlashAttnFwdSm80INS1_25CollectiveMainloopFwdSm80ILi8ELi1ELb1EN4cute5tupleIJNS5_1CILi128EEENS7_ILi96EEENS7_ILi192EEEEEELi192ENS_6half_tEfNS_4arch4Sm80ELb0ELb0ELb1ELb0ELb0ELb0ELb1ELb0EEENS1_21CollectiveEpilogueFwdINS6_IJS8_SA_S9_EEENS6_IJNS7_ILi1EEESI_SI_EEESC_SE_Li256ELb0ELb1ELb0ELb0EEENS1_19SingleTileSchedulerILb0ELb0ELb1ELi128EEEEEEEEEvNT_6ParamsE,"",@"SHT_CUDA_INFO"
	.sectionflags	@""
	.align	4


	//----- nvinfo : EIATTR_CUDA_API_VERSION
	.align		4
        /*0000*/ 	.byte	0x04, 0x37
        /*0002*/ 	.short	(.L_128 - .L_127)
.L_127:
        /*0004*/ 	.word	0x00000082


	//----- nvinfo : EIATTR_SW2861232_WAR
	.align		4
.L_128:
        /*0008*/ 	.byte	0x01, 0x35
	.zero		2


	//----- nvinfo : EIATTR_PARAM_CBANK
	.align		4
        /*000c*/ 	.byte	0x04, 0x0a
        /*000e*/ 	.short	(.L_130 - .L_129)
	.align		4
.L_129:
        /*0010*/ 	.word	index@(.nv.constant0._ZN7cutlass13device_kernelIN5flash19enable_sm80_to_sm89INS1_16FlashAttnFwdSm80INS1_25CollectiveMainloopFwdSm80ILi8ELi1ELb1EN4cute5tupleIJNS5_1CILi128EEENS7_ILi96EEENS7_ILi192EEEEEELi192ENS_6half_tEfNS_4arch4Sm80ELb0ELb0ELb1ELb0ELb0ELb0ELb1ELb0EEENS1_21CollectiveEpilogueFwdINS6_IJS8_SA_S9_EEENS6_IJNS7_ILi1EEESI_SI_EEESC_SE_Li256ELb0ELb1ELb0ELb0EEENS1_19SingleTileSchedulerILb0ELb0ELb1ELi128EEEEEEEEEvNT_6ParamsE)
        /*0014*/ 	.short	0x0160
        /*0016*/ 	.short	0x0418


	//----- nvinfo : EIATTR_CBANK_PARAM_SIZE
	.align		4
.L_130:
        /*0018*/ 	.byte	0x03, 0x19
        /*001a*/ 	.short	0x0418


	//----- nvinfo : EIATTR_KPARAM_INFO
	.align		4
        /*001c*/ 	.byte	0x04, 0x17
        /*001e*/ 	.short	(.L_132 - .L_131)
.L_131:
        /*0020*/ 	.word	0x00000000
        /*0024*/ 	.short	0x0000
        /*0026*/ 	.short	0x0000
        /*0028*/ 	.byte	0x00, 0xf0, 0x61, 0x10


	//----- nvinfo : EIATTR_MAXREG_COUNT
	.align		4
.L_132:
        /*002c*/ 	.byte	0x03, 0x1b
        /*002e*/ 	.short	0x00ff


	//----- nvinfo : EIATTR_NUM_BARRIERS
	.align		4
        /*0030*/ 	.byte	0x02, 0x4c
        /*0032*/ 	.byte	0x02
	.zero		1


	//----- nvinfo : EIATTR_ANNOTATIONS
	.align		4
        /*0034*/ 	.byte	0x04, 0x55
        /*0036*/ 	.short	(.L_134 - .L_133)


	//   ....[0]....
.L_133:
        /*0038*/ 	.word	0x00000001
        /*003c*/ 	.byte	0x90, 0x02, 0x00, 0x00, 0x01, 0x00, 0x00, 0x00, 0x10, 0x04, 0x00, 0x00, 0x01, 0x00, 0x00, 0x00
        /* <DEDUP_REMOVED lines=35> */
        /*027c*/ 	.byte	0x30, 0xaf, 0x00, 0x00, 0x01, 0x00, 0x00, 0x00, 0x60, 0xaf, 0x00, 0x00


	//----- nvinfo : EIATTR_MERCURY_ISA_VERSION
	.align		4
.L_134:
        /*0288*/ 	.byte	0x03, 0x5f
        /*028a*/ 	.short	0x0000


	//----- nvinfo : EIATTR_COOP_GROUP_MASK_REGIDS
	.align		4
        /*028c*/ 	.byte	0x04, 0x29
        /*028e*/ 	.short	(.L_136 - .L_135)


	//   ....[0]....
.L_135:
        /*0290*/ 	.word	0xffffffff


	//   ....[1]....
        /*0294*/ 	.word	0xffffffff


	//   ....[2]....
        /*0298*/ 	.word	0xffffffff


	//   ....[3]....
        /*029c*/ 	.word	0xffffffff


	//   ....[4]....
        /*02a0*/ 	.word	0xffffffff


	//   ....[5]....
        /*02a4*/ 	.word	0xffffffff


	//   ....[6]....
        /*02a8*/ 	.word	0xffffffff


	//   ....[7]....
        /*02ac*/ 	.word	0xffffffff


	//   ....[8]....
        /*02b0*/ 	.word	0xffffffff


	//   ....[9]....
        /*02b4*/ 	.word	0xffffffff


	//   ....[10]....
        /*02b8*/ 	.word	0xffffffff


	//   ....[11]....
        /*02bc*/ 	.word	0xffffffff


	//   ....[12]....
        /*02c0*/ 	.word	0xffffffff


	//   ....[13]....
        /*02c4*/ 	.word	0xffffffff


	//   ....[14]....
        /*02c8*/ 	.word	0xffffffff


	//   ....[15]....
        /*02cc*/ 	.word	0xffffffff


	//   ....[16]....
        /*02d0*/ 	.word	0xffffffff


	//   ....[17]....
        /*02d4*/ 	.word	0xffffffff


	//   ....[18]....
        /*02d8*/ 	.word	0xffffffff


	//   ....[19]....
        /*02dc*/ 	.word	0xffffffff


	//   ....[20]....
        /*02e0*/ 	.word	0xffffffff


	//   ....[21]....
        /*02e4*/ 	.word	0xffffffff


	//   ....[22]....
        /*02e8*/ 	.word	0xffffffff


	//   ....[23]....
        /*02ec*/ 	.word	0xffffffff


	//   ....[24]....
        /*02f0*/ 	.word	0xffffffff


	//   ....[25]....
        /*02f4*/ 	.word	0xffffffff


	//   ....[26]....
        /*02f8*/ 	.word	0xffffffff


	//   ....[27]....
        /*02fc*/ 	.word	0xffffffff


	//   ....[28]....
        /*0300*/ 	.word	0xffffffff


	//   ....[29]....
        /*0304*/ 	.word	0xffffffff


	//   ....[30]....
        /*0308*/ 	.word	0xffffffff


	//   ....[31]....
        /*030c*/ 	.word	0xffffffff


	//----- nvinfo : EIATTR_COOP_GROUP_INSTR_OFFSETS
	.align		4
.L_136:
        /*0310*/ 	.byte	0x04, 0x28
        /*0312*/ 	.short	(.L_138 - .L_137)


	//   ....[0]....
.L_137:
        /*0314*/ 	.word	0x00000610


	//   ....[1]....
        /*0318*/ 	.word	0x00000650


	//   ....[2]....
        /*031c*/ 	.word	0x000006d0


	//   ....[3]....
        /*0320*/ 	.word	0x00000730


	//   ....[4]....
        /*0324*/ 	.word	0x00000760


	//   ....[5]....
        /*0328*/ 	.word	0x00000800


	//   ....[6]....
        /*032c*/ 	.word	0x00000830


	//   ....[7]....
        /*0330*/ 	.word	0x00000870


	//   ....[8]....
        /*0334*/ 	.word	0x000035b0


	//   ....[9]....
        /*0338*/ 	.word	0x00003670


	//   ....[10]....
        /*033c*/ 	.word	0x000036b0


	//   ....[11]....
        /*0340*/ 	.word	0x00003730


	//   ....[12]....
        /*0344*/ 	.word	0x00008520


	//   ....[13]....
        /*0348*/ 	.word	0x000085a0


	//   ....[14]....
        /*034c*/ 	.word	0x000085b0


	//   ....[15]....
        /*0350*/ 	.word	0x00008640


	//   ....[16]....
        /*0354*/ 	.word	0x0000ac10


	//   ....[17]....
        /*0358*/ 	.word	0x0000ac20


	//   ....[18]....
        /*035c*/ 	.word	0x0000ac50


	//   ....[19]....
        /*0360*/ 	.word	0x0000ac70


	//   ....[20]....
        /*0364*/ 	.word	0x0000c040


	//   ....[21]....
        /*0368*/ 	.word	0x0000c050


	//   ....[22]....
        /*036c*/ 	.word	0x0000c070


	//   ....[23]....
        /*0370*/ 	.word	0x0000c080


	//   ....[24]....
        /*0374*/ 	.word	0x0000c190


	//   ....[25]....
        /*0378*/ 	.word	0x0000c1b0


	//   ....[26]....
        /*037c*/ 	.word	0x0000c310


	//   ....[27]....
        /*0380*/ 	.word	0x0000c340


	//   ....[28]....
        /*0384*/ 	.word	0x0000c470


	//   ....[29]....
        /*0388*/ 	.word	0x0000c4a0


	//   ....[30]....
        /*038c*/ 	.word	0x0000c5d0


	//   ....[31]....
        /*0390*/ 	.word	0x0000c5f0


	//----- nvinfo : EIATTR_EXIT_INSTR_OFFSETS
	.align		4
.L_138:
        /*0394*/ 	.byte	0x04, 0x1c
        /*0396*/ 	.short	(.L_140 - .L_139)


	//   ....[0]....
.L_139:
        /*0398*/ 	.word	0x00000040


	//   ....[1]....
        /*039c*/ 	.word	0x0000c600


	//   ....[2]....
        /*03a0*/ 	.word	0x0000c6b0


	//   ....[3]....
        /*03a4*/ 	.word	0x0000c710


	//----- nvinfo : EIATTR_CTAIDZ_USED
	.align		4
.L_140:
        /*03a8*/ 	.byte	0x01, 0x04
	.zero		2


	//----- nvinfo : EIATTR_MAX_THREADS
	.align		4
        /*03ac*/ 	.byte	0x04, 0x05
        /*03ae*/ 	.short	(.L_142 - .L_141)
.L_141:
        /*03b0*/ 	.word	0x00000100
        /*03b4*/ 	.word	0x00000001
        /*03b8*/ 	.word	0x00000001


	//----- nvinfo : EIATTR_CRS_STACK_SIZE
	.align		4
.L_142:
        /*03bc*/ 	.byte	0x04, 0x1e
        /*03be*/ 	.short	(.L_144 - .L_143)
.L_143:
        /*03c0*/ 	.word	0x00000000
.L_144:


//--------------------- .nv.info._ZN7cutlass13device_kernelIN5flash19enable_sm80_to_sm89INS1_16FlashAttnFwdSm80INS1_25CollectiveMainloopFwdSm80ILi8ELi1ELb1EN4cute5tupleIJNS5_1CILi128EEENS7_ILi96EEENS7_ILi192EEEEEELi192ENS_6half_tEfNS_4arch4Sm80ELb0ELb0ELb1ELb1ELb0ELb0ELb1ELb0EEENS1_21CollectiveEpilogueFwdINS6_IJS8_SA_S9_EEENS6_IJNS7_ILi1EEESI_SI_EEESC_SE_Li256ELb1ELb1ELb0ELb0EEENS1_19SingleTileSchedulerILb1ELb0ELb1ELi128EEEEEEEEEvNT_6ParamsE --------------------------
	.section	.nv.info._ZN7cutlass13device_kernelIN5flash19enable_sm80_to_sm89INS1_16FlashAttnFwdSm80INS1_25CollectiveMainloopFwdSm80ILi8ELi1ELb1EN4cute5tupleIJNS5_1CILi128EEENS7_ILi96EEENS7_ILi192EEEEEELi192ENS_6half_tEfNS_4arch4Sm80ELb0ELb0ELb1ELb1ELb0ELb0ELb1ELb0EEENS1_21CollectiveEpilogueFwdINS6_IJS8_SA_S9_EEENS6_IJNS7_ILi1EEESI_SI_EEESC_SE_Li256ELb1ELb1ELb0ELb0EEENS1_19SingleTileSchedulerILb1ELb0ELb1ELi128EEEEEEEEEvNT_6ParamsE,"",@"SHT_CUDA_INFO"
	.sectionflags	@""
	.align	4


	//----- nvinfo : EIATTR_CUDA_API_VERSION
	.align		4
        /*0000*/ 	.byte	0x04, 0x37
        /*0002*/ 	.short	(.L_146 - .L_145)
.L_145:
        /*0004*/ 	.word	0x00000082


	//----- nvinfo : EIATTR_SW2861232_WAR
	.align		4
.L_146:
        /*0008*/ 	.byte	0x01, 0x35
	.zero		2


	//----- nvinfo : EIATTR_PARAM_CBANK
	.align		4
        /*000c*/ 	.byte	0x04, 0x0a
        /*000e*/ 	.short	(.L_148 - .L_147)
	.align		4
.L_147:
        /*0010*/ 	.word	index@(.nv.constant0._ZN7cutlass13device_kernelIN5flash19enable_sm80_to_sm89INS1_16FlashAttnFwdSm80INS1_25CollectiveMainloopFwdSm80ILi8ELi1ELb1EN4cute5tupleIJNS5_1CILi128EEENS7_ILi96EEENS7_ILi192EEEEEELi192ENS_6half_tEfNS_4arch4Sm80ELb0ELb0ELb1ELb1ELb0ELb0ELb1ELb0EEENS1_21CollectiveEpilogueFwdINS6_IJS8_SA_S9_EEENS6_IJNS7_ILi1EEESI_SI_EEESC_SE_Li256ELb1ELb1ELb0ELb0EEENS1_19SingleTileSchedulerILb1ELb0ELb1ELi128EEEEEEEEEvNT_6ParamsE)
        /*0014*/ 	.short	0x0160
        /*0016*/ 	.short	0x0418


	//----- nvinfo : EIATTR_CBANK_PARAM_SIZE
	.align		4
.L_148:
        /*0018*/ 	.byte	0x03, 0x19
        /*001a*/ 	.short	0x0418


	//----- nvinfo : EIATTR_KPARAM_INFO
	.align		4
        /*001c*/ 	.byte	0x04, 0x17
        /*001e*/ 	.short	(.L_150 - .L_149)
.L_149:
        /*0020*/ 	.word	0x00000000
        /*0024*/ 	.short	0x0000
        /*0026*/ 	.short	0x0000
        /*0028*/ 	.byte	0x00, 0xf0, 0x61, 0x10


	//----- nvinfo : EIATTR_MAXREG_COUNT
	.align		4
.L_150:
        /*002c*/ 	.byte	0x03, 0x1b
        /*002e*/ 	.short	0x00ff


	//----- nvinfo : EIATTR_NUM_BARRIERS
	.align		4
        /*0030*/ 	.byte	0x02, 0x4c
        /*0032*/ 	.byte	0x02
	.zero		1


	//----- nvinfo : EIATTR_ANNOTATIONS
	.align		4
        /*0034*/ 	.byte	0x04, 0x55
        /*0036*/ 	.short	(.L_152 - .L_151)


	//   ....[0]....
.L_151:
        /* <DEDUP_REMOVED lines=30> */
        /*020c*/ 	.byte	0x10, 0xcd, 0x00, 0x00


	//----- nvinfo : EIATTR_MERCURY_ISA_VERSION
	.align		4
.L_152:
        /*0210*/ 	.byte	0x03, 0x5f
        /*0212*/ 	.short	0x0000


	//----- nvinfo : EIATTR_COOP_GROUP_MASK_REGIDS
	.align		4
        /*0214*/ 	.byte	0x04, 0x29
        /*0216*/ 	.short	(.L_154 - .L_153)


	//   ....[0]....
.L_153:
        /*0218*/ 	.word	0xffffffff


	//   ....[1]....
        /*021c*/ 	.word	0xffffffff


	//   ....[2]....
        /*0220*/ 	.word	0xffffffff


	//   ....[3]....
        /*0224*/ 	.word	0xffffffff


	//   ....[4]....
        /*0228*/ 	.word	0xffffffff


	//   ....[5]....
        /*022c*/ 	.word	0xffffffff


	//   ....[6]....
        /*0230*/ 	.word	0xffffffff


	//   ....[7]....
        /*0234*/ 	.word	0xffffffff


	//   ....[8]....
        /*0238*/ 	.word	0xffffffff


	//   ....[9]....
        /*023c*/ 	.word	0xffffffff


	//   ....[10]....
        /*0240*/ 	.word	0xffffffff


	//   ....[11]....
        /*0244*/ 	.word	0xffffffff


	//   ....[12]....
        /*0248*/ 	.word	0xffffffff


	//   ....[13]....
        /*024c*/ 	.word	0xffffffff


	//   ....[14]....
        /*0250*/ 	.word	0xffffffff


	//   ....[15]....
        /*0254*/ 	.word	0xffffffff


	//   ....[16]....
        /*0258*/ 	.word	0xffffffff


	//   ....[17]....
        /*025c*/ 	.word	0xffffffff


	//   ....[18]....
        /*0260*/ 	.word	0xffffffff


	//   ....[19]....
        /*0264*/ 	.word	0xffffffff


	//   ....[20]....
        /*0268*/ 	.word	0xffffffff


	//   ....[21]....
        /*026c*/ 	.word	0xffffffff


	//   ....[22]....
        /*0270*/ 	.word	0xffffffff


	//   ....[23]....
        /*0274*/ 	.word	0xffffffff


	//   ....[24]....
        /*0278*/ 	.word	0xffffffff


	//   ....[25]....
        /*027c*/ 	.word	0xffffffff


	//   ....[26]....
        /*0280*/ 	.word	0xffffffff


	//   ....[27]....
        /*0284*/ 	.word	0xffffffff


	//   ....[28]....
        /*0288*/ 	.word	0xffffffff


	//   ....[29]....
        /*028c*/ 	.word	0xffffffff


	//   ....[30]....
        /*0290*/ 	.word	0xffffffff


	//   ....[31]....
        /*0294*/ 	.word	0xffffffff


	//   ....[32]....
        /*0298*/ 	.word	0xffffffff


	//   ....[33]....
        /*029c*/ 	.word	0xffffffff


	//   ....[34]....
        /*02a0*/ 	.word	0xffffffff


	//   ....[35]....
        /*02a4*/ 	.word	0xffffffff


	//   ....[36]....
        /*02a8*/ 	.word	0xffffffff


	//   ....[37]....
        /*02ac*/ 	.word	0xffffffff


	//   ....[38]....
        /*02b0*/ 	.word	0xffffffff


	//   ....[39]....
        /*02b4*/ 	.word	0xffffffff


	//   ....[40]....
        /*02b8*/ 	.word	0xffffffff


	//----- nvinfo : EIATTR_COOP_GROUP_INSTR_OFFSETS
	.align		4
.L_154:
        /*02bc*/ 	.byte	0x04, 0x28
        /*02be*/ 	.short	(.L_156 - .L_155)


	//   ....[0]....
.L_155:
        /*02c0*/ 	.word	0x00000090


	//   ....[1]....
        /*02c4*/ 	.word	0x00000e80


	//   ....[2]....
        /*02c8*/ 	.word	0x00000ef0


	//   ....[3]....
        /*02cc*/ 	.word	0x00001180


	//   ....[4]....
        /*02d0*/ 	.word	0x000011b0


	//   ....[5]....
        /*02d4*/ 	.word	0x00001360


	//   ....[6]....
        /*02d8*/ 	.word	0x00001390


	//   ....[7]....
        /*02dc*/ 	.word	0x000013d0


	//   ....[8]....
        /*02e0*/ 	.word	0x00001440


	//   ....[9]....
        /*02e4*/ 	.word	0x00003f10


	//   ....[10]....
        /*02e8*/ 	.word	0x00003fc0


	//   ....[11]....
        /*02ec*/ 	.word	0x00003ff0


	//   ....[12]....
        /*02f0*/ 	.word	0x00004060


	//   ....[13]....
        /*02f4*/ 	.word	0x00008900


	//   ....[14]....
        /*02f8*/ 	.word	0x00008970


	//   ....[15]....
        /*02fc*/ 	.word	0x00008980


	//   ....[16]....
        /*0300*/ 	.word	0x00008a10


	//   ....[17]....
        /*0304*/ 	.word	0x0000aed0


	//   ....[18]....
        /*0308*/ 	.word	0x0000aee0


	//   ....[19]....
        /*030c*/ 	.word	0x0000af10


	//   ....[20]....
        /*0310*/ 	.word	0x0000af20


	//   ....[21]....
        /*0314*/ 	.word	0x0000c490


	//   ....[22]....
        /*0318*/ 	.word	0x0000c4e0


	//   ....[23]....
        /*031c*/ 	.word	0x0000c510


	//   ....[24]....
        /*0320*/ 	.word	0x0000c530


	//   ....[25]....
        /*0324*/ 	.word	0x0000c710


	//   ....[26]....
        /*0328*/ 	.word	0x0000c720


	//   ....[27]....
        /*032c*/ 	.word	0x0000c8a0


	//   ....[28]....
        /*0330*/ 	.word	0x0000c8d0


	//   ....[29]....
        /*0334*/ 	.word	0x0000ca20


	//   ....[30]....
        /*0338*/ 	.word	0x0000ca50


	//   ....[31]....
        /*033c*/ 	.word	0x0000cba0


	//   ....[32]....
        /*0340*/ 	.word	0x0000cbc0


	//   ....[33]....
        /*0344*/ 	.word	0x0000d3c0


	//   ....[34]....
        /*0348*/ 	.word	0x0000d3e0


	//   ....[35]....
        /*034c*/ 	.word	0x0000d530


	//   ....[36]....
        /*0350*/ 	.word	0x0000d560


	//   ....[37]....
        /*0354*/ 	.word	0x0000d690


	//   ....[38]....
        /*0358*/ 	.word	0x0000d6c0


	//   ....[39]....
        /*035c*/ 	.word	0x0000d7f0


	//   ....[40]....
        /*0360*/ 	.word	0x0000d810


	//----- nvinfo : EIATTR_EXIT_INSTR_OFFSETS
	.align		4
.L_156:
        /*0364*/ 	.byte	0x04, 0x1c
        /*0366*/ 	.short	(.L_158 - .L_157)


	//   ....[0]....
.L_157:
        /*0368*/ 	.word	0x00000350


	//   ....[1]....
        /*036c*/ 	.word	0x0000cbd0


	//   ....[2]....
        /*0370*/ 	.word	0x0000cca0


	//   ....[3]....
        /*0374*/ 	.word	0x0000cd00


	//   ....[4]....
        /*0378*/ 	.word	0x0000d820


	//   ....[5]....
        /*037c*/ 	.word	0x0000d8d0


	//   ....[6]....
        /*0380*/ 	.word	0x0000d930


	//----- nvinfo : EIATTR_CTAIDZ_USED
	.align		4
.L_158:
        /*0384*/ 	.byte	0x01, 0x04
	.zero		2


	//----- nvinfo : EIATTR_MAX_THREADS
	.align		4
        /*0388*/ 	.byte	0x04, 0x05
        /*038a*/ 	.short	(.L_160 - .L_159)
.L_159:
        /*038c*/ 	.word	0x00000100
        /*0390*/ 	.word	0x00000001
        /*0394*/ 	.word	0x00000001


	//----- nvinfo : EIATTR_CRS_STACK_SIZE
	.align		4
.L_160:
        /*0398*/ 	.byte	0x04, 0x1e
        /*039a*/ 	.short	(.L_162 - .L_161)
.L_161:
        /*039c*/ 	.word	0x00000000
.L_162:


//--------------------- .nv.info._ZN7cutlass13device_kernelIN5flash19enable_sm80_to_sm89INS1_16FlashAttnFwdSm80INS1_25CollectiveMainloopFwdSm80ILi8ELi1ELb0EN4cute5tupleIJNS5_1CILi128EEENS7_ILi64EEENS7_ILi192EEEEEELi192ENS_6half_tEfNS_4arch4Sm80ELb0ELb0ELb1ELb1ELb0ELb1ELb1ELb0EEENS1_21CollectiveEpilogueFwdINS6_IJS8_SA_S9_EEENS6_IJNS7_ILi1EEESI_SI_EEESC_SE_Li256ELb1ELb1ELb0ELb0EEENS1_19SingleTileSchedulerILb1ELb0ELb1ELi128EEEEEEEEEvNT_6ParamsE --------------------------
	.section	.nv.info._ZN7cutlass13device_kernelIN5flash19enable_sm80_to_sm89INS1_16FlashAttnFwdSm80INS1_25CollectiveMainloopFwdSm80ILi8ELi1ELb0EN4cute5tupleIJNS5_1CILi128EEENS7_ILi64EEENS7_ILi192EEEEEELi192ENS_6half_tEfNS_4arch4Sm80ELb0ELb0ELb1ELb1ELb0ELb1ELb1ELb0EEENS1_21CollectiveEpilogueFwdINS6_IJS8_SA_S9_EEENS6_IJNS7_ILi1EEESI_SI_EEESC_SE_Li256ELb1ELb1ELb0ELb0EEENS1_19SingleTileSchedulerILb1ELb0ELb1ELi128EEEEEEEEEvNT_6ParamsE,"",@"SHT_CUDA_INFO"
	.sectionflags	@""
	.align	4


	//----- nvinfo : EIATTR_CUDA_API_VERSION
	.align		4
        /*0000*/ 	.byte	0x04, 0x37
        /*0002*/ 	.short	(.L_164 - .L_163)
.L_163:
        /*0004*/ 	.word	0x00000082


	//----- nvinfo : EIATTR_SW2861232_WAR
	.align		4
.L_164:
        /*0008*/ 	.byte	0x01, 0x35
	.zero		2


	//----- nvinfo : EIATTR_PARAM_CBANK
	.align		4
        /*000c*/ 	.byte	0x04, 0x0a
        /*000e*/ 	.short	(.L_166 - .L_165)
	.align		4
.L_165:
        /*0010*/ 	.word	index@(.nv.constant0._ZN7cutlass13device_kernelIN5flash19enable_sm80_to_sm89INS1_16FlashAttnFwdSm80INS1_25CollectiveMainloopFwdSm80ILi8ELi1ELb0EN4cute5tupleIJNS5_1CILi128EEENS7_ILi64EEENS7_ILi192EEEEEELi192ENS_6half_tEfNS_4arch4Sm80ELb0ELb0ELb1ELb1ELb0ELb1ELb1ELb0EEENS1_21CollectiveEpilogueFwdINS6_IJS8_SA_S9_EEENS6_IJNS7_ILi1EEESI_SI_EEESC_SE_Li256ELb1ELb1ELb0ELb0EEENS1_19SingleTileSchedulerILb1ELb0ELb1ELi128EEEEEEEEEvNT_6ParamsE)
        /*0014*/ 	.short	0x0160
        /*0016*/ 	.short	0x0418


	//----- nvinfo : EIATTR_CBANK_PARAM_SIZE
	.align		4
.L_166:
        /*0018*/ 	.byte	0x03, 0x19
        /*001a*/ 	.short	0x0418


	//----- nvinfo : EIATTR_KPARAM_INFO
	.align		4
        /*001c*/ 	.byte	0x04, 0x17
        /*001e*/ 	.short	(.L_168 - .L_167)
.L_167:
        /*0020*/ 	.word	0x00000000
        /*0024*/ 	.short	0x0000
        /*0026*/ 	.short	0x0000
        /*0028*/ 	.byte	0x00, 0xf0, 0x61, 0x10


	//----- nvinfo : EIATTR_MAXREG_COUNT
	.align		4
.L_168:
        /*002c*/ 	.byte	0x03, 0x1b
        /*002e*/ 	.short	0x00ff


	//----- nvinfo : EIATTR_NUM_BARRIERS
	.align		4
        /*0030*/ 	.byte	0x02, 0x4c
        /*0032*/ 	.byte	0x02
	.zero		1


	//----- nvinfo : EIATTR_MERCURY_ISA_VERSION
	.align		4
        /*0034*/ 	.byte	0x03, 0x5f
        /*0036*/ 	.short	0x0000


	//----- nvinfo : EIATTR_COOP_GROUP_MASK_REGIDS
	.align		4
        /*0038*/ 	.byte	0x04, 0x29
        /*003a*/ 	.short	(.L_170 - .L_169)


	//   ....[0]....
.L_169:
        /*003c*/ 	.word	0xffffffff


	//   ....[1]....
        /*0040*/ 	.word	0xffffffff


	//   ....[2]....
        /*0044*/ 	.word	0xffffffff


	//   ....[3]....
        /*0048*/ 	.word	0xffffffff


	//   ....[4]....
        /*004c*/ 	.word	0xffffffff


	//   ....[5]....
        /*0050*/ 	.word	0xffffffff


	//   ....[6]....
        /*0054*/ 	.word	0xffffffff


	//   ....[7]....
        /*0058*/ 	.word	0xffffffff


	//   ....[8]....
        /*005c*/ 	.word	0xffffffff


	//   ....[9]....
        /*0060*/ 	.word	0xffffffff


	//   ....[10]....
        /*0064*/ 	.word	0xffffffff


	//   ....[11]....
        /*0068*/ 	.word	0xffffffff


	//   ....[12]....
        /*006c*/ 	.word	0xffffffff


	//   ....[13]....
        /*0070*/ 	.word	0xffffffff


	//   ....[14]....
        /*0074*/ 	.word	0xffffffff


	//   ....[15]....
        /*0078*/ 	.word	0xffffffff


	//   ....[16]....
        /*007c*/ 	.word	0xffffffff


	//   ....[17]....
        /*0080*/ 	.word	0xffffffff


	//   ....[18]....
        /*0084*/ 	.word	0xffffffff


	//   ....[19]....
        /*0088*/ 	.word	0xffffffff


	//   ....[20]....
        /*008c*/ 	.word	0xffffffff


	//   ....[21]....
        /*0090*/ 	.word	0xffffffff


	//   ....[22]....
        /*0094*/ 	.word	0xffffffff


	//   ....[23]....
        /*0098*/ 	.word	0xffffffff


	//   ....[24]....
        /*009c*/ 	.word	0xffffffff


	//   ....[25]....
        /*00a0*/ 	.word	0xffffffff


	//   ....[26]....
        /*00a4*/ 	.word	0xffffffff


	//   ....[27]....
        /*00a8*/ 	.word	0xffffffff


	//   ....[28]....
        /*00ac*/ 	.word	0xffffffff


	//   ....[29]....
        /*00b0*/ 	.word	0xffffffff


	//   ....[30]....
        /*00b4*/ 	.word	0xffffffff


	//   ....[31]....
        /*00b8*/ 	.word	0xffffffff


	//   ....[32]....
        /*00bc*/ 	.word	0xffffffff


	//   ....[33]....
        /*00c0*/ 	.word	0xffffffff


	//   ....[34]....
        /*00c4*/ 	.word	0xffffffff


	//   ....[35]....
        /*00c8*/ 	.word	0xffffffff


	//   ....[36]....
        /*00cc*/ 	.word	0xffffffff


	//   ....[37]....
        /*00d0*/ 	.word	0xffffffff


	//   ....[38]....
        /*00d4*/ 	.word	0xffffffff


	//   ....[39]....
        /*00d8*/ 	.word	0xffffffff


	//   ....[40]....
        /*00dc*/ 	.word	0xffffffff


	//----- nvinfo : EIATTR_COOP_GROUP_INSTR_OFFSETS
	.align		4
.L_170:
        /*00e0*/ 	.byte	0x04, 0x28
        /*00e2*/ 	.short	(.L_172 - .L_171)


	//   ....[0]....
.L_171:
        /*00e4*/ 	.word	0x00000080


	//   ....[1]....
        /*00e8*/ 	.word	0x000062e0


	//   ....[2]....
        /*00ec*/ 	.word	0x00006310


	//   ....[3]....
        /*00f0*/ 	.word	0x00006640


	//   ....[4]....
        /*00f4*/ 	.word	0x00006670


	//   ....[5]....
        /*00f8*/ 	.word	0x000067b0


	//   ....[6]....
        /*00fc*/ 	.word	0x000067e0


	//   ....[7]....
        /*0100*/ 	.word	0x00006910


	//   ....[8]....
        /*0104*/ 	.word	0x00006950


	//   ....[9]....
        /*0108*/ 	.word	0x0000dfb0


	//   ....[10]....
        /*010c*/ 	.word	0x0000e0b0


	//   ....[11]....
        /*0110*/ 	.word	0x0000e0c0


	//   ....[12]....
        /*0114*/ 	.word	0x0000e130


	//   ....[13]....
        /*0118*/ 	.word	0x00010760


	//   ....[14]....
        /*011c*/ 	.word	0x00010780


	//   ....[15]....
        /*0120*/ 	.word	0x000107a0


	//   ....[16]....
        /*0124*/ 	.word	0x000107c0


	//   ....[17]....
        /*0128*/ 	.word	0x00012120


	//   ....[18]....
        /*012c*/ 	.word	0x00012150


	//   ....[19]....
        /*0130*/ 	.word	0x000121b0


	//   ....[20]....
        /*0134*/ 	.word	0x000121c0


	//   ....[21]....
        /*0138*/ 	.word	0x000136d0


	//   ....[22]....
        /*013c*/ 	.word	0x00013710


	//   ....[23]....
        /*0140*/ 	.word	0x00013750


	//   ....[24]....
        /*0144*/ 	.word	0x00013790


	//   ....[25]....
        /*0148*/ 	.word	0x00013980


	//   ....[26]....
        /*014c*/ 	.word	0x00013990


	//   ....[27]....
        /*0150*/ 	.word	0x00013b10


	//   ....[28]....
        /*0154*/ 	.word	0x00013b40


	//   ....[29]....
        /*0158*/ 	.word	0x00013c90


	//   ....[30]....
        /*015c*/ 	.word	0x00013cc0


	//   ....[31]....
        /*0160*/ 	.word	0x00013e10


	//   ....[32]....
        /*0164*/ 	.word	0x00013e30


	//   ....[33]....
        /*0168*/ 	.word	0x00014610


	//   ....[34]....
        /*016c*/ 	.word	0x00014630


	//   ....[35]....
        /*0170*/ 	.word	0x00014760


	//   ....[36]....
        /*0174*/ 	.word	0x00014790


	//   ....[37]....
        /*0178*/ 	.word	0x000148c0


	//   ....[38]....
        /*017c*/ 	.word	0x000148f0


	//   ....[39]....
        /*0180*/ 	.word	0x00014a20


	//   ....[40]....
        /*0184*/ 	.word	0x00014a40


	//----- nvinfo : EIATTR_EXIT_INSTR_OFFSETS
	.align		4
.L_172:
        /*0188*/ 	.byte	0x04, 0x1c
        /*018a*/ 	.short	(.L_174 - .L_173)


	//   ....[0]....
.L_173:
        /*018c*/ 	.word	0x00000310


	//   ....[1]....
        /*0190*/ 	.word	0x00013e40


	//   ....[2]....
        /*0194*/ 	.word	0x00013f10


	//   ....[3]....
        /*0198*/ 	.word	0x00013f70


	//   ....[4]....
        /*019c*/ 	.word	0x00014a50


	//   ....[5]....
        /*01a0*/ 	.word	0x00014b00


	//   ....[6]....
        /*01a4*/ 	.word	0x00014b60


	//----- nvinfo : EIATTR_CTAIDZ_USED
	.align		4
.L_174:
        /*01a8*/ 	.byte	0x01, 0x04
	.zero		2


	//----- nvinfo : EIATTR_MAX_THREADS
	.align		4
        /*01ac*/ 	.byte	0x04, 0x05
        /*01ae*/ 	.short	(.L_176 - .L_175)
.L_175:
        /*01b0*/ 	.word	0x00000100
        /*01b4*/ 	.word	0x00000001
        /*01b8*/ 	.word	0x00000001


	//----- nvinfo : EIATTR_CRS_STACK_SIZE
	.align		4
.L_176:
        /*01bc*/ 	.byte	0x04, 0x1e
        /*01be*/ 	.short	(.L_178 - .L_177)
.L_177:
        /*01c0*/ 	.word	0x00000000
.L_178:


//--------------------- .nv.info._ZN7cutlass13device_kernelIN5flash19enable_sm80_to_sm89INS1_16FlashAttnFwdSm80INS1_25CollectiveMainloopFwdSm80ILi8ELi1ELb0EN4cute5tupleIJNS5_1CILi128EEENS7_ILi64EEENS7_ILi192EEEEEELi192ENS_6half_tEfNS_4arch4Sm80ELb0ELb1ELb1ELb0ELb0ELb0ELb1ELb0EEENS1_21CollectiveEpilogueFwdINS6_IJS8_SA_S9_EEENS6_IJNS7_ILi1EEESI_SI_EEESC_SE_Li256ELb0ELb1ELb0ELb0EEENS1_19SingleTileSchedulerILb0ELb0ELb1ELi128EEEEEEEEEvNT_6ParamsE --------------------------
	.section	.nv.info._ZN7cutlass13device_kernelIN5flash19enable_sm80_to_sm89INS1_16FlashAttnFwdSm80INS1_25CollectiveMainloopFwdSm80ILi8ELi1ELb0EN4cute5tupleIJNS5_1CILi128EEENS7_ILi64EEENS7_ILi192EEEEEELi192ENS_6half_tEfNS_4arch4Sm80ELb0ELb1ELb1ELb0ELb0ELb0ELb1ELb0EEENS1_21CollectiveEpilogueFwdINS6_IJS8_SA_S9_EEENS6_IJNS7_ILi1EEESI_SI_EEESC_SE_Li256ELb0ELb1ELb0ELb0EEENS1_19SingleTileSchedulerILb0ELb0ELb1ELi128EEEEEEEEEvNT_6ParamsE,"",@"SHT_CUDA_INFO"
	.sectionflags	@""
	.align	4


	//----- nvinfo : EIATTR_CUDA_API_VERSION
	.align		4
        /*0000*/ 	.byte	0x04, 0x37
        /*0002*/ 	.short	(.L_180 - .L_179)
.L_179:
        /*0004*/ 	.word	0x00000082


	//----- nvinfo : EIATTR_SW2861232_WAR
	.align		4
.L_180:
        /*0008*/ 	.byte	0x01, 0x35
	.zero		2


	//----- nvinfo : EIATTR_PARAM_CBANK
	.align		4
        /*000c*/ 	.byte	0x04, 0x0a
        /*000e*/ 	.short	(.L_182 - .L_181)
	.align		4
.L_181:
        /*0010*/ 	.word	index@(.nv.constant0._ZN7cutlass13device_kernelIN5flash19enable_sm80_to_sm89INS1_16FlashAttnFwdSm80INS1_25CollectiveMainloopFwdSm80ILi8ELi1ELb0EN4cute5tupleIJNS5_1CILi128EEENS7_ILi64EEENS7_ILi192EEEEEELi192ENS_6half_tEfNS_4arch4Sm80ELb0ELb1ELb1ELb0ELb0ELb0ELb1ELb0EEENS1_21CollectiveEpilogueFwdINS6_IJS8_SA_S9_EEENS6_IJNS7_ILi1EEESI_SI_EEESC_SE_Li256ELb0ELb1ELb0ELb0EEENS1_19SingleTileSchedulerILb0ELb0ELb1ELi128EEEEEEEEEvNT_6ParamsE)
        /*0014*/ 	.short	0x0160
        /*0016*/ 	.short	0x0418


	//----- nvinfo : EIATTR_CBANK_PARAM_SIZE
	.align		4
.L_182:
        /*0018*/ 	.byte	0x03, 0x19
        /*001a*/ 	.short	0x0418


	//----- nvinfo : EIATTR_KPARAM_INFO
	.align		4
        /*001c*/ 	.byte	0x04, 0x17
        /*001e*/ 	.short	(.L_184 - .L_183)
.L_183:
        /*0020*/ 	.word	0x00000000
        /*0024*/ 	.short	0x0000
        /*0026*/ 	.short	0x0000
        /*0028*/ 	.byte	0x00, 0xf0, 0x61, 0x10


	//----- nvinfo : EIATTR_MAXREG_COUNT
	.align		4
.L_184:
        /*002c*/ 	.byte	0x03, 0x1b
        /*002e*/ 	.short	0x00ff


	//----- nvinfo : EIATTR_NUM_BARRIERS
	.align		4
        /*0030*/ 	.byte	0x02, 0x4c
        /*0032*/ 	.byte	0x02
	.zero		1


	//----- nvinfo : EIATTR_MERCURY_ISA_VERSION
	.align		4
        /*0034*/ 	.byte	0x03, 0x5f
        /*0036*/ 	.short	0x0000


	//----- nvinfo : EIATTR_COOP_GROUP_MASK_REGIDS
	.align		4
        /*0038*/ 	.byte	0x04, 0x29
        /*003a*/ 	.short	(.L_186 - .L_185)


	//   ....[0]....
.L_185:
        /*003c*/ 	.word	0xffffffff


	//   ....[1]....
        /*0040*/ 	.word	0xffffffff


	//   ....[2]....
        /*0044*/ 	.word	0xffffffff


	//   ....[3]....
        /*0048*/ 	.word	0xffffffff


	//   ....[4]....
        /*004c*/ 	.word	0xffffffff


	//   ....[5]....
        /*0050*/ 	.word	0xffffffff


	//   ....[6]....
        /*0054*/ 	.word	0xffffffff


	//   ....[7]....
        /*0058*/ 	.word	0xffffffff


	//   ....[8]....
        /*005c*/ 	.word	0xffffffff


	//   ....[9]....
        /*0060*/ 	.word	0xffffffff


	//   ....[10]....
        /*0064*/ 	.word	0xffffffff


	//   ....[11]....
        /*0068*/ 	.word	0xffffffff


	//   ....[12]....
        /*006c*/ 	.word	0xffffffff


	//   ....[13]....
        /*0070*/ 	.word	0xffffffff


	//   ....[14]....
        /*0074*/ 	.word	0xffffffff


	//   ....[15]....
        /*0078*/ 	.word	0xffffffff


	//   ....[16]....
        /*007c*/ 	.word	0xffffffff


	//   ....[17]....
        /*0080*/ 	.word	0xffffffff


	//   ....[18]....
        /*0084*/ 	.word	0xffffffff


	//   ....[19]....
        /*0088*/ 	.word	0xffffffff


	//   ....[20]....
        /*008c*/ 	.word	0xffffffff


	//   ....[21]....
        /*0090*/ 	.word	0xffffffff


	//   ....[22]....
        /*0094*/ 	.word	0xffffffff


	//   ....[23]....
        /*0098*/ 	.word	0xffffffff


	//   ....[24]....
        /*009c*/ 	.word	0xffffffff


	//   ....[25]....
        /*00a0*/ 	.word	0xffffffff


	//   ....[26]....
        /*00a4*/ 	.word	0xffffffff


	//   ....[27]....
        /*00a8*/ 	.word	0xffffffff


	//   ....[28]....
        /*00ac*/ 	.word	0xffffffff


	//   ....[29]....
        /*00b0*/ 	.word	0xffffffff


	//   ....[30]....
        /*00b4*/ 	.word	0xffffffff


	//   ....[31]....
        /*00b8*/ 	.word	0xffffffff


	//   ....[32]....
        /*00bc*/ 	.word	0xffffffff


	//   ....[33]....
        /*00c0*/ 	.word	0xffffffff


	//   ....[34]....
        /*00c4*/ 	.word	0xffffffff


	//   ....[35]....
        /*00c8*/ 	.word	0xffffffff


	//   ....[36]....
        /*00cc*/ 	.word	0xffffffff


	//   ....[37]....
        /*00d0*/ 	.word	0xffffffff


	//   ....[38]....
        /*00d4*/ 	.word	0xffffffff


	//   ....[39]....
        /*00d8*/ 	.word	0xffffffff


	//   ....[40]....
        /*00dc*/ 	.word	0xffffffff


	//   ....[41]....
        /*00e0*/ 	.word	0xffffffff


	//   ....[42]....
        /*00e4*/ 	.word	0xffffffff


	//   ....[43]....
        /*00e8*/ 	.word	0xffffffff


	//   ....[44]....
        /*00ec*/ 	.word	0xffffffff


	//   ....[45]....
        /*00f0*/ 	.word	0xffffffff


	//   ....[46]....
        /*00f4*/ 	.word	0xffffffff


	//   ....[47]....
        /*00f8*/ 	.word	0xffffffff


	//   ....[48]....
        /*00fc*/ 	.word	0xffffffff


	//   ....[49]....
        /*0100*/ 	.word	0xffffffff


	//   ....[50]....
        /*0104*/ 	.word	0xffffffff


	//   ....[51]....
        /*0108*/ 	.word	0xffffffff


	//   ....[52]....
        /*010c*/ 	.word	0xffffffff


	//   ....[53]....
        /*0110*/ 	.word	0xffffffff


	//----- nvinfo : EIATTR_COOP_GROUP_INSTR_OFFSETS
	.align		4
.L_186:
        /*0114*/ 	.byte	0x04, 0x28
        /*0116*/ 	.short	(.L_188 - .L_187)


	//   ....[0]....
.L_187:
        /*0118*/ 	.word	0x00000d50


	//   ....[1]....
        /*011c*/ 	.word	0x00000d90


	//   ....[2]....
        /*0120*/ 	.word	0x00000dc0


	//   ....[3]....
        /*0124*/ 	.word	0x00000df0


	//   ....[4]....
        /*0128*/ 	.word	0x00000f30


	//   ....[5]....
        /*012c*/ 	.word	0x00000f80


	//   ....[6]....
        /*0130*/ 	.word	0x00000fd0


	//   ....[7]....
        /*0134*/ 	.word	0x00001070


	//   ....[8]....
        /*0138*/ 	.word	0x00002a70


	//   ....[9]....
        /*013c*/ 	.word	0x00002dd0


	//   ....[10]....
        /*0140*/ 	.word	0x00003af0


	//   ....[11]....
        /*0144*/ 	.word	0x00003b10


	//   ....[12]....
        /*0148*/ 	.word	0x00003b30


	//   ....[13]....
        /*014c*/ 	.word	0x00003b50


	//   ....[14]....
        /*0150*/ 	.word	0x00006050


	//   ....[15]....
        /*0154*/ 	.word	0x00006410


	//   ....[16]....
        /*0158*/ 	.word	0x00006c60


	//   ....[17]....
        /*015c*/ 	.word	0x00006e30


	//   ....[18]....
        /*0160*/ 	.word	0x00006e80


	//   ....[19]....
        /*0164*/ 	.word	0x00006f10


	//   ....[20]....
        /*0168*/ 	.word	0x00009cd0


	//   ....[21]....
        /*016c*/ 	.word	0x00009cf0


	//   ....[22]....
        /*0170*/ 	.word	0x00009d10


	//   ....[23]....
        /*0174*/ 	.word	0x00009d30


	//   ....[24]....
        /*0178*/ 	.word	0x0000caf0


	//   ....[25]....
        /*017c*/ 	.word	0x0000ce80


	//   ....[26]....
        /*0180*/ 	.word	0x0000d600


	//   ....[27]....
        /*0184*/ 	.word	0x0000d7e0


	//   ....[28]....
        /*0188*/ 	.word	0x0000d820


	//   ....[29]....
        /*018c*/ 	.word	0x0000d8a0


	//   ....[30]....
        /*0190*/ 	.word	0x0000ef70


	//   ....[31]....
        /*0194*/ 	.word	0x0000efa0


	//   ....[32]....
        /*0198*/ 	.word	0x0000efe0


	//   ....[33]....
        /*019c*/ 	.word	0x0000eff0


	//   ....[34]....
        /*01a0*/ 	.word	0x00010520


	//   ....[35]....
        /*01a4*/ 	.word	0x00010530


	//   ....[36]....
        /*01a8*/ 	.word	0x00010550


	//   ....[37]....
        /*01ac*/ 	.word	0x00010570


	//   ....[38]....
        /*01b0*/ 	.word	0x00010590


	//   ....[39]....
        /*01b4*/ 	.word	0x000105b0


	//   ....[40]....
        /*01b8*/ 	.word	0x000107e0


	//   ....[41]....
        /*01bc*/ 	.word	0x00010810


	//   ....[42]....
        /*01c0*/ 	.word	0x00010960


	//   ....[43]....
        /*01c4*/ 	.word	0x00010990


	//   ....[44]....
        /*01c8*/ 	.word	0x00010ae0


	//   ....[45]....
        /*01cc*/ 	.word	0x00010b00


	//   ....[46]....
        /*01d0*/ 	.word	0x00011190


	//   ....[47]....
        /*01d4*/ 	.word	0x000111b0


	//   ....[48]....
        /*01d8*/ 	.word	0x000112e0


	//   ....[49]....
        /*01dc*/ 	.word	0x00011310


	//   ....[50]....
        /*01e0*/ 	.word	0x00011440


	//   ....[51]....
        /*01e4*/ 	.word	0x00011470


	//   ....[52]....
        /*01e8*/ 	.word	0x000115a0


	//   ....[53]....
        /*01ec*/ 	.word	0x000115c0


	//----- nvinfo : EIATTR_EXIT_INSTR_OFFSETS
	.align		4
.L_188:
        /*01f0*/ 	.byte	0x04, 0x1c
        /*01f2*/ 	.short	(.L_190 - .L_189)


	//   ....[0]....
.L_189:
        /*01f4*/ 	.word	0x00000030


	//   ....[1]....
        /*01f8*/ 	.word	0x00010b10


	//   ....[2]....
        /*01fc*/ 	.word	0x00010be0


	//   ....[3]....
        /*0200*/ 	.word	0x00010c40


	//   ....[4]....
        /*0204*/ 	.word	0x000115d0


	//   ....[5]....
        /*0208*/ 	.word	0x00011680


	//   ....[6]....
        /*020c*/ 	.word	0x000116e0


	//----- nvinfo : EIATTR_CTAIDZ_USED
	.align		4
.L_190:
        /*0210*/ 	.byte	0x01, 0x04
	.zero		2


	//----- nvinfo : EIATTR_MAX_THREADS
	.align		4
        /*0214*/ 	.byte	0x04, 0x05
        /*0216*/ 	.short	(.L_192 - .L_191)
.L_191:
        /*0218*/ 	.word	0x00000100
        /*021c*/ 	.word	0x00000001
        /*0220*/ 	.word	0x00000001


	//----- nvinfo : EIATTR_CRS_STACK_SIZE
	.align		4
.L_192:
        /*0224*/ 	.byte	0x04, 0x1e
        /*0226*/ 	.short	(.L_194 - .L_193)
.L_193:
        /*0228*/ 	.word	0x00000000
.L_194:


//--------------------- .nv.info._ZN7cutlass13device_kernelIN5flash19enable_sm80_to_sm89INS1_16FlashAttnFwdSm80INS1_25CollectiveMainloopFwdSm80ILi8ELi1ELb0EN4cute5tupleIJNS5_1CILi128EEENS7_ILi64EEENS7_ILi192EEEEEELi192ENS_6half_tEfNS_4arch4Sm80ELb0ELb1ELb1ELb1ELb0ELb0ELb1ELb0EEENS1_21CollectiveEpilogueFwdINS6_IJS8_SA_S9_EEENS6_IJNS7_ILi1EEESI_SI_EEESC_SE_Li256ELb1ELb1ELb0ELb0EEENS1_19SingleTileSchedulerILb1ELb0ELb1ELi128EEEEEEEEEvNT_6ParamsE --------------------------
	.section	.nv.info._ZN7cutlass13device_kernelIN5flash19enable_sm80_to_sm89INS1_16FlashAttnFwdSm80INS1_25CollectiveMainloopFwdSm80ILi8ELi1ELb0EN4cute5tupleIJNS5_1CILi128EEENS7_ILi64EEENS7_ILi192EEEEEELi192ENS_6half_tEfNS_4arch4Sm80ELb0ELb1ELb1ELb1ELb0ELb0ELb1ELb0EEENS1_21CollectiveEpilogueFwdINS6_IJS8_SA_S9_EEENS6_IJNS7_ILi1EEESI_SI_EEESC_SE_Li256ELb1ELb1ELb0ELb0EEENS1_19SingleTileSchedulerILb1ELb0ELb1ELi128EEEEEEEEEvNT_6ParamsE,"",@"SHT_CUDA_INFO"
	.sectionflags	@""
	.align	4


	//----- nvinfo : EIATTR_CUDA_API_VERSION
	.align		4
        /*0000*/ 	.byte	0x04, 0x37
        /*0002*/ 	.short	(.L_196 - .L_195)
.L_195:
        /*0004*/ 	.word	0x00000082


	//----- nvinfo : EIATTR_SW2861232_WAR
	.align		4
.L_196:
        /*0008*/ 	.byte	0x01, 0x35
	.zero		2


	//----- nvinfo : EIATTR_PARAM_CBANK
	.align		4
        /*000c*/ 	.byte	0x04, 0x0a
        /*000e*/ 	.short	(.L_198 - .L_197)
	.align		4
.L_197:
        /*0010*/ 	.word	index@(.nv.constant0._ZN7cutlass13device_kernelIN5flash19enable_sm80_to_sm89INS1_16FlashAttnFwdSm80INS1_25CollectiveMainloopFwdSm80ILi8ELi1ELb0EN4cute5tupleIJNS5_1CILi128EEENS7_ILi64EEENS7_ILi192EEEEEELi192ENS_6half_tEfNS_4arch4Sm80ELb0ELb1ELb1ELb1ELb0ELb0ELb1ELb0EEENS1_21CollectiveEpilogueFwdINS6_IJS8_SA_S9_EEENS6_IJNS7_ILi1EEESI_SI_EEESC_SE_Li256ELb1ELb1ELb0ELb0EEENS1_19SingleTileSchedulerILb1ELb0ELb1ELi128EEEEEEEEEvNT_6ParamsE)
        /*0014*/ 	.short	0x0160
        /*0016*/ 	.short	0x0418


	//----- nvinfo : EIATTR_CBANK_PARAM_SIZE
	.align		4
.L_198:
        /*0018*/ 	.byte	0x03, 0x19
        /*001a*/ 	.short	0x0418


	//----- nvinfo : EIATTR_KPARAM_INFO
	.align		4
        /*001c*/ 	.byte	0x04, 0x17
        /*001e*/ 	.short	(.L_200 - .L_199)
.L_199:
        /*0020*/ 	.word	0x00000000
        /*0024*/ 	.short	0x0000
        /*0026*/ 	.short	0x0000
        /*0028*/ 	.byte	0x00, 0xf0, 0x61, 0x10


	//----- nvinfo : EIATTR_MAXREG_COUNT
	.align		4
.L_200:
        /*002c*/ 	.byte	0x03, 0x1b
        /*002e*/ 	.short	0x00ff


	//----- nvinfo : EIATTR_NUM_BARRIERS
	.align		4
        /*0030*/ 	.byte	0x02, 0x4c
        /*0032*/ 	.byte	0x02
	.zero		1


	//----- nvinfo : EIATTR_MERCURY_ISA_VERSION
	.align		4
        /*0034*/ 	.byte	0x03, 0x5f
        /*0036*/ 	.short	0x0000


	//----- nvinfo : EIATTR_COOP_GROUP_MASK_REGIDS
	.align		4
        /*0038*/ 	.byte	0x04, 0x29
        /*003a*/ 	.short	(.L_202 - .L_201)


	//   ....[0]....
.L_201:
        /*003c*/ 	.word	0xffffffff


	//   ....[1]....
        /*0040*/ 	.word	0xffffffff


	//   ....[2]....
        /*0044*/ 	.word	0xffffffff


	//   ....[3]....
        /*0048*/ 	.word	0xffffffff


	//   ....[4]....
        /*004c*/ 	.word	0xffffffff


	//   ....[5]....
        /*0050*/ 	.word	0xffffffff


	//   ....[6]....
        /*0054*/ 	.word	0xffffffff


	//   ....[7]....
        /*0058*/ 	.word	0xffffffff


	//   ....[8]....
        /*005c*/ 	.word	0xffffffff


	//   ....[9]....
        /*0060*/ 	.word	0xffffffff


	//   ....[10]....
        /*0064*/ 	.word	0xffffffff


	//   ....[11]....
        /*0068*/ 	.word	0xffffffff


	//   ....[12]....
        /*006c*/ 	.word	0xffffffff


	//   ....[13]....
        /*0070*/ 	.word	0xffffffff


	//   ....[14]....
        /*0074*/ 	.word	0xffffffff


	//   ....[15]....
        /*0078*/ 	.word	0xffffffff


	//   ....[16]....
        /*007c*/ 	.word	0xffffffff


	//   ....[17]....
        /*0080*/ 	.word	0xffffffff


	//   ....[18]....
        /*0084*/ 	.word	0xffffffff


	//   ....[19]....
        /*0088*/ 	.word	0xffffffff


	//   ....[20]....
        /*008c*/ 	.word	0xffffffff


	//   ....[21]....
        /*0090*/ 	.word	0xffffffff


	//   ....[22]....
        /*0094*/ 	.word	0xffffffff


	//   ....[23]....
        /*0098*/ 	.word	0xffffffff


	//   ....[24]....
        /*009c*/ 	.word	0xffffffff


	//   ....[25]....
        /*00a0*/ 	.word	0xffffffff


	//   ....[26]....
        /*00a4*/ 	.word	0xffffffff


	//   ....[27]....
        /*00a8*/ 	.word	0xffffffff


	//   ....[28]....
        /*00ac*/ 	.word	0xffffffff


	//   ....[29]....
        /*00b0*/ 	.word	0xffffffff


	//   ....[30]....
        /*00b4*/ 	.word	0xffffffff


	//   ....[31]....
        /*00b8*/ 	.word	0xffffffff


	//   ....[32]....
        /*00bc*/ 	.word	0xffffffff


	//   ....[33]....
        /*00c0*/ 	.word	0xffffffff


	//   ....[34]....
        /*00c4*/ 	.word	0xffffffff


	//   ....[35]....
        /*00c8*/ 	.word	0xffffffff


	//   ....[36]....
        /*00cc*/ 	.word	0xffffffff


	//   ....[37]....
        /*00d0*/ 	.word	0xffffffff


	//   ....[38]....
        /*00d4*/ 	.word	0xffffffff


	//   ....[39]....
        /*00d8*/ 	.word	0xffffffff


	//   ....[40]....
        /*00dc*/ 	.word	0xffffffff


	//   ....[41]....
        /*00e0*/ 	.word	0xffffffff


	//   ....[42]....
        /*00e4*/ 	.word	0xffffffff


	//   ....[43]....
        /*00e8*/ 	.word	0xffffffff


	//   ....[44]....
        /*00ec*/ 	.word	0xffffffff


	//   ....[45]....
        /*00f0*/ 	.word	0xffffffff


	//   ....[46]....
        /*00f4*/ 	.word	0xffffffff


	//   ....[47]....
        /*00f8*/ 	.word	0xffffffff


	//   ....[48]....
        /*00fc*/ 	.word	0xffffffff


	//   ....[49]....
        /*0100*/ 	.word	0xffffffff


	//   ....[50]....
        /*0104*/ 	.word	0xffffffff


	//   ....[51]....
        /*0108*/ 	.word	0xffffffff


	//   ....[52]....
        /*010c*/ 	.word	0xffffffff


	//   ....[53]....
        /*0110*/ 	.word	0xffffffff


	//   ....[54]....
        /*0114*/ 	.word	0xffffffff


	//----- nvinfo : EIATTR_COOP_GROUP_INSTR_OFFSETS
	.align		4
.L_202:
        /*0118*/ 	.byte	0x04, 0x28
        /*011a*/ 	.short	(.L_204 - .L_203)


	//   ....[0]....
.L_203:
        /*011c*/ 	.word	0x00000080


	//   ....[1]....
        /*0120*/ 	.word	0x000014b0


	//   ....[2]....
        /*0124*/ 	.word	0x000014e0


	//   ....[3]....
        /*0128*/ 	.word	0x000017a0


	//   ....[4]....
        /*012c*/ 	.word	0x000017d0


	//   ....[5]....
        /*0130*/ 	.word	0x00001910


	//   ....[6]....
        /*0134*/ 	.word	0x00001940


	//   ....[7]....
        /*0138*/ 	.word	0x00001a70


	//   ....[8]....
        /*013c*/ 	.word	0x00001ab0


	//   ....[9]....
        /*0140*/ 	.word	0x00003070


	//   ....[10]....
        /*0144*/ 	.word	0x00003480


	//   ....[11]....
        /*0148*/ 	.word	0x00004170


	//   ....[12]....
        /*014c*/ 	.word	0x00004190


	//   ....[13]....
        /*0150*/ 	.word	0x000041b0


	//   ....[14]....
        /*0154*/ 	.word	0x000041d0


	//   ....[15]....
        /*0158*/ 	.word	0x00006690


	//   ....[16]....
        /*015c*/ 	.word	0x00006a80


	//   ....[17]....
        /*0160*/ 	.word	0x000072d0


	//   ....[18]....
        /*0164*/ 	.word	0x000074b0


	//   ....[19]....
        /*0168*/ 	.word	0x000074f0


	//   ....[20]....
        /*016c*/ 	.word	0x00007580


	//   ....[21]....
        /*0170*/ 	.word	0x0000a310


	//   ....[22]....
        /*0174*/ 	.word	0x0000a330


	//   ....[23]....
        /*0178*/ 	.word	0x0000a350


	//   ....[24]....
        /*017c*/ 	.word	0x0000a370


	//   ....[25]....
        /*0180*/ 	.word	0x0000d010


	//   ....[26]....
        /*0184*/ 	.word	0x0000d4c0


	//   ....[27]....
        /*0188*/ 	.word	0x0000dc40


	//   ....[28]....
        /*018c*/ 	.word	0x0000de20


	//   ....[29]....
        /*0190*/ 	.word	0x0000de60


	//   ....[30]....
        /*0194*/ 	.word	0x0000dee0


	//   ....[31]....
        /*0198*/ 	.word	0x0000f5b0


	//   ....[32]....
        /*019c*/ 	.word	0x0000f5e0


	//   ....[33]....
        /*01a0*/ 	.word	0x0000f620


	//   ....[34]....
        /*01a4*/ 	.word	0x0000f630


	//   ....[35]....
        /*01a8*/ 	.word	0x00010b70


	//   ....[36]....
        /*01ac*/ 	.word	0x00010ba0


	//   ....[37]....
        /*01b0*/ 	.word	0x00010be0


	//   ....[38]....
        /*01b4*/ 	.word	0x00010c20


	//   ....[39]....
        /*01b8*/ 	.word	0x00010e10


	//   ....[40]....
        /*01bc*/ 	.word	0x00010e20


	//   ....[41]....
        /*01c0*/ 	.word	0x00010fa0


	//   ....[42]....
        /*01c4*/ 	.word	0x00010fd0


	//   ....[43]....
        /*01c8*/ 	.word	0x00011120


	//   ....[44]....
        /*01cc*/ 	.word	0x00011150


	//   ....[45]....
        /*01d0*/ 	.word	0x000112a0


	//   ....[46]....
        /*01d4*/ 	.word	0x000112c0


	//   ....[47]....
        /*01d8*/ 	.word	0x00011ad0


	//   ....[48]....
        /*01dc*/ 	.word	0x00011af0


	//   ....[49]....
        /*01e0*/ 	.word	0x00011c20


	//   ....[50]....
        /*01e4*/ 	.word	0x00011c50


	//   ....[51]....
        /*01e8*/ 	.word	0x00011d80


	//   ....[52]....
        /*01ec*/ 	.word	0x00011db0


	//   ....[53]....
        /*01f0*/ 	.word	0x00011ee0


	//   ....[54]....
        /*01f4*/ 	.word	0x00011f00


	//----- nvinfo : EIATTR_EXIT_INSTR_OFFSETS
	.align		4
.L_204:
        /*01f8*/ 	.byte	0x04, 0x1c
        /*01fa*/ 	.short	(.L_206 - .L_205)


	//   ....[0]....
.L_205:
        /*01fc*/ 	.word	0x00000310


	//   ....[1]....
        /*0200*/ 	.word	0x000112d0


	//   ....[2]....
        /*0204*/ 	.word	0x000113a0


	//   ....[3]....
        /*0208*/ 	.word	0x00011400


	//   ....[4]....
        /*020c*/ 	.word	0x00011f10


	//   ....[5]....
        /*0210*/ 	.word	0x00011fc0


	//   ....[6]....
        /*0214*/ 	.word	0x00012020


	//----- nvinfo : EIATTR_CTAIDZ_USED
	.align		4
.L_206:
        /*0218*/ 	.byte	0x01, 0x04
	.zero		2


	//----- nvinfo : EIATTR_MAX_THREADS
	.align		4
        /*021c*/ 	.byte	0x04, 0x05
        /*021e*/ 	.short	(.L_208 - .L_207)
.L_207:
        /*0220*/ 	.word	0x00000100
        /*0224*/ 	.word	0x00000001
        /*0228*/ 	.word	0x00000001


	//----- nvinfo : EIATTR_CRS_STACK_SIZE
	.align		4
.L_208:
        /*022c*/ 	.byte	0x04, 0x1e
        /*022e*/ 	.short	(.L_210 - .L_209)
.L_209:
        /*0230*/ 	.word	0x00000000
.L_210:


//--------------------- .nv.info._ZN7cutlass13device_kernelIN5flash19enable_sm80_to_sm89INS1_16FlashAttnFwdSm80INS1_25CollectiveMainloopFwdSm80ILi8ELi1ELb0EN4cute5tupleIJNS5_1CILi128EEENS7_ILi64EEENS7_ILi192EEEEEELi192ENS_6half_tEfNS_4arch4Sm80ELb0ELb1ELb1ELb1ELb0ELb1ELb1ELb0EEENS1_21CollectiveEpilogueFwdINS6_IJS8_SA_S9_EEENS6_IJNS7_ILi1EEESI_SI_EEESC_SE_Li256ELb1ELb1ELb0ELb0EEENS1_19SingleTileSchedulerILb1ELb0ELb1ELi128EEEEEEEEEvNT_6ParamsE --------------------------
	.section	.nv.info._ZN7cutlass13device_kernelIN5flash19enable_sm80_to_sm89INS1_16FlashAttnFwdSm80INS1_25CollectiveMainloopFwdSm80ILi8ELi1ELb0EN4cute5tupleIJNS5_1CILi128EEENS7_ILi64EEENS7_ILi192EEEEEELi192ENS_6half_tEfNS_4arch4Sm80ELb0ELb1ELb1ELb1ELb0ELb1ELb1ELb0EEENS1_21CollectiveEpilogueFwdINS6_IJS8_SA_S9_EEENS6_IJNS7_ILi1EEESI_SI_EEESC_SE_Li256ELb1ELb1ELb0ELb0EEENS1_19SingleTileSchedulerILb1ELb0ELb1ELi128EEEEEEEEEvNT_6ParamsE,"",@"SHT_CUDA_INFO"
	.sectionflags	@""
	.align	4


	//----- nvinfo : EIATTR_CUDA_API_VERSION
	.align		4
        /*0000*/ 	.byte	0x04, 0x37
        /*0002*/ 	.short	(.L_212 - .L_211)
.L_211:
        /*0004*/ 	.word	0x00000082


	//----- nvinfo : EIATTR_SW2861232_WAR
	.align		4
.L_212:
        /*0008*/ 	.byte	0x01, 0x35
	.zero		2


	//----- nvinfo : EIATTR_PARAM_CBANK
	.align		4
        /*000c*/ 	.byte	0x04, 0x0a
        /*000e*/ 	.short	(.L_214 - .L_213)
	.align		4
.L_213:
        /*0010*/ 	.word	index@(.nv.constant0._ZN7cutlass13device_kernelIN5flash19enable_sm80_to_sm89INS1_16FlashAttnFwdSm80INS1_25CollectiveMainloopFwdSm80ILi8ELi1ELb0EN4cute5tupleIJNS5_1CILi128EEENS7_ILi64EEENS7_ILi192EEEEEELi192ENS_6half_tEfNS_4arch4Sm80ELb0ELb1ELb1ELb1ELb0ELb1ELb1ELb0EEENS1_21CollectiveEpilogueFwdINS6_IJS8_SA_S9_EEENS6_IJNS7_ILi1EEESI_SI_EEESC_SE_Li256ELb1ELb1ELb0ELb0EEENS1_19SingleTileSchedulerILb1ELb0ELb1ELi128EEEEEEEEEvNT_6ParamsE)
        /*0014*/ 	.short	0x0160
        /*0016*/ 	.short	0x0418


	//----- nvinfo : EIATTR_CBANK_PARAM_SIZE
	.align		4
.L_214:
        /*0018*/ 	.byte	0x03, 0x19
        /*001a*/ 	.short	0x0418


	//----- nvinfo : EIATTR_KPARAM_INFO
	.align		4
        /*001c*/ 	.byte	0x04, 0x17
        /*001e*/ 	.short	(.L_216 - .L_215)
.L_215:
        /*0020*/ 	.word	0x00000000
        /*0024*/ 	.short	0x0000
        /*0026*/ 	.short	0x0000
        /*0028*/ 	.byte	0x00, 0xf0, 0x61, 0x10


	//----- nvinfo : EIATTR_MAXREG_COUNT
	.align		4
.L_216:
        /*002c*/ 	.byte	0x03, 0x1b
        /*002e*/ 	.short	0x00ff


	//----- nvinfo : EIATTR_NUM_BARRIERS
	.align		4
        /*0030*/ 	.byte	0x02, 0x4c
        /*0032*/ 	.byte	0x02
	.zero		1


	//----- nvinfo : EIATTR_MERCURY_ISA_VERSION
	.align		4
        /*0034*/ 	.byte	0x03, 0x5f
        /*0036*/ 	.short	0x0000


	//----- nvinfo : EIATTR_COOP_GROUP_MASK_REGIDS
	.align		4
        /*0038*/ 	.byte	0x04, 0x29
        /*003a*/ 	.short	(.L_218 - .L_217)


	//   ....[0]....
.L_217:
        /*003c*/ 	.word	0xffffffff


	//   ....[1]....
        /*0040*/ 	.word	0xffffffff


	//   ....[2]....
        /*0044*/ 	.word	0xffffffff


	//   ....[3]....
        /*0048*/ 	.word	0xffffffff


	//   ....[4]....
        /*004c*/ 	.word	0xffffffff


	//   ....[5]....
        /*0050*/ 	.word	0xffffffff


	//   ....[6]....
        /*0054*/ 	.word	0xffffffff


	//   ....[7]....
        /*0058*/ 	.word	0xffffffff


	//   ....[8]....
        /*005c*/ 	.word	0xffffffff


	//   ....[9]....
        /*0060*/ 	.word	0xffffffff


	//   ....[10]....
        /*0064*/ 	.word	0xffffffff


	//   ....[11]....
        /*0068*/ 	.word	0xffffffff


	//   ....[12]....
        /*006c*/ 	.word	0xffffffff


	//   ....[13]....
        /*0070*/ 	.word	0xffffffff


	//   ....[14]....
        /*0074*/ 	.word	0xffffffff


	//   ....[15]....
        /*0078*/ 	.word	0xffffffff


	//   ....[16]....
        /*007c*/ 	.word	0xffffffff


	//   ....[17]....
        /*0080*/ 	.word	0xffffffff


	//   ....[18]....
        /*0084*/ 	.word	0xffffffff


	//   ....[19]....
        /*0088*/ 	.word	0xffffffff


	//   ....[20]....
        /*008c*/ 	.word	0xffffffff


	//   ....[21]....
        /*0090*/ 	.word	0xffffffff


	//   ....[22]....
        /*0094*/ 	.word	0xffffffff


	//   ....[23]....
        /*0098*/ 	.word	0xffffffff


	//   ....[24]....
        /*009c*/ 	.word	0xffffffff


	//   ....[25]....
        /*00a0*/ 	.word	0xffffffff


	//   ....[26]....
        /*00a4*/ 	.word	0xffffffff


	//   ....[27]....
        /*00a8*/ 	.word	0xffffffff


	//   ....[28]....
        /*00ac*/ 	.word	0xffffffff


	//   ....[29]....
        /*00b0*/ 	.word	0xffffffff


	//   ....[30]....
        /*00b4*/ 	.word	0xffffffff


	//   ....[31]....
        /*00b8*/ 	.word	0xffffffff


	//   ....[32]....
        /*00bc*/ 	.word	0xffffffff


	//   ....[33]....
        /*00c0*/ 	.word	0xffffffff


	//   ....[34]....
        /*00c4*/ 	.word	0xffffffff


	//   ....[35]....
        /*00c8*/ 	.word	0xffffffff


	//   ....[36]....
        /*00cc*/ 	.word	0xffffffff


	//   ....[37]....
        /*00d0*/ 	.word	0xffffffff


	//   ....[38]....
        /*00d4*/ 	.word	0xffffffff


	//   ....[39]....
        /*00d8*/ 	.word	0xffffffff


	//   ....[40]....
        /*00dc*/ 	.word	0xffffffff


	//   ....[41]....
        /*00e0*/ 	.word	0xffffffff


	//   ....[42]....
        /*00e4*/ 	.word	0xffffffff


	//   ....[43]....
        /*00e8*/ 	.word	0xffffffff


	//   ....[44]....
        /*00ec*/ 	.word	0xffffffff


	//   ....[45]....
        /*00f0*/ 	.word	0xffffffff


	//   ....[46]....
        /*00f4*/ 	.word	0xffffffff


	//   ....[47]....
        /*00f8*/ 	.word	0xffffffff


	//   ....[48]....
        /*00fc*/ 	.word	0xffffffff


	//   ....[49]....
        /*0100*/ 	.word	0xffffffff


	//   ....[50]....
        /*0104*/ 	.word	0xffffffff


	//   ....[51]....
        /*0108*/ 	.word	0xffffffff


	//   ....[52]....
        /*010c*/ 	.word	0xffffffff


	//   ....[53]....
        /*0110*/ 	.word	0xffffffff


	//   ....[54]....
        /*0114*/ 	.word	0xffffffff


	//   ....[55]....
        /*0118*/ 	.word	0xffffffff


	//   ....[56]....
        /*011c*/ 	.word	0xffffffff


	//   ....[57]....
        /*0120*/ 	.word	0xffffffff


	//   ....[58]....
        /*0124*/ 	.word	0xffffffff


	//   ....[59]....
        /*0128*/ 	.word	0xffffffff


	//   ....[60]....
        /*012c*/ 	.word	0xffffffff


	//   ....[61]....
        /*0130*/ 	.word	0xffffffff


	//   ....[62]....
        /*0134*/ 	.word	0xffffffff


	//   ....[63]....
        /*0138*/ 	.word	0xffffffff


	//   ....[64]....
        /*013c*/ 	.word	0xffffffff


	//   ....[65]....
        /*0140*/ 	.word	0xffffffff


	//   ....[66]....
        /*0144*/ 	.word	0xffffffff


	//   ....[67]....
        /*0148*/ 	.word	0xffffffff


	//   ....[68]....
        /*014c*/ 	.word	0xffffffff


	//   ....[69]....
        /*0150*/ 	.word	0xffffffff


	//   ....[70]....
        /*0154*/ 	.word	0xffffffff


	//----- nvinfo : EIATTR_COOP_GROUP_INSTR_OFFSETS
	.align		4
.L_218:
        /*0158*/ 	.byte	0x04, 0x28
        /*015a*/ 	.short	(.L_220 - .L_219)


	//   ....[0]....
.L_219:
        /*015c*/ 	.word	0x00000090


	//   ....[1]....
        /*0160*/ 	.word	0x00007570


	//   ....[2]....
        /*0164*/ 	.word	0x00007630


	//   ....[3]....
        /*0168*/ 	.word	0x000077a0


	//   ....[4]....
        /*016c*/ 	.word	0x000077d0


	//   ....[5]....
        /*0170*/ 	.word	0x00007910


	//   ....[6]....
        /*0174*/ 	.word	0x00007940


	//   ....[7]....
        /*0178*/ 	.word	0x00007a70


	//   ....[8]....
        /*017c*/ 	.word	0x00007ab0


	//   ....[9]....
        /*0180*/ 	.word	0x000081a0


	//   ....[10]....
        /*0184*/ 	.word	0x00008200


	//   ....[11]....
        /*0188*/ 	.word	0x00008240


	//   ....[12]....
        /*018c*/ 	.word	0x00008250


	//   ....[13]....
        /*0190*/ 	.word	0x00008680


	//   ....[14]....
        /*0194*/ 	.word	0x000086c0


	//   ....[15]....
        /*0198*/ 	.word	0x00008700


	//   ....[16]....
        /*019c*/ 	.word	0x00008770


	//   ....[17]....
        /*01a0*/ 	.word	0x0000b700


	//   ....[18]....
        /*01a4*/ 	.word	0x0000b750


	//   ....[19]....
        /*01a8*/ 	.word	0x0000b760


	//   ....[20]....
        /*01ac*/ 	.word	0x0000b770


	//   ....[21]....
        /*01b0*/ 	.word	0x0000b9f0


	//   ....[22]....
        /*01b4*/ 	.word	0x0000ba30


	//   ....[23]....
        /*01b8*/ 	.word	0x0000ba70


	//   ....[24]....
        /*01bc*/ 	.word	0x0000bae0


	//   ....[25]....
        /*01c0*/ 	.word	0x0000ff90


	//   ....[26]....
        /*01c4*/ 	.word	0x00010340


	//   ....[27]....
        /*01c8*/ 	.word	0x00010f40


	//   ....[28]....
        /*01cc*/ 	.word	0x000110a0


	//   ....[29]....
        /*01d0*/ 	.word	0x000110b0


	//   ....[30]....
        /*01d4*/ 	.word	0x00011100


	//   ....[31]....
        /*01d8*/ 	.word	0x000136e0


	//   ....[32]....
        /*01dc*/ 	.word	0x000139b0


	//   ....[33]....
        /*01e0*/ 	.word	0x000141b0


	//   ....[34]....
        /*01e4*/ 	.word	0x000143e0


	//   ....[35]....
        /*01e8*/ 	.word	0x000143f0


	//   ....[36]....
        /*01ec*/ 	.word	0x00014460


	//   ....[37]....
        /*01f0*/ 	.word	0x000171d0


	//   ....[38]....
        /*01f4*/ 	.word	0x000171f0


	//   ....[39]....
        /*01f8*/ 	.word	0x00017220


	//   ....[40]....
        /*01fc*/ 	.word	0x00017250


	//   ....[41]....
        /*0200*/ 	.word	0x00019f80


	//   ....[42]....
        /*0204*/ 	.word	0x0001a3f0


	//   ....[43]....
        /*0208*/ 	.word	0x0001ab40


	//   ....[44]....
        /*020c*/ 	.word	0x0001ad20


	//   ....[45]....
        /*0210*/ 	.word	0x0001ad60


	//   ....[46]....
        /*0214*/ 	.word	0x0001ade0


	//   ....[47]....
        /*0218*/ 	.word	0x0001c4d0


	//   ....[48]....
        /*021c*/ 	.word	0x0001c500


	//   ....[49]....
        /*0220*/ 	.word	0x0001c550


	//   ....[50]....
        /*0224*/ 	.word	0x0001c560


	//   ....[51]....
        /*0228*/ 	.word	0x0001db50


	//   ....[52]....
        /*022c*/ 	.word	0x0001dbd0


	//   ....[53]....
        /*0230*/ 	.word	0x0001dc10


	//   ....[54]....
        /*0234*/ 	.word	0x0001dc50


	//   ....[55]....
        /*0238*/ 	.word	0x0001de80


	//   ....[56]....
        /*023c*/ 	.word	0x0001de90


	//   ....[57]....
        /*0240*/ 	.word	0x0001e010


	//   ....[58]....
        /*0244*/ 	.word	0x0001e040


	//   ....[59]....
        /*0248*/ 	.word	0x0001e190


	//   ....[60]....
        /*024c*/ 	.word	0x0001e1c0


	//   ....[61]....
        /*0250*/ 	.word	0x0001e310


	//   ....[62]....
        /*0254*/ 	.word	0x0001e330


	//   ....[63]....
        /*0258*/ 	.word	0x0001ec70


	//   ....[64]....
        /*025c*/ 	.word	0x0001ec80


	//   ....[65]....
        /*0260*/ 	.word	0x0001edb0


	//   ....[66]....
        /*0264*/ 	.word	0x0001ede0


	//   ....[67]....
        /*0268*/ 	.word	0x0001ef10


	//   ....[68]....
        /*026c*/ 	.word	0x0001ef40


	//   ....[69]....
        /*0270*/ 	.word	0x0001f070


	//   ....[70]....
        /*0274*/ 	.word	0x0001f090


	//----- nvinfo : EIATTR_EXIT_INSTR_OFFSETS
	.align		4
.L_220:
        /*0278*/ 	.byte	0x04, 0x1c
        /*027a*/ 	.short	(.L_222 - .L_221)


	//   ....[0]....
.L_221:
        /*027c*/ 	.word	0x00000440


	//   ....[1]....
        /*0280*/ 	.word	0x0001e340


	//   ....[2]....
        /*0284*/ 	.word	0x0001e410


	//   ....[3]....
        /*0288*/ 	.word	0x0001e470


	//   ....[4]....
        /*028c*/ 	.word	0x0001f0a0


	//   ....[5]....
        /*0290*/ 	.word	0x0001f150


	//   ....[6]....
        /*0294*/ 	.word	0x0001f1b0


	//----- nvinfo : EIATTR_CTAIDZ_USED
	.align		4
.L_222:
        /*0298*/ 	.byte	0x01, 0x04
	.zero		2


	//----- nvinfo : EIATTR_MAX_THREADS
	.align		4
        /*029c*/ 	.byte	0x04, 0x05
        /*029e*/ 	.short	(.L_224 - .L_223)
.L_223:
        /*02a0*/ 	.word	0x00000100
        /*02a4*/ 	.word	0x00000001
        /*02a8*/ 	.word	0x00000001


	//----- nvinfo : EIATTR_CRS_STACK_SIZE
	.align		4
.L_224:
        /*02ac*/ 	.byte	0x04, 0x1e
        /*02ae*/ 	.short	(.L_226 - .L_225)
.L_225:
        /*02b0*/ 	.word	0x00000000
.L_226:


//--------------------- .nv.info._ZN7cutlass13device_kernelIN5flash19enable_sm80_to_sm89INS1_16FlashAttnFwdSm80INS1_25CollectiveMainloopFwdSm80ILi8ELi1ELb1EN4cute5tupleIJNS5_1CILi128EEENS7_ILi96EEENS7_ILi192EEEEEELi192ENS_6half_tEfNS_4arch4Sm80ELb1ELb0ELb1ELb0ELb0ELb0ELb1ELb0EEENS1_21CollectiveEpilogueFwdINS6_IJS8_SA_S9_EEENS6_IJNS7_ILi1EEESI_SI_EEESC_SE_Li256ELb0ELb1ELb0ELb0EEENS1_30DynamicPersistentTileSchedulerILi256ELi256ELb0ELb1ELb0EEEEEEEEEvNT_6ParamsE --------------------------
	.section	.nv.info._ZN7cutlass13device_kernelIN5flash19enable_sm80_to_sm89INS1_16FlashAttnFwdSm80INS1_25CollectiveMainloopFwdSm80ILi8ELi1ELb1EN4cute5tupleIJNS5_1CILi128EEENS7_ILi96EEENS7_ILi192EEEEEELi192ENS_6half_tEfNS_4arch4Sm80ELb1ELb0ELb1ELb0ELb0ELb0ELb1ELb0EEENS1_21CollectiveEpilogueFwdINS6_IJS8_SA_S9_EEENS6_IJNS7_ILi1EEESI_SI_EEESC_SE_Li256ELb0ELb1ELb0ELb0EEENS1_30DynamicPersistentTileSchedulerILi256ELi256ELb0ELb1ELb0EEEEEEEEEvNT_6ParamsE,"",@"SHT_CUDA_INFO"
	.sectionflags	@""
	.align	4


	//----- nvinfo : EIATTR_CUDA_API_VERSION
	.align		4
        /*0000*/ 	.byte	0x04, 0x37
        /*0002*/ 	.short	(.L_228 - .L_227)
.L_227:
        /*0004*/ 	.word	0x00000082


	//----- nvinfo : EIATTR_SW2861232_WAR
	.align		4
.L_228:
        /*0008*/ 	.byte	0x01, 0x35
	.zero		2


	//----- nvinfo : EIATTR_PARAM_CBANK
	.align		4
        /*000c*/ 	.byte	0x04, 0x0a
        /*000e*/ 	.short	(.L_230 - .L_229)
	.align		4
.L_229:
        /*0010*/ 	.word	index@(.nv.constant0._ZN7cutlass13device_kernelIN5flash19enable_sm80_to_sm89INS1_16FlashAttnFwdSm80INS1_25CollectiveMainloopFwdSm80ILi8ELi1ELb1EN4cute5tupleIJNS5_1CILi128EEENS7_ILi96EEENS7_ILi192EEEEEELi192ENS_6half_tEfNS_4arch4Sm80ELb1ELb0ELb1ELb0ELb0ELb0ELb1ELb0EEENS1_21CollectiveEpilogueFwdINS6_IJS8_SA_S9_EEENS6_IJNS7_ILi1EEESI_SI_EEESC_SE_Li256ELb0ELb1ELb0ELb0EEENS1_30DynamicPersistentTileSchedulerILi256ELi256ELb0ELb1ELb0EEEEEEEEEvNT_6ParamsE)
        /*0014*/ 	.short	0x0160
        /*0016*/ 	.short	0x0428


	//----- nvinfo : EIATTR_CBANK_PARAM_SIZE
	.align		4
.L_230:
        /*0018*/ 	.byte	0x03, 0x19
        /*001a*/ 	.short	0x0428


	//----- nvinfo : EIATTR_KPARAM_INFO
	.align		4
        /*001c*/ 	.byte	0x04, 0x17
        /*001e*/ 	.short	(.L_232 - .L_231)
.L_231:
        /*0020*/ 	.word	0x00000000
        /*0024*/ 	.short	0x0000
        /*0026*/ 	.short	0x0000
        /*0028*/ 	.byte	0x00, 0xf0, 0xa1, 0x10


	//----- nvinfo : EIATTR_MAXREG_COUNT
	.align		4
.L_232:
        /*002c*/ 	.byte	0x03, 0x1b
        /*002e*/ 	.short	0x00ff


	//----- nvinfo : EIATTR_NUM_BARRIERS
	.align		4
        /*0030*/ 	.byte	0x02, 0x4c
        /*0032*/ 	.byte	0x06
	.zero		1


	//----- nvinfo : EIATTR_ANNOTATIONS
	.align		4
        /*0034*/ 	.byte	0x04, 0x55
        /*0036*/ 	.short	(.L_234 - .L_233)


	//   ....[0]....
.L_233:
        /* <DEDUP_REMOVED lines=80> */


	//----- nvinfo : EIATTR_MERCURY_ISA_VERSION
	.align		4
.L_234:
        /*0520*/ 	.byte	0x03, 0x5f
        /*0522*/ 	.short	0x0000


	//----- nvinfo : EIATTR_INT_WARP_WIDE_INSTR_OFFSETS
	.align		4
        /*0524*/ 	.byte	0x04, 0x31
        /*0526*/ 	.short	(.L_236 - .L_235)


	//   ....[0]....
.L_235:
        /*0528*/ 	.word	0x0000f6e0


	//   ....[1]....
        /*052c*/ 	.word	0x0000f760


	//----- nvinfo : EIATTR_COOP_GROUP_MASK_REGIDS
	.align		4
.L_236:
        /*0530*/ 	.byte	0x04, 0x29
        /*0532*/ 	.short	(.L_238 - .L_237)


	//   ....[0]....
.L_237:
        /*0534*/ 	.word	0xffffffff


	//   ....[1]....
        /*0538*/ 	.word	0xffffffff


	//   ....[2]....
        /*053c*/ 	.word	0xffffffff


	//   ....[3]....
        /*0540*/ 	.word	0xffffffff


	//   ....[4]....
        /*0544*/ 	.word	0xffffffff


	//   ....[5]....
        /*0548*/ 	.word	0xffffffff


	//   ....[6]....
        /*054c*/ 	.word	0xffffffff


	//   ....[7]....
        /*0550*/ 	.word	0xffffffff


	//   ....[8]....
        /*0554*/ 	.word	0xffffffff


	//   ....[9]....
        /*0558*/ 	.word	0xffffffff


	//   ....[10]....
        /*055c*/ 	.word	0xffffffff


	//   ....[11]....
        /*0560*/ 	.word	0xffffffff


	//   ....[12]....
        /*0564*/ 	.word	0xffffffff


	//   ....[13]....
        /*0568*/ 	.word	0xffffffff


	//   ....[14]....
        /*056c*/ 	.word	0xffffffff


	//   ....[15]....
        /*0570*/ 	.word	0xffffffff


	//   ....[16]....
        /*0574*/ 	.word	0xffffffff


	//   ....[17]....
        /*0578*/ 	.word	0xffffffff


	//   ....[18]....
        /*057c*/ 	.word	0xffffffff


	//   ....[19]....
        /*0580*/ 	.word	0xffffffff


	//   ....[20]....
        /*0584*/ 	.word	0xffffffff


	//   ....[21]....
        /*0588*/ 	.word	0xffffffff


	//   ....[22]....
        /*058c*/ 	.word	0xffffffff


	//   ....[23]....
        /*0590*/ 	.word	0xffffffff


	//   ....[24]....
        /*0594*/ 	.word	0xffffffff


	//   ....[25]....
        /*0598*/ 	.word	0xffffffff


	//   ....[26]....
        /*059c*/ 	.word	0xffffffff


	//   ....[27]....
        /*05a0*/ 	.word	0xffffffff


	//   ....[28]....
        /*05a4*/ 	.word	0xffffffff


	//   ....[29]....
        /*05a8*/ 	.word	0xffffffff


	//   ....[30]....
        /*05ac*/ 	.word	0xffffffff


	//   ....[31]....
        /*05b0*/ 	.word	0xffffffff


	//   ....[32]....
        /*05b4*/ 	.word	0xffffffff


	//   ....[33]....
        /*05b8*/ 	.word	0xffffffff


	//   ....[34]....
        /*05bc*/ 	.word	0xffffffff


	//   ....[35]....
        /*05c0*/ 	.word	0xffffffff


	//   ....[36]....
        /*05c4*/ 	.word	0xffffffff


	//   ....[37]....
        /*05c8*/ 	.word	0xffffffff


	//   ....[38]....
        /*05cc*/ 	.word	0xffffffff


	//   ....[39]....
        /*05d0*/ 	.word	0xffffffff


	//   ....[40]....
        /*05d4*/ 	.word	0xffffffff


	//   ....[41]....
        /*05d8*/ 	.word	0xffffffff


	//   ....[42]....
        /*05dc*/ 	.word	0xffffffff


	//   ....[43]....
        /*05e0*/ 	.word	0xffffffff


	//   ....[44]....
        /*05e4*/ 	.word	0xffffffff


	//   ....[45]....
        /*05e8*/ 	.word	0xffffffff


	//   ....[46]....
        /*05ec*/ 	.word	0xffffffff


	//   ....[47]....
        /*05f0*/ 	.word	0xffffffff


	//   ....[48]....
        /*05f4*/ 	.word	0xffffffff


	//   ....[49]....
        /*05f8*/ 	.word	0xffffffff


	//   ....[50]....
        /*05fc*/ 	.word	0xffffffff


	//   ....[51]....
        /*0600*/ 	.word	0xffffffff


	//   ....[52]....
        /*0604*/ 	.word	0xffffffff


	//   ....[53]....
        /*0608*/ 	.word	0xffffffff


	//   ....[54]....
        /*060c*/ 	.word	0xffffffff


	//   ....[55]....
        /*0610*/ 	.word	0xffffffff


	//   ....[56]....
        /*0614*/ 	.word	0xffffffff


	//   ....[57]....
        /*0618*/ 	.word	0xffffffff


	//   ....[58]....
        /*061c*/ 	.word	0xffffffff


	//   ....[59]....
        /*0620*/ 	.word	0xffffffff


	//   ....[60]....
        /*0624*/ 	.word	0xffffffff


	//   ....[61]....
        /*0628*/ 	.word	0xffffffff


	//   ....[62]....
        /*062c*/ 	.word	0xffffffff


	//   ....[63]....
        /*0630*/ 	.word	0xffffffff


	//----- nvinfo : EIATTR_COOP_GROUP_INSTR_OFFSETS
	.align		4
.L_238:
        /*0634*/ 	.byte	0x04, 0x28
        /*0636*/ 	.short	(.L_240 - .L_239)


	//   ....[0]....
.L_239:
        /*0638*/ 	.word	0x00000050


	//   ....[1]....
        /*063c*/ 	.word	0x000018f0


	//   ....[2]....
        /*0640*/ 	.word	0x00001900


	//   ....[3]....
        /*0644*/ 	.word	0x00001920


	//   ....[4]....
        /*0648*/ 	.word	0x00001930


	//   ....[5]....
        /*064c*/ 	.word	0x00001a60


	//   ....[6]....
        /*0650*/ 	.word	0x00001a80


	//   ....[7]....
        /*0654*/ 	.word	0x00001b20


	//   ....[8]....
        /*0658*/ 	.word	0x00001b40


	//   ....[9]....
        /*065c*/ 	.word	0x00003a00


	//   ....[10]....
        /*0660*/ 	.word	0x00003a10


	//   ....[11]....
        /*0664*/ 	.word	0x00004290


	//   ....[12]....
        /*0668*/ 	.word	0x000043f0


	//   ....[13]....
        /*066c*/ 	.word	0x00004400


	//   ....[14]....
        /*0670*/ 	.word	0x00004450


	//   ....[15]....
        /*0674*/ 	.word	0x00006970


	//   ....[16]....
        /*0678*/ 	.word	0x00007d00


	//   ....[17]....
        /*067c*/ 	.word	0x00007e30


	//   ....[18]....
        /*0680*/ 	.word	0x00008310


	//   ....[19]....
        /*0684*/ 	.word	0x000083f0


	//   ....[20]....
        /*0688*/ 	.word	0x000084c0


	//   ....[21]....
        /*068c*/ 	.word	0x0000c820


	//   ....[22]....
        /*0690*/ 	.word	0x0000c860


	//   ....[23]....
        /*0694*/ 	.word	0x0000c880


	//   ....[24]....
        /*0698*/ 	.word	0x0000c8a0


	//   ....[25]....
        /*069c*/ 	.word	0x0000ee90


	//   ....[26]....
        /*06a0*/ 	.word	0x0000eee0


	//   ....[27]....
        /*06a4*/ 	.word	0x0000ef00


	//   ....[28]....
        /*06a8*/ 	.word	0x0000ef20


	//   ....[29]....
        /*06ac*/ 	.word	0x0000ff40


	//   ....[30]....
        /*06b0*/ 	.word	0x000102b0


	//   ....[31]....
        /*06b4*/ 	.word	0x000102e0


	//   ....[32]....
        /*06b8*/ 	.word	0x00010300


	//   ....[33]....
        /*06bc*/ 	.word	0x00010330


	//   ....[34]....
        /*06c0*/ 	.word	0x00010500


	//   ....[35]....
        /*06c4*/ 	.word	0x00010520


	//   ....[36]....
        /*06c8*/ 	.word	0x000106e0


	//   ....[37]....
        /*06cc*/ 	.word	0x00010710


	//   ....[38]....
        /*06d0*/ 	.word	0x00010810


	//   ....[39]....
        /*06d4*/ 	.word	0x00010840


	//   ....[40]....
        /*06d8*/ 	.word	0x00010940


	//   ....[41]....
        /*06dc*/ 	.word	0x00010960


	//   ....[42]....
        /*06e0*/ 	.word	0x00010f10


	//   ....[43]....
        /*06e4*/ 	.word	0x00010f30


	//   ....[44]....
        /*06e8*/ 	.word	0x000110c0


	//   ....[45]....
        /*06ec*/ 	.word	0x000110d0


	//   ....[46]....
        /*06f0*/ 	.word	0x00011250


	//   ....[47]....
        /*06f4*/ 	.word	0x00011270


	//   ....[48]....
        /*06f8*/ 	.word	0x000113f0


	//   ....[49]....
        /*06fc*/ 	.word	0x00011400


	//   ....[50]....
        /*0700*/ 	.word	0x000115f0


	//   ....[51]....
        /*0704*/ 	.word	0x000116d0


	//   ....[52]....
        /*0708*/ 	.word	0x00011730


	//   ....[53]....
        /*070c*/ 	.word	0x00011780


	//   ....[54]....
        /*0710*/ 	.word	0x000117d0


	//   ....[55]....
        /*0714*/ 	.word	0x00011840


	//   ....[56]....
        /*0718*/ 	.word	0x000118b0


	//   ....[57]....
        /*071c*/ 	.word	0x00011910


	//   ....[58]....
        /*0720*/ 	.word	0x00011970


	//   ....[59]....
        /*0724*/ 	.word	0x000119d0


	//   ....[60]....
        /*0728*/ 	.word	0x00011a40


	//   ....[61]....
        /*072c*/ 	.word	0x00011aa0


	//   ....[62]....
        /*0730*/ 	.word	0x00011b00


	//   ....[63]....
        /*0734*/ 	.word	0x00011b70


	//----- nvinfo : EIATTR_EXIT_INSTR_OFFSETS
	.align		4
.L_240:
        /*0738*/ 	.byte	0x04, 0x1c
        /*073a*/ 	.short	(.L_242 - .L_241)


	//   ....[0]....
.L_241:
        /*073c*/ 	.word	0x000000a0


	//   ....[1]....
        /*0740*/ 	.word	0x00011690


	//----- nvinfo : EIATTR_MAX_THREADS
	.align		4
.L_242:
        /*0744*/ 	.byte	0x04, 0x05
        /*0746*/ 	.short	(.L_244 - .L_243)
.L_243:
        /*0748*/ 	.word	0x00000100
        /*074c*/ 	.word	0x00000001
        /*0750*/ 	.word	0x00000001


	//----- nvinfo : EIATTR_CRS_STACK_SIZE
	.align		4
.L_244:
        /*0754*/ 	.byte	0x04, 0x1e
        /*0756*/ 	.short	(.L_246 - .L_245)
.L_245:
        /*0758*/ 	.word	0x00000000
.L_246:


//--------------------- .nv.info._ZN7cutlass13device_kernelIN5flash19enable_sm80_to_sm89INS1_16FlashAttnFwdSm80INS1_25CollectiveMainloopFwdSm80ILi8ELi1ELb1EN4cute5tupleIJNS5_1CILi128EEENS7_ILi96EEENS7_ILi192EEEEEELi192ENS_6half_tEfNS_4arch4Sm80ELb1ELb0ELb1ELb1ELb0ELb0ELb1ELb0EEENS1_21CollectiveEpilogueFwdINS6_IJS8_SA_S9_EEENS6_IJNS7_ILi1EEESI_SI_EEESC_SE_Li256ELb1ELb1ELb0ELb0EEENS1_19SingleTileSchedulerILb1ELb0ELb1ELi128EEEEEEEEEvNT_6ParamsE --------------------------
	.section	.nv.info._ZN7cutlass13device_kernelIN5flash19enable_sm80_to_sm89INS1_16FlashAttnFwdSm80INS1_25CollectiveMainloopFwdSm80ILi8ELi1ELb1EN4cute5tupleIJNS5_1CILi128EEENS7_ILi96EEENS7_ILi192EEEEEELi192ENS_6half_tEfNS_4arch4Sm80ELb1ELb0ELb1ELb1ELb0ELb0ELb1ELb0EEENS1_21CollectiveEpilogueFwdINS6_IJS8_SA_S9_EEENS6_IJNS7_ILi1EEESI_SI_EEESC_SE_Li256ELb1ELb1ELb0ELb0EEENS1_19SingleTileSchedulerILb1ELb0ELb1ELi128EEEEEEEEEvNT_6ParamsE,"",@"SHT_CUDA_INFO"
	.sectionflags	@""
	.align	4


	//----- nvinfo : EIATTR_CUDA_API_VERSION
	.align		4
        /*0000*/ 	.byte	0x04, 0x37
        /*0002*/ 	.short	(.L_248 - .L_247)
.L_247:
        /*0004*/ 	.word	0x00000082


	//----- nvinfo : EIATTR_SW2861232_WAR
	.align		4
.L_248:
        /*0008*/ 	.byte	0x01, 0x35
	.zero		2


	//----- nvinfo : EIATTR_PARAM_CBANK
	.align		4
        /*000c*/ 	.byte	0x04, 0x0a
        /*000e*/ 	.short	(.L_250 - .L_249)
	.align		4
.L_249:
        /*0010*/ 	.word	index@(.nv.constant0._ZN7cutlass13device_kernelIN5flash19enable_sm80_to_sm89INS1_16FlashAttnFwdSm80INS1_25CollectiveMainloopFwdSm80ILi8ELi1ELb1EN4cute5tupleIJNS5_1CILi128EEENS7_ILi96EEENS7_ILi192EEEEEELi192ENS_6half_tEfNS_4arch4Sm80ELb1ELb0ELb1ELb1ELb0ELb0ELb1ELb0EEENS1_21CollectiveEpilogueFwdINS6_IJS8_SA_S9_EEENS6_IJNS7_ILi1EEESI_SI_EEESC_SE_Li256ELb1ELb1ELb0ELb0EEENS1_19SingleTileSchedulerILb1ELb0ELb1ELi128EEEEEEEEEvNT_6ParamsE)
        /*0014*/ 	.short	0x0160
        /*0016*/ 	.short	0x0418


	//----- nvinfo : EIATTR_CBANK_PARAM_SIZE
	.align		4
.L_250:
        /*0018*/ 	.byte	0x03, 0x19
        /*001a*/ 	.short	0x0418


	//----- nvinfo : EIATTR_KPARAM_INFO
	.align		4
        /*001c*/ 	.byte	0x04, 0x17
        /*001e*/ 	.short	(.L_252 - .L_251)
.L_251:
        /*0020*/ 	.word	0x00000000
        /*0024*/ 	.short	0x0000
        /*0026*/ 	.short	0x0000
        /*0028*/ 	.byte	0x00, 0xf0, 0x61, 0x10


	//----- nvinfo : EIATTR_MAXREG_COUNT
	.align		4
.L_252:
        /*002c*/ 	.byte	0x03, 0x1b
        /*002e*/ 	.short	0x00ff


	//----- nvinfo : EIATTR_NUM_BARRIERS
	.align		4
        /*0030*/ 	.byte	0x02, 0x4c
        /*0032*/ 	.byte	0x02
	.zero		1


	//----- nvinfo : EIATTR_ANNOTATIONS
	.align		4
        /*0034*/ 	.byte	0x04, 0x55
        /*0036*/ 	.short	(.L_254 - .L_253)


	//   ....[0]....
.L_253:
        /* <DEDUP_REMOVED lines=32> */


	//----- nvinfo : EIATTR_MERCURY_ISA_VERSION
	.align		4
.L_254:
        /*0228*/ 	.byte	0x03, 0x5f
        /*022a*/ 	.short	0x0000


	//----- nvinfo : EIATTR_COOP_GROUP_MASK_REGIDS
	.align		4
        /*022c*/ 	.byte	0x04, 0x29
        /*022e*/ 	.short	(.L_256 - .L_255)


	//   ....[0]....
.L_255:
        /*0230*/ 	.word	0xffffffff


	//   ....[1]....
        /*0234*/ 	.word	0xffffffff


	//   ....[2]....
        /*0238*/ 	.word	0xffffffff


	//   ....[3]....
        /*023c*/ 	.word	0xffffffff


	//   ....[4]....
        /*0240*/ 	.word	0xffffffff


	//   ....[5]....
        /*0244*/ 	.word	0xffffffff


	//   ....[6]....
        /*0248*/ 	.word	0xffffffff


	//   ....[7]....
        /*024c*/ 	.word	0xffffffff


	//   ....[8]....
        /*0250*/ 	.word	0xffffffff


	//   ....[9]....
        /*0254*/ 	.word	0xffffffff


	//   ....[10]....
        /*0258*/ 	.word	0xffffffff


	//   ....[11]....
        /*025c*/ 	.word	0xffffffff


	//   ....[12]....
        /*0260*/ 	.word	0xffffffff


	//   ....[13]....
        /*0264*/ 	.word	0xffffffff


	//   ....[14]....
        /*0268*/ 	.word	0xffffffff


	//   ....[15]....
        /*026c*/ 	.word	0xffffffff


	//   ....[16]....
        /*0270*/ 	.word	0xffffffff


	//   ....[17]....
        /*0274*/ 	.word	0xffffffff


	//   ....[18]....
        /*0278*/ 	.word	0xffffffff


	//   ....[19]....
        /*027c*/ 	.word	0xffffffff


	//   ....[20]....
        /*0280*/ 	.word	0xffffffff


	//   ....[21]....
        /*0284*/ 	.word	0xffffffff


	//   ....[22]....
        /*0288*/ 	.word	0xffffffff


	//   ....[23]....
        /*028c*/ 	.word	0xffffffff


	//   ....[24]....
        /*0290*/ 	.word	0xffffffff


	//   ....[25]....
        /*0294*/ 	.word	0xffffffff


	//   ....[26]....
        /*0298*/ 	.word	0xffffffff


	//   ....[27]....
        /*029c*/ 	.word	0xffffffff


	//   ....[28]....
        /*02a0*/ 	.word	0xffffffff


	//   ....[29]....
        /*02a4*/ 	.word	0xffffffff


	//   ....[30]....
        /*02a8*/ 	.word	0xffffffff


	//   ....[31]....
        /*02ac*/ 	.word	0xffffffff


	//   ....[32]....
        /*02b0*/ 	.word	0xffffffff


	//   ....[33]....
        /*02b4*/ 	.word	0xffffffff


	//   ....[34]....
        /*02b8*/ 	.word	0xffffffff


	//   ....[35]....
        /*02bc*/ 	.word	0xffffffff


	//   ....[36]....
        /*02c0*/ 	.word	0xffffffff


	//   ....[37]....
        /*02c4*/ 	.word	0xffffffff


	//   ....[38]....
        /*02c8*/ 	.word	0xffffffff


	//   ....[39]....
        /*02cc*/ 	.word	0xffffffff


	//   ....[40]....
        /*02d0*/ 	.word	0xffffffff


	//   ....[41]....
        /*02d4*/ 	.word	0xffffffff


	//   ....[42]....
        /*02d8*/ 	.word	0xffffffff


	//   ....[43]....
        /*02dc*/ 	.word	0xffffffff


	//   ....[44]....
        /*02e0*/ 	.word	0xffffffff


	//   ....[45]....
        /*02e4*/ 	.word	0xffffffff


	//   ....[46]....
        /*02e8*/ 	.word	0xffffffff


	//   ....[47]....
        /*02ec*/ 	.word	0xffffffff


	//   ....[48]....
        /*02f0*/ 	.word	0xffffffff


	//----- nvinfo : EIATTR_COOP_GROUP_INSTR_OFFSETS
	.align		4
.L_256:
        /*02f4*/ 	.byte	0x04, 0x28
        /*02f6*/ 	.short	(.L_258 - .L_257)


	//   ....[0]....
.L_257:
        /*02f8*/ 	.word	0x00000090


	//   ....[1]....
        /*02fc*/ 	.word	0x000011b0


	//   ....[2]....
        /*0300*/ 	.word	0x000011f0


	//   ....[3]....
        /*0304*/ 	.word	0x00001240


	//   ....[4]....
        /*0308*/ 	.word	0x000012e0


	//   ....[5]....
        /*030c*/ 	.word	0x00001480


	//   ....[6]....
        /*0310*/ 	.word	0x000014c0


	//   ....[7]....
        /*0314*/ 	.word	0x00001540


	//   ....[8]....
        /*0318*/ 	.word	0x00001550


	//   ....[9]....
        /*031c*/ 	.word	0x00003a80


	//   ....[10]....
        /*0320*/ 	.word	0x00003af0


	//   ....[11]....
        /*0324*/ 	.word	0x00004480


	//   ....[12]....
        /*0328*/ 	.word	0x00004550


	//   ....[13]....
        /*032c*/ 	.word	0x00004560


	//   ....[14]....
        /*0330*/ 	.word	0x00004590


	//   ....[15]....
        /*0334*/ 	.word	0x00008080


	//   ....[16]....
        /*0338*/ 	.word	0x000080b0


	//   ....[17]....
        /*033c*/ 	.word	0x00008c70


	//   ....[18]....
        /*0340*/ 	.word	0x00008e60


	//   ....[19]....
        /*0344*/ 	.word	0x00008ee0


	//   ....[20]....
        /*0348*/ 	.word	0x00008f70


	//   ....[21]....
        /*034c*/ 	.word	0x0000d130


	//   ....[22]....
        /*0350*/ 	.word	0x0000d170


	//   ....[23]....
        /*0354*/ 	.word	0x0000d190


	//   ....[24]....
        /*0358*/ 	.word	0x0000d1b0


	//   ....[25]....
        /*035c*/ 	.word	0x0000f700


	//   ....[26]....
        /*0360*/ 	.word	0x0000f710


	//   ....[27]....
        /*0364*/ 	.word	0x0000f740


	//   ....[28]....
        /*0368*/ 	.word	0x0000f750


	//   ....[29]....
        /*036c*/ 	.word	0x00010cc0


	//   ....[30]....
        /*0370*/ 	.word	0x00010d10


	//   ....[31]....
        /*0374*/ 	.word	0x00010d40


	//   ....[32]....
        /*0378*/ 	.word	0x00010d60


	//   ....[33]....
        /*037c*/ 	.word	0x00010f40


	//   ....[34]....
        /*0380*/ 	.word	0x00010f50


	//   ....[35]....
        /*0384*/ 	.word	0x000110d0


	//   ....[36]....
        /*0388*/ 	.word	0x00011100


	//   ....[37]....
        /*038c*/ 	.word	0x00011250


	//   ....[38]....
        /*0390*/ 	.word	0x00011280


	//   ....[39]....
        /*0394*/ 	.word	0x000113d0


	//   ....[40]....
        /*0398*/ 	.word	0x000113f0


	//   ....[41]....
        /*039c*/ 	.word	0x00011bf0


	//   ....[42]....
        /*03a0*/ 	.word	0x00011c10


	//   ....[43]....
        /*03a4*/ 	.word	0x00011d60


	//   ....[44]....
        /*03a8*/ 	.word	0x00011d90


	//   ....[45]....
        /*03ac*/ 	.word	0x00011ec0


	//   ....[46]....
        /*03b0*/ 	.word	0x00011ef0


	//   ....[47]....
        /*03b4*/ 	.word	0x00012020


	//   ....[48]....
        /*03b8*/ 	.word	0x00012040


	//----- nvinfo : EIATTR_EXIT_INSTR_OFFSETS
	.align		4
.L_258:
        /*03bc*/ 	.byte	0x04, 0x1c
        /*03be*/ 	.short	(.L_260 - .L_259)


	//   ....[0]....
.L_259:
        /*03c0*/ 	.word	0x00000350


	//   ....[1]....
        /*03c4*/ 	.word	0x00011400


	//   ....[2]....
        /*03c8*/ 	.word	0x000114d0


	//   ....[3]....
        /*03cc*/ 	.word	0x00011530


	//   ....[4]....
        /*03d0*/ 	.word	0x00012050


	//   ....[5]....
        /*03d4*/ 	.word	0x00012100


	//   ....[6]....
        /*03d8*/ 	.word	0x00012160


	//----- nvinfo : EIATTR_CTAIDZ_USED
	.align		4
.L_260:
        /*03dc*/ 	.byte	0x01, 0x04
	.zero		2


	//----- nvinfo : EIATTR_MAX_THREADS
	.align		4
        /*03e0*/ 	.byte	0x04, 0x05
        /*03e2*/ 	.short	(.L_262 - .L_261)
.L_261:
        /*03e4*/ 	.word	0x00000100
        /*03e8*/ 	.word	0x00000001
        /*03ec*/ 	.word	0x00000001


	//----- nvinfo : EIATTR_CRS_STACK_SIZE
	.align		4
.L_262:
        /*03f0*/ 	.byte	0x04, 0x1e
        /*03f2*/ 	.short	(.L_264 - .L_263)
.L_263:
        /*03f4*/ 	.word	0x00000000
.L_264:


//--------------------- .nv.info._ZN7cutlass13device_kernelIN5flash19enable_sm80_to_sm89INS1_16FlashAttnFwdSm80INS1_25CollectiveMainloopFwdSm80ILi8ELi1ELb0EN4cute5tupleIJNS5_1CILi128EEENS7_ILi64EEENS7_ILi192EEEEEELi192ENS_6half_tEfNS_4arch4Sm80ELb1ELb0ELb1ELb1ELb0ELb1ELb1ELb0EEENS1_21CollectiveEpilogueFwdINS6_IJS8_SA_S9_EEENS6_IJNS7_ILi1EEESI_SI_EEESC_SE_Li256ELb1ELb1ELb0ELb0EEENS1_19SingleTileSchedulerILb1ELb0ELb1ELi128EEEEEEEEEvNT_6ParamsE --------------------------
	.section	.nv.info._ZN7cutlass13device_kernelIN5flash19enable_sm80_to_sm89INS1_16FlashAttnFwdSm80INS1_25CollectiveMainloopFwdSm80ILi8ELi1ELb0EN4cute5tupleIJNS5_1CILi128EEENS7_ILi64EEENS7_ILi192EEEEEELi192ENS_6half_tEfNS_4arch4Sm80ELb1ELb0ELb1ELb1ELb0ELb1ELb1ELb0EEENS1_21CollectiveEpilogueFwdINS6_IJS8_SA_S9_EEENS6_IJNS7_ILi1EEESI_SI_EEESC_SE_Li256ELb1ELb1ELb0ELb0EEENS1_19SingleTileSchedulerILb1ELb0ELb1ELi128EEEEEEEEEvNT_6ParamsE,"",@"SHT_CUDA_INFO"
	.sectionflags	@""
	.align	4


	//----- nvinfo : EIATTR_CUDA_API_VERSION
	.align		4
        /*0000*/ 	.byte	0x04, 0x37
        /*0002*/ 	.short	(.L_266 - .L_265)
.L_265:
        /*0004*/ 	.word	0x00000082


	//----- nvinfo : EIATTR_SW2861232_WAR
	.align		4
.L_266:
        /*0008*/ 	.byte	0x01, 0x35
	.zero		2


	//----- nvinfo : EIATTR_PARAM_CBANK
	.align		4
        /*000c*/ 	.byte	0x04, 0x0a
        /*000e*/ 	.short	(.L_268 - .L_267)
	.align		4
.L_267:
        /*0010*/ 	.word	index@(.nv.constant0._ZN7cutlass13device_kernelIN5flash19enable_sm80_to_sm89INS1_16FlashAttnFwdSm80INS1_25CollectiveMainloopFwdSm80ILi8ELi1ELb0EN4cute5tupleIJNS5_1CILi128EEENS7_ILi64EEENS7_ILi192EEEEEELi192ENS_6half_tEfNS_4arch4Sm80ELb1ELb0ELb1ELb1ELb0ELb1ELb1ELb0EEENS1_21CollectiveEpilogueFwdINS6_IJS8_SA_S9_EEENS6_IJNS7_ILi1EEESI_SI_EEESC_SE_Li256ELb1ELb1ELb0ELb0EEENS1_19SingleTileSchedulerILb1ELb0ELb1ELi128EEEEEEEEEvNT_6ParamsE)
        /*0014*/ 	.short	0x0160
        /*0016*/ 	.short	0x0418


	//----- nvinfo : EIATTR_CBANK_PARAM_SIZE
	.align		4
.L_268:
        /*0018*/ 	.byte	0x03, 0x19
        /*001a*/ 	.short	0x0418


	//----- nvinfo : EIATTR_KPARAM_INFO
	.align		4
        /*001c*/ 	.byte	0x04, 0x17
        /*001e*/ 	.short	(.L_270 - .L_269)
.L_269:
        /*0020*/ 	.word	0x00000000
        /*0024*/ 	.short	0x0000
        /*0026*/ 	.short	0x0000
        /*0028*/ 	.byte	0x00, 0xf0, 0x61, 0x10


	//----- nvinfo : EIATTR_MAXREG_COUNT
	.align		4
.L_270:
        /*002c*/ 	.byte	0x03, 0x1b
        /*002e*/ 	.short	0x00ff


	//----- nvinfo : EIATTR_NUM_BARRIERS
	.align		4
        /*0030*/ 	.byte	0x02, 0x4c
        /*0032*/ 	.byte	0x02
	.zero		1


	//----- nvinfo : EIATTR_MERCURY_ISA_VERSION
	.align		4
        /*0034*/ 	.byte	0x03, 0x5f
        /*0036*/ 	.short	0x0000


	//----- nvinfo : EIATTR_COOP_GROUP_MASK_REGIDS
	.align		4
        /*0038*/ 	.byte	0x04, 0x29
        /*003a*/ 	.short	(.L_272 - .L_271)


	//   ....[0]....
.L_271:
        /*003c*/ 	.word	0xffffffff


	//   ....[1]....
        /*0040*/ 	.word	0xffffffff


	//   ....[2]....
        /*0044*/ 	.word	0xffffffff


	//   ....[3]....
        /*0048*/ 	.word	0xffffffff


	//   ....[4]....
        /*004c*/ 	.word	0xffffffff


	//   ....[5]....
        /*0050*/ 	.word	0xffffffff


	//   ....[6]....
        /*0054*/ 	.word	0xffffffff


	//   ....[7]....
        /*0058*/ 	.word	0xffffffff


	//   ....[8]....
        /*005c*/ 	.word	0xffffffff


	//   ....[9]....
        /*0060*/ 	.word	0xffffffff


	//   ....[10]....
        /*0064*/ 	.word	0xffffffff


	//   ....[11]....
        /*0068*/ 	.word	0xffffffff


	//   ....[12]....
        /*006c*/ 	.word	0xffffffff


	//   ....[13]....
        /*0070*/ 	.word	0xffffffff


	//   ....[14]....
        /*0074*/ 	.word	0xffffffff


	//   ....[15]....
        /*0078*/ 	.word	0xffffffff


	//   ....[16]....
        /*007c*/ 	.word	0xffffffff


	//   ....[17]....
        /*0080*/ 	.word	0xffffffff


	//   ....[18]....
        /*0084*/ 	.word	0xffffffff


	//   ....[19]....
        /*0088*/ 	.word	0xffffffff


	//   ....[20]....
        /*008c*/ 	.word	0xffffffff


	//   ....[21]....
        /*0090*/ 	.word	0xffffffff


	//   ....[22]....
        /*0094*/ 	.word	0xffffffff


	//   ....[23]....
        /*0098*/ 	.word	0xffffffff


	//   ....[24]....
        /*009c*/ 	.word	0xffffffff


	//   ....[25]....
        /*00a0*/ 	.word	0xffffffff


	//   ....[26]....
        /*00a4*/ 	.word	0xffffffff


	//   ....[27]....
        /*00a8*/ 	.word	0xffffffff


	//   ....[28]....
        /*00ac*/ 	.word	0xffffffff


	//   ....[29]....
        /*00b0*/ 	.word	0xffffffff


	//   ....[30]....
        /*00b4*/ 	.word	0xffffffff


	//   ....[31]....
        /*00b8*/ 	.word	0xffffffff


	//   ....[32]....
        /*00bc*/ 	.word	0xffffffff


	//   ....[33]....
        /*00c0*/ 	.word	0xffffffff


	//   ....[34]....
        /*00c4*/ 	.word	0xffffffff


	//   ....[35]....
        /*00c8*/ 	.word	0xffffffff


	//   ....[36]....
        /*00cc*/ 	.word	0xffffffff


	//   ....[37]....
        /*00d0*/ 	.word	0xffffffff


	//   ....[38]....
        /*00d4*/ 	.word	0xffffffff


	//   ....[39]....
        /*00d8*/ 	.word	0xffffffff


	//   ....[40]....
        /*00dc*/ 	.word	0xffffffff


	//   ....[41]....
        /*00e0*/ 	.word	0xffffffff


	//   ....[42]....
        /*00e4*/ 	.word	0xffffffff


	//   ....[43]....
        /*00e8*/ 	.word	0xffffffff


	//   ....[44]....
        /*00ec*/ 	.word	0xffffffff


	//   ....[45]....
        /*00f0*/ 	.word	0xffffffff


	//   ....[46]....
        /*00f4*/ 	.word	0xffffffff


	//   ....[47]....
        /*00f8*/ 	.word	0xffffffff


	//   ....[48]....
        /*00fc*/ 	.word	0xffffffff


	//   ....[49]....
        /*0100*/ 	.word	0xffffffff


	//   ....[50]....
        /*0104*/ 	.word	0xffffffff


	//   ....[51]....
        /*0108*/ 	.word	0xffffffff


	//   ....[52]....
        /*010c*/ 	.word	0xffffffff


	//   ....[53]....
        /*0110*/ 	.word	0xffffffff


	//   ....[54]....
        /*0114*/ 	.word	0xffffffff


	//   ....[55]....
        /*0118*/ 	.word	0xffffffff


	//   ....[56]....
        /*011c*/ 	.word	0xffffffff


	//   ....[57]....
        /*0120*/ 	.word	0xffffffff


	//   ....[58]....
        /*0124*/ 	.word	0xffffffff


	//   ....[59]....
        /*0128*/ 	.word	0xffffffff


	//   ....[60]....
        /*012c*/ 	.word	0xffffffff


	//   ....[61]....
        /*0130*/ 	.word	0xffffffff


	//   ....[62]....
        /*0134*/ 	.word	0xffffffff


	//   ....[63]....
        /*0138*/ 	.word	0xffffffff


	//   ....[64]....
        /*013c*/ 	.word	0xffffffff


	//----- nvinfo : EIATTR_COOP_GROUP_INSTR_OFFSETS
	.align		4
.L_272:
        /*0140*/ 	.byte	0x04, 0x28
        /*0142*/ 	.short	(.L_274 - .L_273)


	//   ....[0]....
.L_273:
        /*0144*/ 	.word	0x00000080


	//   ....[1]....
        /*0148*/ 	.word	0x000067a0


	//   ....[2]....
        /*014c*/ 	.word	0x000067d0


	//   ....[3]....
        /*0150*/ 	.word	0x00006910


	//   ....[4]....
        /*0154*/ 	.word	0x00006940


	//   ....[5]....
        /*0158*/ 	.word	0x00006a80


	//   ....[6]....
        /*015c*/ 	.word	0x00006ab0


	//   ....[7]....
        /*0160*/ 	.word	0x00006be0


	//   ....[8]....
        /*0164*/ 	.word	0x00006c20


	//   ....[9]....
        /*0168*/ 	.word	0x00007350


	//   ....[10]....
        /*016c*/ 	.word	0x00007370


	//   ....[11]....
        /*0170*/ 	.word	0x00007380


	//   ....[12]....
        /*0174*/ 	.word	0x00007390


	//   ....[13]....
        /*0178*/ 	.word	0x000077d0


	//   ....[14]....
        /*017c*/ 	.word	0x00007a90


	//   ....[15]....
        /*0180*/ 	.word	0x00007ad0


	//   ....[16]....
        /*0184*/ 	.word	0x00007b10


	//   ....[17]....
        /*0188*/ 	.word	0x0000a930


	//   ....[18]....
        /*018c*/ 	.word	0x0000a950


	//   ....[19]....
        /*0190*/ 	.word	0x0000a960


	//   ....[20]....
        /*0194*/ 	.word	0x0000a970


	//   ....[21]....
        /*0198*/ 	.word	0x0000ac50


	//   ....[22]....
        /*019c*/ 	.word	0x0000ad50


	//   ....[23]....
        /*01a0*/ 	.word	0x0000aea0


	//   ....[24]....
        /*01a4*/ 	.word	0x0000aee0


	//   ....[25]....
        /*01a8*/ 	.word	0x0000f110


	//   ....[26]....
        /*01ac*/ 	.word	0x0000f130


	//   ....[27]....
        /*01b0*/ 	.word	0x0000f8a0


	//   ....[28]....
        /*01b4*/ 	.word	0x0000f9d0


	//   ....[29]....
        /*01b8*/ 	.word	0x0000f9f0


	//   ....[30]....
        /*01bc*/ 	.word	0x0000fa70


	//   ....[31]....
        /*01c0*/ 	.word	0x00011250


	//   ....[32]....
        /*01c4*/ 	.word	0x00011c50


	//   ....[33]....
        /*01c8*/ 	.word	0x000123c0


	//   ....[34]....
        /*01cc*/ 	.word	0x00012520


	//   ....[35]....
        /*01d0*/ 	.word	0x00012620


	//   ....[36]....
        /*01d4*/ 	.word	0x00012790


	//   ....[37]....
        /*01d8*/ 	.word	0x00015390


	//   ....[38]....
        /*01dc*/ 	.word	0x000153d0


	//   ....[39]....
        /*01e0*/ 	.word	0x000153f0


	//   ....[40]....
        /*01e4*/ 	.word	0x00015410


	//   ....[41]....
        /*01e8*/ 	.word	0x00016d70


	//   ....[42]....
        /*01ec*/ 	.word	0x00016d90


	//   ....[43]....
        /*01f0*/ 	.word	0x00016dc0


	//   ....[44]....
        /*01f4*/ 	.word	0x00016dd0


	//   ....[45]....
        /*01f8*/ 	.word	0x00018360


	//   ....[46]....
        /*01fc*/ 	.word	0x00018380


	//   ....[47]....
        /*0200*/ 	.word	0x000183c0


	//   ....[48]....
        /*0204*/ 	.word	0x000183f0


	//   ....[49]....
        /*0208*/ 	.word	0x000185a0


	//   ....[50]....
        /*020c*/ 	.word	0x000185b0


	//   ....[51]....
        /*0210*/ 	.word	0x00018730


	//   ....[52]....
        /*0214*/ 	.word	0x00018760


	//   ....[53]....
        /*0218*/ 	.word	0x000188b0


	//   ....[54]....
        /*021c*/ 	.word	0x000188e0


	//   ....[55]....
        /*0220*/ 	.word	0x00018a30


	//   ....[56]....
        /*0224*/ 	.word	0x00018a50


	//   ....[57]....
        /*0228*/ 	.word	0x00019200


	//   ....[58]....
        /*022c*/ 	.word	0x00019220


	//   ....[59]....
        /*0230*/ 	.word	0x00019370


	//   ....[60]....
        /*0234*/ 	.word	0x000193a0


	//   ....[61]....
        /*0238*/ 	.word	0x000194d0


	//   ....[62]....
        /*023c*/ 	.word	0x00019500


	//   ....[63]....
        /*0240*/ 	.word	0x00019630


	//   ....[64]....
        /*0244*/ 	.word	0x00019650


	//----- nvinfo : EIATTR_EXIT_INSTR_OFFSETS
	.align		4
.L_274:
        /*0248*/ 	.byte	0x04, 0x1c
        /*024a*/ 	.short	(.L_276 - .L_275)


	//   ....[0]....
.L_275:
        /*024c*/ 	.word	0x00000330


	//   ....[1]....
        /*0250*/ 	.word	0x00018a60


	//   ....[2]....
        /*0254*/ 	.word	0x00018b30


	//   ....[3]....
        /*0258*/ 	.word	0x00018b90


	//   ....[4]....
        /*025c*/ 	.word	0x00019660


	//   ....[5]....
        /*0260*/ 	.word	0x00019710


	//   ....[6]....
        /*0264*/ 	.word	0x00019770


	//----- nvinfo : EIATTR_CTAIDZ_USED
	.align		4
.L_276:
        /*0268*/ 	.byte	0x01, 0x04
	.zero		2


	//----- nvinfo : EIATTR_MAX_THREADS
	.align		4
        /*026c*/ 	.byte	0x04, 0x05
        /*026e*/ 	.short	(.L_278 - .L_277)
.L_277:
        /*0270*/ 	.word	0x00000100
        /*0274*/ 	.word	0x00000001
        /*0278*/ 	.word	0x00000001


	//----- nvinfo : EIATTR_CRS_STACK_SIZE
	.align		4
.L_278:
        /*027c*/ 	.byte	0x04, 0x1e
        /*027e*/ 	.short	(.L_280 - .L_279)
.L_279:
        /*0280*/ 	.word	0x00000000
.L_280:


//--------------------- .nv.info._ZN7cutlass13device_kernelIN5flash19enable_sm80_to_sm89INS1_16FlashAttnFwdSm80INS1_25CollectiveMainloopFwdSm80ILi8ELi2ELb1EN4cute5tupleIJNS5_1CILi128EEENS7_ILi96EEENS7_ILi192EEEEEELi192ENS_6half_tEfNS_4arch4Sm80ELb0ELb0ELb1ELb0ELb0ELb0ELb1ELb0EEENS1_21CollectiveEpilogueFwdINS6_IJS8_SA_S9_EEENS6_IJNS7_ILi1EEESI_SI_EEESC_SE_Li256ELb0ELb1ELb0ELb0EEENS1_19SingleTileSchedulerILb0ELb0ELb1ELi128EEEEEEEEEvNT_6ParamsE --------------------------
	.section	.nv.info._ZN7cutlass13device_kernelIN5flash19enable_sm80_to_sm89INS1_16FlashAttnFwdSm80INS1_25CollectiveMainloopFwdSm80ILi8ELi2ELb1EN4cute5tupleIJNS5_1CILi128EEENS7_ILi96EEENS7_ILi192EEEEEELi192ENS_6half_tEfNS_4arch4Sm80ELb0ELb0ELb1ELb0ELb0ELb0ELb1ELb0EEENS1_21CollectiveEpilogueFwdINS6_IJS8_SA_S9_EEENS6_IJNS7_ILi1EEESI_SI_EEESC_SE_Li256ELb0ELb1ELb0ELb0EEENS1_19SingleTileSchedulerILb0ELb0ELb1ELi128EEEEEEEEEvNT_6ParamsE,"",@"SHT_CUDA_INFO"
	.sectionflags	@""
	.align	4


	//----- nvinfo : EIATTR_CUDA_API_VERSION
	.align		4
        /*0000*/ 	.byte	0x04, 0x37
        /*0002*/ 	.short	(.L_282 - .L_281)
.L_281:
        /*0004*/ 	.word	0x00000082


	//----- nvinfo : EIATTR_SW2861232_WAR
	.align		4
.L_282:
        /*0008*/ 	.byte	0x01, 0x35
	.zero		2


	//----- nvinfo : EIATTR_PARAM_CBANK
	.align		4
        /*000c*/ 	.byte	0x04, 0x0a
        /*000e*/ 	.short	(.L_284 - .L_283)
	.align		4
.L_283:
        /*0010*/ 	.word	index@(.nv.constant0._ZN7cutlass13device_kernelIN5flash19enable_sm80_to_sm89INS1_16FlashAttnFwdSm80INS1_25CollectiveMainloopFwdSm80ILi8ELi2ELb1EN4cute5tupleIJNS5_1CILi128EEENS7_ILi96EEENS7_ILi192EEEEEELi192ENS_6half_tEfNS_4arch4Sm80ELb0ELb0ELb1ELb0ELb0ELb0ELb1ELb0EEENS1_21CollectiveEpilogueFwdINS6_IJS8_SA_S9_EEENS6_IJNS7_ILi1EEESI_SI_EEESC_SE_Li256ELb0ELb1ELb0ELb0EEENS1_19SingleTileSchedulerILb0ELb0ELb1ELi128EEEEEEEEEvNT_6ParamsE)
        /*0014*/ 	.short	0x0160
        /*0016*/ 	.short	0x0418


	//----- nvinfo : EIATTR_CBANK_PARAM_SIZE
	.align		4
.L_284:
        /*0018*/ 	.byte	0x03, 0x19
        /*001a*/ 	.short	0x0418


	//----- nvinfo : EIATTR_KPARAM_INFO
	.align		4
        /*001c*/ 	.byte	0x04, 0x17
        /*001e*/ 	.short	(.L_286 - .L_285)
.L_285:
        /*0020*/ 	.word	0x00000000
        /*0024*/ 	.short	0x0000
        /*0026*/ 	.short	0x0000
        /*0028*/ 	.byte	0x00, 0xf0, 0x61, 0x10


	//----- nvinfo : EIATTR_MAXREG_COUNT
	.align		4
.L_286:
        /*002c*/ 	.byte	0x03, 0x1b
        /*002e*/ 	.short	0x00ff


	//----- nvinfo : EIATTR_NUM_BARRIERS
	.align		4
        /*0030*/ 	.byte	0x02, 0x4c
        /*0032*/ 	.byte	0x02
	.zero		1


	//----- nvinfo : EIATTR_ANNOTATIONS
	.align		4
        /*0034*/ 	.byte	0x04, 0x55
        /*0036*/ 	.short	(.L_288 - .L_287)


	//   ....[0]....
.L_287:
        /* <DEDUP_REMOVED lines=17> */


	//----- nvinfo : EIATTR_MERCURY_ISA_VERSION
	.align		4
.L_288:
        /*0130*/ 	.byte	0x03, 0x5f
        /*0132*/ 	.short	0x0000


	//----- nvinfo : EIATTR_COOP_GROUP_MASK_REGIDS
	.align		4
        /*0134*/ 	.byte	0x04, 0x29
        /*0136*/ 	.short	(.L_290 - .L_289)


	//   ....[0]....
.L_289:
        /*0138*/ 	.word	0xffffffff


	//   ....[1]....
        /*013c*/ 	.word	0xffffffff


	//   ....[2]....
        /*0140*/ 	.word	0xffffffff


	//   ....[3]....
        /*0144*/ 	.word	0xffffffff


	//   ....[4]....
        /*0148*/ 	.word	0xffffffff


	//   ....[5]....
        /*014c*/ 	.word	0xffffffff


	//   ....[6]....
        /*0150*/ 	.word	0xffffffff


	//   ....[7]....
        /*0154*/ 	.word	0xffffffff


	//   ....[8]....
        /*0158*/ 	.word	0xffffffff


	//   ....[9]....
        /*015c*/ 	.word	0xffffffff


	//   ....[10]....
        /*0160*/ 	.word	0xffffffff


	//   ....[11]....
        /*0164*/ 	.word	0xffffffff


	//   ....[12]....
        /*0168*/ 	.word	0xffffffff


	//   ....[13]....
        /*016c*/ 	.word	0xffffffff


	//   ....[14]....
        /*0170*/ 	.word	0xffffffff


	//   ....[15]....
        /*0174*/ 	.word	0xffffffff


	//   ....[16]....
        /*0178*/ 	.word	0xffffffff


	//   ....[17]....
        /*017c*/ 	.word	0xffffffff


	//   ....[18]....
        /*0180*/ 	.word	0xffffffff


	//   ....[19]....
        /*0184*/ 	.word	0xffffffff


	//   ....[20]....
        /*0188*/ 	.word	0xffffffff


	//   ....[21]....
        /*018c*/ 	.word	0xffffffff


	//   ....[22]....
        /*0190*/ 	.word	0xffffffff


	//   ....[23]....
        /*0194*/ 	.word	0xffffffff


	//   ....[24]....
        /*0198*/ 	.word	0xffffffff


	//   ....[25]....
        /*019c*/ 	.word	0xffffffff


	//   ....[26]....
        /*01a0*/ 	.word	0xffffffff


	//   ....[27]....
        /*01a4*/ 	.word	0xffffffff


	//   ....[28]....
        /*01a8*/ 	.word	0xffffffff


	//   ....[29]....
        /*01ac*/ 	.word	0xffffffff


	//   ....[30]....
        /*01b0*/ 	.word	0xffffffff


	//   ....[31]....
        /*01b4*/ 	.word	0xffffffff


	//----- nvinfo : EIATTR_COOP_GROUP_INSTR_OFFSETS
	.align		4
.L_290:
        /*01b8*/ 	.byte	0x04, 0x28
        /*01ba*/ 	.short	(.L_292 - .L_291)


	//   ....[0]....
.L_291:
        /*01bc*/ 	.word	0x00000610


	//   ....[1]....
        /*01c0*/ 	.word	0x00000700


	//   ....[2]....
        /*01c4*/ 	.word	0x00000880


	//   ....[3]....
        /*01c8*/ 	.word	0x00000960


	//   ....[4]....
        /*01cc*/ 	.word	0x00000990


	//   ....[5]....
        /*01d0*/ 	.word	0x000009b0


	//   ....[6]....
        /*01d4*/ 	.word	0x00000bc0


	//   ....[7]....
        /*01d8*/ 	.word	0x00000c10


	//   ....[8]....
        /*01dc*/ 	.word	0x000035d0


	//   ....[9]....
        /*01e0*/ 	.word	0x00003680


	//   ....[10]....
        /*01e4*/ 	.word	0x00003690


	//   ....[11]....
        /*01e8*/ 	.word	0x000036c0


	//   ....[12]....
        /*01ec*/ 	.word	0x00007490


	//   ....[13]....
        /*01f0*/ 	.word	0x00007510


	//   ....[14]....
        /*01f4*/ 	.word	0x000077d0


	//   ....[15]....
        /*01f8*/ 	.word	0x00007810


	//   ....[16]....
        /*01fc*/ 	.word	0x00009c60


	//   ....[17]....
        /*0200*/ 	.word	0x00009c70


	//   ....[18]....
        /*0204*/ 	.word	0x00009cc0


	//   ....[19]....
        /*0208*/ 	.word	0x00009cd0


	//   ....[20]....
        /*020c*/ 	.word	0x0000b0a0


	//   ....[21]....
        /*0210*/ 	.word	0x0000b0b0


	//   ....[22]....
        /*0214*/ 	.word	0x0000b0d0


	//   ....[23]....
        /*0218*/ 	.word	0x0000b0e0


	//   ....[24]....
        /*021c*/ 	.word	0x0000b1e0


	//   ....[25]....
        /*0220*/ 	.word	0x0000b200


	//   ....[26]....
        /*0224*/ 	.word	0x0000b360


	//   ....[27]....
        /*0228*/ 	.word	0x0000b390


	//   ....[28]....
        /*022c*/ 	.word	0x0000b4c0


	//   ....[29]....
        /*0230*/ 	.word	0x0000b4f0


	//   ....[30]....
        /*0234*/ 	.word	0x0000b620


	//   ....[31]....
        /*0238*/ 	.word	0x0000b640


	//----- nvinfo : EIATTR_EXIT_INSTR_OFFSETS
	.align		4
.L_292:
        /*023c*/ 	.byte	0x04, 0x1c
        /*023e*/ 	.short	(.L_294 - .L_293)


	//   ....[0]....
.L_293:
        /*0240*/ 	.word	0x00000040


	//   ....[1]....
        /*0244*/ 	.word	0x0000b650


	//   ....[2]....
        /*0248*/ 	.word	0x0000b700


	//   ....[3]....
        /*024c*/ 	.word	0x0000b760


	//----- nvinfo : EIATTR_CTAIDZ_USED
	.align		4
.L_294:
        /*0250*/ 	.byte	0x01, 0x04
	.zero		2


	//----- nvinfo : EIATTR_MAX_THREADS
	.align		4
        /*0254*/ 	.byte	0x04, 0x05
        /*0256*/ 	.short	(.L_296 - .L_295)
.L_295:
        /*0258*/ 	.word	0x00000100
        /*025c*/ 	.word	0x00000001
        /*0260*/ 	.word	0x00000001


	//----- nvinfo : EIATTR_CRS_STACK_SIZE
	.align		4
.L_296:
        /*0264*/ 	.byte	0x04, 0x1e
        /*0266*/ 	.short	(.L_298 - .L_297)
.L_297:
        /*0268*/ 	.word	0x00000000
.L_298:


//--------------------- .nv.info._ZN7cutlass13device_kernelIN5flash19enable_sm80_to_sm89INS1_16FlashAttnFwdSm80INS1_25CollectiveMainloopFwdSm80ILi8ELi2ELb1EN4cute5tupleIJNS5_1CILi128EEENS7_ILi96EEENS7_ILi192EEEEEELi192ENS_6half_tEfNS_4arch4Sm80ELb0ELb0ELb1ELb1ELb0ELb0ELb1ELb0EEENS1_21CollectiveEpilogueFwdINS6_IJS8_SA_S9_EEENS6_IJNS7_ILi1EEESI_SI_EEESC_SE_Li256ELb1ELb1ELb0ELb0EEENS1_19SingleTileSchedulerILb1ELb0ELb1ELi128EEEEEEEEEvNT_6ParamsE --------------------------
	.section	.nv.info._ZN7cutlass13device_kernelIN5flash19enable_sm80_to_sm89INS1_16FlashAttnFwdSm80INS1_25CollectiveMainloopFwdSm80ILi8ELi2ELb1EN4cute5tupleIJNS5_1CILi128EEENS7_ILi96EEENS7_ILi192EEEEEELi192ENS_6half_tEfNS_4arch4Sm80ELb0ELb0ELb1ELb1ELb0ELb0ELb1ELb0EEENS1_21CollectiveEpilogueFwdINS6_IJS8_SA_S9_EEENS6_IJNS7_ILi1EEESI_SI_EEESC_SE_Li256ELb1ELb1ELb0ELb0EEENS1_19SingleTileSchedulerILb1ELb0ELb1ELi128EEEEEEEEEvNT_6ParamsE,"",@"SHT_CUDA_INFO"
	.sectionflags	@""
	.align	4


	//----- nvinfo : EIATTR_CUDA_API_VERSION
	.align		4
        /*0000*/ 	.byte	0x04, 0x37
        /*0002*/ 	.short	(.L_300 - .L_299)
.L_299:
        /*0004*/ 	.word	0x00000082


	//----- nvinfo : EIATTR_SW2861232_WAR
	.align		4
.L_300:
        /*0008*/ 	.byte	0x01, 0x35
	.zero		2


	//----- nvinfo : EIATTR_PARAM_CBANK
	.align		4
        /*000c*/ 	.byte	0x04, 0x0a
        /*000e*/ 	.short	(.L_302 - .L_301)
	.align		4
.L_301:
        /*0010*/ 	.word	index@(.nv.constant0._ZN7cutlass13device_kernelIN5flash19enable_sm80_to_sm89INS1_16FlashAttnFwdSm80INS1_25CollectiveMainloopFwdSm80ILi8ELi2ELb1EN4cute5tupleIJNS5_1CILi128EEENS7_ILi96EEENS7_ILi192EEEEEELi192ENS_6half_tEfNS_4arch4Sm80ELb0ELb0ELb1ELb1ELb0ELb0ELb1ELb0EEENS1_21CollectiveEpilogueFwdINS6_IJS8_SA_S9_EEENS6_IJNS7_ILi1EEESI_SI_EEESC_SE_Li256ELb1ELb1ELb0ELb0EEENS1_19SingleTileSchedulerILb1ELb0ELb1ELi128EEEEEEEEEvNT_6ParamsE)
        /*0014*/ 	.short	0x0160
        /*0016*/ 	.short	0x0418


	//----- nvinfo : EIATTR_CBANK_PARAM_SIZE
	.align		4
.L_302:
        /*0018*/ 	.byte	0x03, 0x19
        /*001a*/ 	.short	0x0418


	//----- nvinfo : EIATTR_KPARAM_INFO
	.align		4
        /*001c*/ 	.byte	0x04, 0x17
        /*001e*/ 	.short	(.L_304 - .L_303)
.L_303:
        /*0020*/ 	.word	0x00000000
        /*0024*/ 	.short	0x0000
        /*0026*/ 	.short	0x0000
        /*0028*/ 	.byte	0x00, 0xf0, 0x61, 0x10


	//----- nvinfo : EIATTR_MAXREG_COUNT
	.align		4
.L_304:
        /*002c*/ 	.byte	0x03, 0x1b
        /*002e*/ 	.short	0x00ff


	//----- nvinfo : EIATTR_NUM_BARRIERS
	.align		4
        /*0030*/ 	.byte	0x02, 0x4c
        /*0032*/ 	.byte	0x02
	.zero		1


	//----- nvinfo : EIATTR_ANNOTATIONS
	.align		4
        /*0034*/ 	.byte	0x04, 0x55
        /*0036*/ 	.short	(.L_306 - .L_305)


	//   ....[0]....
.L_305:
        /* <DEDUP_REMOVED lines=15> */


	//----- nvinfo : EIATTR_MERCURY_ISA_VERSION
	.align		4
.L_306:
        /*0110*/ 	.byte	0x03, 0x5f
        /*0112*/ 	.short	0x0000


	//----- nvinfo : EIATTR_COOP_GROUP_MASK_REGIDS
	.align		4
        /*0114*/ 	.byte	0x04, 0x29
        /*0116*/ 	.short	(.L_308 - .L_307)


	//   ....[0]....
.L_307:
        /*0118*/ 	.word	0xffffffff


	//   ....[1]....
        /*011c*/ 	.word	0xffffffff


	//   ....[2]....
        /*0120*/ 	.word	0xffffffff


	//   ....[3]....
        /*0124*/ 	.word	0xffffffff


	//   ....[4]....
        /*0128*/ 	.word	0xffffffff


	//   ....[5]....
        /*012c*/ 	.word	0xffffffff


	//   ....[6]....
        /*0130*/ 	.word	0xffffffff


	//   ....[7]....
        /*0134*/ 	.word	0xffffffff


	//   ....[8]....
        /*0138*/ 	.word	0xffffffff


	//   ....[9]....
        /*013c*/ 	.word	0xffffffff


	//   ....[10]....
        /*0140*/ 	.word	0xffffffff


	//   ....[11]....
        /*0144*/ 	.word	0xffffffff


	//   ....[12]....
        /*0148*/ 	.word	0xffffffff


	//   ....[13]....
        /*014c*/ 	.word	0xffffffff


	//   ....[14]....
        /*0150*/ 	.word	0xffffffff


	//   ....[15]....
        /*0154*/ 	.word	0xffffffff


	//   ....[16]....
        /*0158*/ 	.word	0xffffffff


	//   ....[17]....
        /*015c*/ 	.word	0xffffffff


	//   ....[18]....
        /*0160*/ 	.word	0xffffffff


	//   ....[19]....
        /*0164*/ 	.word	0xffffffff


	//   ....[20]....
        /*0168*/ 	.word	0xffffffff


	//   ....[21]....
        /*016c*/ 	.word	0xffffffff


	//   ....[22]....
        /*0170*/ 	.word	0xffffffff


	//   ....[23]....
        /*0174*/ 	.word	0xffffffff


	//   ....[24]....
        /*0178*/ 	.word	0xffffffff


	//   ....[25]....
        /*017c*/ 	.word	0xffffffff


	//   ....[26]....
        /*0180*/ 	.word	0xffffffff


	//   ....[27]....
        /*0184*/ 	.word	0xffffffff


	//   ....[28]....
        /*0188*/ 	.word	0xffffffff


	//   ....[29]....
        /*018c*/ 	.word	0xffffffff


	//   ....[30]....
        /*0190*/ 	.word	0xffffffff


	//   ....[31]....
        /*0194*/ 	.word	0xffffffff


	//   ....[32]....
        /*0198*/ 	.word	0xffffffff


	//   ....[33]....
        /*019c*/ 	.word	0xffffffff


	//   ....[34]....
        /*01a0*/ 	.word	0xffffffff


	//   ....[35]....
        /*01a4*/ 	.word	0xffffffff


	//   ....[36]....
        /*01a8*/ 	.word	0xffffffff


	//   ....[37]....
        /*01ac*/ 	.word	0xffffffff


	//   ....[38]....
        /*01b0*/ 	.word	0xffffffff


	//   ....[39]....
        /*01b4*/ 	.word	0xffffffff


	//   ....[40]....
        /*01b8*/ 	.word	0xffffffff


	//----- nvinfo : EIATTR_COOP_GROUP_INSTR_OFFSETS
	.align		4
.L_308:
        /*01bc*/ 	.byte	0x04, 0x28
        /*01be*/ 	.short	(.L_310 - .L_309)


	//   ....[0]....
.L_309:
        /*01c0*/ 	.word	0x00000090


	//   ....[1]....
        /*01c4*/ 	.word	0x00001140


	//   ....[2]....
        /*01c8*/ 	.word	0x000011a0


	//   ....[3]....
        /*01cc*/ 	.word	0x000012b0


	//   ....[4]....
        /*01d0*/ 	.word	0x000012e0


	//   ....[5]....
        /*01d4*/ 	.word	0x00001440


	//   ....[6]....
        /*01d8*/ 	.word	0x00001460


	//   ....[7]....
        /*01dc*/ 	.word	0x000014d0


	//   ....[8]....
        /*01e0*/ 	.word	0x00001500


	//   ....[9]....
        /*01e4*/ 	.word	0x00003f50


	//   ....[10]....
        /*01e8*/ 	.word	0x00004030


	//   ....[11]....
        /*01ec*/ 	.word	0x00004040


	//   ....[12]....
        /*01f0*/ 	.word	0x00004070


	//   ....[13]....
        /*01f4*/ 	.word	0x00007f80


	//   ....[14]....
        /*01f8*/ 	.word	0x00008000


	//   ....[15]....
        /*01fc*/ 	.word	0x00008290


	//   ....[16]....
        /*0200*/ 	.word	0x000082d0


	//   ....[17]....
        /*0204*/ 	.word	0x0000a6b0


	//   ....[18]....
        /*0208*/ 	.word	0x0000a6c0


	//   ....[19]....
        /*020c*/ 	.word	0x0000a6f0


	//   ....[20]....
        /*0210*/ 	.word	0x0000a700


	//   ....[21]....
        /*0214*/ 	.word	0x0000bc70


	//   ....[22]....
        /*0218*/ 	.word	0x0000bcc0


	//   ....[23]....
        /*021c*/ 	.word	0x0000bcf0


	//   ....[24]....
        /*0220*/ 	.word	0x0000bd10


	//   ....[25]....
        /*0224*/ 	.word	0x0000bef0


	//   ....[26]....
        /*0228*/ 	.word	0x0000bf00


	//   ....[27]....
        /*022c*/ 	.word	0x0000c080


	//   ....[28]....
        /*0230*/ 	.word	0x0000c0b0


	//   ....[29]....
        /*0234*/ 	.word	0x0000c200


	//   ....[30]....
        /*0238*/ 	.word	0x0000c230


	//   ....[31]....
        /*023c*/ 	.word	0x0000c380


	//   ....[32]....
        /*0240*/ 	.word	0x0000c3a0


	//   ....[33]....
        /*0244*/ 	.word	0x0000cba0


	//   ....[34]....
        /*0248*/ 	.word	0x0000cbc0


	//   ....[35]....
        /*024c*/ 	.word	0x0000cd10


	//   ....[36]....
        /*0250*/ 	.word	0x0000cd40


	//   ....[37]....
        /*0254*/ 	.word	0x0000ce70


	//   ....[38]....
        /*0258*/ 	.word	0x0000cea0


	//   ....[39]....
        /*025c*/ 	.word	0x0000cfd0


	//   ....[40]....
        /*0260*/ 	.word	0x0000cff0


	//----- nvinfo : EIATTR_EXIT_INSTR_OFFSETS
	.align		4
.L_310:
        /*0264*/ 	.byte	0x04, 0x1c
        /*0266*/ 	.short	(.L_312 - .L_311)


	//   ....[0]....
.L_311:
        /*0268*/ 	.word	0x00000350


	//   ....[1]....
        /*026c*/ 	.word	0x0000c3b0


	//   ....[2]....
        /*0270*/ 	.word	0x0000c480


	//   ....[3]....
        /*0274*/ 	.word	0x0000c4e0


	//   ....[4]....
        /*0278*/ 	.word	0x0000d000


	//   ....[5]....
        /*027c*/ 	.word	0x0000d0b0


	//   ....[6]....
        /*0280*/ 	.word	0x0000d110


	//----- nvinfo : EIATTR_CTAIDZ_USED
	.align		4
.L_312:
        /*0284*/ 	.byte	0x01, 0x04
	.zero		2


	//----- nvinfo : EIATTR_MAX_THREADS
	.align		4
        /*0288*/ 	.byte	0x04, 0x05
        /*028a*/ 	.short	(.L_314 - .L_313)
.L_313:
        /*028c*/ 	.word	0x00000100
        /*0290*/ 	.word	0x00000001
        /*0294*/ 	.word	0x00000001


	//----- nvinfo : EIATTR_CRS_STACK_SIZE
	.align		4
.L_314:
        /*0298*/ 	.byte	0x04, 0x1e
        /*029a*/ 	.short	(.L_316 - .L_315)
.L_315:
        /*029c*/ 	.word	0x00000000
.L_316:


//--------------------- .nv.info._ZN7cutlass13device_kernelIN5flash19enable_sm80_to_sm89INS1_16FlashAttnFwdSm80INS1_25CollectiveMainloopFwdSm80ILi8ELi2ELb0EN4cute5tupleIJNS5_1CILi128EEENS7_ILi64EEENS7_ILi192EEEEEELi192ENS_6half_tEfNS_4arch4Sm80ELb0ELb0ELb1ELb1ELb0ELb1ELb1ELb0EEENS1_21CollectiveEpilogueFwdINS6_IJS8_SA_S9_EEENS6_IJNS7_ILi1EEESI_SI_EEESC_SE_Li256ELb1ELb1ELb0ELb0EEENS1_19SingleTileSchedulerILb1ELb0ELb1ELi128EEEEEEEEEvNT_6ParamsE --------------------------
	.section	.nv.info._ZN7cutlass13device_kernelIN5flash19enable_sm80_to_sm89INS1_16FlashAttnFwdSm80INS1_25CollectiveMainloopFwdSm80ILi8ELi2ELb0EN4cute5tupleIJNS5_1CILi128EEENS7_ILi64EEENS7_ILi192EEEEEELi192ENS_6half_tEfNS_4arch4Sm80ELb0ELb0ELb1ELb1ELb0ELb1ELb1ELb0EEENS1_21CollectiveEpilogueFwdINS6_IJS8_SA_S9_EEENS6_IJNS7_ILi1EEESI_SI_EEESC_SE_Li256ELb1ELb1ELb0ELb0EEENS1_19SingleTileSchedulerILb1ELb0ELb1ELi128EEEEEEEEEvNT_6ParamsE,"",@"SHT_CUDA_INFO"
	.sectionflags	@""
	.align	4


	//----- nvinfo : EIATTR_CUDA_API_VERSION
	.align		4
        /*0000*/ 	.byte	0x04, 0x37
        /*0002*/ 	.short	(.L_318 - .L_317)
.L_317:
        /*0004*/ 	.word	0x00000082


	//----- nvinfo : EIATTR_SW2861232_WAR
	.align		4
.L_318:
        /*0008*/ 	.byte	0x01, 0x35
	.zero		2


	//----- nvinfo : EIATTR_PARAM_CBANK
	.align		4
        /*000c*/ 	.byte	0x04, 0x0a
        /*000e*/ 	.short	(.L_320 - .L_319)
	.align		4
.L_319:
        /*0010*/ 	.word	index@(.nv.constant0._ZN7cutlass13device_kernelIN5flash19enable_sm80_to_sm89INS1_16FlashAttnFwdSm80INS1_25CollectiveMainloopFwdSm80ILi8ELi2ELb0EN4cute5tupleIJNS5_1CILi128EEENS7_ILi64EEENS7_ILi192EEEEEELi192ENS_6half_tEfNS_4arch4Sm80ELb0ELb0ELb1ELb1ELb0ELb1ELb1ELb0EEENS1_21CollectiveEpilogueFwdINS6_IJS8_SA_S9_EEENS6_IJNS7_ILi1EEESI_SI_EEESC_SE_Li256ELb1ELb1ELb0ELb0EEENS1_19SingleTileSchedulerILb1ELb0ELb1ELi128EEEEEEEEEvNT_6ParamsE)
        /*0014*/ 	.short	0x0160
        /*0016*/ 	.short	0x0418


	//----- nvinfo : EIATTR_CBANK_PARAM_SIZE
	.align		4
.L_320:
        /*0018*/ 	.byte	0x03, 0x19
        /*001a*/ 	.short	0x0418


	//----- nvinfo : EIATTR_KPARAM_INFO
	.align		4
        /*001c*/ 	.byte	0x04, 0x17
        /*001e*/ 	.short	(.L_322 - .L_321)
.L_321:
        /*0020*/ 	.word	0x00000000
        /*0024*/ 	.short	0x0000
        /*0026*/ 	.short	0x0000
        /*0028*/ 	.byte	0x00, 0xf0, 0x61, 0x10


	//----- nvinfo : EIATTR_MAXREG_COUNT
	.align		4
.L_322:
        /*002c*/ 	.byte	0x03, 0x1b
        /*002e*/ 	.short	0x00ff


	//----- nvinfo : EIATTR_NUM_BARRIERS
	.align		4
        /*0030*/ 	.byte	0x02, 0x4c
        /*0032*/ 	.byte	0x02
	.zero		1


	//----- nvinfo : EIATTR_MERCURY_ISA_VERSION
	.align		4
        /*0034*/ 	.byte	0x03, 0x5f
        /*0036*/ 	.short	0x0000


	//----- nvinfo : EIATTR_COOP_GROUP_MASK_REGIDS
	.align		4
        /*0038*/ 	.byte	0x04, 0x29
        /*003a*/ 	.short	(.L_324 - .L_323)


	//   ....[0]....
.L_323:
        /*003c*/ 	.word	0xffffffff


	//   ....[1]....
        /*0040*/ 	.word	0xffffffff


	//   ....[2]....
        /*0044*/ 	.word	0xffffffff


	//   ....[3]....
        /*0048*/ 	.word	0xffffffff


	//   ....[4]....
        /*004c*/ 	.word	0xffffffff


	//   ....[5]....
        /*0050*/ 	.word	0xffffffff


	//   ....[6]....
        /*0054*/ 	.word	0xffffffff


	//   ....[7]....
        /*0058*/ 	.word	0xffffffff


	//   ....[8]....
        /*005c*/ 	.word	0xffffffff


	//   ....[9]....
        /*0060*/ 	.word	0xffffffff


	//   ....[10]....
        /*0064*/ 	.word	0xffffffff


	//   ....[11]....
        /*0068*/ 	.word	0xffffffff


	//   ....[12]....
        /*006c*/ 	.word	0xffffffff


	//   ....[13]....
        /*0070*/ 	.word	0xffffffff


	//   ....[14]....
        /*0074*/ 	.word	0xffffffff


	//   ....[15]....
        /*0078*/ 	.word	0xffffffff


	//   ....[16]....
        /*007c*/ 	.word	0xffffffff


	//   ....[17]....
        /*0080*/ 	.word	0xffffffff


	//   ....[18]....
        /*0084*/ 	.word	0xffffffff


	//   ....[19]....
        /*0088*/ 	.word	0xffffffff


	//   ....[20]....
        /*008c*/ 	.word	0xffffffff


	//   ....[21]....
        /*0090*/ 	.word	0xffffffff


	//   ....[22]....
        /*0094*/ 	.word	0xffffffff


	//   ....[23]....
        /*0098*/ 	.word	0xffffffff


	//   ....[24]....
        /*009c*/ 	.word	0xffffffff


	//   ....[25]....
        /*00a0*/ 	.word	0xffffffff


	//   ....[26]....
        /*00a4*/ 	.word	0xffffffff


	//   ....[27]....
        /*00a8*/ 	.word	0xffffffff


	//   ....[28]....
        /*00ac*/ 	.word	0xffffffff


	//   ....[29]....
        /*00b0*/ 	.word	0xffffffff


	//   ....[30]....
        /*00b4*/ 	.word	0xffffffff


	//   ....[31]....
        /*00b8*/ 	.word	0xffffffff


	//   ....[32]....
        /*00bc*/ 	.word	0xffffffff


	//   ....[33]....
        /*00c0*/ 	.word	0xffffffff


	//   ....[34]....
        /*00c4*/ 	.word	0xffffffff


	//   ....[35]....
        /*00c8*/ 	.word	0xffffffff


	//   ....[36]....
        /*00cc*/ 	.word	0xffffffff


	//   ....[37]....
        /*00d0*/ 	.word	0xffffffff


	//   ....[38]....
        /*00d4*/ 	.word	0xffffffff


	//   ....[39]....
        /*00d8*/ 	.word	0xffffffff


	//   ....[40]....
        /*00dc*/ 	.word	0xffffffff


	//----- nvinfo : EIATTR_COOP_GROUP_INSTR_OFFSETS
	.align		4
.L_324:
        /*00e0*/ 	.byte	0x04, 0x28
        /*00e2*/ 	.short	(.L_326 - .L_325)


	//   ....[0]....
.L_325:
        /*00e4*/ 	.word	0x00000080


	//   ....[1]....
        /*00e8*/ 	.word	0x00006a10


	//   ....[2]....
        /*00ec*/ 	.word	0x00006a40


	//   ....[3]....
        /*00f0*/ 	.word	0x00006ba0


	//   ....[4]....
        /*00f4*/ 	.word	0x00006bd0


	//   ....[5]....
        /*00f8*/ 	.word	0x00006d20


	//   ....[6]....
        /*00fc*/ 	.word	0x00006d50


	//   ....[7]....
        /*0100*/ 	.word	0x00006ea0


	//   ....[8]....
        /*0104*/ 	.word	0x00006ee0


	//   ....[9]....
        /*0108*/ 	.word	0x0000e8c0


	//   ....[10]....
        /*010c*/ 	.word	0x0000e940


	//   ....[11]....
        /*0110*/ 	.word	0x0000e960


	//   ....[12]....
        /*0114*/ 	.word	0x0000e980


	//   ....[13]....
        /*0118*/ 	.word	0x00010f50


	//   ....[14]....
        /*011c*/ 	.word	0x00010f80


	//   ....[15]....
        /*0120*/ 	.word	0x00010fa0


	//   ....[16]....
        /*0124*/ 	.word	0x00010fc0


	//   ....[17]....
        /*0128*/ 	.word	0x000129d0


	//   ....[18]....
        /*012c*/ 	.word	0x00012a00


	//   ....[19]....
        /*0130*/ 	.word	0x00012a50


	//   ....[20]....
        /*0134*/ 	.word	0x00012a60


	//   ....[21]....
        /*0138*/ 	.word	0x00013fb0


	//   ....[22]....
        /*013c*/ 	.word	0x00013ff0


	//   ....[23]....
        /*0140*/ 	.word	0x00014030


	//   ....[24]....
        /*0144*/ 	.word	0x00014070


	//   ....[25]....
        /*0148*/ 	.word	0x00014220


	//   ....[26]....
        /*014c*/ 	.word	0x00014230


	//   ....[27]....
        /*0150*/ 	.word	0x000143b0


	//   ....[28]....
        /*0154*/ 	.word	0x000143e0


	//   ....[29]....
        /*0158*/ 	.word	0x00014530


	//   ....[30]....
        /*015c*/ 	.word	0x00014560


	//   ....[31]....
        /*0160*/ 	.word	0x000146b0


	//   ....[32]....
        /*0164*/ 	.word	0x000146d0


	//   ....[33]....
        /*0168*/ 	.word	0x00014eb0


	//   ....[34]....
        /*016c*/ 	.word	0x00014ed0


	//   ....[35]....
        /*0170*/ 	.word	0x00015000


	//   ....[36]....
        /*0174*/ 	.word	0x00015030


	//   ....[37]....
        /*0178*/ 	.word	0x00015160


	//   ....[38]....
        /*017c*/ 	.word	0x00015190


	//   ....[39]....
        /*0180*/ 	.word	0x000152c0


	//   ....[40]....
        /*0184*/ 	.word	0x000152e0


	//----- nvinfo : EIATTR_EXIT_INSTR_OFFSETS
	.align		4
.L_326:
        /*0188*/ 	.byte	0x04, 0x1c
        /*018a*/ 	.short	(.L_328 - .L_327)


	//   ....[0]....
.L_327:
        /*018c*/ 	.word	0x00000310


	//   ....[1]....
        /*0190*/ 	.word	0x000146e0


	//   ....[2]....
        /*0194*/ 	.word	0x000147b0


	//   ....[3]....
        /*0198*/ 	.word	0x00014810


	//   ....[4]....
        /*019c*/ 	.word	0x000152f0


	//   ....[5]....
        /*01a0*/ 	.word	0x000153a0


	//   ....[6]....
        /*01a4*/ 	.word	0x00015400


	//----- nvinfo : EIATTR_CTAIDZ_USED
	.align		4
.L_328:
        /*01a8*/ 	.byte	0x01, 0x04
	.zero		2


	//----- nvinfo : EIATTR_MAX_THREADS
	.align		4
        /*01ac*/ 	.byte	0x04, 0x05
        /*01ae*/ 	.short	(.L_330 - .L_329)
.L_329:
        /*01b0*/ 	.word	0x00000100
        /*01b4*/ 	.word	0x00000001
        /*01b8*/ 	.word	0x00000001


	//----- nvinfo : EIATTR_CRS_STACK_SIZE
	.align		4
.L_330:
        /*01bc*/ 	.byte	0x04, 0x1e
        /*01be*/ 	.short	(.L_332 - .L_331)
.L_331:
        /*01c0*/ 	.word	0x00000000
.L_332:


//--------------------- .nv.info._ZN7cutlass13device_kernelIN5flash19enable_sm80_to_sm89INS1_16FlashAttnFwdSm80INS1_25CollectiveMainloopFwdSm80ILi8ELi2ELb0EN4cute5tupleIJNS5_1CILi128EEENS7_ILi64EEENS7_ILi192EEEEEELi192ENS_6half_tEfNS_4arch4Sm80ELb0ELb1ELb1ELb0ELb0ELb0ELb1ELb0EEENS1_21CollectiveEpilogueFwdINS6_IJS8_SA_S9_EEENS6_IJNS7_ILi1EEESI_SI_EEESC_SE_Li256ELb0ELb1ELb0ELb0EEENS1_19SingleTileSchedulerILb0ELb0ELb1ELi128EEEEEEEEEvNT_6ParamsE --------------------------
	.section	.nv.info._ZN7cutlass13device_kernelIN5flash19enable_sm80_to_sm89INS1_16FlashAttnFwdSm80INS1_25CollectiveMainloopFwdSm80ILi8ELi2ELb0EN4cute5tupleIJNS5_1CILi128EEENS7_ILi64EEENS7_ILi192EEEEEELi192ENS_6half_tEfNS_4arch4Sm80ELb0ELb1ELb1ELb0ELb0ELb0ELb1ELb0EEENS1_21CollectiveEpilogueFwdINS6_IJS8_SA_S9_EEENS6_IJNS7_ILi1EEESI_SI_EEESC_SE_Li256ELb0ELb1ELb0ELb0EEENS1_19SingleTileSchedulerILb0ELb0ELb1ELi128EEEEEEEEEvNT_6ParamsE,"",@"SHT_CUDA_INFO"
	.sectionflags	@""
	.align	4


	//----- nvinfo : EIATTR_CUDA_API_VERSION
	.align		4
        /*0000*/ 	.byte	0x04, 0x37
        /*0002*/ 	.short	(.L_334 - .L_333)
.L_333:
        /*0004*/ 	.word	0x00000082


	//----- nvinfo : EIATTR_SW2861232_WAR
	.align		4
.L_334:
        /*0008*/ 	.byte	0x01, 0x35
	.zero		2


	//----- nvinfo : EIATTR_PARAM_CBANK
	.align		4
        /*000c*/ 	.byte	0x04, 0x0a
        /*000e*/ 	.short	(.L_336 - .L_335)
	.align		4
.L_335:
        /*0010*/ 	.word	index@(.nv.constant0._ZN7cutlass13device_kernelIN5flash19enable_sm80_to_sm89INS1_16FlashAttnFwdSm80INS1_25CollectiveMainloopFwdSm80ILi8ELi2ELb0EN4cute5tupleIJNS5_1CILi128EEENS7_ILi64EEENS7_ILi192EEEEEELi192ENS_6half_tEfNS_4arch4Sm80ELb0ELb1ELb1ELb0ELb0ELb0ELb1ELb0EEENS1_21CollectiveEpilogueFwdINS6_IJS8_SA_S9_EEENS6_IJNS7_ILi1EEESI_SI_EEESC_SE_Li256ELb0ELb1ELb0ELb0EEENS1_19SingleTileSchedulerILb0ELb0ELb1ELi128EEEEEEEEEvNT_6ParamsE)
        /*0014*/ 	.short	0x0160
        /*0016*/ 	.short	0x0418


	//----- nvinfo : EIATTR_CBANK_PARAM_SIZE
	.align		4
.L_336:
        /*0018*/ 	.byte	0x03, 0x19
        /*001a*/ 	.short	0x0418


	//----- nvinfo : EIATTR_KPARAM_INFO
	.align		4
        /*001c*/ 	.byte	0x04, 0x17
        /*001e*/ 	.short	(.L_338 - .L_337)
.L_337:
        /*0020*/ 	.word	0x00000000
        /*0024*/ 	.short	0x0000
        /*0026*/ 	.short	0x0000
        /*0028*/ 	.byte	0x00, 0xf0, 0x61, 0x10


	//----- nvinfo : EIATTR_MAXREG_COUNT
	.align		4
.L_338:
        /*002c*/ 	.byte	0x03, 0x1b
        /*002e*/ 	.short	0x00ff


	//----- nvinfo : EIATTR_NUM_BARRIERS
	.align		4
        /*0030*/ 	.byte	0x02, 0x4c
        /*0032*/ 	.byte	0x02
	.zero		1


	//----- nvinfo : EIATTR_MERCURY_ISA_VERSION
	.align		4
        /*0034*/ 	.byte	0x03, 0x5f
        /*0036*/ 	.short	0x0000


	//----- nvinfo : EIATTR_COOP_GROUP_MASK_REGIDS
	.align		4
        /*0038*/ 	.byte	0x04, 0x29
        /*003a*/ 	.short	(.L_340 - .L_339)


	//   ....[0]....
.L_339:
        /*003c*/ 	.word	0xffffffff


	//   ....[1]....
        /*0040*/ 	.word	0xffffffff


	//   ....[2]....
        /*0044*/ 	.word	0xffffffff


	//   ....[3]....
        /*0048*/ 	.word	0xffffffff


	//   ....[4]....
        /*004c*/ 	.word	0xffffffff


	//   ....[5]....
        /*0050*/ 	.word	0xffffffff


	//   ....[6]....
        /*0054*/ 	.word	0xffffffff


	//   ....[7]....
        /*0058*/ 	.word	0xffffffff


	//   ....[8]....
        /*005c*/ 	.word	0xffffffff


	//   ....[9]....
        /*0060*/ 	.word	0xffffffff


	//   ....[10]....
        /*0064*/ 	.word	0xffffffff


	//   ....[11]....
        /*0068*/ 	.word	0xffffffff


	//   ....[12]....
        /*006c*/ 	.word	0xffffffff


	//   ....[13]....
        /*0070*/ 	.word	0xffffffff


	//   ....[14]....
        /*0074*/ 	.word	0xffffffff


	//   ....[15]....
        /*0078*/ 	.word	0xffffffff


	//   ....[16]....
        /*007c*/ 	.word	0xffffffff


	//   ....[17]....
        /*0080*/ 	.word	0xffffffff


	//   ....[18]....
        /*0084*/ 	.word	0xffffffff


	//   ....[19]....
        /*0088*/ 	.word	0xffffffff


	//   ....[20]....
        /*008c*/ 	.word	0xffffffff


	//   ....[21]....
        /*0090*/ 	.word	0xffffffff


	//   ....[22]....
        /*0094*/ 	.word	0xffffffff


	//   ....[23]....
        /*0098*/ 	.word	0xffffffff


	//   ....[24]....
        /*009c*/ 	.word	0xffffffff


	//   ....[25]....
        /*00a0*/ 	.word	0xffffffff


	//   ....[26]....
        /*00a4*/ 	.word	0xffffffff


	//   ....[27]....
        /*00a8*/ 	.word	0xffffffff


	//   ....[28]....
        /*00ac*/ 	.word	0xffffffff


	//   ....[29]....
        /*00b0*/ 	.word	0xffffffff


	//   ....[30]....
        /*00b4*/ 	.word	0xffffffff


	//   ....[31]....
        /*00b8*/ 	.word	0xffffffff


	//   ....[32]....
        /*00bc*/ 	.word	0xffffffff


	//   ....[33]....
        /*00c0*/ 	.word	0xffffffff


	//   ....[34]....
        /*00c4*/ 	.word	0xffffffff


	//   ....[35]....
        /*00c8*/ 	.word	0xffffffff


	//   ....[36]....
        /*00cc*/ 	.word	0xffffffff


	//   ....[37]....
        /*00d0*/ 	.word	0xffffffff


	//   ....[38]....
        /*00d4*/ 	.word	0xffffffff


	//   ....[39]....
        /*00d8*/ 	.word	0xffffffff


	//   ....[40]....
        /*00dc*/ 	.word	0xffffffff


	//   ....[41]....
        /*00e0*/ 	.word	0xffffffff


	//   ....[42]....
        /*00e4*/ 	.word	0xffffffff


	//   ....[43]....
        /*00e8*/ 	.word	0xffffffff


	//   ....[44]....
        /*00ec*/ 	.word	0xffffffff


	//   ....[45]....
        /*00f0*/ 	.word	0xffffffff


	//   ....[46]....
        /*00f4*/ 	.word	0xffffffff


	//   ....[47]....
        /*00f8*/ 	.word	0xffffffff


	//   ....[48]....
        /*00fc*/ 	.word	0xffffffff


	//   ....[49]....
        /*0100*/ 	.word	0xffffffff


	//   ....[50]....
        /*0104*/ 	.word	0xffffffff


	//   ....[51]....
        /*0108*/ 	.word	0xffffffff


	//   ....[52]....
        /*010c*/ 	.word	0xffffffff


	//   ....[53]....
        /*0110*/ 	.word	0xffffffff


	//----- nvinfo : EIATTR_COOP_GROUP_INSTR_OFFSETS
	.align		4
.L_340:
        /*0114*/ 	.byte	0x04, 0x28
        /*0116*/ 	.short	(.L_342 - .L_341)


	//   ....[0]....
.L_341:
        /*0118*/ 	.word	0x00000d60


	//   ....[1]....
        /*011c*/ 	.word	0x00000db0


	//   ....[2]....
        /*0120*/ 	.word	0x00000e10


	//   ....[3]....
        /*0124*/ 	.word	0x00000ec0


	//   ....[4]....
        /*0128*/ 	.word	0x00001110


	//   ....[5]....
        /*012c*/ 	.word	0x00001150


	//   ....[6]....
        /*0130*/ 	.word	0x00001190


	//   ....[7]....
        /*0134*/ 	.word	0x000011d0


	//   ....[8]....
        /*0138*/ 	.word	0x00002cc0


	//   ....[9]....
        /*013c*/ 	.word	0x00002fc0


	//   ....[10]....
        /*0140*/ 	.word	0x00003c00


	//   ....[11]....
        /*0144*/ 	.word	0x00003d40


	//   ....[12]....
        /*0148*/ 	.word	0x00003d60


	//   ....[13]....
        /*014c*/ 	.word	0x00003dc0


	//   ....[14]....
        /*0150*/ 	.word	0x00005b10


	//   ....[15]....
        /*0154*/ 	.word	0x000066f0


	//   ....[16]....
        /*0158*/ 	.word	0x00007110


	//   ....[17]....
        /*015c*/ 	.word	0x00007210


	//   ....[18]....
        /*0160*/ 	.word	0x00007220


	//   ....[19]....
        /*0164*/ 	.word	0x00007240


	//   ....[20]....
        /*0168*/ 	.word	0x0000a450


	//   ....[21]....
        /*016c*/ 	.word	0x0000a4a0


	//   ....[22]....
        /*0170*/ 	.word	0x0000a4b0


	//   ....[23]....
        /*0174*/ 	.word	0x0000a4d0


	//   ....[24]....
        /*0178*/ 	.word	0x0000cfa0


	//   ....[25]....
        /*017c*/ 	.word	0x0000d400


	//   ....[26]....
        /*0180*/ 	.word	0x0000dd90


	//   ....[27]....
        /*0184*/ 	.word	0x0000df00


	//   ....[28]....
        /*0188*/ 	.word	0x0000df20


	//   ....[29]....
        /*018c*/ 	.word	0x0000df90


	//   ....[30]....
        /*0190*/ 	.word	0x0000f960


	//   ....[31]....
        /*0194*/ 	.word	0x0000f990


	//   ....[32]....
        /*0198*/ 	.word	0x0000f9d0


	//   ....[33]....
        /*019c*/ 	.word	0x0000f9e0


	//   ....[34]....
        /*01a0*/ 	.word	0x00010f60


	//   ....[35]....
        /*01a4*/ 	.word	0x00010f70


	//   ....[36]....
        /*01a8*/ 	.word	0x00010f80


	//   ....[37]....
        /*01ac*/ 	.word	0x00010f90


	//   ....[38]....
        /*01b0*/ 	.word	0x00010fa0


	//   ....[39]....
        /*01b4*/ 	.word	0x00010fb0


	//   ....[40]....
        /*01b8*/ 	.word	0x000111e0


	//   ....[41]....
        /*01bc*/ 	.word	0x00011210


	//   ....[42]....
        /*01c0*/ 	.word	0x00011360


	//   ....[43]....
        /*01c4*/ 	.word	0x00011390


	//   ....[44]....
        /*01c8*/ 	.word	0x000114e0


	//   ....[45]....
        /*01cc*/ 	.word	0x00011500


	//   ....[46]....
        /*01d0*/ 	.word	0x00011b90


	//   ....[47]....
        /*01d4*/ 	.word	0x00011bb0


	//   ....[48]....
        /*01d8*/ 	.word	0x00011ce0


	//   ....[49]....
        /*01dc*/ 	.word	0x00011d10


	//   ....[50]....
        /*01e0*/ 	.word	0x00011e40


	//   ....[51]....
        /*01e4*/ 	.word	0x00011e70


	//   ....[52]....
        /*01e8*/ 	.word	0x00011fa0


	//   ....[53]....
        /*01ec*/ 	.word	0x00011fc0


	//----- nvinfo : EIATTR_EXIT_INSTR_OFFSETS
	.align		4
.L_342:
        /*01f0*/ 	.byte	0x04, 0x1c
        /*01f2*/ 	.short	(.L_344 - .L_343)


	//   ....[0]....
.L_343:
        /*01f4*/ 	.word	0x00000030


	//   ....[1]....
        /*01f8*/ 	.word	0x00011510


	//   ....[2]....
        /*01fc*/ 	.word	0x000115e0


	//   ....[3]....
        /*0200*/ 	.word	0x00011640


	//   ....[4]....
        /*0204*/ 	.word	0x00011fd0


	//   ....[5]....
        /*0208*/ 	.word	0x00012080


	//   ....[6]....
        /*020c*/ 	.word	0x000120e0


	//----- nvinfo : EIATTR_CTAIDZ_USED
	.align		4
.L_344:
        /*0210*/ 	.byte	0x01, 0x04
	.zero		2


	//----- nvinfo : EIATTR_MAX_THREADS
	.align		4
        /*0214*/ 	.byte	0x04, 0x05
        /*0216*/ 	.short	(.L_346 - .L_345)
.L_345:
        /*0218*/ 	.word	0x00000100
        /*021c*/ 	.word	0x00000001
        /*0220*/ 	.word	0x00000001


	//----- nvinfo : EIATTR_CRS_STACK_SIZE
	.align		4
.L_346:
        /*0224*/ 	.byte	0x04, 0x1e
        /*0226*/ 	.short	(.L_348 - .L_347)
.L_347:
        /*0228*/ 	.word	0x00000000
.L_348:


//--------------------- .nv.info._ZN7cutlass13device_kernelIN5flash19enable_sm80_to_sm89INS1_16FlashAttnFwdSm80INS1_25CollectiveMainloopFwdSm80ILi8ELi2ELb0EN4cute5tupleIJNS5_1CILi128EEENS7_ILi64EEENS7_ILi192EEEEEELi192ENS_6half_tEfNS_4arch4Sm80ELb0ELb1ELb1ELb1ELb0ELb0ELb1ELb0EEENS1_21CollectiveEpilogueFwdINS6_IJS8_SA_S9_EEENS6_IJNS7_ILi1EEESI_SI_EEESC_SE_Li256ELb1ELb1ELb0ELb0EEENS1_19SingleTileSchedulerILb1ELb0ELb1ELi128EEEEEEEEEvNT_6ParamsE --------------------------
	.section	.nv.info._ZN7cutlass13device_kernelIN5flash19enable_sm80_to_sm89INS1_16FlashAttnFwdSm80INS1_25CollectiveMainloopFwdSm80ILi8ELi2ELb0EN4cute5tupleIJNS5_1CILi128EEENS7_ILi64EEENS7_ILi192EEEEEELi192ENS_6half_tEfNS_4arch4Sm80ELb0ELb1ELb1ELb1ELb0ELb0ELb1ELb0EEENS1_21CollectiveEpilogueFwdINS6_IJS8_SA_S9_EEENS6_IJNS7_ILi1EEESI_SI_EEESC_SE_Li256ELb1ELb1ELb0ELb0EEENS1_19SingleTileSchedulerILb1ELb0ELb1ELi128EEEEEEEEEvNT_6ParamsE,"",@"SHT_CUDA_INFO"
	.sectionflags	@""
	.align	4


	//----- nvinfo : EIATTR_CUDA_API_VERSION
	.align		4
        /*0000*/ 	.byte	0x04, 0x37
        /*0002*/ 	.short	(.L_350 - .L_349)
.L_349:
        /*0004*/ 	.word	0x00000082


	//----- nvinfo : EIATTR_SW2861232_WAR
	.align		4
.L_350:
        /*0008*/ 	.byte	0x01, 0x35
	.zero		2


	//----- nvinfo : EIATTR_PARAM_CBANK
	.align		4
        /*000c*/ 	.byte	0x04, 0x0a
        /*000e*/ 	.short	(.L_352 - .L_351)
	.align		4
.L_351:
        /*0010*/ 	.word	index@(.nv.constant0._ZN7cutlass13device_kernelIN5flash19enable_sm80_to_sm89INS1_16FlashAttnFwdSm80INS1_25CollectiveMainloopFwdSm80ILi8ELi2ELb0EN4cute5tupleIJNS5_1CILi128EEENS7_ILi64EEENS7_ILi192EEEEEELi192ENS_6half_tEfNS_4arch4Sm80ELb0ELb1ELb1ELb1ELb0ELb0ELb1ELb0EEENS1_21CollectiveEpilogueFwdINS6_IJS8_SA_S9_EEENS6_IJNS7_ILi1EEESI_SI_EEESC_SE_Li256ELb1ELb1ELb0ELb0EEENS1_19SingleTileSchedulerILb1ELb0ELb1ELi128EEEEEEEEEvNT_6ParamsE)
        /*0014*/ 	.short	0x0160
        /*0016*/ 	.short	0x0418


	//----- nvinfo : EIATTR_CBANK_PARAM_SIZE
	.align		4
.L_352:
        /*0018*/ 	.byte	0x03, 0x19
        /*001a*/ 	.short	0x0418


	//----- nvinfo : EIATTR_KPARAM_INFO
	.align		4
        /*001c*/ 	.byte	0x04, 0x17
        /*001e*/ 	.short	(.L_354 - .L_353)
.L_353:
        /*0020*/ 	.word	0x00000000
        /*0024*/ 	.short	0x0000
        /*0026*/ 	.short	0x0000
        /*0028*/ 	.byte	0x00, 0xf0, 0x61, 0x10


	//----- nvinfo : EIATTR_MAXREG_COUNT
	.align		4
.L_354:
        /*002c*/ 	.byte	0x03, 0x1b
        /*002e*/ 	.short	0x00ff


	//----- nvinfo : EIATTR_NUM_BARRIERS
	.align		4
        /*0030*/ 	.byte	0x02, 0x4c
        /*0032*/ 	.byte	0x02
	.zero		1


	//----- nvinfo : EIATTR_MERCURY_ISA_VERSION
	.align		4
        /*0034*/ 	.byte	0x03, 0x5f
        /*0036*/ 	.short	0x0000


	//----- nvinfo : EIATTR_COOP_GROUP_MASK_REGIDS
	.align		4
        /*0038*/ 	.byte	0x04, 0x29
        /*003a*/ 	.short	(.L_356 - .L_355)


	//   ....[0]....
.L_355:
        /*003c*/ 	.word	0xffffffff


	//   ....[1]....
        /*0040*/ 	.word	0xffffffff


	//   ....[2]....
        /*0044*/ 	.word	0xffffffff


	//   ....[3]....
        /*0048*/ 	.word	0xffffffff


	//   ....[4]....
        /*004c*/ 	.word	0xffffffff


	//   ....[5]....
        /*0050*/ 	.word	0xffffffff


	//   ....[6]....
        /*0054*/ 	.word	0xffffffff


	//   ....[7]....
        /*0058*/ 	.word	0xffffffff


	//   ....[8]....
        /*005c*/ 	.word	0xffffffff


	//   ....[9]....
        /*0060*/ 	.word	0xffffffff


	//   ....[10]....
        /*0064*/ 	.word	0xffffffff


	//   ....[11]....
        /*0068*/ 	.word	0xffffffff


	//   ....[12]....
        /*006c*/ 	.word	0xffffffff


	//   ....[13]....
        /*0070*/ 	.word	0xffffffff


	//   ....[14]....
        /*0074*/ 	.word	0xffffffff


	//   ....[15]....
        /*0078*/ 	.word	0xffffffff


	//   ....[16]....
        /*007c*/ 	.word	0xffffffff


	//   ....[17]....
        /*0080*/ 	.word	0xffffffff


	//   ....[18]....
        /*0084*/ 	.word	0xffffffff


	//   ....[19]....
        /*0088*/ 	.word	0xffffffff


	//   ....[20]....
        /*008c*/ 	.word	0xffffffff


	//   ....[21]....
        /*0090*/ 	.word	0xffffffff


	//   ....[22]....
        /*0094*/ 	.word	0xffffffff


	//   ....[23]....
        /*0098*/ 	.word	0xffffffff


	//   ....[24]....
        /*009c*/ 	.word	0xffffffff


	//   ....[25]....
        /*00a0*/ 	.word	0xffffffff


	//   ....[26]....
        /*00a4*/ 	.word	0xffffffff


	//   ....[27]....
        /*00a8*/ 	.word	0xffffffff


	//   ....[28]....
        /*00ac*/ 	.word	0xffffffff


	//   ....[29]....
        /*00b0*/ 	.word	0xffffffff


	//   ....[30]....
        /*00b4*/ 	.word	0xffffffff


	//   ....[31]....
        /*00b8*/ 	.word	0xffffffff


	//   ....[32]....
        /*00bc*/ 	.word	0xffffffff


	//   ....[33]....
        /*00c0*/ 	.word	0xffffffff


	//   ....[34]....
        /*00c4*/ 	.word	0xffffffff


	//   ....[35]....
        /*00c8*/ 	.word	0xffffffff


	//   ....[36]....
        /*00cc*/ 	.word	0xffffffff


	//   ....[37]....
        /*00d0*/ 	.word	0xffffffff


	//   ....[38]....
        /*00d4*/ 	.word	0xffffffff


	//   ....[39]....
        /*00d8*/ 	.word	0xffffffff


	//   ....[40]....
        /*00dc*/ 	.word	0xffffffff


	//   ....[41]....
        /*00e0*/ 	.word	0xffffffff


	//   ....[42]....
        /*00e4*/ 	.word	0xffffffff


	//   ....[43]....
        /*00e8*/ 	.word	0xffffffff


	//   ....[44]....
        /*00ec*/ 	.word	0xffffffff


	//   ....[45]....
        /*00f0*/ 	.word	0xffffffff


	//   ....[46]....
        /*00f4*/ 	.word	0xffffffff


	//   ....[47]....
        /*00f8*/ 	.word	0xffffffff


	//   ....[48]....
        /*00fc*/ 	.word	0xffffffff


	//   ....[49]....
        /*0100*/ 	.word	0xffffffff


	//   ....[50]....
        /*0104*/ 	.word	0xffffffff


	//   ....[51]....
        /*0108*/ 	.word	0xffffffff


	//   ....[52]....
        /*010c*/ 	.word	0xffffffff


	//   ....[53]....
        /*0110*/ 	.word	0xffffffff


	//   ....[54]....
        /*0114*/ 	.word	0xffffffff


	//----- nvinfo : EIATTR_COOP_GROUP_INSTR_OFFSETS
	.align		4
.L_356:
        /*0118*/ 	.byte	0x04, 0x28
        /*011a*/ 	.short	(.L_358 - .L_357)


	//   ....[0]....
.L_357:
        /*011c*/ 	.word	0x00000080


	//   ....[1]....
        /*0120*/ 	.word	0x000013d0


	//   ....[2]....
        /*0124*/ 	.word	0x000014d0


	//   ....[3]....
        /*0128*/ 	.word	0x00001720


	//   ....[4]....
        /*012c*/ 	.word	0x00001750


	//   ....[5]....
        /*0130*/ 	.word	0x000018a0


	//   ....[6]....
        /*0134*/ 	.word	0x000018d0


	//   ....[7]....
        /*0138*/ 	.word	0x00001a10


	//   ....[8]....
        /*013c*/ 	.word	0x00001a50


	//   ....[9]....
        /*0140*/ 	.word	0x00003000


	//   ....[10]....
        /*0144*/ 	.word	0x00003330


	//   ....[11]....
        /*0148*/ 	.word	0x00003e20


	//   ....[12]....
        /*014c*/ 	.word	0x00003ed0


	//   ....[13]....
        /*0150*/ 	.word	0x00004270


	//   ....[14]....
        /*0154*/ 	.word	0x00004300


	//   ....[15]....
        /*0158*/ 	.word	0x00006340


	//   ....[16]....
        /*015c*/ 	.word	0x000067c0


	//   ....[17]....
        /*0160*/ 	.word	0x000070e0


	//   ....[18]....
        /*0164*/ 	.word	0x00007210


	//   ....[19]....
        /*0168*/ 	.word	0x00007230


	//   ....[20]....
        /*016c*/ 	.word	0x000072d0


	//   ....[21]....
        /*0170*/ 	.word	0x0000a300


	//   ....[22]....
        /*0174*/ 	.word	0x0000a350


	//   ....[23]....
        /*0178*/ 	.word	0x0000a360


	//   ....[24]....
        /*017c*/ 	.word	0x0000a380


	//   ....[25]....
        /*0180*/ 	.word	0x0000ceb0


	//   ....[26]....
        /*0184*/ 	.word	0x0000d4b0


	//   ....[27]....
        /*0188*/ 	.word	0x0000da80


	//   ....[28]....
        /*018c*/ 	.word	0x0000dce0


	//   ....[29]....
        /*0190*/ 	.word	0x0000dd00


	//   ....[30]....
        /*0194*/ 	.word	0x0000dd70


	//   ....[31]....
        /*0198*/ 	.word	0x0000f780


	//   ....[32]....
        /*019c*/ 	.word	0x0000f7b0


	//   ....[33]....
        /*01a0*/ 	.word	0x0000f7f0


	//   ....[34]....
        /*01a4*/ 	.word	0x0000f800


	//   ....[35]....
        /*01a8*/ 	.word	0x00010ce0


	//   ....[36]....
        /*01ac*/ 	.word	0x00010d30


	//   ....[37]....
        /*01b0*/ 	.word	0x00010d60


	//   ....[38]....
        /*01b4*/ 	.word	0x00010da0


	//   ....[39]....
        /*01b8*/ 	.word	0x00010fd0


	//   ....[40]....
        /*01bc*/ 	.word	0x00010fe0


	//   ....[41]....
        /*01c0*/ 	.word	0x00011160


	//   ....[42]....
        /*01c4*/ 	.word	0x00011190


	//   ....[43]....
        /*01c8*/ 	.word	0x000112e0


	//   ....[44]....
        /*01cc*/ 	.word	0x00011310


	//   ....[45]....
        /*01d0*/ 	.word	0x00011460


	//   ....[46]....
        /*01d4*/ 	.word	0x00011480


	//   ....[47]....
        /*01d8*/ 	.word	0x00011c90


	//   ....[48]....
        /*01dc*/ 	.word	0x00011cb0


	//   ....[49]....
        /*01e0*/ 	.word	0x00011de0


	//   ....[50]....
        /*01e4*/ 	.word	0x00011e10


	//   ....[51]....
        /*01e8*/ 	.word	0x00011f40


	//   ....[52]....
        /*01ec*/ 	.word	0x00011f70


	//   ....[53]....
        /*01f0*/ 	.word	0x000120a0


	//   ....[54]....
        /*01f4*/ 	.word	0x000120c0


	//----- nvinfo : EIATTR_EXIT_INSTR_OFFSETS
	.align		4
.L_358:
        /*01f8*/ 	.byte	0x04, 0x1c
        /*01fa*/ 	.short	(.L_360 - .L_359)


	//   ....[0]....
.L_359:
        /*01fc*/ 	.word	0x00000310


	//   ....[1]....
        /*0200*/ 	.word	0x00011490


	//   ....[2]....
        /*0204*/ 	.word	0x00011560


	//   ....[3]....
        /*0208*/ 	.word	0x000115c0


	//   ....[4]....
        /*020c*/ 	.word	0x000120d0


	//   ....[5]....
        /*0210*/ 	.word	0x00012180


	//   ....[6]....
        /*0214*/ 	.word	0x000121e0


	//----- nvinfo : EIATTR_CTAIDZ_USED
	.align		4
.L_360:
        /*0218*/ 	.byte	0x01, 0x04
	.zero		2


	//----- nvinfo : EIATTR_MAX_THREADS
	.align		4
        /*021c*/ 	.byte	0x04, 0x05
        /*021e*/ 	.short	(.L_362 - .L_361)
.L_361:
        /*0220*/ 	.word	0x00000100
        /*0224*/ 	.word	0x00000001
        /*0228*/ 	.word	0x00000001


	//----- nvinfo : EIATTR_CRS_STACK_SIZE
	.align		4
.L_362:
        /*022c*/ 	.byte	0x04, 0x1e
        /*022e*/ 	.short	(.L_364 - .L_363)
.L_363:
        /*0230*/ 	.word	0x00000000
.L_364:


//--------------------- .nv.info._ZN7cutlass13device_kernelIN5flash19enable_sm80_to_sm89INS1_16FlashAttnFwdSm80INS1_25CollectiveMainloopFwdSm80ILi8ELi2ELb0EN4cute5tupleIJNS5_1CILi128EEENS7_ILi64EEENS7_ILi192EEEEEELi192ENS_6half_tEfNS_4arch4Sm80ELb0ELb1ELb1ELb1ELb0ELb1ELb1ELb0EEENS1_21CollectiveEpilogueFwdINS6_IJS8_SA_S9_EEENS6_IJNS7_ILi1EEESI_SI_EEESC_SE_Li256ELb1ELb1ELb0ELb0EEENS1_19SingleTileSchedulerILb1ELb0ELb1ELi128EEEEEEEEEvNT_6ParamsE --------------------------
	.section	.nv.info._ZN7cutlass13device_kernelIN5flash19enable_sm80_to_sm89INS1_16FlashAttnFwdSm80INS1_25CollectiveMainloopFwdSm80ILi8ELi2ELb0EN4cute5tupleIJNS5_1CILi128EEENS7_ILi64EEENS7_ILi192EEEEEELi192ENS_6half_tEfNS_4arch4Sm80ELb0ELb1ELb1ELb1ELb0ELb1ELb1ELb0EEENS1_21CollectiveEpilogueFwdINS6_IJS8_SA_S9_EEENS6_IJNS7_ILi1EEESI_SI_EEESC_SE_Li256ELb1ELb1ELb0ELb0EEENS1_19SingleTileSchedulerILb1ELb0ELb1ELi128EEEEEEEEEvNT_6ParamsE,"",@"SHT_CUDA_INFO"
	.sectionflags	@""
	.align	4


	//----- nvinfo : EIATTR_CUDA_API_VERSION
	.align		4
        /*0000*/ 	.byte	0x04, 0x37
        /*0002*/ 	.short	(.L_366 - .L_365)
.L_365:
        /*0004*/ 	.word	0x00000082


	//----- nvinfo : EIATTR_SW2861232_WAR
	.align		4
.L_366:
        /*0008*/ 	.byte	0x01, 0x35
	.zero		2


	//----- nvinfo : EIATTR_PARAM_CBANK
	.align		4
        /*000c*/ 	.byte	0x04, 0x0a
        /*000e*/ 	.short	(.L_368 - .L_367)
	.align		4
.L_367:
        /*0010*/ 	.word	index@(.nv.constant0._ZN7cutlass13device_kernelIN5flash19enable_sm80_to_sm89INS1_16FlashAttnFwdSm80INS1_25CollectiveMainloopFwdSm80ILi8ELi2ELb0EN4cute5tupleIJNS5_1CILi128EEENS7_ILi64EEENS7_ILi192EEEEEELi192ENS_6half_tEfNS_4arch4Sm80ELb0ELb1ELb1ELb1ELb0ELb1ELb1ELb0EEENS1_21CollectiveEpilogueFwdINS6_IJS8_SA_S9_EEENS6_IJNS7_ILi1EEESI_SI_EEESC_SE_Li256ELb1ELb1ELb0ELb0EEENS1_19SingleTileSchedulerILb1ELb0ELb1ELi128EEEEEEEEEvNT_6ParamsE)
        /*0014*/ 	.short	0x0160
        /*0016*/ 	.short	0x0418


	//----- nvinfo : EIATTR_CBANK_PARAM_SIZE
	.align		4
.L_368:
        /*0018*/ 	.byte	0x03, 0x19
        /*001a*/ 	.short	0x0418


	//----- nvinfo : EIATTR_KPARAM_INFO
	.align		4
        /*001c*/ 	.byte	0x04, 0x17
        /*001e*/ 	.short	(.L_370 - .L_369)
.L_369:
        /*0020*/ 	.word	0x00000000
        /*0024*/ 	.short	0x0000
        /*0026*/ 	.short	0x0000
        /*0028*/ 	.byte	0x00, 0xf0, 0x61, 0x10


	//----- nvinfo : EIATTR_MAXREG_COUNT
	.align		4
.L_370:
        /*002c*/ 	.byte	0x03, 0x1b
        /*002e*/ 	.short	0x00ff


	//----- nvinfo : EIATTR_NUM_BARRIERS
	.align		4
        /*0030*/ 	.byte	0x02, 0x4c
        /*0032*/ 	.byte	0x02
	.zero		1


	//----- nvinfo : EIATTR_MERCURY_ISA_VERSION
	.align		4
        /*0034*/ 	.byte	0x03, 0x5f
        /*0036*/ 	.short	0x0000


	//----- nvinfo : EIATTR_COOP_GROUP_MASK_REGIDS
	.align		4
        /*0038*/ 	.byte	0x04, 0x29
        /*003a*/ 	.short	(.L_372 - .L_371)


	//   ....[0]....
.L_371:
        /*003c*/ 	.word	0xffffffff


	//   ....[1]....
        /*0040*/ 	.word	0xffffffff


	//   ....[2]....
        /*0044*/ 	.word	0xffffffff


	//   ....[3]....
        /*0048*/ 	.word	0xffffffff


	//   ....[4]....
        /*004c*/ 	.word	0xffffffff


	//   ....[5]....
        /*0050*/ 	.word	0xffffffff


	//   ....[6]....
        /*0054*/ 	.word	0xffffffff


	//   ....[7]....
        /*0058*/ 	.word	0xffffffff


	//   ....[8]....
        /*005c*/ 	.word	0xffffffff


	//   ....[9]....
        /*0060*/ 	.word	0xffffffff


	//   ....[10]....
        /*0064*/ 	.word	0xffffffff


	//   ....[11]....
        /*0068*/ 	.word	0xffffffff


	//   ....[12]....
        /*006c*/ 	.word	0xffffffff


	//   ....[13]....
        /*0070*/ 	.word	0xffffffff


	//   ....[14]....
        /*0074*/ 	.word	0xffffffff


	//   ....[15]....
        /*0078*/ 	.word	0xffffffff


	//   ....[16]....
        /*007c*/ 	.word	0xffffffff


	//   ....[17]....
        /*0080*/ 	.word	0xffffffff


	//   ....[18]....
        /*0084*/ 	.word	0xffffffff


	//   ....[19]....
        /*0088*/ 	.word	0xffffffff


	//   ....[20]....
        /*008c*/ 	.word	0xffffffff


	//   ....[21]....
        /*0090*/ 	.word	0xffffffff


	//   ....[22]....
        /*0094*/ 	.word	0xffffffff


	//   ....[23]....
        /*0098*/ 	.word	0xffffffff


	//   ....[24]....
        /*009c*/ 	.word	0xffffffff


	//   ....[25]....
        /*00a0*/ 	.word	0xffffffff


	//   ....[26]....
        /*00a4*/ 	.word	0xffffffff


	//   ....[27]....
        /*00a8*/ 	.word	0xffffffff


	//   ....[28]....
        /*00ac*/ 	.word	0xffffffff


	//   ....[29]....
        /*00b0*/ 	.word	0xffffffff


	//   ....[30]....
        /*00b4*/ 	.word	0xffffffff


	//   ....[31]....
        /*00b8*/ 	.word	0xffffffff


	//   ....[32]....
        /*00bc*/ 	.word	0xffffffff


	//   ....[33]....
        /*00c0*/ 	.word	0xffffffff


	//   ....[34]....
        /*00c4*/ 	.word	0xffffffff


	//   ....[35]....
        /*00c8*/ 	.word	0xffffffff


	//   ....[36]....
        /*00cc*/ 	.word	0xffffffff


	//   ....[37]....
        /*00d0*/ 	.word	0xffffffff


	//   ....[38]....
        /*00d4*/ 	.word	0xffffffff


	//   ....[39]....
        /*00d8*/ 	.word	0xffffffff


	//   ....[40]....
        /*00dc*/ 	.word	0xffffffff


	//   ....[41]....
        /*00e0*/ 	.word	0xffffffff


	//   ....[42]....
        /*00e4*/ 	.word	0xffffffff


	//   ....[43]....
        /*00e8*/ 	.word	0xffffffff


	//   ....[44]....
        /*00ec*/ 	.word	0xffffffff


	//   ....[45]....
        /*00f0*/ 	.word	0xffffffff


	//   ....[46]....
        /*00f4*/ 	.word	0xffffffff


	//   ....[47]....
        /*00f8*/ 	.word	0xffffffff


	//   ....[48]....
        /*00fc*/ 	.word	0xffffffff


	//   ....[49]....
        /*0100*/ 	.word	0xffffffff


	//   ....[50]....
        /*0104*/ 	.word	0xffffffff


	//   ....[51]....
        /*0108*/ 	.word	0xffffffff


	//   ....[52]....
        /*010c*/ 	.word	0xffffffff


	//   ....[53]....
        /*0110*/ 	.word	0xffffffff


	//   ....[54]....
        /*0114*/ 	.word	0xffffffff


	//   ....[55]....
        /*0118*/ 	.word	0xffffffff


	//   ....[56]....
        /*011c*/ 	.word	0xffffffff


	//   ....[57]....
        /*0120*/ 	.word	0xffffffff


	//   ....[58]....
        /*0124*/ 	.word	0xffffffff


	//   ....[59]....
        /*0128*/ 	.word	0xffffffff


	//   ....[60]....
        /*012c*/ 	.word	0xffffffff


	//   ....[61]....
        /*0130*/ 	.word	0xffffffff


	//   ....[62]....
        /*0134*/ 	.word	0xffffffff


	//   ....[63]....
        /*0138*/ 	.word	0xffffffff


	//   ....[64]....
        /*013c*/ 	.word	0xffffffff


	//   ....[65]....
        /*0140*/ 	.word	0xffffffff


	//   ....[66]....
        /*0144*/ 	.word	0xffffffff


	//   ....[67]....
        /*0148*/ 	.word	0xffffffff


	//   ....[68]....
        /*014c*/ 	.word	0xffffffff


	//   ....[69]....
        /*0150*/ 	.word	0xffffffff


	//   ....[70]....
        /*0154*/ 	.word	0xffffffff


	//----- nvinfo : EIATTR_COOP_GROUP_INSTR_OFFSETS
	.align		4
.L_372:
        /*0158*/ 	.byte	0x04, 0x28
        /*015a*/ 	.short	(.L_374 - .L_373)


	//   ....[0]....
.L_373:
        /*015c*/ 	.word	0x00000060


	//   ....[1]....
        /*0160*/ 	.word	0x00007080


	//   ....[2]....
        /*0164*/ 	.word	0x000070c0


	//   ....[3]....
        /*0168*/ 	.word	0x000072c0


	//   ....[4]....
        /*016c*/ 	.word	0x000072f0


	//   ....[5]....
        /*0170*/ 	.word	0x00007440


	//   ....[6]....
        /*0174*/ 	.word	0x00007470


	//   ....[7]....
        /*0178*/ 	.word	0x000075c0


	//   ....[8]....
        /*017c*/ 	.word	0x00007600


	//   ....[9]....
        /*0180*/ 	.word	0x00007fb0


	//   ....[10]....
        /*0184*/ 	.word	0x00008060


	//   ....[11]....
        /*0188*/ 	.word	0x00008090


	//   ....[12]....
        /*018c*/ 	.word	0x000080a0


	//   ....[13]....
        /*0190*/ 	.word	0x000084e0


	//   ....[14]....
        /*0194*/ 	.word	0x000085c0


	//   ....[15]....
        /*0198*/ 	.word	0x00008770


	//   ....[16]....
        /*019c*/ 	.word	0x000087b0


	//   ....[17]....
        /*01a0*/ 	.word	0x0000b500


	//   ....[18]....
        /*01a4*/ 	.word	0x0000b520


	//   ....[19]....
        /*01a8*/ 	.word	0x0000b550


	//   ....[20]....
        /*01ac*/ 	.word	0x0000b560


	//   ....[21]....
        /*01b0*/ 	.word	0x0000b7f0


	//   ....[22]....
        /*01b4*/ 	.word	0x0000b8d0


	//   ....[23]....
        /*01b8*/ 	.word	0x0000ba80


	//   ....[24]....
        /*01bc*/ 	.word	0x0000bac0


	//   ....[25]....
        /*01c0*/ 	.word	0x0000f9b0


	//   ....[26]....
        /*01c4*/ 	.word	0x0000fcd0


	//   ....[27]....
        /*01c8*/ 	.word	0x00010920


	//   ....[28]....
        /*01cc*/ 	.word	0x000109f0


	//   ....[29]....
        /*01d0*/ 	.word	0x00010ac0


	//   ....[30]....
        /*01d4*/ 	.word	0x00010bd0


	//   ....[31]....
        /*01d8*/ 	.word	0x00012cf0


	//   ....[32]....
        /*01dc*/ 	.word	0x000131c0


	//   ....[33]....
        /*01e0*/ 	.word	0x00013ae0


	//   ....[34]....
        /*01e4*/ 	.word	0x00013c10


	//   ....[35]....
        /*01e8*/ 	.word	0x00013c20


	//   ....[36]....
        /*01ec*/ 	.word	0x00013c60


	//   ....[37]....
        /*01f0*/ 	.word	0x00016d90


	//   ....[38]....
        /*01f4*/ 	.word	0x00016de0


	//   ....[39]....
        /*01f8*/ 	.word	0x00016df0


	//   ....[40]....
        /*01fc*/ 	.word	0x00016e10


	//   ....[41]....
        /*0200*/ 	.word	0x000199b0


	//   ....[42]....
        /*0204*/ 	.word	0x00019fe0


	//   ....[43]....
        /*0208*/ 	.word	0x0001a5b0


	//   ....[44]....
        /*020c*/ 	.word	0x0001a810


	//   ....[45]....
        /*0210*/ 	.word	0x0001a830


	//   ....[46]....
        /*0214*/ 	.word	0x0001a8a0


	//   ....[47]....
        /*0218*/ 	.word	0x0001c2b0


	//   ....[48]....
        /*021c*/ 	.word	0x0001c2e0


	//   ....[49]....
        /*0220*/ 	.word	0x0001c320


	//   ....[50]....
        /*0224*/ 	.word	0x0001c330


	//   ....[51]....
        /*0228*/ 	.word	0x0001d810


	//   ....[52]....
        /*022c*/ 	.word	0x0001d850


	//   ....[53]....
        /*0230*/ 	.word	0x0001d890


	//   ....[54]....
        /*0234*/ 	.word	0x0001d8d0


	//   ....[55]....
        /*0238*/ 	.word	0x0001daf0


	//   ....[56]....
        /*023c*/ 	.word	0x0001db00


	//   ....[57]....
        /*0240*/ 	.word	0x0001dc80


	//   ....[58]....
        /*0244*/ 	.word	0x0001dcb0


	//   ....[59]....
        /*0248*/ 	.word	0x0001de00


	//   ....[60]....
        /*024c*/ 	.word	0x0001de30


	//   ....[61]....
        /*0250*/ 	.word	0x0001df80


	//   ....[62]....
        /*0254*/ 	.word	0x0001dfa0


	//   ....[63]....
        /*0258*/ 	.word	0x0001e770


	//   ....[64]....
        /*025c*/ 	.word	0x0001e790


	//   ....[65]....
        /*0260*/ 	.word	0x0001e8c0


	//   ....[66]....
        /*0264*/ 	.word	0x0001e8f0


	//   ....[67]....
        /*0268*/ 	.word	0x0001ea20


	//   ....[68]....
        /*026c*/ 	.word	0x0001ea50


	//   ....[69]....
        /*0270*/ 	.word	0x0001eb80


	//   ....[70]....
        /*0274*/ 	.word	0x0001eba0


	//----- nvinfo : EIATTR_EXIT_INSTR_OFFSETS
	.align		4
.L_374:
        /*0278*/ 	.byte	0x04, 0x1c
        /*027a*/ 	.short	(.L_376 - .L_375)


	//   ....[0]....
.L_375:
        /*027c*/ 	.word	0x00000310


	//   ....[1]....
        /*0280*/ 	.word	0x0001dfb0


	//   ....[2]....
        /*0284*/ 	.word	0x0001e080


	//   ....[3]....
        /*0288*/ 	.word	0x0001e0e0


	//   ....[4]....
        /*028c*/ 	.word	0x0001ebb0


	//   ....[5]....
        /*0290*/ 	.word	0x0001ec60


	//   ....[6]....
        /*0294*/ 	.word	0x0001ecc0


	//----- nvinfo : EIATTR_CTAIDZ_USED
	.align		4
.L_376:
        /*0298*/ 	.byte	0x01, 0x04
	.zero		2


	//----- nvinfo : EIATTR_MAX_THREADS
	.align		4
        /*029c*/ 	.byte	0x04, 0x05
        /*029e*/ 	.short	(.L_378 - .L_377)
.L_377:
        /*02a0*/ 	.word	0x00000100
        /*02a4*/ 	.word	0x00000001
        /*02a8*/ 	.word	0x00000001


	//----- nvinfo : EIATTR_CRS_STACK_SIZE
	.align		4
.L_378:
        /*02ac*/ 	.byte	0x04, 0x1e
        /*02ae*/ 	.short	(.L_380 - .L_379)
.L_379:
        /*02b0*/ 	.word	0x00000000
.L_380:


//--------------------- .nv.info._ZN7cutlass13device_kernelIN5flash19enable_sm80_to_sm89INS1_16FlashAttnFwdSm80INS1_25CollectiveMainloopFwdSm80ILi8ELi2ELb1EN4cute5tupleIJNS5_1CILi128EEENS7_ILi96EEENS7_ILi192EEEEEELi192ENS_6half_tEfNS_4arch4Sm80ELb1ELb0ELb1ELb0ELb0ELb0ELb1ELb0EEENS1_21CollectiveEpilogueFwdINS6_IJS8_SA_S9_EEENS6_IJNS7_ILi1EEESI_SI_EEESC_SE_Li256ELb0ELb1ELb0ELb0EEENS1_30DynamicPersistentTileSchedulerILi256ELi256ELb0ELb1ELb0EEEEEEEEEvNT_6ParamsE --------------------------
	.section	.nv.info._ZN7cutlass13device_kernelIN5flash19enable_sm80_to_sm89INS1_16FlashAttnFwdSm80INS1_25CollectiveMainloopFwdSm80ILi8ELi2ELb1EN4cute5tupleIJNS5_1CILi128EEENS7_ILi96EEENS7_ILi192EEEEEELi192ENS_6half_tEfNS_4arch4Sm80ELb1ELb0ELb1ELb0ELb0ELb0ELb1ELb0EEENS1_21CollectiveEpilogueFwdINS6_IJS8_SA_S9_EEENS6_IJNS7_ILi1EEESI_SI_EEESC_SE_Li256ELb0ELb1ELb0ELb0EEENS1_30DynamicPersistentTileSchedulerILi256ELi256ELb0ELb1ELb0EEEEEEEEEvNT_6ParamsE,"",@"SHT_CUDA_INFO"
	.sectionflags	@""
	.align	4


	//----- nvinfo : EIATTR_CUDA_API_VERSION
	.align		4
        /*0000*/ 	.byte	0x04, 0x37
        /*0002*/ 	.short	(.L_382 - .L_381)
.L_381:
        /*0004*/ 	.word	0x00000082


	//----- nvinfo : EIATTR_SW2861232_WAR
	.align		4
.L_382:
        /*0008*/ 	.byte	0x01, 0x35
	.zero		2


	//----- nvinfo : EIATTR_PARAM_CBANK
	.align		4
        /*000c*/ 	.byte	0x04, 0x0a
        /*000e*/ 	.short	(.L_384 - .L_383)
	.align		4
.L_383:
        /*0010*/ 	.word	index@(.nv.constant0._ZN7cutlass13device_kernelIN5flash19enable_sm80_to_sm89INS1_16FlashAttnFwdSm80INS1_25CollectiveMainloopFwdSm80ILi8ELi2ELb1EN4cute5tupleIJNS5_1CILi128EEENS7_ILi96EEENS7_ILi192EEEEEELi192ENS_6half_tEfNS_4arch4Sm80ELb1ELb0ELb1ELb0ELb0ELb0ELb1ELb0EEENS1_21CollectiveEpilogueFwdINS6_IJS8_SA_S9_EEENS6_IJNS7_ILi1EEESI_SI_EEESC_SE_Li256ELb0ELb1ELb0ELb0EEENS1_30DynamicPersistentTileSchedulerILi256ELi256ELb0ELb1ELb0EEEEEEEEEvNT_6ParamsE)
        /*0014*/ 	.short	0x0160
        /*0016*/ 	.short	0x0428


	//----- nvinfo : EIATTR_CBANK_PARAM_SIZE
	.align		4
.L_384:
        /*0018*/ 	.byte	0x03, 0x19
        /*001a*/ 	.short	0x0428


	//----- nvinfo : EIATTR_KPARAM_INFO
	.align		4
        /*001c*/ 	.byte	0x04, 0x17
        /*001e*/ 	.short	(.L_386 - .L_385)
.L_385:
        /*0020*/ 	.word	0x00000000
        /*0024*/ 	.short	0x0000
        /*0026*/ 	.short	0x0000
        /*0028*/ 	.byte	0x00, 0xf0, 0xa1, 0x10


	//----- nvinfo : EIATTR_MAXREG_COUNT
	.align		4
.L_386:
        /*002c*/ 	.byte	0x03, 0x1b
        /*002e*/ 	.short	0x00ff


	//----- nvinfo : EIATTR_NUM_BARRIERS
	.align		4
        /*0030*/ 	.byte	0x02, 0x4c
        /*0032*/ 	.byte	0x06
	.zero		1


	//----- nvinfo : EIATTR_ANNOTATIONS
	.align		4
        /*0034*/ 	.byte	0x04, 0x55
        /*0036*/ 	.short	(.L_388 - .L_387)


	//   ....[0]....
.L_387:
        /* <DEDUP_REMOVED lines=71> */


	//----- nvinfo : EIATTR_MERCURY_ISA_VERSION
	.align		4
.L_388:
        /*0498*/ 	.byte	0x03, 0x5f
        /*049a*/ 	.short	0x0000


	//----- nvinfo : EIATTR_INT_WARP_WIDE_INSTR_OFFSETS
	.align		4
        /*049c*/ 	.byte	0x04, 0x31
        /*049e*/ 	.short	(.L_390 - .L_389)


	//   ....[0]....
.L_389:
        /*04a0*/ 	.word	0x0000f0b0


	//   ....[1]....
        /*04a4*/ 	.word	0x0000f130


	//----- nvinfo : EIATTR_COOP_GROUP_MASK_REGIDS
	.align		4
.L_390:
        /*04a8*/ 	.byte	0x04, 0x29
        /*04aa*/ 	.short	(.L_392 - .L_391)


	//   ....[0]....
.L_391:
        /*04ac*/ 	.word	0xffffffff


	//   ....[1]....
        /*04b0*/ 	.word	0xffffffff


	//   ....[2]....
        /*04b4*/ 	.word	0xffffffff


	//   ....[3]....
        /*04b8*/ 	.word	0xffffffff


	//   ....[4]....
        /*04bc*/ 	.word	0xffffffff


	//   ....[5]....
        /*04c0*/ 	.word	0xffffffff


	//   ....[6]....
        /*04c4*/ 	.word	0xffffffff


	//   ....[7]....
        /*04c8*/ 	.word	0xffffffff


	//   ....[8]....
        /*04cc*/ 	.word	0xffffffff


	//   ....[9]....
        /*04d0*/ 	.word	0xffffffff


	//   ....[10]....
        /*04d4*/ 	.word	0xffffffff


	//   ....[11]....
        /*04d8*/ 	.word	0xffffffff


	//   ....[12]....
        /*04dc*/ 	.word	0xffffffff


	//   ....[13]....
        /*04e0*/ 	.word	0xffffffff


	//   ....[14]....
        /*04e4*/ 	.word	0xffffffff


	//   ....[15]....
        /*04e8*/ 	.word	0xffffffff


	//   ....[16]....
        /*04ec*/ 	.word	0xffffffff


	//   ....[17]....
        /*04f0*/ 	.word	0xffffffff


	//   ....[18]....
        /*04f4*/ 	.word	0xffffffff


	//   ....[19]....
        /*04f8*/ 	.word	0xffffffff


	//   ....[20]....
        /*04fc*/ 	.word	0xffffffff


	//   ....[21]....
        /*0500*/ 	.word	0xffffffff


	//   ....[22]....
        /*0504*/ 	.word	0xffffffff


	//   ....[23]....
        /*0508*/ 	.word	0xffffffff


	//   ....[24]....
        /*050c*/ 	.word	0xffffffff


	//   ....[25]....
        /*0510*/ 	.word	0xffffffff


	//   ....[26]....
        /*0514*/ 	.word	0xffffffff


	//   ....[27]....
        /*0518*/ 	.word	0xffffffff


	//   ....[28]....
        /*051c*/ 	.word	0xffffffff


	//   ....[29]....
        /*0520*/ 	.word	0xffffffff


	//   ....[30]....
        /*0524*/ 	.word	0xffffffff


	//   ....[31]....
        /*0528*/ 	.word	0xffffffff


	//   ....[32]....
        /*052c*/ 	.word	0xffffffff


	//   ....[33]....
        /*0530*/ 	.word	0xffffffff


	//   ....[34]....
        /*0534*/ 	.word	0xffffffff


	//   ....[35]....
        /*0538*/ 	.word	0xffffffff


	//   ....[36]....
        /*053c*/ 	.word	0xffffffff


	//   ....[37]....
        /*0540*/ 	.word	0xffffffff


	//   ....[38]....
        /*0544*/ 	.word	0xffffffff


	//   ....[39]....
        /*0548*/ 	.word	0xffffffff


	//   ....[40]....
        /*054c*/ 	.word	0xffffffff


	//   ....[41]....
        /*0550*/ 	.word	0xffffffff


	//   ....[42]....
        /*0554*/ 	.word	0xffffffff


	//   ....[43]....
        /*0558*/ 	.word	0xffffffff


	//   ....[44]....
        /*055c*/ 	.word	0xffffffff


	//   ....[45]....
        /*0560*/ 	.word	0xffffffff


	//   ....[46]....
        /*0564*/ 	.word	0xffffffff


	//   ....[47]....
        /*0568*/ 	.word	0xffffffff


	//   ....[48]....
        /*056c*/ 	.word	0xffffffff


	//   ....[49]....
        /*0570*/ 	.word	0xffffffff


	//   ....[50]....
        /*0574*/ 	.word	0xffffffff


	//   ....[51]....
        /*0578*/ 	.word	0xffffffff


	//   ....[52]....
        /*057c*/ 	.word	0xffffffff


	//   ....[53]....
        /*0580*/ 	.word	0xffffffff


	//   ....[54]....
        /*0584*/ 	.word	0xffffffff


	//   ....[55]....
        /*0588*/ 	.word	0xffffffff


	//   ....[56]....
        /*058c*/ 	.word	0xffffffff


	//   ....[57]....
        /*0590*/ 	.word	0xffffffff


	//   ....[58]....
        /*0594*/ 	.word	0xffffffff


	//   ....[59]....
        /*0598*/ 	.word	0xffffffff


	//   ....[60]....
        /*059c*/ 	.word	0xffffffff


	//   ....[61]....
        /*05a0*/ 	.word	0xffffffff


	//   ....[62]....
        /*05a4*/ 	.word	0xffffffff


	//   ....[63]....
        /*05a8*/ 	.word	0xffffffff


	//----- nvinfo : EIATTR_COOP_GROUP_INSTR_OFFSETS
	.align		4
.L_392:
        /*05ac*/ 	.byte	0x04, 0x28
        /*05ae*/ 	.short	(.L_394 - .L_393)


	//   ....[0]....
.L_393:
        /*05b0*/ 	.word	0x00000050


	//   ....[1]....
        /*05b4*/ 	.word	0x00001650


	//   ....[2]....
        /*05b8*/ 	.word	0x00001670


	//   ....[3]....
        /*05bc*/ 	.word	0x000016a0


	//   ....[4]....
        /*05c0*/ 	.word	0x000016c0


	//   ....[5]....
        /*05c4*/ 	.word	0x00001720


	//   ....[6]....
        /*05c8*/ 	.word	0x00001830


	//   ....[7]....
        /*05cc*/ 	.word	0x00001840


	//   ....[8]....
        /*05d0*/ 	.word	0x00001880


	//   ....[9]....
        /*05d4*/ 	.word	0x00003670


	//   ....[10]....
        /*05d8*/ 	.word	0x000036a0


	//   ....[11]....
        /*05dc*/ 	.word	0x000042d0


	//   ....[12]....
        /*05e0*/ 	.word	0x00004410


	//   ....[13]....
        /*05e4*/ 	.word	0x00004450


	//   ....[14]....
        /*05e8*/ 	.word	0x000044c0


	//   ....[15]....
        /*05ec*/ 	.word	0x00007700


	//   ....[16]....
        /*05f0*/ 	.word	0x00007730


	//   ....[17]....
        /*05f4*/ 	.word	0x00008440


	//   ....[18]....
        /*05f8*/ 	.word	0x00008460


	//   ....[19]....
        /*05fc*/ 	.word	0x00008480


	//   ....[20]....
        /*0600*/ 	.word	0x000084a0


	//   ....[21]....
        /*0604*/ 	.word	0x0000c2b0


	//   ....[22]....
        /*0608*/ 	.word	0x0000c330


	//   ....[23]....
        /*060c*/ 	.word	0x0000c470


	//   ....[24]....
        /*0610*/ 	.word	0x0000c4a0


	//   ....[25]....
        /*0614*/ 	.word	0x0000e860


	//   ....[26]....
        /*0618*/ 	.word	0x0000e8b0


	//   ....[27]....
        /*061c*/ 	.word	0x0000e8d0


	//   ....[28]....
        /*0620*/ 	.word	0x0000e8f0


	//   ....[29]....
        /*0624*/ 	.word	0x0000f910


	//   ....[30]....
        /*0628*/ 	.word	0x0000fd10


	//   ....[31]....
        /*062c*/ 	.word	0x0000fd30


	//   ....[32]....
        /*0630*/ 	.word	0x0000fd60


	//   ....[33]....
        /*0634*/ 	.word	0x0000fd90


	//   ....[34]....
        /*0638*/ 	.word	0x0000ff10


	//   ....[35]....
        /*063c*/ 	.word	0x0000ff30


	//   ....[36]....
        /*0640*/ 	.word	0x000100f0


	//   ....[37]....
        /*0644*/ 	.word	0x00010120


	//   ....[38]....
        /*0648*/ 	.word	0x00010220


	//   ....[39]....
        /*064c*/ 	.word	0x00010250


	//   ....[40]....
        /*0650*/ 	.word	0x00010350


	//   ....[41]....
        /*0654*/ 	.word	0x00010370


	//   ....[42]....
        /*0658*/ 	.word	0x00010980


	//   ....[43]....
        /*065c*/ 	.word	0x000109a0


	//   ....[44]....
        /*0660*/ 	.word	0x00010b30


	//   ....[45]....
        /*0664*/ 	.word	0x00010b40


	//   ....[46]....
        /*0668*/ 	.word	0x00010cc0


	//   ....[47]....
        /*066c*/ 	.word	0x00010ce0


	//   ....[48]....
        /*0670*/ 	.word	0x00010e60


	//   ....[49]....
        /*0674*/ 	.word	0x00010e70


	//   ....[50]....
        /*0678*/ 	.word	0x00011060


	//   ....[51]....
        /*067c*/ 	.word	0x00011140


	//   ....[52]....
        /*0680*/ 	.word	0x000111a0


	//   ....[53]....
        /*0684*/ 	.word	0x000111f0


	//   ....[54]....
        /*0688*/ 	.word	0x00011240


	//   ....[55]....
        /*068c*/ 	.word	0x000112b0


	//   ....[56]....
        /*0690*/ 	.word	0x00011320


	//   ....[57]....
        /*0694*/ 	.word	0x00011380


	//   ....[58]....
        /*0698*/ 	.word	0x000113e0


	//   ....[59]....
        /*069c*/ 	.word	0x00011440


	//   ....[60]....
        /*06a0*/ 	.word	0x000114b0


	//   ....[61]....
        /*06a4*/ 	.word	0x00011510


	//   ....[62]....
        /*06a8*/ 	.word	0x00011570


	//   ....[63]....
        /*06ac*/ 	.word	0x000115d0


	//----- nvinfo : EIATTR_EXIT_INSTR_OFFSETS
	.align		4
.L_394:
        /*06b0*/ 	.byte	0x04, 0x1c
        /*06b2*/ 	.short	(.L_396 - .L_395)


	//   ....[0]....
.L_395:
        /*06b4*/ 	.word	0x000000a0


	//   ....[1]....
        /*06b8*/ 	.word	0x00011100


	//----- nvinfo : EIATTR_MAX_THREADS
	.align		4
.L_396:
        /*06bc*/ 	.byte	0x04, 0x05
        /*06be*/ 	.short	(.L_398 - .L_397)
.L_397:
        /*06c0*/ 	.word	0x00000100
        /*06c4*/ 	.word	0x00000001
        /*06c8*/ 	.word	0x00000001


	//----- nvinfo : EIATTR_CRS_STACK_SIZE
	.align		4
.L_398:
        /*06cc*/ 	.byte	0x04, 0x1e
        /*06ce*/ 	.short	(.L_400 - .L_399)
.L_399:
        /*06d0*/ 	.word	0x00000000
.L_400:


//--------------------- .nv.info._ZN7cutlass13device_kernelIN5flash19enable_sm80_to_sm89INS1_16FlashAttnFwdSm80INS1_25CollectiveMainloopFwdSm80ILi8ELi2ELb1EN4cute5tupleIJNS5_1CILi128EEENS7_ILi96EEENS7_ILi192EEEEEELi192ENS_6half_tEfNS_4arch4Sm80ELb1ELb0ELb1ELb1ELb0ELb0ELb1ELb0EEENS1_21CollectiveEpilogueFwdINS6_IJS8_SA_S9_EEENS6_IJNS7_ILi1EEESI_SI_EEESC_SE_Li256ELb1ELb1ELb0ELb0EEENS1_19SingleTileSchedulerILb1ELb0ELb1ELi128EEEEEEEEEvNT_6ParamsE --------------------------
	.section	.nv.info._ZN7cutlass13device_kernelIN5flash19enable_sm80_to_sm89INS1_16FlashAttnFwdSm80INS1_25CollectiveMainloopFwdSm80ILi8ELi2ELb1EN4cute5tupleIJNS5_1CILi128EEENS7_ILi96EEENS7_ILi192EEEEEELi192ENS_6half_tEfNS_4arch4Sm80ELb1ELb0ELb1ELb1ELb0ELb0ELb1ELb0EEENS1_21CollectiveEpilogueFwdINS6_IJS8_SA_S9_EEENS6_IJNS7_ILi1EEESI_SI_EEESC_SE_Li256ELb1ELb1ELb0ELb0EEENS1_19SingleTileSchedulerILb1ELb0ELb1ELi128EEEEEEEEEvNT_6ParamsE,"",@"SHT_CUDA_INFO"
	.sectionflags	@""
	.align	4


	//----- nvinfo : EIATTR_CUDA_API_VERSION
	.align		4
        /*0000*/ 	.byte	0x04, 0x37
        /*0002*/ 	.short	(.L_402 - .L_401)
.L_401:
        /*0004*/ 	.word	0x00000082


	//----- nvinfo : EIATTR_SW2861232_WAR
	.align		4
.L_402:
        /*0008*/ 	.byte	0x01, 0x35
	.zero		2


	//----- nvinfo : EIATTR_PARAM_CBANK
	.align		4
        /*000c*/ 	.byte	0x04, 0x0a
        /*000e*/ 	.short	(.L_404 - .L_403)
	.align		4
.L_403:
        /*0010*/ 	.word	index@(.nv.constant0._ZN7cutlass13device_kernelIN5flash19enable_sm80_to_sm89INS1_16FlashAttnFwdSm80INS1_25CollectiveMainloopFwdSm80ILi8ELi2ELb1EN4cute5tupleIJNS5_1CILi128EEENS7_ILi96EEENS7_ILi192EEEEEELi192ENS_6half_tEfNS_4arch4Sm80ELb1ELb0ELb1ELb1ELb0ELb0ELb1ELb0EEENS1_21CollectiveEpilogueFwdINS6_IJS8_SA_S9_EEENS6_IJNS7_ILi1EEESI_SI_EEESC_SE_Li256ELb1ELb1ELb0ELb0EEENS1_19SingleTileSchedulerILb1ELb0ELb1ELi128EEEEEEEEEvNT_6ParamsE)
        /*0014*/ 	.short	0x0160
        /*0016*/ 	.short	0x0418


	//----- nvinfo : EIATTR_CBANK_PARAM_SIZE
	.align		4
.L_404:
        /*0018*/ 	.byte	0x03, 0x19
        /*001a*/ 	.short	0x0418


	//----- nvinfo : EIATTR_KPARAM_INFO
	.align		4
        /*001c*/ 	.byte	0x04, 0x17
        /*001e*/ 	.short	(.L_406 - .L_405)
.L_405:
        /*0020*/ 	.word	0x00000000
        /*0024*/ 	.short	0x0000
        /*0026*/ 	.short	0x0000
        /*0028*/ 	.byte	0x00, 0xf0, 0x61, 0x10


	//----- nvinfo : EIATTR_MAXREG_COUNT
	.align		4
.L_406:
        /*002c*/ 	.byte	0x03, 0x1b
        /*002e*/ 	.short	0x00ff


	//----- nvinfo : EIATTR_NUM_BARRIERS
	.align		4
        /*0030*/ 	.byte	0x02, 0x4c
        /*0032*/ 	.byte	0x02
	.zero		1


	//----- nvinfo : EIATTR_ANNOTATIONS
	.align		4
        /*0034*/ 	.byte	0x04, 0x55
        /*0036*/ 	.short	(.L_408 - .L_407)


	//   ....[0]....
.L_407:
        /* <DEDUP_REMOVED lines=24> */


	//----- nvinfo : EIATTR_MERCURY_ISA_VERSION
	.align		4
.L_408:
        /*01a8*/ 	.byte	0x03, 0x5f
        /*01aa*/ 	.short	0x0000


	//----- nvinfo : EIATTR_COOP_GROUP_MASK_REGIDS
	.align		4
        /*01ac*/ 	.byte	0x04, 0x29
        /*01ae*/ 	.short	(.L_410 - .L_409)


	//   ....[0]....
.L_409:
        /*01b0*/ 	.word	0xffffffff


	//   ....[1]....
        /*01b4*/ 	.word	0xffffffff


	//   ....[2]....
        /*01b8*/ 	.word	0xffffffff


	//   ....[3]....
        /*01bc*/ 	.word	0xffffffff


	//   ....[4]....
        /*01c0*/ 	.word	0xffffffff


	//   ....[5]....
        /*01c4*/ 	.word	0xffffffff


	//   ....[6]....
        /*01c8*/ 	.word	0xffffffff


	//   ....[7]....
        /*01cc*/ 	.word	0xffffffff


	//   ....[8]....
        /*01d0*/ 	.word	0xffffffff


	//   ....[9]....
        /*01d4*/ 	.word	0xffffffff


	//   ....[10]....
        /*01d8*/ 	.word	0xffffffff


	//   ....[11]....
        /*01dc*/ 	.word	0xffffffff


	//   ....[12]....
        /*01e0*/ 	.word	0xffffffff


	//   ....[13]....
        /*01e4*/ 	.word	0xffffffff


	//   ....[14]....
        /*01e8*/ 	.word	0xffffffff


	//   ....[15]....
        /*01ec*/ 	.word	0xffffffff


	//   ....[16]....
        /*01f0*/ 	.word	0xffffffff


	//   ....[17]....
        /*01f4*/ 	.word	0xffffffff


	//   ....[18]....
        /*01f8*/ 	.word	0xffffffff


	//   ....[19]....
        /*01fc*/ 	.word	0xffffffff


	//   ....[20]....
        /*0200*/ 	.word	0xffffffff


	//   ....[21]....
        /*0204*/ 	.word	0xffffffff


	//   ....[22]....
        /*0208*/ 	.word	0xffffffff


	//   ....[23]....
        /*020c*/ 	.word	0xffffffff


	//   ....[24]....
        /*0210*/ 	.word	0xffffffff


	//   ....[25]....
        /*0214*/ 	.word	0xffffffff


	//   ....[26]....
        /*0218*/ 	.word	0xffffffff


	//   ....[27]....
        /*021c*/ 	.word	0xffffffff


	//   ....[28]....
        /*0220*/ 	.word	0xffffffff


	//   ....[29]....
        /*0224*/ 	.word	0xffffffff


	//   ....[30]....
        /*0228*/ 	.word	0xffffffff


	//   ....[31]....
        /*022c*/ 	.word	0xffffffff


	//   ....[32]....
        /*0230*/ 	.word	0xffffffff


	//   ....[33]....
        /*0234*/ 	.word	0xffffffff


	//   ....[34]....
        /*0238*/ 	.word	0xffffffff


	//   ....[35]....
        /*023c*/ 	.word	0xffffffff


	//   ....[36]....
        /*0240*/ 	.word	0xffffffff


	//   ....[37]....
        /*0244*/ 	.word	0xffffffff


	//   ....[38]....
        /*0248*/ 	.word	0xffffffff


	//   ....[39]....
        /*024c*/ 	.word	0xffffffff


	//   ....[40]....
        /*0250*/ 	.word	0xffffffff


	//   ....[41]....
        /*0254*/ 	.word	0xffffffff


	//   ....[42]....
        /*0258*/ 	.word	0xffffffff


	//   ....[43]....
        /*025c*/ 	.word	0xffffffff


	//   ....[44]....
        /*0260*/ 	.word	0xffffffff


	//   ....[45]....
        /*0264*/ 	.word	0xffffffff


	//   ....[46]....
        /*0268*/ 	.word	0xffffffff


	//   ....[47]....
        /*026c*/ 	.word	0xffffffff


	//   ....[48]....
        /*0270*/ 	.word	0xffffffff


	//----- nvinfo : EIATTR_COOP_GROUP_INSTR_OFFSETS
	.align		4
.L_410:
        /*0274*/ 	.byte	0x04, 0x28
        /*0276*/ 	.short	(.L_412 - .L_411)


	//   ....[0]....
.L_411:
        /*0278*/ 	.word	0x00000090


	//   ....[1]....
        /*027c*/ 	.word	0x000011c0


	//   ....[2]....
        /*0280*/ 	.word	0x00001200


	//   ....[3]....
        /*0284*/ 	.word	0x00001340


	//   ....[4]....
        /*0288*/ 	.word	0x00001380


	//   ....[5]....
        /*028c*/ 	.word	0x00001490


	//   ....[6]....
        /*0290*/ 	.word	0x00001510


	//   ....[7]....
        /*0294*/ 	.word	0x00001540


	//   ....[8]....
        /*0298*/ 	.word	0x00001560


	//   ....[9]....
        /*029c*/ 	.word	0x00003900


	//   ....[10]....
        /*02a0*/ 	.word	0x00003910


	//   ....[11]....
        /*02a4*/ 	.word	0x000043a0


	//   ....[12]....
        /*02a8*/ 	.word	0x000044f0


	//   ....[13]....
        /*02ac*/ 	.word	0x00004500


	//   ....[14]....
        /*02b0*/ 	.word	0x00004550


	//   ....[15]....
        /*02b4*/ 	.word	0x00007dd0


	//   ....[16]....
        /*02b8*/ 	.word	0x00007f50


	//   ....[17]....
        /*02bc*/ 	.word	0x00008bb0


	//   ....[18]....
        /*02c0*/ 	.word	0x00008cb0


	//   ....[19]....
        /*02c4*/ 	.word	0x00008da0


	//   ....[20]....
        /*02c8*/ 	.word	0x00008e30


	//   ....[21]....
        /*02cc*/ 	.word	0x0000cd80


	//   ....[22]....
        /*02d0*/ 	.word	0x0000ce00


	//   ....[23]....
        /*02d4*/ 	.word	0x0000d070


	//   ....[24]....
        /*02d8*/ 	.word	0x0000d0b0


	//   ....[25]....
        /*02dc*/ 	.word	0x0000f510


	//   ....[26]....
        /*02e0*/ 	.word	0x0000f520


	//   ....[27]....
        /*02e4*/ 	.word	0x0000f550


	//   ....[28]....
        /*02e8*/ 	.word	0x0000f560


	//   ....[29]....
        /*02ec*/ 	.word	0x00010ad0


	//   ....[30]....
        /*02f0*/ 	.word	0x00010b20


	//   ....[31]....
        /*02f4*/ 	.word	0x00010b50


	//   ....[32]....
        /*02f8*/ 	.word	0x00010b70


	//   ....[33]....
        /*02fc*/ 	.word	0x00010d50


	//   ....[34]....
        /*0300*/ 	.word	0x00010d60


	//   ....[35]....
        /*0304*/ 	.word	0x00010ee0


	//   ....[36]....
        /*0308*/ 	.word	0x00010f10


	//   ....[37]....
        /*030c*/ 	.word	0x00011060


	//   ....[38]....
        /*0310*/ 	.word	0x00011090


	//   ....[39]....
        /*0314*/ 	.word	0x000111e0


	//   ....[40]....
        /*0318*/ 	.word	0x00011200


	//   ....[41]....
        /*031c*/ 	.word	0x00011a00


	//   ....[42]....
        /*0320*/ 	.word	0x00011a20


	//   ....[43]....
        /*0324*/ 	.word	0x00011b70


	//   ....[44]....
        /*0328*/ 	.word	0x00011ba0


	//   ....[45]....
        /*032c*/ 	.word	0x00011cd0


	//   ....[46]....
        /*0330*/ 	.word	0x00011d00


	//   ....[47]....
        /*0334*/ 	.word	0x00011e30


	//   ....[48]....
        /*0338*/ 	.word	0x00011e50


	//----- nvinfo : EIATTR_EXIT_INSTR_OFFSETS
	.align		4
.L_412:
        /*033c*/ 	.byte	0x04, 0x1c
        /*033e*/ 	.short	(.L_414 - .L_413)


	//   ....[0]....
.L_413:
        /*0340*/ 	.word	0x00000350


	//   ....[1]....
        /*0344*/ 	.word	0x00011210


	//   ....[2]....
        /*0348*/ 	.word	0x000112e0


	//   ....[3]....
        /*034c*/ 	.word	0x00011340


	//   ....[4]....
        /*0350*/ 	.word	0x00011e60


	//   ....[5]....
        /*0354*/ 	.word	0x00011f10


	//   ....[6]....
        /*0358*/ 	.word	0x00011f70


	//----- nvinfo : EIATTR_CTAIDZ_USED
	.align		4
.L_414:
        /*035c*/ 	.byte	0x01, 0x04
	.zero		2


	//----- nvinfo : EIATTR_MAX_THREADS
	.align		4
        /*0360*/ 	.byte	0x04, 0x05
        /*0362*/ 	.short	(.L_416 - .L_415)
.L_415:
        /*0364*/ 	.word	0x00000100
        /*0368*/ 	.word	0x00000001
        /*036c*/ 	.word	0x00000001


	//----- nvinfo : EIATTR_CRS_STACK_SIZE
	.align		4
.L_416:
        /*0370*/ 	.byte	0x04, 0x1e
        /*0372*/ 	.short	(.L_418 - .L_417)
.L_417:
        /*0374*/ 	.word	0x00000000
.L_418:


//--------------------- .nv.info._ZN7cutlass13device_kernelIN5flash19enable_sm80_to_sm89INS1_16FlashAttnFwdSm80INS1_25CollectiveMainloopFwdSm80ILi8ELi2ELb0EN4cute5tupleIJNS5_1CILi128EEENS7_ILi64EEENS7_ILi192EEEEEELi192ENS_6half_tEfNS_4arch4Sm80ELb1ELb0ELb1ELb1ELb0ELb1ELb1ELb0EEENS1_21CollectiveEpilogueFwdINS6_IJS8_SA_S9_EEENS6_IJNS7_ILi1EEESI_SI_EEESC_SE_Li256ELb1ELb1ELb0ELb0EEENS1_19SingleTileSchedulerILb1ELb0ELb1ELi128EEEEEEEEEvNT_6ParamsE --------------------------
	.section	.nv.info._ZN7cutlass13device_kernelIN5flash19enable_sm80_to_sm89INS1_16FlashAttnFwdSm80INS1_25CollectiveMainloopFwdSm80ILi8ELi2ELb0EN4cute5tupleIJNS5_1CILi128EEENS7_ILi64EEENS7_ILi192EEEEEELi192ENS_6half_tEfNS_4arch4Sm80ELb1ELb0ELb1ELb1ELb0ELb1ELb1ELb0EEENS1_21CollectiveEpilogueFwdINS6_IJS8_SA_S9_EEENS6_IJNS7_ILi1EEESI_SI_EEESC_SE_Li256ELb1ELb1ELb0ELb0EEENS1_19SingleTileSchedulerILb1ELb0ELb1ELi128EEEEEEEEEvNT_6ParamsE,"",@"SHT_CUDA_INFO"
	.sectionflags	@""
	.align	4


	//----- nvinfo : EIATTR_CUDA_API_VERSION
	.align		4
        /*0000*/ 	.byte	0x04, 0x37
        /*0002*/ 	.short	(.L_420 - .L_419)
.L_419:
        /*0004*/ 	.word	0x00000082


	//----- nvinfo : EIATTR_SW2861232_WAR
	.align		4
.L_420:
        /*0008*/ 	.byte	0x01, 0x35
	.zero		2


	//----- nvinfo : EIATTR_PARAM_CBANK
	.align		4
        /*000c*/ 	.byte	0x04, 0x0a
        /*000e*/ 	.short	(.L_422 - .L_421)
	.align		4
.L_421:
        /*0010*/ 	.word	index@(.nv.constant0._ZN7cutlass13device_kernelIN5flash19enable_sm80_to_sm89INS1_16FlashAttnFwdSm80INS1_25CollectiveMainloopFwdSm80ILi8ELi2ELb0EN4cute5tupleIJNS5_1CILi128EEENS7_ILi64EEENS7_ILi192EEEEEELi192ENS_6half_tEfNS_4arch4Sm80ELb1ELb0ELb1ELb1ELb0ELb1ELb1ELb0EEENS1_21CollectiveEpilogueFwdINS6_IJS8_SA_S9_EEENS6_IJNS7_ILi1EEESI_SI_EEESC_SE_Li256ELb1ELb1ELb0ELb0EEENS1_19SingleTileSchedulerILb1ELb0ELb1ELi128EEEEEEEEEvNT_6ParamsE)
        /*0014*/ 	.short	0x0160
        /*0016*/ 	.short	0x0418


	//----- nvinfo : EIATTR_CBANK_PARAM_SIZE
	.align		4
.L_422:
        /*0018*/ 	.byte	0x03, 0x19
        /*001a*/ 	.short	0x0418


	//----- nvinfo : EIATTR_KPARAM_INFO
	.align		4
        /*001c*/ 	.byte	0x04, 0x17
        /*001e*/ 	.short	(.L_424 - .L_423)
.L_423:
        /*0020*/ 	.word	0x00000000
        /*0024*/ 	.short	0x0000
        /*0026*/ 	.short	0x0000
        /*0028*/ 	.byte	0x00, 0xf0, 0x61, 0x10


	//----- nvinfo : EIATTR_MAXREG_COUNT
	.align		4
.L_424:
        /*002c*/ 	.byte	0x03, 0x1b
        /*002e*/ 	.short	0x00ff


	//----- nvinfo : EIATTR_NUM_BARRIERS
	.align		4
        /*0030*/ 	.byte	0x02, 0x4c
        /*0032*/ 	.byte	0x02
	.zero		1


	//----- nvinfo : EIATTR_MERCURY_ISA_VERSION
	.align		4
        /*0034*/ 	.byte	0x03, 0x5f
        /*0036*/ 	.short	0x0000


	//----- nvinfo : EIATTR_COOP_GROUP_MASK_REGIDS
	.align		4
        /*0038*/ 	.byte	0x04, 0x29
        /*003a*/ 	.short	(.L_426 - .L_425)


	//   ....[0]....
.L_425:
        /*003c*/ 	.word	0xffffffff


	//   ....[1]....
        /*0040*/ 	.word	0xffffffff


	//   ....[2]....
        /*0044*/ 	.word	0xffffffff


	//   ....[3]....
        /*0048*/ 	.word	0xffffffff


	//   ....[4]....
        /*004c*/ 	.word	0xffffffff


	//   ....[5]....
        /*0050*/ 	.word	0xffffffff


	//   ....[6]....
        /*0054*/ 	.word	0xffffffff


	//   ....[7]....
        /*0058*/ 	.word	0xffffffff


	//   ....[8]....
        /*005c*/ 	.word	0xffffffff


	//   ....[9]....
        /*0060*/ 	.word	0xffffffff


	//   ....[10]....
        /*0064*/ 	.word	0xffffffff


	//   ....[11]....
        /*0068*/ 	.word	0xffffffff


	//   ....[12]....
        /*006c*/ 	.word	0xffffffff


	//   ....[13]....
        /*0070*/ 	.word	0xffffffff


	//   ....[14]....
        /*0074*/ 	.word	0xffffffff


	//   ....[15]....
        /*0078*/ 	.word	0xffffffff


	//   ....[16]....
        /*007c*/ 	.word	0xffffffff


	//   ....[17]....
        /*0080*/ 	.word	0xffffffff


	//   ....[18]....
        /*0084*/ 	.word	0xffffffff


	//   ....[19]....
        /*0088*/ 	.word	0xffffffff


	//   ....[20]....
        /*008c*/ 	.word	0xffffffff


	//   ....[21]....
        /*0090*/ 	.word	0xffffffff


	//   ....[22]....
        /*0094*/ 	.word	0xffffffff


	//   ....[23]....
        /*0098*/ 	.word	0xffffffff


	//   ....[24]....
        /*009c*/ 	.word	0xffffffff


	//   ....[25]....
        /*00a0*/ 	.word	0xffffffff


	//   ....[26]....
        /*00a4*/ 	.word	0xffffffff


	//   ....[27]....
        /*00a8*/ 	.word	0xffffffff


	//   ....[28]....
        /*00ac*/ 	.word	0xffffffff


	//   ....[29]....
        /*00b0*/ 	.word	0xffffffff


	//   ....[30]....
        /*00b4*/ 	.word	0xffffffff


	//   ....[31]....
        /*00b8*/ 	.word	0xffffffff


	//   ....[32]....
        /*00bc*/ 	.word	0xffffffff


	//   ....[33]....
        /*00c0*/ 	.word	0xffffffff


	//   ....[34]....
        /*00c4*/ 	.word	0xffffffff


	//   ....[35]....
        /*00c8*/ 	.word	0xffffffff


	//   ....[36]....
        /*00cc*/ 	.word	0xffffffff


	//   ....[37]....
        /*00d0*/ 	.word	0xffffffff


	//   ....[38]....
        /*00d4*/ 	.word	0xffffffff


	//   ....[39]....
        /*00d8*/ 	.word	0xffffffff


	//   ....[40]....
        /*00dc*/ 	.word	0xffffffff


	//   ....[41]....
        /*00e0*/ 	.word	0xffffffff


	//   ....[42]....
        /*00e4*/ 	.word	0xffffffff


	//   ....[43]....
        /*00e8*/ 	.word	0xffffffff


	//   ....[44]....
        /*00ec*/ 	.word	0xffffffff


	//   ....[45]....
        /*00f0*/ 	.word	0xffffffff


	//   ....[46]....
        /*00f4*/ 	.word	0xffffffff


	//   ....[47]....
        /*00f8*/ 	.word	0xffffffff


	//   ....[48]....
        /*00fc*/ 	.word	0xffffffff


	//   ....[49]....
        /*0100*/ 	.word	0xffffffff


	//   ....[50]....
        /*0104*/ 	.word	0xffffffff


	//   ....[51]....
        /*0108*/ 	.word	0xffffffff


	//   ....[52]....
        /*010c*/ 	.word	0xffffffff


	//   ....[53]....
        /*0110*/ 	.word	0xffffffff


	//   ....[54]....
        /*0114*/ 	.word	0xffffffff


	//   ....[55]....
        /*0118*/ 	.word	0xffffffff


	//   ....[56]....
        /*011c*/ 	.word	0xffffffff


	//   ....[57]....
        /*0120*/ 	.word	0xffffffff


	//   ....[58]....
        /*0124*/ 	.word	0xffffffff


	//   ....[59]....
        /*0128*/ 	.word	0xffffffff


	//   ....[60]....
        /*012c*/ 	.word	0xffffffff


	//   ....[61]....
        /*0130*/ 	.word	0xffffffff


	//   ....[62]....
        /*0134*/ 	.word	0xffffffff


	//   ....[63]....
        /*0138*/ 	.word	0xffffffff


	//   ....[64]....
        /*013c*/ 	.word	0xffffffff


	//----- nvinfo : EIATTR_COOP_GROUP_INSTR_OFFSETS
	.align		4
.L_426:
        /*0140*/ 	.byte	0x04, 0x28
        /*0142*/ 	.short	(.L_428 - .L_427)


	//   ....[0]....
.L_427:
        /*0144*/ 	.word	0x00000080


	//   ....[1]....
        /*0148*/ 	.word	0x00006b10


	//   ....[2]....
        /*014c*/ 	.word	0x00006b70


	//   ....[3]....
        /*0150*/ 	.word	0x00006d40


	//   ....[4]....
        /*0154*/ 	.word	0x00006d70


	//   ....[5]....
        /*0158*/ 	.word	0x00006eb0


	//   ....[6]....
        /*015c*/ 	.word	0x00006ee0


	//   ....[7]....
        /*0160*/ 	.word	0x00007010


	//   ....[8]....
        /*0164*/ 	.word	0x00007050


	//   ....[9]....
        /*0168*/ 	.word	0x000079f0


	//   ....[10]....
        /*016c*/ 	.word	0x00007aa0


	//   ....[11]....
        /*0170*/ 	.word	0x00007ad0


	//   ....[12]....
        /*0174*/ 	.word	0x00007ae0


	//   ....[13]....
        /*0178*/ 	.word	0x00007f20


	//   ....[14]....
        /*017c*/ 	.word	0x00008000


	//   ....[15]....
        /*0180*/ 	.word	0x000081b0


	//   ....[16]....
        /*0184*/ 	.word	0x000081f0


	//   ....[17]....
        /*0188*/ 	.word	0x0000af40


	//   ....[18]....
        /*018c*/ 	.word	0x0000af60


	//   ....[19]....
        /*0190*/ 	.word	0x0000af90


	//   ....[20]....
        /*0194*/ 	.word	0x0000afa0


	//   ....[21]....
        /*0198*/ 	.word	0x0000b230


	//   ....[22]....
        /*019c*/ 	.word	0x0000b310


	//   ....[23]....
        /*01a0*/ 	.word	0x0000b4c0


	//   ....[24]....
        /*01a4*/ 	.word	0x0000b500


	//   ....[25]....
        /*01a8*/ 	.word	0x0000f400


	//   ....[26]....
        /*01ac*/ 	.word	0x0000f430


	//   ....[27]....
        /*01b0*/ 	.word	0x0000feb0


	//   ....[28]....
        /*01b4*/ 	.word	0x0000fed0


	//   ....[29]....
        /*01b8*/ 	.word	0x0000fef0


	//   ....[30]....
        /*01bc*/ 	.word	0x0000ff10


	//   ....[31]....
        /*01c0*/ 	.word	0x00012060


	//   ....[32]....
        /*01c4*/ 	.word	0x00012180


	//   ....[33]....
        /*01c8*/ 	.word	0x00012970


	//   ....[34]....
        /*01cc*/ 	.word	0x00012a60


	//   ....[35]....
        /*01d0*/ 	.word	0x00012aa0


	//   ....[36]....
        /*01d4*/ 	.word	0x00012b70


	//   ....[37]....
        /*01d8*/ 	.word	0x00015a40


	//   ....[38]....
        /*01dc*/ 	.word	0x00015a90


	//   ....[39]....
        /*01e0*/ 	.word	0x00015aa0


	//   ....[40]....
        /*01e4*/ 	.word	0x00015ac0


	//   ....[41]....
        /*01e8*/ 	.word	0x000174f0


	//   ....[42]....
        /*01ec*/ 	.word	0x00017520


	//   ....[43]....
        /*01f0*/ 	.word	0x00017560


	//   ....[44]....
        /*01f4*/ 	.word	0x00017570


	//   ....[45]....
        /*01f8*/ 	.word	0x00018a80


	//   ....[46]....
        /*01fc*/ 	.word	0x00018ac0


	//   ....[47]....
        /*0200*/ 	.word	0x00018b00


	//   ....[48]....
        /*0204*/ 	.word	0x00018b40


	//   ....[49]....
        /*0208*/ 	.word	0x00018d30


	//   ....[50]....
        /*020c*/ 	.word	0x00018d40


	//   ....[51]....
        /*0210*/ 	.word	0x00018ec0


	//   ....[52]....
        /*0214*/ 	.word	0x00018ef0


	//   ....[53]....
        /*0218*/ 	.word	0x00019040


	//   ....[54]....
        /*021c*/ 	.word	0x00019070


	//   ....[55]....
        /*0220*/ 	.word	0x000191c0


	//   ....[56]....
        /*0224*/ 	.word	0x000191e0


	//   ....[57]....
        /*0228*/ 	.word	0x000199c0


	//   ....[58]....
        /*022c*/ 	.word	0x000199e0


	//   ....[59]....
        /*0230*/ 	.word	0x00019b10


	//   ....[60]....
        /*0234*/ 	.word	0x00019b40


	//   ....[61]....
        /*0238*/ 	.word	0x00019c70


	//   ....[62]....
        /*023c*/ 	.word	0x00019ca0


	//   ....[63]....
        /*0240*/ 	.word	0x00019dd0


	//   ....[64]....
        /*0244*/ 	.word	0x00019df0


	//----- nvinfo : EIATTR_EXIT_INSTR_OFFSETS
	.align		4
.L_428:
        /*0248*/ 	.byte	0x04, 0x1c
        /*024a*/ 	.short	(.L_430 - .L_429)


	//   ....[0]....
.L_429:
        /*024c*/ 	.word	0x00000330


	//   ....[1]....
        /*0250*/ 	.word	0x000191f0


	//   ....[2]....
        /*0254*/ 	.word	0x000192c0


	//   ....[3]....
        /*0258*/ 	.word	0x00019320


	//   ....[4]....
        /*025c*/ 	.word	0x00019e00


	//   ....[5]....
        /*0260*/ 	.word	0x00019eb0


	//   ....[6]....
        /*0264*/ 	.word	0x00019f10


	//----- nvinfo : EIATTR_CTAIDZ_USED
	.align		4
.L_430:
        /*0268*/ 	.byte	0x01, 0x04
	.zero		2


	//----- nvinfo : EIATTR_MAX_THREADS
	.align		4
        /*026c*/ 	.byte	0x04, 0x05
        /*026e*/ 	.short	(.L_432 - .L_431)
.L_431:
        /*0270*/ 	.word	0x00000100
        /*0274*/ 	.word	0x00000001
        /*0278*/ 	.word	0x00000001


	//----- nvinfo : EIATTR_CRS_STACK_SIZE
	.align		4
.L_432:
        /*027c*/ 	.byte	0x04, 0x1e
        /*027e*/ 	.short	(.L_434 - .L_433)
.L_433:
        /*0280*/ 	.word	0x00000000
.L_434:


//--------------------- .nv.callgraph             --------------------------
	.section	.nv.callgraph,"",@"SHT_CUDA_CALLGRAPH"
	.align	4
	.sectionentsize	8
	.align		4
        /*0000*/ 	.word	0x00000000
	.align		4
        /*0004*/ 	.word	0xffffffff
	.align		4
        /*0008*/ 	.word	0x00000000
	.align		4
        /*000c*/ 	.word	0xfffffffe
	.align		4
        /*0010*/ 	.word	0x00000000
	.align		4
        /*0014*/ 	.word	0xfffffffd
	.align		4
        /*0018*/ 	.word	0x00000000
	.align		4
        /*001c*/ 	.word	0xfffffffc


//--------------------- .nv.rel.action            --------------------------
	.section	.nv.rel.action,"",@"SHT_CUDA_RELOCINFO"
	.align	8
	.sectionentsize	8
        /*0000*/ 	.byte	0x73, 0x00, 0x00, 0x00, 0x00, 0x00, 0x00, 0x00, 0x00, 0x00, 0x00, 0x11, 0x25, 0x00, 0x05, 0x36


//--------------------- .nv.constant4             --------------------------
	.section	.nv.constant4,"a",@progbits
	.align	8
	.align		8
.nv.constant4:
        /*0000*/ 	.dword	_ZN74_INTERNAL_3207daf9_38_flash_fwd_hdim192_fp16_softcap_sm80_cu_9afb97bd_36314cuda3std3__45__cpo5beginE
	.align		8
        /*0008*/ 	.dword	_ZN74_INTERNAL_3207daf9_38_flash_fwd_hdim192_fp16_softcap_sm80_cu_9afb97bd_36314cuda3std3__45__cpo3endE
	.align		8
        /*0010*/ 	.dword	_ZN74_INTERNAL_3207daf9_38_flash_fwd_hdim192_fp16_softcap_sm80_cu_9afb97bd_36314cuda3std3__45__cpo6cbeginE
	.align		8
        /*0018*/ 	.dword	_ZN74_INTERNAL_3207daf9_38_flash_fwd_hdim192_fp16_softcap_sm80_cu_9afb97bd_36314cuda3std3__45__cpo4cendE
	.align		8
        /*0020*/ 	.dword	_ZN74_INTERNAL_3207daf9_38_flash_fwd_hdim192_fp16_softcap_sm80_cu_9afb97bd_36314cuda3std3__476_GLOBAL__N__3207daf9_38_flash_fwd_hdim192_fp16_softcap_sm80_cu_9afb97bd_36316ignoreE
	.align		8
        /*0028*/ 	.dword	_ZN74_INTERNAL_3207daf9_38_flash_fwd_hdim192_fp16_softcap_sm80_cu_9afb97bd_36314cuda3std3__419piecewise_constructE
	.align		8
        /*0030*/ 	.dword	_ZN74_INTERNAL_3207daf9_38_flash_fwd_hdim192_fp16_softcap_sm80_cu_9afb97bd_36314cuda3std3__48in_placeE
	.align		8
        /*0038*/ 	.dword	_ZN74_INTERNAL_3207daf9_38_flash_fwd_hdim192_fp16_softcap_sm80_cu_9afb97bd_36314cuda3std6ranges3__45__cpo4swapE
	.align		8
        /*0040*/ 	.dword	_ZN74_INTERNAL_3207daf9_38_flash_fwd_hdim192_fp16_softcap_sm80_cu_9afb97bd_36314cuda3std6ranges3__45__cpo9iter_moveE
	.align		8
        /*0048*/ 	.dword	_ZN74_INTERNAL_3207daf9_38_flash_fwd_hdim192_fp16_softcap_sm80_cu_9afb97bd_36314cute7productE
	.align		8
        /*0050*/ 	.dword	_ZN74_INTERNAL_3207daf9_38_flash_fwd_hdim192_fp16_softcap_sm80_cu_9afb97bd_36314cute1_E


//--------------------- .nv.constant0._ZN7cutlass13device_kernelIN5flash19enable_sm80_to_sm89INS1_16FlashAttnFwdSm80INS1_25CollectiveMainloopFwdSm80ILi8ELi1ELb1EN4cute5tupleIJNS5_1CILi128EEENS7_ILi96EEENS7_ILi192EEEEEELi192ENS_6half_tEfNS_4arch4Sm80ELb0ELb0ELb1ELb0ELb0ELb0ELb1ELb0EEENS1_21CollectiveEpilogueFwdINS6_IJS8_SA_S9_EEENS6_IJNS7_ILi1EEESI_SI_EEESC_SE_Li256ELb0ELb1ELb0ELb0EEENS1_19SingleTileSchedulerILb0ELb0ELb1ELi128EEEEEEEEEvNT_6ParamsE --------------------------
	.section	.nv.constant0._ZN7cutlass13device_kernelIN5flash19enable_sm80_to_sm89INS1_16FlashAttnFwdSm80INS1_25CollectiveMainloopFwdSm80ILi8ELi1ELb1EN4cute5tupleIJNS5_1CILi128EEENS7_ILi96EEENS7_ILi192EEEEEELi192ENS_6half_tEfNS_4arch4Sm80ELb0ELb0ELb1ELb0ELb0ELb0ELb1ELb0EEENS1_21CollectiveEpilogueFwdINS6_IJS8_SA_S9_EEENS6_IJNS7_ILi1EEESI_SI_EEESC_SE_Li256ELb0ELb1ELb0ELb0EEENS1_19SingleTileSchedulerILb0ELb0ELb1ELi128EEEEEEEEEvNT_6ParamsE,"a",@progbits
	.sectionflags	@""
	.align	4
.nv.constant0._ZN7cutlass13device_kernelIN5flash19enable_sm80_to_sm89INS1_16FlashAttnFwdSm80INS1_25CollectiveMainloopFwdSm80ILi8ELi1ELb1EN4cute5tupleIJNS5_1CILi128EEENS7_ILi96EEENS7_ILi192EEEEEELi192ENS_6half_tEfNS_4arch4Sm80ELb0ELb0ELb1ELb0ELb0ELb0ELb1ELb0EEENS1_21CollectiveEpilogueFwdINS6_IJS8_SA_S9_EEENS6_IJNS7_ILi1EEESI_SI_EEESC_SE_Li256ELb0ELb1ELb0ELb0EEENS1_19SingleTileSchedulerILb0ELb0ELb1ELi128EEEEEEEEEvNT_6ParamsE:
	.zero		1400


//--------------------- .nv.constant0._ZN7cutlass13device_kernelIN5flash19enable_sm80_to_sm89INS1_16FlashAttnFwdSm80INS1_25CollectiveMainloopFwdSm80ILi8ELi1ELb1EN4cute5tupleIJNS5_1CILi128EEENS7_ILi96EEENS7_ILi192EEEEEELi192ENS_6half_tEfNS_4arch4Sm80ELb0ELb0ELb1ELb1ELb0ELb0ELb1ELb0EEENS1_21CollectiveEpilogueFwdINS6_IJS8_SA_S9_EEENS6_IJNS7_ILi1EEESI_SI_EEESC_SE_Li256ELb1ELb1ELb0ELb0EEENS1_19SingleTileSchedulerILb1ELb0ELb1ELi128EEEEEEEEEvNT_6ParamsE --------------------------
	.section	.nv.constant0._ZN7cutlass13device_kernelIN5flash19enable_sm80_to_sm89INS1_16FlashAttnFwdSm80INS1_25CollectiveMainloopFwdSm80ILi8ELi1ELb1EN4cute5tupleIJNS5_1CILi128EEENS7_ILi96EEENS7_ILi192EEEEEELi192ENS_6half_tEfNS_4arch4Sm80ELb0ELb0ELb1ELb1ELb0ELb0ELb1ELb0EEENS1_21CollectiveEpilogueFwdINS6_IJS8_SA_S9_EEENS6_IJNS7_ILi1EEESI_SI_EEESC_SE_Li256ELb1ELb1ELb0ELb0EEENS1_19SingleTileSchedulerILb1ELb0ELb1ELi128EEEEEEEEEvNT_6ParamsE,"a",@progbits
	.sectionflags	@""
	.align	4
.nv.constant0._ZN7cutlass13device_kernelIN5flash19enable_sm80_to_sm89INS1_16FlashAttnFwdSm80INS1_25CollectiveMainloopFwdSm80ILi8ELi1ELb1EN4cute5tupleIJNS5_1CILi128EEENS7_ILi96EEENS7_ILi192EEEEEELi192ENS_6half_tEfNS_4arch4Sm80ELb0ELb0ELb1ELb1ELb0ELb0ELb1ELb0EEENS1_21CollectiveEpilogueFwdINS6_IJS8_SA_S9_EEENS6_IJNS7_ILi1EEESI_SI_EEESC_SE_Li256ELb1ELb1ELb0ELb0EEENS1_19SingleTileSchedulerILb1ELb0ELb1ELi128EEEEEEEEEvNT_6ParamsE:
	.zero		1400


//--------------------- .nv.constant0._ZN7cutlass13device_kernelIN5flash19enable_sm80_to_sm89INS1_16FlashAttnFwdSm80INS1_25CollectiveMainloopFwdSm80ILi8ELi1ELb0EN4cute5tupleIJNS5_1CILi128EEENS7_ILi64EEENS7_ILi192EEEEEELi192ENS_6half_tEfNS_4arch4Sm80ELb0ELb0ELb1ELb1ELb0ELb1ELb1ELb0EEENS1_21CollectiveEpilogueFwdINS6_IJS8_SA_S9_EEENS6_IJNS7_ILi1EEESI_SI_EEESC_SE_Li256ELb1ELb1ELb0ELb0EEENS1_19SingleTileSchedulerILb1ELb0ELb1ELi128EEEEEEEEEvNT_6ParamsE --------------------------
	.section	.nv.constant0._ZN7cutlass13device_kernelIN5flash19enable_sm80_to_sm89INS1_16FlashAttnFwdSm80INS1_25CollectiveMainloopFwdSm80ILi8ELi1ELb0EN4cute5tupleIJNS5_1CILi128EEENS7_ILi64EEENS7_ILi192EEEEEELi192ENS_6half_tEfNS_4arch4Sm80ELb0ELb0ELb1ELb1ELb0ELb1ELb1ELb0EEENS1_21CollectiveEpilogueFwdINS6_IJS8_SA_S9_EEENS6_IJNS7_ILi1EEESI_SI_EEESC_SE_Li256ELb1ELb1ELb0ELb0EEENS1_19SingleTileSchedulerILb1ELb0ELb1ELi128EEEEEEEEEvNT_6ParamsE,"a",@progbits
	.sectionflags	@""
	.align	4
.nv.constant0._ZN7cutlass13device_kernelIN5flash19enable_sm80_to_sm89INS1_16FlashAttnFwdSm80INS1_25CollectiveMainloopFwdSm80ILi8ELi1ELb0EN4cute5tupleIJNS5_1CILi128EEENS7_ILi64EEENS7_ILi192EEEEEELi192ENS_6half_tEfNS_4arch4Sm80ELb0ELb0ELb1ELb1ELb0ELb1ELb1ELb0EEENS1_21CollectiveEpilogueFwdINS6_IJS8_SA_S9_EEENS6_IJNS7_ILi1EEESI_SI_EEESC_SE_Li256ELb1ELb1ELb0ELb0EEENS1_19SingleTileSchedulerILb1ELb0ELb1ELi128EEEEEEEEEvNT_6ParamsE:
	.zero		1400


//--------------------- .nv.constant0._ZN7cutlass13device_kernelIN5flash19enable_sm80_to_sm89INS1_16FlashAttnFwdSm80INS1_25CollectiveMainloopFwdSm80ILi8ELi1ELb0EN4cute5tupleIJNS5_1CILi128EEENS7_ILi64EEENS7_ILi192EEEEEELi192ENS_6half_tEfNS_4arch4Sm80ELb0ELb1ELb1ELb0ELb0ELb0ELb1ELb0EEENS1_21CollectiveEpilogueFwdINS6_IJS8_SA_S9_EEENS6_IJNS7_ILi1EEESI_SI_EEESC_SE_Li256ELb0ELb1ELb0ELb0EEENS1_19SingleTileSchedulerILb0ELb0ELb1ELi128EEEEEEEEEvNT_6ParamsE --------------------------
	.section	.nv.constant0._ZN7cutlass13device_kernelIN5flash19enable_sm80_to_sm89INS1_16FlashAttnFwdSm80INS1_25CollectiveMainloopFwdSm80ILi8ELi1ELb0EN4cute5tupleIJNS5_1CILi128EEENS7_ILi64EEENS7_ILi192EEEEEELi192ENS_6half_tEfNS_4arch4Sm80ELb0ELb1ELb1ELb0ELb0ELb0ELb1ELb0EEENS1_21CollectiveEpilogueFwdINS6_IJS8_SA_S9_EEENS6_IJNS7_ILi1EEESI_SI_EEESC_SE_Li256ELb0ELb1ELb0ELb0EEENS1_19SingleTileSchedulerILb0ELb0ELb1ELi128EEEEEEEEEvNT_6ParamsE,"a",@progbits
	.sectionflags	@""
	.align	4
.nv.constant0._ZN7cutlass13device_kernelIN5flash19enable_sm80_to_sm89INS1_16FlashAttnFwdSm80INS1_25CollectiveMainloopFwdSm80ILi8ELi1ELb0EN4cute5tupleIJNS5_1CILi128EEENS7_ILi64EEENS7_ILi192EEEEEELi192ENS_6half_tEfNS_4arch4Sm80ELb0ELb1ELb1ELb0ELb0ELb0ELb1ELb0EEENS1_21CollectiveEpilogueFwdINS6_IJS8_SA_S9_EEENS6_IJNS7_ILi1EEESI_SI_EEESC_SE_Li256ELb0ELb1ELb0ELb0EEENS1_19SingleTileSchedulerILb0ELb0ELb1ELi128EEEEEEEEEvNT_6ParamsE:
	.zero		1400


//--------------------- .nv.constant0._ZN7cutlass13device_kernelIN5flash19enable_sm80_to_sm89INS1_16FlashAttnFwdSm80INS1_25CollectiveMainloopFwdSm80ILi8ELi1ELb0EN4cute5tupleIJNS5_1CILi128EEENS7_ILi64EEENS7_ILi192EEEEEELi192ENS_6half_tEfNS_4arch4Sm80ELb0ELb1ELb1ELb1ELb0ELb0ELb1ELb0EEENS1_21CollectiveEpilogueFwdINS6_IJS8_SA_S9_EEENS6_IJNS7_ILi1EEESI_SI_EEESC_SE_Li256ELb1ELb1ELb0ELb0EEENS1_19SingleTileSchedulerILb1ELb0ELb1ELi128EEEEEEEEEvNT_6ParamsE --------------------------
	.section	.nv.constant0._ZN7cutlass13device_kernelIN5flash19enable_sm80_to_sm89INS1_16FlashAttnFwdSm80INS1_25CollectiveMainloopFwdSm80ILi8ELi1ELb0EN4cute5tupleIJNS5_1CILi128EEENS7_ILi64EEENS7_ILi192EEEEEELi192ENS_6half_tEfNS_4arch4Sm80ELb0ELb1ELb1ELb1ELb0ELb0ELb1ELb0EEENS1_21CollectiveEpilogueFwdINS6_IJS8_SA_S9_EEENS6_IJNS7_ILi1EEESI_SI_EEESC_SE_Li256ELb1ELb1ELb0ELb0EEENS1_19SingleTileSchedulerILb1ELb0ELb1ELi128EEEEEEEEEvNT_6ParamsE,"a",@progbits
	.sectionflags	@""
	.align	4
.nv.constant0._ZN7cutlass13device_kernelIN5flash19enable_sm80_to_sm89INS1_16FlashAttnFwdSm80INS1_25CollectiveMainloopFwdSm80ILi8ELi1ELb0EN4cute5tupleIJNS5_1CILi128EEENS7_ILi64EEENS7_ILi192EEEEEELi192ENS_6half_tEfNS_4arch4Sm80ELb0ELb1ELb1ELb1ELb0ELb0ELb1ELb0EEENS1_21CollectiveEpilogueFwdINS6_IJS8_SA_S9_EEENS6_IJNS7_ILi1EEESI_SI_EEESC_SE_Li256ELb1ELb1ELb0ELb0EEENS1_19SingleTileSchedulerILb1ELb0ELb1ELi128EEEEEEEEEvNT_6ParamsE:
	.zero		1400


//--------------------- .nv.constant0._ZN7cutlass13device_kernelIN5flash19enable_sm80_to_sm89INS1_16FlashAttnFwdSm80INS1_25CollectiveMainloopFwdSm80ILi8ELi1ELb0EN4cute5tupleIJNS5_1CILi128EEENS7_ILi64EEENS7_ILi192EEEEEELi192ENS_6half_tEfNS_4arch4Sm80ELb0ELb1ELb1ELb1ELb0ELb1ELb1ELb0EEENS1_21CollectiveEpilogueFwdINS6_IJS8_SA_S9_EEENS6_IJNS7_ILi1EEESI_SI_EEESC_SE_Li256ELb1ELb1ELb0ELb0EEENS1_19SingleTileSchedulerILb1ELb0ELb1ELi128EEEEEEEEEvNT_6ParamsE --------------------------
	.section	.nv.constant0._ZN7cutlass13device_kernelIN5flash19enable_sm80_to_sm89INS1_16FlashAttnFwdSm80INS1_25CollectiveMainloopFwdSm80ILi8ELi1ELb0EN4cute5tupleIJNS5_1CILi128EEENS7_ILi64EEENS7_ILi192EEEEEELi192ENS_6half_tEfNS_4arch4Sm80ELb0ELb1ELb1ELb1ELb0ELb1ELb1ELb0EEENS1_21CollectiveEpilogueFwdINS6_IJS8_SA_S9_EEENS6_IJNS7_ILi1EEESI_SI_EEESC_SE_Li256ELb1ELb1ELb0ELb0EEENS1_19SingleTileSchedulerILb1ELb0ELb1ELi128EEEEEEEEEvNT_6ParamsE,"a",@progbits
	.sectionflags	@""
	.align	4
.nv.constant0._ZN7cutlass13device_kernelIN5flash19enable_sm80_to_sm89INS1_16FlashAttnFwdSm80INS1_25CollectiveMainloopFwdSm80ILi8ELi1ELb0EN4cute5tupleIJNS5_1CILi128EEENS7_ILi64EEENS7_ILi192EEEEEELi192ENS_6half_tEfNS_4arch4Sm80ELb0ELb1ELb1ELb1ELb0ELb1ELb1ELb0EEENS1_21CollectiveEpilogueFwdINS6_IJS8_SA_S9_EEENS6_IJNS7_ILi1EEESI_SI_EEESC_SE_Li256ELb1ELb1ELb0ELb0EEENS1_19SingleTileSchedulerILb1ELb0ELb1ELi128EEEEEEEEEvNT_6ParamsE:
	.zero		1400


//--------------------- .nv.constant0._ZN7cutlass13device_kernelIN5flash19enable_sm80_to_sm89INS1_16FlashAttnFwdSm80INS1_25CollectiveMainloopFwdSm80ILi8ELi1ELb1EN4cute5tupleIJNS5_1CILi128EEENS7_ILi96EEENS7_ILi192EEEEEELi192ENS_6half_tEfNS_4arch4Sm80ELb1ELb0ELb1ELb0ELb0ELb0ELb1ELb0EEENS1_21CollectiveEpilogueFwdINS6_IJS8_SA_S9_EEENS6_IJNS7_ILi1EEESI_SI_EEESC_SE_Li256ELb0ELb1ELb0ELb0EEENS1_30DynamicPersistentTileSchedulerILi256ELi256ELb0ELb1ELb0EEEEEEEEEvNT_6ParamsE --------------------------
	.section	.nv.constant0._ZN7cutlass13device_kernelIN5flash19enable_sm80_to_sm89INS1_16FlashAttnFwdSm80INS1_25CollectiveMainloopFwdSm80ILi8ELi1ELb1EN4cute5tupleIJNS5_1CILi128EEENS7_ILi96EEENS7_ILi192EEEEEELi192ENS_6half_tEfNS_4arch4Sm80ELb1ELb0ELb1ELb0ELb0ELb0ELb1ELb0EEENS1_21CollectiveEpilogueFwdINS6_IJS8_SA_S9_EEENS6_IJNS7_ILi1EEESI_SI_EEESC_SE_Li256ELb0ELb1ELb0ELb0EEENS1_30DynamicPersistentTileSchedulerILi256ELi256ELb0ELb1ELb0EEEEEEEEEvNT_6ParamsE,"a",@progbits
	.sectionflags	@""
	.align	4
.nv.constant0._ZN7cutlass13device_kernelIN5flash19enable_sm80_to_sm89INS1_16FlashAttnFwdSm80INS1_25CollectiveMainloopFwdSm80ILi8ELi1ELb1EN4cute5tupleIJNS5_1CILi128EEENS7_ILi96EEENS7_ILi192EEEEEELi192ENS_6half_tEfNS_4arch4Sm80ELb1ELb0ELb1ELb0ELb0ELb0ELb1ELb0EEENS1_21CollectiveEpilogueFwdINS6_IJS8_SA_S9_EEENS6_IJNS7_ILi1EEESI_SI_EEESC_SE_Li256ELb0ELb1ELb0ELb0EEENS1_30DynamicPersistentTileSchedulerILi256ELi256ELb0ELb1ELb0EEEEEEEEEvNT_6ParamsE:
	.zero		1416


//--------------------- .nv.constant0._ZN7cutlass13device_kernelIN5flash19enable_sm80_to_sm89INS1_16FlashAttnFwdSm80INS1_25CollectiveMainloopFwdSm80ILi8ELi1ELb1EN4cute5tupleIJNS5_1CILi128EEENS7_ILi96EEENS7_ILi192EEEEEELi192ENS_6half_tEfNS_4arch4Sm80ELb1ELb0ELb1ELb1ELb0ELb0ELb1ELb0EEENS1_21CollectiveEpilogueFwdINS6_IJS8_SA_S9_EEENS6_IJNS7_ILi1EEESI_SI_EEESC_SE_Li256ELb1ELb1ELb0ELb0EEENS1_19SingleTileSchedulerILb1ELb0ELb1ELi128EEEEEEEEEvNT_6ParamsE --------------------------
	.section	.nv.constant0._ZN7cutlass13device_kernelIN5flash19enable_sm80_to_sm89INS1_16FlashAttnFwdSm80INS1_25CollectiveMainloopFwdSm80ILi8ELi1ELb1EN4cute5tupleIJNS5_1CILi128EEENS7_ILi96EEENS7_ILi192EEEEEELi192ENS_6half_tEfNS_4arch4Sm80ELb1ELb0ELb1ELb1ELb0ELb0ELb1ELb0EEENS1_21CollectiveEpilogueFwdINS6_IJS8_SA_S9_EEENS6_IJNS7_ILi1EEESI_SI_EEESC_SE_Li256ELb1ELb1ELb0ELb0EEENS1_19SingleTileSchedulerILb1ELb0ELb1ELi128EEEEEEEEEvNT_6ParamsE,"a",@progbits
	.sectionflags	@""
	.align	4
.nv.constant0._ZN7cutlass13device_kernelIN5flash19enable_sm80_to_sm89INS1_16FlashAttnFwdSm80INS1_25CollectiveMainloopFwdSm80ILi8ELi1ELb1EN4cute5tupleIJNS5_1CILi128EEENS7_ILi96EEENS7_ILi192EEEEEELi192ENS_6half_tEfNS_4arch4Sm80ELb1ELb0ELb1ELb1ELb0ELb0ELb1ELb0EEENS1_21CollectiveEpilogueFwdINS6_IJS8_SA_S9_EEENS6_IJNS7_ILi1EEESI_SI_EEESC_SE_Li256ELb1ELb1ELb0ELb0EEENS1_19SingleTileSchedulerILb1ELb0ELb1ELi128EEEEEEEEEvNT_6ParamsE:
	.zero		1400


//--------------------- .nv.constant0._ZN7cutlass13device_kernelIN5flash19enable_sm80_to_sm89INS1_16FlashAttnFwdSm80INS1_25CollectiveMainloopFwdSm80ILi8ELi1ELb0EN4cute5tupleIJNS5_1CILi128EEENS7_ILi64EEENS7_ILi192EEEEEELi192ENS_6half_tEfNS_4arch4Sm80ELb1ELb0ELb1ELb1ELb0ELb1ELb1ELb0EEENS1_21CollectiveEpilogueFwdINS6_IJS8_SA_S9_EEENS6_IJNS7_ILi1EEESI_SI_EEESC_SE_Li256ELb1ELb1ELb0ELb0EEENS1_19SingleTileSchedulerILb1ELb0ELb1ELi128EEEEEEEEEvNT_6ParamsE --------------------------
	.section	.nv.constant0._ZN7cutlass13device_kernelIN5flash19enable_sm80_to_sm89INS1_16FlashAttnFwdSm80INS1_25CollectiveMainloopFwdSm80ILi8ELi1ELb0EN4cute5tupleIJNS5_1CILi128EEENS7_ILi64EEENS7_ILi192EEEEEELi192ENS_6half_tEfNS_4arch4Sm80ELb1ELb0ELb1ELb1ELb0ELb1ELb1ELb0EEENS1_21CollectiveEpilogueFwdINS6_IJS8_SA_S9_EEENS6_IJNS7_ILi1EEESI_SI_EEESC_SE_Li256ELb1ELb1ELb0ELb0EEENS1_19SingleTileSchedulerILb1ELb0ELb1ELi128EEEEEEEEEvNT_6ParamsE,"a",@progbits
	.sectionflags	@""
	.align	4
.nv.constant0._ZN7cutlass13device_kernelIN5flash19enable_sm80_to_sm89INS1_16FlashAttnFwdSm80INS1_25CollectiveMainloopFwdSm80ILi8ELi1ELb0EN4cute5tupleIJNS5_1CILi128EEENS7_ILi64EEENS7_ILi192EEEEEELi192ENS_6half_tEfNS_4arch4Sm80ELb1ELb0ELb1ELb1ELb0ELb1ELb1ELb0EEENS1_21CollectiveEpilogueFwdINS6_IJS8_SA_S9_EEENS6_IJNS7_ILi1EEESI_SI_EEESC_SE_Li256ELb1ELb1ELb0ELb0EEENS1_19SingleTileSchedulerILb1ELb0ELb1ELi128EEEEEEEEEvNT_6ParamsE:
	.zero		1400


//--------------------- .nv.constant0._ZN7cutlass13device_kernelIN5flash19enable_sm80_to_sm89INS1_16FlashAttnFwdSm80INS1_25CollectiveMainloopFwdSm80ILi8ELi2ELb1EN4cute5tupleIJNS5_1CILi128EEENS7_ILi96EEENS7_ILi192EEEEEELi192ENS_6half_tEfNS_4arch4Sm80ELb0ELb0ELb1ELb0ELb0ELb0ELb1ELb0EEENS1_21CollectiveEpilogueFwdINS6_IJS8_SA_S9_EEENS6_IJNS7_ILi1EEESI_SI_EEESC_SE_Li256ELb0ELb1ELb0ELb0EEENS1_19SingleTileSchedulerILb0ELb0ELb1ELi128EEEEEEEEEvNT_6ParamsE --------------------------
	.section	.nv.constant0._ZN7cutlass13device_kernelIN5flash19enable_sm80_to_sm89INS1_16FlashAttnFwdSm80INS1_25CollectiveMainloopFwdSm80ILi8ELi2ELb1EN4cute5tupleIJNS5_1CILi128EEENS7_ILi96EEENS7_ILi192EEEEEELi192ENS_6half_tEfNS_4arch4Sm80ELb0ELb0ELb1ELb0ELb0ELb0ELb1ELb0EEENS1_21CollectiveEpilogueFwdINS6_IJS8_SA_S9_EEENS6_IJNS7_ILi1EEESI_SI_EEESC_SE_Li256ELb0ELb1ELb0ELb0EEENS1_19SingleTileSchedulerILb0ELb0ELb1ELi128EEEEEEEEEvNT_6ParamsE,"a",@progbits
	.sectionflags	@""
	.align	4
.nv.constant0._ZN7cutlass13device_kernelIN5flash19enable_sm80_to_sm89INS1_16FlashAttnFwdSm80INS1_25CollectiveMainloopFwdSm80ILi8ELi2ELb1EN4cute5tupleIJNS5_1CILi128EEENS7_ILi96EEENS7_ILi192EEEEEELi192ENS_6half_tEfNS_4arch4Sm80ELb0ELb0ELb1ELb0ELb0ELb0ELb1ELb0EEENS1_21CollectiveEpilogueFwdINS6_IJS8_SA_S9_EEENS6_IJNS7_ILi1EEESI_SI_EEESC_SE_Li256ELb0ELb1ELb0ELb0EEENS1_19SingleTileSchedulerILb0ELb0ELb1ELi128EEEEEEEEEvNT_6ParamsE:
	.zero		1400


//--------------------- .nv.constant0._ZN7cutlass13device_kernelIN5flash19enable_sm80_to_sm89INS1_16FlashAttnFwdSm80INS1_25CollectiveMainloopFwdSm80ILi8ELi2ELb1EN4cute5tupleIJNS5_1CILi128EEENS7_ILi96EEENS7_ILi192EEEEEELi192ENS_6half_tEfNS_4arch4Sm80ELb0ELb0ELb1ELb1ELb0ELb0ELb1ELb0EEENS1_21CollectiveEpilogueFwdINS6_IJS8_SA_S9_EEENS6_IJNS7_ILi1EEESI_SI_EEESC_SE_Li256ELb1ELb1ELb0ELb0EEENS1_19SingleTileSchedulerILb1ELb0ELb1ELi128EEEEEEEEEvNT_6ParamsE --------------------------
	.section	.nv.constant0._ZN7cutlass13device_kernelIN5flash19enable_sm80_to_sm89INS1_16FlashAttnFwdSm80INS1_25CollectiveMainloopFwdSm80ILi8ELi2ELb1EN4cute5tupleIJNS5_1CILi128EEENS7_ILi96EEENS7_ILi192EEEEEELi192ENS_6half_tEfNS_4arch4Sm80ELb0ELb0ELb1ELb1ELb0ELb0ELb1ELb0EEENS1_21CollectiveEpilogueFwdINS6_IJS8_SA_S9_EEENS6_IJNS7_ILi1EEESI_SI_EEESC_SE_Li256ELb1ELb1ELb0ELb0EEENS1_19SingleTileSchedulerILb1ELb0ELb1ELi128EEEEEEEEEvNT_6ParamsE,"a",@progbits
	.sectionflags	@""
	.align	4
.nv.constant0._ZN7cutlass13device_kernelIN5flash19enable_sm80_to_sm89INS1_16FlashAttnFwdSm80INS1_25CollectiveMainloopFwdSm80ILi8ELi2ELb1EN4cute5tupleIJNS5_1CILi128EEENS7_ILi96EEENS7_ILi192EEEEEELi192ENS_6half_tEfNS_4arch4Sm80ELb0ELb0ELb1ELb1ELb0ELb0ELb1ELb0EEENS1_21CollectiveEpilogueFwdINS6_IJS8_SA_S9_EEENS6_IJNS7_ILi1EEESI_SI_EEESC_SE_Li256ELb1ELb1ELb0ELb0EEENS1_19SingleTileSchedulerILb1ELb0ELb1ELi128EEEEEEEEEvNT_6ParamsE:
	.zero		1400


//--------------------- .nv.constant0._ZN7cutlass13device_kernelIN5flash19enable_sm80_to_sm89INS1_16FlashAttnFwdSm80INS1_25CollectiveMainloopFwdSm80ILi8ELi2ELb0EN4cute5tupleIJNS5_1CILi128EEENS7_ILi64EEENS7_ILi192EEEEEELi192ENS_6half_tEfNS_4arch4Sm80ELb0ELb0ELb1ELb1ELb0ELb1ELb1ELb0EEENS1_21CollectiveEpilogueFwdINS6_IJS8_SA_S9_EEENS6_IJNS7_ILi1EEESI_SI_EEESC_SE_Li256ELb1ELb1ELb0ELb0EEENS1_19SingleTileSchedulerILb1ELb0ELb1ELi128EEEEEEEEEvNT_6ParamsE --------------------------
	.section	.nv.constant0._ZN7cutlass13device_kernelIN5flash19enable_sm80_to_sm89INS1_16FlashAttnFwdSm80INS1_25CollectiveMainloopFwdSm80ILi8ELi2ELb0EN4cute5tupleIJNS5_1CILi128EEENS7_ILi64EEENS7_ILi192EEEEEELi192ENS_6half_tEfNS_4arch4Sm80ELb0ELb0ELb1ELb1ELb0ELb1ELb1ELb0EEENS1_21CollectiveEpilogueFwdINS6_IJS8_SA_S9_EEENS6_IJNS7_ILi1EEESI_SI_EEESC_SE_Li256ELb1ELb1ELb0ELb0EEENS1_19SingleTileSchedulerILb1ELb0ELb1ELi128EEEEEEEEEvNT_6ParamsE,"a",@progbits
	.sectionflags	@""
	.align	4
.nv.constant0._ZN7cutlass13device_kernelIN5flash19enable_sm80_to_sm89INS1_16FlashAttnFwdSm80INS1_25CollectiveMainloopFwdSm80ILi8ELi2ELb0EN4cute5tupleIJNS5_1CILi128EEENS7_ILi64EEENS7_ILi192EEEEEELi192ENS_6half_tEfNS_4arch4Sm80ELb0ELb0ELb1ELb1ELb0ELb1ELb1ELb0EEENS1_21CollectiveEpilogueFwdINS6_IJS8_SA_S9_EEENS6_IJNS7_ILi1EEESI_SI_EEESC_SE_Li256ELb1ELb1ELb0ELb0EEENS1_19SingleTileSchedulerILb1ELb0ELb1ELi128EEEEEEEEEvNT_6ParamsE:
	.zero		1400


//--------------------- .nv.constant0._ZN7cutlass13device_kernelIN5flash19enable_sm80_to_sm89INS1_16FlashAttnFwdSm80INS1_25CollectiveMainloopFwdSm80ILi8ELi2ELb0EN4cute5tupleIJNS5_1CILi128EEENS7_ILi64EEENS7_ILi192EEEEEELi192ENS_6half_tEfNS_4arch4Sm80ELb0ELb1ELb1ELb0ELb0ELb0ELb1ELb0EEENS1_21CollectiveEpilogueFwdINS6_IJS8_SA_S9_EEENS6_IJNS7_ILi1EEESI_SI_EEESC_SE_Li256ELb0ELb1ELb0ELb0EEENS1_19SingleTileSchedulerILb0ELb0ELb1ELi128EEEEEEEEEvNT_6ParamsE --------------------------
	.section	.nv.constant0._ZN7cutlass13device_kernelIN5flash19enable_sm80_to_sm89INS1_16FlashAttnFwdSm80INS1_25CollectiveMainloopFwdSm80ILi8ELi2ELb0EN4cute5tupleIJNS5_1CILi128EEENS7_ILi64EEENS7_ILi192EEEEEELi192ENS_6half_tEfNS_4arch4Sm80ELb0ELb1ELb1ELb0ELb0ELb0ELb1ELb0EEENS1_21CollectiveEpilogueFwdINS6_IJS8_SA_S9_EEENS6_IJNS7_ILi1EEESI_SI_EEESC_SE_Li256ELb0ELb1ELb0ELb0EEENS1_19SingleTileSchedulerILb0ELb0ELb1ELi128EEEEEEEEEvNT_6ParamsE,"a",@progbits
	.sectionflags	@""
	.align	4
.nv.constant0._ZN7cutlass13device_kernelIN5flash19enable_sm80_to_sm89INS1_16FlashAttnFwdSm80INS1_25CollectiveMainloopFwdSm80ILi8ELi2ELb0EN4cute5tupleIJNS5_1CILi128EEENS7_ILi64EEENS7_ILi192EEEEEELi192ENS_6half_tEfNS_4arch4Sm80ELb0ELb1ELb1ELb0ELb0ELb0ELb1ELb0EEENS1_21CollectiveEpilogueFwdINS6_IJS8_SA_S9_EEENS6_IJNS7_ILi1EEESI_SI_EEESC_SE_Li256ELb0ELb1ELb0ELb0EEENS1_19SingleTileSchedulerILb0ELb0ELb1ELi128EEEEEEEEEvNT_6ParamsE:
	.zero		1400


//--------------------- .nv.constant0._ZN7cutlass13device_kernelIN5flash19enable_sm80_to_sm89INS1_16FlashAttnFwdSm80INS1_25CollectiveMainloopFwdSm80ILi8ELi2ELb0EN4cute5tupleIJNS5_1CILi128EEENS7_ILi64EEENS7_ILi192EEEEEELi192ENS_6half_tEfNS_4arch4Sm80ELb0ELb1ELb1ELb1ELb0ELb0ELb1ELb0EEENS1_21CollectiveEpilogueFwdINS6_IJS8_SA_S9_EEENS6_IJNS7_ILi1EEESI_SI_EEESC_SE_Li256ELb1ELb1ELb0ELb0EEENS1_19SingleTileSchedulerILb1ELb0ELb1ELi128EEEEEEEEEvNT_6ParamsE --------------------------
	.section	.nv.constant0._ZN7cutlass13device_kernelIN5flash19enable_sm80_to_sm89INS1_16FlashAttnFwdSm80INS1_25CollectiveMainloopFwdSm80ILi8ELi2ELb0EN4cute5tupleIJNS5_1CILi128EEENS7_ILi64EEENS7_ILi192EEEEEELi192ENS_6half_tEfNS_4arch4Sm80ELb0ELb1ELb1ELb1ELb0ELb0ELb1ELb0EEENS1_21CollectiveEpilogueFwdINS6_IJS8_SA_S9_EEENS6_IJNS7_ILi1EEESI_SI_EEESC_SE_Li256ELb1ELb1ELb0ELb0EEENS1_19SingleTileSchedulerILb1ELb0ELb1ELi128EEEEEEEEEvNT_6ParamsE,"a",@progbits
	.sectionflags	@""
	.align	4
.nv.constant0._ZN7cutlass13device_kernelIN5flash19enable_sm80_to_sm89INS1_16FlashAttnFwdSm80INS1_25CollectiveMainloopFwdSm80ILi8ELi2ELb0EN4cute5tupleIJNS5_1CILi128EEENS7_ILi64EEENS7_ILi192EEEEEELi192ENS_6half_tEfNS_4arch4Sm80ELb0ELb1ELb1ELb1ELb0ELb0ELb1ELb0EEENS1_21CollectiveEpilogueFwdINS6_IJS8_SA_S9_EEENS6_IJNS7_ILi1EEESI_SI_EEESC_SE_Li256ELb1ELb1ELb0ELb0EEENS1_19SingleTileSchedulerILb1ELb0ELb1ELi128EEEEEEEEEvNT_6ParamsE:
	.zero		1400


//--------------------- .nv.constant0._ZN7cutlass13device_kernelIN5flash19enable_sm80_to_sm89INS1_16FlashAttnFwdSm80INS1_25CollectiveMainloopFwdSm80ILi8ELi2ELb0EN4cute5tupleIJNS5_1CILi128EEENS7_ILi64EEENS7_ILi192EEEEEELi192ENS_6half_tEfNS_4arch4Sm80ELb0ELb1ELb1ELb1ELb0ELb1ELb1ELb0EEENS1_21CollectiveEpilogueFwdINS6_IJS8_SA_S9_EEENS6_IJNS7_ILi1EEESI_SI_EEESC_SE_Li256ELb1ELb1ELb0ELb0EEENS1_19SingleTileSchedulerILb1ELb0ELb1ELi128EEEEEEEEEvNT_6ParamsE --------------------------
	.section	.nv.constant0._ZN7cutlass13device_kernelIN5flash19enable_sm80_to_sm89INS1_16FlashAttnFwdSm80INS1_25CollectiveMainloopFwdSm80ILi8ELi2ELb0EN4cute5tupleIJNS5_1CILi128EEENS7_ILi64EEENS7_ILi192EEEEEELi192ENS_6half_tEfNS_4arch4Sm80ELb0ELb1ELb1ELb1ELb0ELb1ELb1ELb0EEENS1_21CollectiveEpilogueFwdINS6_IJS8_SA_S9_EEENS6_IJNS7_ILi1EEESI_SI_EEESC_SE_Li256ELb1ELb1ELb0ELb0EEENS1_19SingleTileSchedulerILb1ELb0ELb1ELi128EEEEEEEEEvNT_6ParamsE,"a",@progbits
	.sectionflags	@""
	.align	4
.nv.constant0._ZN7cutlass13device_kernelIN5flash19enable_sm80_to_sm89INS1_16FlashAttnFwdSm80INS1_25CollectiveMainloopFwdSm80ILi8ELi2ELb0EN4cute5tupleIJNS5_1CILi128EEENS7_ILi64EEENS7_ILi192EEEEEELi192ENS_6half_tEfNS_4arch4Sm80ELb0ELb1ELb1ELb1ELb0ELb1ELb1ELb0EEENS1_21CollectiveEpilogueFwdINS6_IJS8_SA_S9_EEENS6_IJNS7_ILi1EEESI_SI_EEESC_SE_Li256ELb1ELb1ELb0ELb0EEENS1_19SingleTileSchedulerILb1ELb0ELb1ELi128EEEEEEEEEvNT_6ParamsE:
	.zero		1400


//--------------------- .nv.constant0._ZN7cutlass13device_kernelIN5flash19enable_sm80_to_sm89INS1_16FlashAttnFwdSm80INS1_25CollectiveMainloopFwdSm80ILi8ELi2ELb1EN4cute5tupleIJNS5_1CILi128EEENS7_ILi96EEENS7_ILi192EEEEEELi192ENS_6half_tEfNS_4arch4Sm80ELb1ELb0ELb1ELb0ELb0ELb0ELb1ELb0EEENS1_21CollectiveEpilogueFwdINS6_IJS8_SA_S9_EEENS6_IJNS7_ILi1EEESI_SI_EEESC_SE_Li256ELb0ELb1ELb0ELb0EEENS1_30DynamicPersistentTileSchedulerILi256ELi256ELb0ELb1ELb0EEEEEEEEEvNT_6ParamsE --------------------------
	.section	.nv.constant0._ZN7cutlass13device_kernelIN5flash19enable_sm80_to_sm89INS1_16FlashAttnFwdSm80INS1_25CollectiveMainloopFwdSm80ILi8ELi2ELb1EN4cute5tupleIJNS5_1CILi128EEENS7_ILi96EEENS7_ILi192EEEEEELi192ENS_6half_tEfNS_4arch4Sm80ELb1ELb0ELb1ELb0ELb0ELb0ELb1ELb0EEENS1_21CollectiveEpilogueFwdINS6_IJS8_SA_S9_EEENS6_IJNS7_ILi1EEESI_SI_EEESC_SE_Li256ELb0ELb1ELb0ELb0EEENS1_30DynamicPersistentTileSchedulerILi256ELi256ELb0ELb1ELb0EEEEEEEEEvNT_6ParamsE,"a",@progbits
	.sectionflags	@""
	.align	4
.nv.constant0._ZN7cutlass13device_kernelIN5flash19enable_sm80_to_sm89INS1_16FlashAttnFwdSm80INS1_25CollectiveMainloopFwdSm80ILi8ELi2ELb1EN4cute5tupleIJNS5_1CILi128EEENS7_ILi96EEENS7_ILi192EEEEEELi192ENS_6half_tEfNS_4arch4Sm80ELb1ELb0ELb1ELb0ELb0ELb0ELb1ELb0EEENS1_21CollectiveEpilogueFwdINS6_IJS8_SA_S9_EEENS6_IJNS7_ILi1EEESI_SI_EEESC_SE_Li256ELb0ELb1ELb0ELb0EEENS1_30DynamicPersistentTileSchedulerILi256ELi256ELb0ELb1ELb0EEEEEEEEEvNT_6ParamsE:
	.zero		1416


//--------------------- .nv.constant0._ZN7cutlass13device_kernelIN5flash19enable_sm80_to_sm89INS1_16FlashAttnFwdSm80INS1_25CollectiveMainloopFwdSm80ILi8ELi2ELb1EN4cute5tupleIJNS5_1CILi128EEENS7_ILi96EEENS7_ILi192EEEEEELi192ENS_6half_tEfNS_4arch4Sm80ELb1ELb0ELb1ELb1ELb0ELb0ELb1ELb0EEENS1_21CollectiveEpilogueFwdINS6_IJS8_SA_S9_EEENS6_IJNS7_ILi1EEESI_SI_EEESC_SE_Li256ELb1ELb1ELb0ELb0EEENS1_19SingleTileSchedulerILb1ELb0ELb1ELi128EEEEEEEEEvNT_6ParamsE --------------------------
	.section	.nv.constant0._ZN7cutlass13device_kernelIN5flash19enable_sm80_to_sm89INS1_16FlashAttnFwdSm80INS1_25CollectiveMainloopFwdSm80ILi8ELi2ELb1EN4cute5tupleIJNS5_1CILi128EEENS7_ILi96EEENS7_ILi192EEEEEELi192ENS_6half_tEfNS_4arch4Sm80ELb1ELb0ELb1ELb1ELb0ELb0ELb1ELb0EEENS1_21CollectiveEpilogueFwdINS6_IJS8_SA_S9_EEENS6_IJNS7_ILi1EEESI_SI_EEESC_SE_Li256ELb1ELb1ELb0ELb0EEENS1_19SingleTileSchedulerILb1ELb0ELb1ELi128EEEEEEEEEvNT_6ParamsE,"a",@progbits
	.sectionflags	@""
	.align	4
.nv.constant0._ZN7cutlass13device_kernelIN5flash19enable_sm80_to_sm89INS1_16FlashAttnFwdSm80INS1_25CollectiveMainloopFwdSm80ILi8ELi2ELb1EN4cute5tupleIJNS5_1CILi128EEENS7_ILi96EEENS7_ILi192EEEEEELi192ENS_6half_tEfNS_4arch4Sm80ELb1ELb0ELb1ELb1ELb0ELb0ELb1ELb0EEENS1_21CollectiveEpilogueFwdINS6_IJS8_SA_S9_EEENS6_IJNS7_ILi1EEESI_SI_EEESC_SE_Li256ELb1ELb1ELb0ELb0EEENS1_19SingleTileSchedulerILb1ELb0ELb1ELi128EEEEEEEEEvNT_6ParamsE:
	.zero		1400


//--------------------- .nv.constant0._ZN7cutlass13device_kernelIN5flash19enable_sm80_to_sm89INS1_16FlashAttnFwdSm80INS1_25CollectiveMainloopFwdSm80ILi8ELi2ELb0EN4cute5tupleIJNS5_1CILi128EEENS7_ILi64EEENS7_ILi192EEEEEELi192ENS_6half_tEfNS_4arch4Sm80ELb1ELb0ELb1ELb1ELb0ELb1ELb1ELb0EEENS1_21CollectiveEpilogueFwdINS6_IJS8_SA_S9_EEENS6_IJNS7_ILi1EEESI_SI_EEESC_SE_Li256ELb1ELb1ELb0ELb0EEENS1_19SingleTileSchedulerILb1ELb0ELb1ELi128EEEEEEEEEvNT_6ParamsE --------------------------
	.section	.nv.constant0._ZN7cutlass13device_kernelIN5flash19enable_sm80_to_sm89INS1_16FlashAttnFwdSm80INS1_25CollectiveMainloopFwdSm80ILi8ELi2ELb0EN4cute5tupleIJNS5_1CILi128EEENS7_ILi64EEENS7_ILi192EEEEEELi192ENS_6half_tEfNS_4arch4Sm80ELb1ELb0ELb1ELb1ELb0ELb1ELb1ELb0EEENS1_21CollectiveEpilogueFwdINS6_IJS8_SA_S9_EEENS6_IJNS7_ILi1EEESI_SI_EEESC_SE_Li256ELb1ELb1ELb0ELb0EEENS1_19SingleTileSchedulerILb1ELb0ELb1ELi128EEEEEEEEEvNT_6ParamsE,"a",@progbits
	.sectionflags	@""
	.align	4
.nv.constant0._ZN7cutlass13device_kernelIN5flash19enable_sm80_to_sm89INS1_16FlashAttnFwdSm80INS1_25CollectiveMainloopFwdSm80ILi8ELi2ELb0EN4cute5tupleIJNS5_1CILi128EEENS7_ILi64EEENS7_ILi192EEEEEELi192ENS_6half_tEfNS_4arch4Sm80ELb1ELb0ELb1ELb1ELb0ELb1ELb1ELb0EEENS1_21CollectiveEpilogueFwdINS6_IJS8_SA_S9_EEENS6_IJNS7_ILi1EEESI_SI_EEESC_SE_Li256ELb1ELb1ELb0ELb0EEENS1_19SingleTileSchedulerILb1ELb0ELb1ELi128EEEEEEEEEvNT_6ParamsE:
	.zero		1400


//--------------------- .text._ZN7cutlass13device_kernelIN5flash19enable_sm80_to_sm89INS1_16FlashAttnFwdSm80INS1_25CollectiveMainloopFwdSm80ILi8ELi1ELb1EN4cute5tupleIJNS5_1CILi128EEENS7_ILi96EEENS7_ILi192EEEEEELi192ENS_6half_tEfNS_4arch4Sm80ELb0ELb0ELb1ELb0ELb0ELb0ELb1ELb0EEENS1_21CollectiveEpilogueFwdINS6_IJS8_SA_S9_EEENS6_IJNS7_ILi1EEESI_SI_EEESC_SE_Li256ELb0ELb1ELb0ELb0EEENS1_19SingleTileSchedulerILb0ELb0ELb1ELi128EEEEEEEEEvNT_6ParamsE --------------------------
	.section	.text._ZN7cutlass13device_kernelIN5flash19enable_sm80_to_sm89INS1_16FlashAttnFwdSm80INS1_25CollectiveMainloopFwdSm80ILi8ELi1ELb1EN4cute5tupleIJNS5_1CILi128EEENS7_ILi96EEENS7_ILi192EEEEEELi192ENS_6half_tEfNS_4arch4Sm80ELb0ELb0ELb1ELb0ELb0ELb0ELb1ELb0EEENS1_21CollectiveEpilogueFwdINS6_IJS8_SA_S9_EEENS6_IJNS7_ILi1EEESI_SI_EEESC_SE_Li256ELb0ELb1ELb0ELb0EEENS1_19SingleTileSchedulerILb0ELb0ELb1ELi128EEEEEEEEEvNT_6ParamsE,"ax",@progbits
	.sectioninfo	@"SHI_REGISTERS=255"
	.align	128
.text._ZN7cutlass13device_kernelIN5flash19enable_sm80_to_sm89INS1_16FlashAttnFwdSm80INS1_25CollectiveMainloopFwdSm80ILi8ELi1ELb1EN4cute5tupleIJNS5_1CILi128EEENS7_ILi96EEENS7_ILi192EEEEEELi192ENS_6half_tEfNS_4arch4Sm80ELb0ELb0ELb1ELb0ELb0ELb0ELb1ELb0EEENS1_21CollectiveEpilogueFwdINS6_IJS8_SA_S9_EEENS6_IJNS7_ILi1EEESI_SI_EEESC_SE_Li256ELb0ELb1ELb0ELb0EEENS1_19SingleTileSchedulerILb0ELb0ELb1ELi128EEEEEEEEEvNT_6ParamsE:
        .type           _ZN7cutlass13device_kernelIN5flash19enable_sm80_to_sm89INS1_16FlashAttnFwdSm80INS1_25CollectiveMainloopFwdSm80ILi8ELi1ELb1EN4cute5tupleIJNS5_1CILi128EEENS7_ILi96EEENS7_ILi192EEEEEELi192ENS_6half_tEfNS_4arch4Sm80ELb0ELb0ELb1ELb0ELb0ELb0ELb1ELb0EEENS1_21CollectiveEpilogueFwdINS6_IJS8_SA_S9_EEENS6_IJNS7_ILi1EEESI_SI_EEESC_SE_Li256ELb0ELb1ELb0ELb0EEENS1_19SingleTileSchedulerILb0ELb0ELb1ELi128EEEEEEEEEvNT_6ParamsE,@function
        .size           _ZN7cutlass13device_kernelIN5flash19enable_sm80_to_sm89INS1_16FlashAttnFwdSm80INS1_25CollectiveMainloopFwdSm80ILi8ELi1ELb1EN4cute5tupleIJNS5_1CILi128EEENS7_ILi96EEENS7_ILi192EEEEEELi192ENS_6half_tEfNS_4arch4Sm80ELb0ELb0ELb1ELb0ELb0ELb0ELb1ELb0EEENS1_21CollectiveEpilogueFwdINS6_IJS8_SA_S9_EEENS6_IJNS7_ILi1EEESI_SI_EEESC_SE_Li256ELb0ELb1ELb0ELb0EEENS1_19SingleTileSchedulerILb0ELb0ELb1ELi128EEEEEEEEEvNT_6ParamsE,(.L_x_1283 - _ZN7cutlass13device_kernelIN5flash19enable_sm80_to_sm89INS1_16FlashAttnFwdSm80INS1_25CollectiveMainloopFwdSm80ILi8ELi1ELb1EN4cute5tupleIJNS5_1CILi128EEENS7_ILi96EEENS7_ILi192EEEEEELi192ENS_6half_tEfNS_4arch4Sm80ELb0ELb0ELb1ELb0ELb0ELb0ELb1ELb0EEENS1_21CollectiveEpilogueFwdINS6_IJS8_SA_S9_EEENS6_IJNS7_ILi1EEESI_SI_EEESC_SE_Li256ELb0ELb1ELb0ELb0EEENS1_19SingleTileSchedulerILb0ELb0ELb1ELi128EEEEEEEEEvNT_6ParamsE)
        .other          _ZN7cutlass13device_kernelIN5flash19enable_sm80_to_sm89INS1_16FlashAttnFwdSm80INS1_25CollectiveMainloopFwdSm80ILi8ELi1ELb1EN4cute5tupleIJNS5_1CILi128EEENS7_ILi96EEENS7_ILi192EEEEEELi192ENS_6half_tEfNS_4arch4Sm80ELb0ELb0ELb1ELb0ELb0ELb0ELb1ELb0EEENS1_21CollectiveEpilogueFwdINS6_IJS8_SA_S9_EEENS6_IJNS7_ILi1EEESI_SI_EEESC_SE_Li256ELb0ELb1ELb0ELb0EEENS1_19SingleTileSchedulerILb0ELb0ELb1ELi128EEEEEEEEEvNT_6ParamsE,@"STO_CUDA_ENTRY STV_DEFAULT"
_ZN7cutlass13device_kernelIN5flash19enable_sm80_to_sm89INS1_16FlashAttnFwdSm80INS1_25CollectiveMainloopFwdSm80ILi8ELi1ELb1EN4cute5tupleIJNS5_1CILi128EEENS7_ILi96EEENS7_ILi192EEEEEELi192ENS_6half_tEfNS_4arch4Sm80ELb0ELb0ELb1ELb0ELb0ELb0ELb1ELb0EEENS1_21CollectiveEpilogueFwdINS6_IJS8_SA_S9_EEENS6_IJNS7_ILi1EEESI_SI_EEESC_SE_Li256ELb0ELb1ELb0ELb0EEENS1_19SingleTileSchedulerILb0ELb0ELb1ELi128EEEEEEEEEvNT_6ParamsE:
[----:B------:R-:W-:-:S03]  /*0000*/  MOV R1, c[0x0][0x28] ;  /* 0x00000a0000017a02 */ /* 0x000fc60000000f00 */
[----:B------:R-:W1:Y:S01]  /*0010*/  S2R R17, SR_CTAID.Z ;  /* 0x0000000000117919 */ /* 0x000e620000002700 */
[----:B------:R-:W-:Y:S02]  /*0020*/  IADD3 R1, R1, -0x88, RZ ;  /* 0xffffff7801017810 */ /* 0x000fe40007ffe0ff */
[----:B-1----:R-:W-:-:S13]  /*0030*/  ISETP.GE.AND P0, PT, R17, RZ, PT ;  /* 0x000000ff1100720c */ /* 0x002fda0003f06270 */
[----:B------:R-:W-:Y:S05]  /*0040*/  @!P0 EXIT ;  /* 0x000000000000894d */ /* 0x000fea0003800000 */
[----:B------:R-:W-:Y:S01]  /*0050*/  ISETP.NE.U32.AND P4, PT, RZ, c[0x0][0x340], PT ;  /* 0x0000d000ff007a0c */ /* 0x000fe20003f85070 */
[----:B------:R-:W-:-:S03]  /*0060*/  ULDC.64 UR8, c[0x0][0x118] ;  /* 0x0000460000087ab9 */ /* 0x000fc60000000a00 */
[----:B------:R-:W-:-:S13]  /*0070*/  ISETP.NE.AND.EX P4, PT, RZ, c[0x0][0x344], PT, P4 ;  /* 0x0000d100ff007a0c */ /* 0x000fda0003f85340 */
[----:B------:R-:W-:-:S04]  /*0080*/  @P4 IMAD.MOV.U32 R2, RZ, RZ, 0x4 ;  /* 0x00000004ff024424 */ /* 0x000fc800078e00ff */
[----:B------:R-:W-:-:S05]  /*0090*/  @P4 IMAD.WIDE R2, R17, R2, c[0x0][0x340] ;  /* 0x0000d00011024625 */ /* 0x000fca00078e0202 */
[----:B------:R1:W2:Y:S01]  /*00a0*/  @P4 LDG.E R20, [R2.64] ;  /* 0x0000000802144981 */ /* 0x0002a2000c1e1900 */
[----:B------:R-:W-:Y:S01]  /*00b0*/  IMAD.MOV.U32 R13, RZ, RZ, c[0x0][0x2c4] ;  /* 0x0000b100ff0d7624 */ /* 0x000fe200078e00ff */
[----:B------:R-:W-:Y:S01]  /*00c0*/  SHF.R.S32.HI R22, RZ, 0x1f, R17 ;  /* 0x0000001fff167819 */ /* 0x000fe20000011411 */
[----:B------:R-:W-:Y:S01]  /*00d0*/  IMAD.MOV.U32 R139, RZ, RZ, c[0x0][0x1d0] ;  /* 0x00007400ff8b7624 */ /* 0x000fe200078e00ff */
[----:B------:R-:W3:Y:S01]  /*00e0*/  S2R R36, SR_TID.X ;  /* 0x0000000000247919 */ /* 0x000ee20000002100 */
[----:B------:R-:W-:Y:S01]  /*00f0*/  IMAD.MOV.U32 R135, RZ, RZ, c[0x0][0x1e0] ;  /* 0x00007800ff877624 */ /* 0x000fe200078e00ff */
[----:B------:R-:W-:Y:S01]  /*0100*/  ISETP.NE.AND P0, PT, R13, 0x1, PT ;  /* 0x000000010d00780c */ /* 0x000fe20003f05270 */
[----:B------:R-:W-:Y:S01]  /*0110*/  IMAD R6, R22, c[0x0][0x1c0], RZ ;  /* 0x0000700016067a24 */ /* 0x000fe200078e02ff */
[----:B------:R-:W4:Y:S01]  /*0120*/  S2R R37, SR_CTAID.Y ;  /* 0x0000000000257919 */ /* 0x000f220000002600 */
[----:B------:R-:W-:Y:S01]  /*0130*/  IADD3 R9, R139, 0x5f, RZ ;  /* 0x0000005f8b097810 */ /* 0x000fe20007ffe0ff */
[----:B------:R-:W-:-:S02]  /*0140*/  IMAD R13, R13, c[0x0][0x168], RZ ;  /* 0x00005a000d0d7a24 */ /* 0x000fc400078e02ff */
[----:B------:R-:W5:Y:S01]  /*0150*/  S2R R7, SR_CTAID.X ;  /* 0x0000000000077919 */ /* 0x000f620000002500 */
[----:B------:R-:W-:Y:S02]  /*0160*/  IMAD.MOV.U32 R138, RZ, RZ, c[0x0][0x1e4] ;  /* 0x00007900ff8a7624 */ /* 0x000fe400078e00ff */
[----:B------:R-:W-:Y:S01]  /*0170*/  IMAD.HI R9, R9, 0x2aaaaaab, RZ ;  /* 0x2aaaaaab09097827 */ /* 0x000fe200078e02ff */
[----:B---3--:R-:W-:-:S04]  /*0180*/  SHF.R.S32.HI R34, RZ, 0x1f, R36 ;  /* 0x0000001fff227819 */ /* 0x008fc80000011424 */
[-C--:B-1----:R-:W-:Y:S01]  /*0190*/  LEA.HI R2, R34, R36.reuse, RZ, 0x3 ;  /* 0x0000002422027211 */ /* 0x082fe200078f18ff */
[C---:B----4-:R-:W-:Y:S01]  /*01a0*/  IMAD.WIDE.U32 R4, R37.reuse, c[0x0][0x1b8], RZ ;  /* 0x00006e0025047a25 */ /* 0x050fe200078e00ff */
[----:B------:R-:W-:Y:S02]  /*01b0*/  SHF.R.S32.HI R38, RZ, 0x1f, R37 ;  /* 0x0000001fff267819 */ /* 0x000fe40000011425 */
[----:B------:R-:W-:Y:S02]  /*01c0*/  LOP3.LUT R0, R2, 0xfffffff8, RZ, 0xc0, !PT ;  /* 0xfffffff802007812 */ /* 0x000fe400078ec0ff */
[----:B------:R-:W-:Y:S01]  /*01d0*/  SHF.R.S32.HI R24, RZ, 0x3, R2 ;  /* 0x00000003ff187819 */ /* 0x000fe20000011402 */
[----:B------:R-:W-:Y:S01]  /*01e0*/  IMAD R3, R38, c[0x0][0x1b8], RZ ;  /* 0x00006e0026037a24 */ /* 0x000fe200078e02ff */
[----:B------:R-:W-:Y:S01]  /*01f0*/  LEA.HI R32, R34, R36, RZ, 0x4 ;  /* 0x0000002422207211 */ /* 0x000fe200078f20ff */
[----:B------:R-:W-:Y:S01]  /*0200*/  IMAD.IADD R30, R36, 0x1, -R0 ;  /* 0x00000001241e7824 */ /* 0x000fe200078e0a00 */
[----:B------:R-:W-:Y:S01]  /*0210*/  SHF.R.S32.HI R33, RZ, 0x1f, R24 ;  /* 0x0000001fff217819 */ /* 0x000fe20000011418 */
[----:B------:R-:W-:Y:S01]  /*0220*/  IMAD R2, R37, c[0x0][0x1bc], R3 ;  /* 0x00006f0025027a24 */ /* 0x000fe200078e0203 */
[----:B------:R-:W-:Y:S01]  /*0230*/  SHF.R.S32.HI R12, RZ, 0x4, R32 ;  /* 0x00000004ff0c7819 */ /* 0x000fe20000011420 */
[----:B------:R-:W-:-:S02]  /*0240*/  IMAD R0, R30, 0x20, R24 ;  /* 0x000000201e007824 */ /* 0x000fc400078e0218 */
[----:B------:R-:W-:Y:S02]  /*0250*/  IMAD.IADD R3, R5, 0x1, R2 ;  /* 0x0000000105037824 */ /* 0x000fe400078e0202 */
[----:B-----5:R-:W-:Y:S02]  /*0260*/  IMAD R8, R7, 0x80, R0 ;  /* 0x0000008007087824 */ /* 0x020fe400078e0200 */
[----:B------:R-:W-:Y:S02]  /*0270*/  IMAD.MOV.U32 R2, RZ, RZ, R4 ;  /* 0x000000ffff027224 */ /* 0x000fe400078e0004 */
[----:B------:R-:W-:Y:S01]  /*0280*/  @P0 IMAD.HI.U32 R5, R8, c[0x0][0x2c8], RZ ;  /* 0x0000b20008050a27 */ /* 0x000fe200078e00ff */
[----:B------:R1:W-:Y:S03]  /*0290*/  STL [R1+0x34], R8 ;  /* 0x0000340801007387 */ /* 0x0003e60000100800 */
[----:B------:R-:W-:Y:S01]  /*02a0*/  IMAD.MOV.U32 R0, RZ, RZ, R8 ;  /* 0x000000ffff007224 */ /* 0x000fe200078e0008 */
[----:B------:R-:W-:Y:S01]  /*02b0*/  @P0 SHF.R.U32.HI R0, RZ, c[0x0][0x2cc], R5 ;  /* 0x0000b300ff000a19 */ /* 0x000fe20000011605 */
[C---:B------:R-:W-:Y:S01]  /*02c0*/  IMAD R4, R17.reuse, c[0x0][0x1c4], R6 ;  /* 0x0000710011047a24 */ /* 0x040fe200078e0206 */
[----:B------:R-:W-:Y:S01]  /*02d0*/  SHF.R.U32.HI R6, RZ, 0x1f, R9 ;  /* 0x0000001fff067819 */ /* 0x000fe20000011609 */
[----:B------:R-:W-:-:S03]  /*02e0*/  IMAD.WIDE.U32 R2, R17, c[0x0][0x1c0], R2 ;  /* 0x0000700011027a25 */ /* 0x000fc600078e0002 */
[----:B------:R-:W-:Y:S01]  /*02f0*/  LEA.HI.SX32 R141, R9, R6, 0x1c ;  /* 0x00000006098d7211 */ /* 0x000fe200078fe2ff */
[----:B------:R-:W-:Y:S01]  /*0300*/  IMAD.IADD R3, R3, 0x1, R4 ;  /* 0x0000000103037824 */ /* 0x000fe200078e0204 */
[--C-:B------:R-:W-:Y:S01]  /*0310*/  SHF.R.S32.HI R4, RZ, 0x1f, R0.reuse ;  /* 0x0000001fff047819 */ /* 0x100fe20000011400 */
[----:B------:R-:W-:Y:S01]  /*0320*/  IMAD.MOV R5, RZ, RZ, -R0 ;  /* 0x000000ffff057224 */ /* 0x000fe200078e0a00 */
[----:B------:R-:W-:Y:S01]  /*0330*/  LEA.HI R9, R32, R12, RZ, 0x1 ;  /* 0x0000000c20097211 */ /* 0x000fe200078f08ff */
[----:B------:R-:W-:-:S03]  /*0340*/  IMAD.WIDE.U32 R2, R0, c[0x0][0x1b0], R2 ;  /* 0x00006c0000027a25 */ /* 0x000fc600078e0002 */
[----:B------:R-:W-:Y:S01]  /*0350*/  LOP3.LUT R9, R9, 0xfffffffe, RZ, 0xc0, !PT ;  /* 0xfffffffe09097812 */ /* 0x000fe200078ec0ff */
[----:B------:R-:W-:Y:S02]  /*0360*/  IMAD R4, R4, c[0x0][0x1b0], RZ ;  /* 0x00006c0004047a24 */ /* 0x000fe400078e02ff */
[----:B------:R-:W-:Y:S02]  /*0370*/  IMAD R10, R7, 0x80, R24 ;  /* 0x00000080070a7824 */ /* 0x000fe400078e0218 */
[----:B------:R-:W-:Y:S02]  /*0380*/  IMAD R4, R0, c[0x0][0x1b4], R4 ;  /* 0x00006d0000047a24 */ /* 0x000fe400078e0204 */
[----:B------:R-:W-:Y:S01]  /*0390*/  IMAD R0, R5, c[0x0][0x2c4], R8 ;  /* 0x0000b10005007a24 */ /* 0x000fe200078e0208 */
[C---:B-1----:R-:W-:Y:S01]  /*03a0*/  IADD3 R8, R10.reuse, 0x20, RZ ;  /* 0x000000200a087810 */ /* 0x042fe20007ffe0ff */
[----:B------:R-:W-:Y:S01]  /*03b0*/  IMAD.IADD R3, R3, 0x1, R4 ;  /* 0x0000000103037824 */ /* 0x000fe200078e0204 */
[----:B------:R-:W-:Y:S01]  /*03c0*/  IADD3 R7, R10, 0x40, RZ ;  /* 0x000000400a077810 */ /* 0x000fe20007ffe0ff */
[----:B------:R-:W-:Y:S01]  /*03d0*/  IMAD.SHL.U32 R48, R30, 0x8, RZ ;  /* 0x000000081e307824 */ /* 0x000fe200078e00ff */
[----:B------:R-:W-:Y:S01]  /*03e0*/  SHF.R.S32.HI R5, RZ, 0x1f, R0 ;  /* 0x0000001fff057819 */ /* 0x000fe20000011400 */
[----:B------:R-:W-:Y:S01]  /*03f0*/  IMAD.WIDE.U32 R2, R0, c[0x0][0x1a8], R2 ;  /* 0x00006a0000027a25 */ /* 0x000fe200078e0002 */
[-C--:B------:R-:W-:Y:S01]  /*0400*/  ISETP.GE.AND P3, PT, R8, R13.reuse, PT ;  /* 0x0000000d0800720c */ /* 0x080fe20003f66270 */
[----:B------:R1:W-:Y:S01]  /*0410*/  STL [R1+0x48], R10 ;  /* 0x0000480a01007387 */ /* 0x0003e20000100800 */
[-C--:B------:R-:W-:Y:S01]  /*0420*/  ISETP.GE.AND P2, PT, R7, R13.reuse, PT ;  /* 0x0000000d0700720c */ /* 0x080fe20003f46270 */
[----:B------:R-:W-:Y:S01]  /*0430*/  IMAD R4, R5, c[0x0][0x1a8], RZ ;  /* 0x00006a0005047a24 */ /* 0x000fe200078e02ff */
[CC--:B------:R-:W-:Y:S01]  /*0440*/  ISETP.GE.AND P1, PT, R10.reuse, R13.reuse, PT ;  /* 0x0000000d0a00720c */ /* 0x0c0fe20003f26270 */
[----:B------:R-:W-:Y:S01]  /*0450*/  IMAD R6, R33, c[0x0][0x1e0], RZ ;  /* 0x0000780021067a24 */ /* 0x000fe200078e02ff */
[----:B------:R-:W-:Y:S01]  /*0460*/  IADD3 R8, R10, 0x60, RZ ;  /* 0x000000600a087810 */ /* 0x000fe20007ffe0ff */
[----:B------:R-:W-:Y:S01]  /*0470*/  IMAD R11, R0, c[0x0][0x1ac], R4 ;  /* 0x00006b00000b7a24 */ /* 0x000fe200078e0204 */
[----:B------:R-:W-:Y:S01]  /*0480*/  SHF.R.S32.HI R49, RZ, 0x1f, R48 ;  /* 0x0000001fff317819 */ /* 0x000fe20000011430 */
[----:B------:R-:W-:Y:S01]  /*0490*/  IMAD.SHL.U32 R0, R24, 0x40, RZ ;  /* 0x0000004018007824 */ /* 0x000fe200078e00ff */
[----:B------:R-:W-:Y:S01]  /*04a0*/  LEA R16, P0, R2, c[0x0][0x160], 0x1 ;  /* 0x0000580002107a11 */ /* 0x000fe200078008ff */
[----:B------:R-:W-:Y:S01]  /*04b0*/  IMAD R6, R24, c[0x0][0x1e4], R6 ;  /* 0x0000790018067a24 */ /* 0x000fe200078e0206 */
[----:B------:R-:W-:Y:S01]  /*04c0*/  IADD3 R35, R48, 0x80, RZ ;  /* 0x0000008030237810 */ /* 0x000fe20007ffe0ff */
[----:B------:R-:W-:Y:S01]  /*04d0*/  IMAD.WIDE.U32 R4, R24, c[0x0][0x1e0], R48 ;  /* 0x0000780018047a25 */ /* 0x000fe200078e0030 */
[----:B------:R-:W-:Y:S01]  /*04e0*/  LOP3.LUT R0, R0, 0x1c0, RZ, 0xc0, !PT ;  /* 0x000001c000007812 */ /* 0x000fe200078ec0ff */
[----:B------:R-:W-:Y:S01]  /*04f0*/  STL [R1+0xc], R141 ;  /* 0x00000c8d01007387 */ /* 0x000fe20000100800 */
[----:B------:R-:W-:Y:S01]  /*0500*/  IADD3 R39, R48, 0x40, RZ ;  /* 0x0000004030277810 */ /* 0x000fe20007ffe0ff */
[----:B------:R-:W-:Y:S01]  /*0510*/  IMAD.IADD R5, R5, 0x1, R6 ;  /* 0x0000000105057824 */ /* 0x000fe200078e0206 */
[----:B------:R-:W-:Y:S01]  /*0520*/  SHF.R.U32.HI R7, RZ, 0x3, R0 ;  /* 0x00000003ff077819 */ /* 0x000fe20000011600 */
[----:B------:R-:W-:Y:S01]  /*0530*/  IMAD.SHL.U32 R6, R24, 0x8, RZ ;  /* 0x0000000818067824 */ /* 0x000fe200078e00ff */
[----:B------:R-:W-:Y:S01]  /*0540*/  BAR.SYNC.DEFER_BLOCKING 0x0 ;  /* 0x0000000000007b1d */ /* 0x000fe20000010000 */
[----:B------:R-:W-:Y:S01]  /*0550*/  IMAD.IADD R25, R12, 0x1, -R9 ;  /* 0x000000010c197824 */ /* 0x000fe200078e0a09 */
[----:B------:R-:W-:Y:S01]  /*0560*/  ISETP.GE.AND P5, PT, R8, R13, PT ;  /* 0x0000000d0800720c */ /* 0x000fe20003fa6270 */
[----:B------:R-:W-:Y:S01]  /*0570*/  IMAD.WIDE.U32 R4, R37, c[0x0][0x1e8], R4 ;  /* 0x00007a0025047a25 */ /* 0x000fe200078e0004 */
[----:B------:R-:W-:-:S02]  /*0580*/  @!P1 SHF.R.S32.HI R8, RZ, 0x1f, R39 ;  /* 0x0000001fff089819 */ /* 0x000fc40000011427 */
[----:B-1----:R-:W-:Y:S01]  /*0590*/  LOP3.LUT R10, R0, 0x38, R48, 0xf8, !PT ;  /* 0x00000038000a7812 */ /* 0x002fe200078ef830 */
[----:B------:R-:W-:Y:S01]  /*05a0*/  IMAD.IADD R0, R3, 0x1, R11 ;  /* 0x0000000103007824 */ /* 0x000fe200078e020b */
[----:B------:R-:W-:Y:S01]  /*05b0*/  LEA.HI R9, R34, R36, RZ, 0x6 ;  /* 0x0000002422097211 */ /* 0x000fe200078f30ff */
[----:B------:R-:W-:Y:S01]  /*05c0*/  IMAD.MOV.U32 R18, RZ, RZ, R4 ;  /* 0x000000ffff127224 */ /* 0x000fe200078e0004 */
[----:B------:R-:W-:Y:S01]  /*05d0*/  LOP3.LUT R12, R10, R7, RZ, 0x3c, !PT ;  /* 0x000000070a0c7212 */ /* 0x000fe200078e3cff */
[----:B------:R-:W-:Y:S01]  /*05e0*/  IMAD R10, R38, c[0x0][0x1e8], RZ ;  /* 0x00007a00260a7a24 */ /* 0x000fe200078e02ff */
[----:B------:R-:W-:Y:S01]  /*05f0*/  LEA.HI.X R11, R2, c[0x0][0x164], R0, 0x1, P0 ;  /* 0x00005900020b7a11 */ /* 0x000fe200000f0c00 */
[----:B------:R-:W-:Y:S01]  /*0600*/  IMAD.SHL.U32 R0, R30, 0x40, RZ ;  /* 0x000000401e007824 */ /* 0x000fe200078e00ff */
[----:B------:R-:W-:Y:S01]  /*0610*/  SHFL.IDX PT, R2, R16, RZ, 0x181f ;  /* 0x00181fff10027589 */ /* 0x000fe200000e0000 */
[--C-:B------:R-:W-:Y:S01]  /*0620*/  @!P1 SHF.R.S32.HI R7, RZ, 0x1f, R35.reuse ;  /* 0x0000001fff079819 */ /* 0x100fe20000011423 */
[----:B------:R-:W-:Y:S01]  /*0630*/  IMAD.SHL.U32 R9, R9, 0x8, RZ ;  /* 0x0000000809097824 */ /* 0x000fe200078e00ff */
[----:B------:R-:W-:Y:S01]  /*0640*/  @!P1 LEA.HI R8, R8, R39, RZ, 0x3 ;  /* 0x0000002708089211 */ /* 0x000fe200078f18ff */
[----:B------:R-:W1:Y:S01]  /*0650*/  SHFL.IDX PT, R3, R11, RZ, 0x181f ;  /* 0x00181fff0b037589 */ /* 0x000e6200000e0000 */
[----:B------:R-:W-:Y:S01]  /*0660*/  LOP3.LUT R0, R0, 0x1c0, RZ, 0xc0, !PT ;  /* 0x000001c000007812 */ /* 0x000fe200078ec0ff */
[----:B------:R-:W-:Y:S01]  /*0670*/  IMAD R10, R37, c[0x0][0x1ec], R10 ;  /* 0x00007b00250a7a24 */ /* 0x000fe200078e020a */
[----:B------:R-:W-:Y:S01]  /*0680*/  @!P3 SHF.R.S32.HI R4, RZ, 0x1f, R35 ;  /* 0x0000001fff04b819 */ /* 0x000fe20000011423 */
[----:B------:R-:W-:Y:S01]  /*0690*/  STL.64 [R1+0x10], R48 ;  /* 0x0000103001007387 */ /* 0x000fe20000100a00 */
[----:B------:R-:W-:Y:S01]  /*06a0*/  LOP3.LUT R6, R0, 0x8, R6, 0xf8, !PT ;  /* 0x0000000800067812 */ /* 0x000fe200078ef806 */
[----:B------:R-:W-:Y:S01]  /*06b0*/  IMAD.IADD R19, R5, 0x1, R10 ;  /* 0x0000000105137824 */ /* 0x000fe200078e020a */
[----:B------:R-:W-:Y:S01]  /*06c0*/  SHF.R.U32.HI R0, RZ, 0x3, R0 ;  /* 0x00000003ff007819 */ /* 0x000fe20000011600 */
[----:B------:R-:W-:Y:S01]  /*06d0*/  SHFL.IDX PT, R5, R11, 0x2, 0x181f ;  /* 0x00581f000b057f89 */ /* 0x000fe200000e0000 */
[----:B------:R-:W-:-:S02]  /*06e0*/  @!P1 LOP3.LUT R8, R8, 0xfffffff8, RZ, 0xc0, !PT ;  /* 0xfffffff808089812 */ /* 0x000fc400078ec0ff */
[----:B------:R-:W-:Y:S01]  /*06f0*/  LOP3.LUT R31, R6, R0, RZ, 0x3c, !PT ;  /* 0x00000000061f7212 */ /* 0x000fe200078e3cff */
[----:B------:R-:W-:Y:S01]  /*0700*/  STL [R1+0x24], R39 ;  /* 0x0000242701007387 */ /* 0x000fe20000100800 */
[-C--:B------:R-:W-:Y:S02]  /*0710*/  @!P1 LEA.HI R0, R7, R35.reuse, RZ, 0x3 ;  /* 0x0000002307009211 */ /* 0x080fe400078f18ff */
[----:B------:R-:W-:Y:S01]  /*0720*/  @!P3 LEA.HI R4, R4, R35, RZ, 0x3 ;  /* 0x000000230404b211 */ /* 0x000fe200078f18ff */
[----:B------:R-:W-:Y:S01]  /*0730*/  SHFL.IDX PT, R6, R16, 0x1, 0x181f ;  /* 0x00381f0010067f89 */ /* 0x000fe200000e0000 */
[----:B------:R-:W-:Y:S02]  /*0740*/  @!P1 LOP3.LUT R0, R0, 0xfffffff8, RZ, 0xc0, !PT ;  /* 0xfffffff800009812 */ /* 0x000fe400078ec0ff */
[----:B------:R-:W-:Y:S01]  /*0750*/  LOP3.LUT R140, R12, 0xfffffe00, R9, 0xf8, !PT ;  /* 0xfffffe000c8c7812 */ /* 0x000fe200078ef809 */
[----:B------:R-:W3:Y:S01]  /*0760*/  SHFL.IDX PT, R7, R11, 0x1, 0x181f ;  /* 0x00381f000b077f89 */ /* 0x000ee200000e0000 */
[----:B------:R-:W-:Y:S01]  /*0770*/  ISETP.GE.AND P0, PT, R39, c[0x0][0x198], PT ;  /* 0x0000660027007a0c */ /* 0x000fe20003f06270 */
[--C-:B-1----:R-:W-:Y:S01]  /*0780*/  @!P1 IMAD.WIDE R12, R8, 0x2, R2.reuse ;  /* 0x00000002080c9825 */ /* 0x102fe200078e0202 */
[----:B------:R-:W-:Y:S01]  /*0790*/  @!P1 LEA R8, P6, R48, R2, 0x1 ;  /* 0x0000000230089211 */ /* 0x000fe200078c08ff */
[----:B------:R-:W-:Y:S02]  /*07a0*/  STL [R1+0x20], R35 ;  /* 0x0000202301007387 */ /* 0x000fe40000100800 */
[----:B------:R-:W-:Y:S01]  /*07b0*/  @!P1 IMAD.WIDE R14, R0, 0x2, R2 ;  /* 0x00000002000e9825 */ /* 0x000fe200078e0202 */
[----:B------:R-:W-:Y:S01]  /*07c0*/  @!P3 SHF.R.S32.HI R0, RZ, 0x1f, R39 ;  /* 0x0000001fff00b819 */ /* 0x000fe20000011427 */
[----:B------:R-:W-:Y:S01]  /*07d0*/  STL [R1+0x30], R140 ;  /* 0x0000308c01007387 */ /* 0x000fe20000100800 */
[----:B------:R-:W-:-:S02]  /*07e0*/  @!P3 LOP3.LUT R2, R4, 0xfffffff8, RZ, 0xc0, !PT ;  /* 0xfffffff80402b812 */ /* 0x000fc400078ec0ff */
[----:B------:R-:W-:Y:S01]  /*07f0*/  @!P1 LEA.HI.X R9, R48, R3, R49, 0x1, P6 ;  /* 0x0000000330099211 */ /* 0x000fe200030f0c31 */
[----:B------:R-:W-:Y:S01]  /*0800*/  SHFL.IDX PT, R4, R16, 0x2, 0x181f ;  /* 0x00581f0010047f89 */ /* 0x000fe200000e0000 */
[----:B------:R-:W-:Y:S02]  /*0810*/  ISETP.GE.AND P6, PT, R35, c[0x0][0x198], PT ;  /* 0x0000660023007a0c */ /* 0x000fe40003fc6270 */
[----:B------:R-:W-:Y:S01]  /*0820*/  @!P3 LEA.HI R0, R0, R39, RZ, 0x3 ;  /* 0x000000270000b211 */ /* 0x000fe200078f18ff */
[----:B------:R1:W-:Y:S03]  /*0830*/  SHFL.IDX PT, R3, R11, 0x3, 0x181f ;  /* 0x00781f000b037f89 */ /* 0x0003e600000e0000 */
[----:B------:R-:W-:Y:S01]  /*0840*/  @!P3 LOP3.LUT R10, R0, 0xfffffff8, RZ, 0xc0, !PT ;  /* 0xfffffff8000ab812 */ /* 0x000fe200078ec0ff */
[----:B------:R-:W-:Y:S02]  /*0850*/  @!P1 IMAD.SHL.U32 R0, R140, 0x2, RZ ;  /* 0x000000028c009824 */ /* 0x000fe400078e00ff */
[----:B---3--:R-:W-:-:S02]  /*0860*/  @!P3 IMAD.WIDE R26, R2, 0x2, R6 ;  /* 0x00000002021ab825 */ /* 0x008fc400078e0206 */
[----:B------:R-:W3:Y:S02]  /*0870*/  SHFL.IDX PT, R2, R16, 0x3, 0x181f ;  /* 0x00781f0010027f89 */ /* 0x000ee400000e0000 */
[----:B------:R-:W-:-:S04]  /*0880*/  @!P3 IMAD.WIDE R28, R10, 0x2, R6 ;  /* 0x000000020a1cb825 */ /* 0x000fc800078e0206 */
[----:B------:R-:W-:Y:S01]  /*0890*/  @!P3 IMAD.SHL.U32 R10, R140, 0x2, RZ ;  /* 0x000000028c0ab824 */ /* 0x000fe200078e00ff */
[----:B-1----:R-:W-:-:S04]  /*08a0*/  @!P5 SHF.R.S32.HI R11, RZ, 0x1f, R39 ;  /* 0x0000001fff0bd819 */ /* 0x002fc80000011427 */
[----:B------:R-:W-:-:S04]  /*08b0*/  @!P5 LEA.HI R11, R11, R39, RZ, 0x3 ;  /* 0x000000270b0bd211 */ /* 0x000fc800078f18ff */
[----:B------:R-:W-:Y:S02]  /*08c0*/  @!P5 LOP3.LUT R11, R11, 0xfffffff8, RZ, 0xc0, !PT ;  /* 0xfffffff80b0bd812 */ /* 0x000fe400078ec0ff */
[----:B--2---:R-:W-:Y:S01]  /*08d0*/  @P4 SHF.R.S32.HI R21, RZ, 0x1f, R20 ;  /* 0x0000001fff154819 */ /* 0x004fe20000011414 */
[----:B------:R-:W-:Y:S02]  /*08e0*/  @!P4 IMAD.MOV.U32 R20, RZ, RZ, R17 ;  /* 0x000000ffff14c224 */ /* 0x000fe400078e0011 */
[----:B------:R-:W-:Y:S01]  /*08f0*/  @!P4 IMAD.MOV.U32 R21, RZ, RZ, R22 ;  /* 0x000000ffff15c224 */ /* 0x000fe200078e0016 */
[----:B------:R-:W-:Y:S01]  /*0900*/  ISETP.GE.AND P4, PT, R48, c[0x0][0x198], PT ;  /* 0x0000660030007a0c */ /* 0x000fe20003f86270 */
[----:B---3--:R-:W-:-:S04]  /*0910*/  @!P5 IMAD.WIDE R16, R11, 0x2, R2 ;  /* 0x000000020b10d825 */ /* 0x008fc800078e0202 */
[----:B------:R-:W-:-:S04]  /*0920*/  IMAD.WIDE.U32 R40, R20, c[0x0][0x1f0], R18 ;  /* 0x00007c0014287a25 */ /* 0x000fc800078e0012 */
[----:B------:R-:W-:Y:S01]  /*0930*/  IMAD.MOV.U32 R142, RZ, RZ, R40 ;  /* 0x000000ffff8e7224 */ /* 0x000fe200078e0028 */
[----:B------:R1:W-:Y:S04]  /*0940*/  STL.64 [R1+0x28], R40 ;  /* 0x0000282801007387 */ /* 0x0003e80000100a00 */
[----:B------:R2:W-:Y:S04]  /*0950*/  @!P1 LDGSTS.E.BYPASS.LTC128B.128 [R0+0x100], [R8.64], !P4 ;  /* 0x0010000008009fae */ /* 0x0005e8000e101d48 */
[----:B------:R3:W-:Y:S04]  /*0960*/  @!P1 LDGSTS.E.BYPASS.LTC128B.128 [R0+0x4100], [R12.64], !P0 ;  /* 0x041000000c009fae */ /* 0x0007e8000c101d48 */
[----:B------:R3:W-:Y:S01]  /*0970*/  @!P1 LDGSTS.E.BYPASS.LTC128B.128 [R0+0x8100], [R14.64], !P6 ;  /* 0x081000000e009fae */ /* 0x0007e2000f101d48 */
[----:B------:R-:W-:-:S04]  /*0980*/  @!P3 LEA R6, P1, R48, R6, 0x1 ;  /* 0x000000063006b211 */ /* 0x000fc800078208ff */
[----:B------:R-:W-:-:S05]  /*0990*/  @!P3 LEA.HI.X R7, R48, R7, R49, 0x1, P1 ;  /* 0x000000073007b211 */ /* 0x000fca00008f0c31 */
[----:B------:R4:W-:Y:S04]  /*09a0*/  @!P3 LDGSTS.E.BYPASS.LTC128B.128 [R10+0x1100], [R6.64], !P4 ;  /* 0x01100000060abfae */ /* 0x0009e8000e101d48 */
[----:B------:R5:W-:Y:S04]  /*09b0*/  @!P3 LDGSTS.E.BYPASS.LTC128B.128 [R10+0x5100], [R28.64], !P0 ;  /* 0x051000001c0abfae */ /* 0x000be8000c101d48 */
[----:B------:R1:W-:Y:S01]  /*09c0*/  @!P3 LDGSTS.E.BYPASS.LTC128B.128 [R10+0x9100], [R26.64], !P6 ;  /* 0x091000001a0abfae */ /* 0x0003e2000f101d48 */
[----:B--2---:R-:W-:Y:S02]  /*09d0*/  @!P2 SHF.R.S32.HI R9, RZ, 0x1f, R39 ;  /* 0x0000001fff09a819 */ /* 0x004fe40000011427 */
[----:B------:R-:W-:-:S02]  /*09e0*/  @!P2 SHF.R.S32.HI R8, RZ, 0x1f, R35 ;  /* 0x0000001fff08a819 */ /* 0x000fc40000011423 */
[----:B------:R-:W-:Y:S02]  /*09f0*/  @!P2 LEA.HI R9, R9, R39, RZ, 0x3 ;  /* 0x000000270909a211 */ /* 0x000fe400078f18ff */
[-C--:B------:R-:W-:Y:S02]  /*0a00*/  @!P2 LEA.HI R8, R8, R35.reuse, RZ, 0x3 ;  /* 0x000000230808a211 */ /* 0x080fe400078f18ff */
[----:B---3--:R-:W-:Y:S02]  /*0a10*/  @!P5 SHF.R.S32.HI R0, RZ, 0x1f, R35 ;  /* 0x0000001fff00d819 */ /* 0x008fe40000011423 */
[----:B------:R-:W-:Y:S02]  /*0a20*/  @!P2 LOP3.LUT R9, R9, 0xfffffff8, RZ, 0xc0, !PT ;  /* 0xfffffff80909a812 */ /* 0x000fe400078ec0ff */
[----:B------:R-:W-:Y:S02]  /*0a30*/  @!P5 LEA.HI R0, R0, R35, RZ, 0x3 ;  /* 0x000000230000d211 */ /* 0x000fe400078f18ff */
[----:B------:R-:W-:Y:S01]  /*0a40*/  @!P2 LOP3.LUT R14, R8, 0xfffffff8, RZ, 0xc0, !PT ;  /* 0xfffffff8080ea812 */ /* 0x000fe200078ec0ff */
[----:B------:R-:W-:Y:S01]  /*0a50*/  @!P2 IMAD.WIDE R12, R9, 0x2, R4 ;  /* 0x00000002090ca825 */ /* 0x000fe200078e0204 */
[----:B------:R-:W-:-:S02]  /*0a60*/  @!P2 LEA R8, P1, R48, R4, 0x1 ;  /* 0x000000043008a211 */ /* 0x000fc400078208ff */
[----:B------:R-:W-:Y:S01]  /*0a70*/  @!P5 LOP3.LUT R0, R0, 0xfffffff8, RZ, 0xc0, !PT ;  /* 0xfffffff80000d812 */ /* 0x000fe200078ec0ff */
[----:B------:R-:W-:Y:S01]  /*0a80*/  @!P2 IMAD.WIDE R14, R14, 0x2, R4 ;  /* 0x000000020e0ea825 */ /* 0x000fe200078e0204 */
[C---:B------:R-:W-:Y:S02]  /*0a90*/  @!P2 LEA.HI.X R9, R48.reuse, R5, R49, 0x1, P1 ;  /* 0x000000053009a211 */ /* 0x040fe400008f0c31 */
[----:B------:R-:W-:Y:S01]  /*0aa0*/  @!P5 LEA R4, P1, R48, R2, 0x1 ;  /* 0x000000023004d211 */ /* 0x000fe200078208ff */
[----:B------:R-:W-:Y:S01]  /*0ab0*/  @!P5 IMAD.WIDE R22, R0, 0x2, R2 ;  /* 0x000000020016d825 */ /* 0x000fe200078e0202 */
[----:B------:R-:W-:Y:S02]  /*0ac0*/  LOP3.LUT R2, R32, 0xfffffff0, RZ, 0xc0, !PT ;  /* 0xfffffff020027812 */ /* 0x000fe400078ec0ff */
[----:B------:R-:W-:Y:S01]  /*0ad0*/  @!P5 LEA.HI.X R5, R48, R3, R49, 0x1, P1 ;  /* 0x000000033005d211 */ /* 0x000fe200008f0c31 */
[----:B------:R-:W-:Y:S02]  /*0ae0*/  @!P2 IMAD.SHL.U32 R0, R140, 0x2, RZ ;  /* 0x000000028c00a824 */ /* 0x000fe400078e00ff */
[----:B------:R-:W-:-:S02]  /*0af0*/  IMAD.MOV.U32 R3, RZ, RZ, 0x60 ;  /* 0x00000060ff037424 */ /* 0x000fc400078e00ff */
[----:B-----5:R-:W-:Y:S01]  /*0b00*/  IMAD.MOV.U32 R28, RZ, RZ, 0x40 ;  /* 0x00000040ff1c7424 */ /* 0x020fe200078e00ff */
[----:B------:R2:W-:Y:S01]  /*0b10*/  @!P2 LDGSTS.E.BYPASS.LTC128B.128 [R0+0x2100], [R8.64], !P4 ;  /* 0x021000000800afae */ /* 0x0005e2000e101d48 */
[----:B------:R-:W-:-:S03]  /*0b20*/  IMAD.WIDE.U32 R136, R3, c[0x0][0x1e0], RZ ;  /* 0x0000780003887a25 */ /* 0x000fc600078e00ff */
[----:B------:R3:W-:Y:S01]  /*0b30*/  @!P2 LDGSTS.E.BYPASS.LTC128B.128 [R0+0x6100], [R12.64], !P0 ;  /* 0x061000000c00afae */ /* 0x0007e2000c101d48 */
[----:B------:R-:W-:-:S03]  /*0b40*/  IMAD R133, R141, -0x60, R3 ;  /* 0xffffffa08d857824 */ /* 0x000fc600078e0203 */
[----:B------:R5:W-:Y:S01]  /*0b50*/  @!P2 LDGSTS.E.BYPASS.LTC128B.128 [R0+0xa100], [R14.64], !P6 ;  /* 0x0a1000000e00afae */ /* 0x000be2000f101d48 */
[----:B--2---:R-:W-:Y:S01]  /*0b60*/  @!P5 IMAD.SHL.U32 R8, R140, 0x2, RZ ;  /* 0x000000028c08d824 */ /* 0x004fe200078e00ff */
[----:B---3--:R-:W-:-:S04]  /*0b70*/  IADD3 R12, R133, c[0x0][0x1d0], -R24 ;  /* 0x00007400850c7a10 */ /* 0x008fc80007ffe818 */
[----:B------:R2:W-:Y:S01]  /*0b80*/  @!P5 LDGSTS.E.BYPASS.LTC128B.128 [R8+0x3100], [R4.64], !P4 ;  /* 0x031000000408dfae */ /* 0x0005e2000e101d48 */
[----:B-----5:R-:W-:Y:S01]  /*0b90*/  IMAD R0, R3, c[0x0][0x1e4], RZ ;  /* 0x0000790003007a24 */ /* 0x020fe200078e02ff */
[----:B------:R-:W-:Y:S02]  /*0ba0*/  IADD3 R15, R141, -0x1, RZ ;  /* 0xffffffff8d0f7810 */ /* 0x000fe40007ffe0ff */
[----:B------:R3:W-:Y:S01]  /*0bb0*/  @!P5 LDGSTS.E.BYPASS.LTC128B.128 [R8+0x7100], [R16.64], !P0 ;  /* 0x071000001008dfae */ /* 0x0007e2000c101d48 */
[C---:B------:R-:W-:Y:S01]  /*0bc0*/  ISETP.GE.AND P3, PT, R12.reuse, 0x1, PT ;  /* 0x000000010c00780c */ /* 0x040fe20003f66270 */
[----:B------:R-:W-:Y:S01]  /*0bd0*/  IMAD.IADD R134, R137, 0x1, R0 ;  /* 0x0000000189867824 */ /* 0x000fe200078e0200 */
[----:B-1----:R-:W-:Y:S01]  /*0be0*/  SHF.R.S32.HI R26, RZ, 0x1f, R15 ;  /* 0x0000001fff1a7819 */ /* 0x002fe2000001140f */
[----:B------:R-:W-:Y:S01]  /*0bf0*/  IMAD R0, R21, c[0x0][0x1f0], RZ ;  /* 0x00007c0015007a24 */ /* 0x000fe200078e02ff */
[----:B------:R-:W-:Y:S01]  /*0c00*/  ISETP.GE.AND P1, PT, R12, 0x41, PT ;  /* 0x000000410c00780c */ /* 0x000fe20003f26270 */
[----:B------:R-:W-:Y:S01]  /*0c10*/  IMAD.SHL.U32 R14, R138, 0x40, RZ ;  /* 0x000000408a0e7824 */ /* 0x000fe200078e00ff */
[----:B------:R-:W-:Y:S01]  /*0c20*/  ISETP.GE.AND P2, PT, R12, 0x21, PT ;  /* 0x000000210c00780c */ /* 0x000fe20003f46270 */
[----:B------:R1:W-:Y:S01]  /*0c30*/  @!P5 LDGSTS.E.BYPASS.LTC128B.128 [R8+0xb100], [R22.64], !P6 ;  /* 0x0b1000001608dfae */ /* 0x0003e2000f101d48 */
[----:B------:R-:W-:-:S02]  /*0c40*/  ISETP.GE.AND P6, PT, R48, c[0x0][0x1d4], PT ;  /* 0x0000750030007a0c */ /* 0x000fc40003fc6270 */
[----:B------:R-:W-:Y:S01]  /*0c50*/  ISETP.GE.AND P5, PT, R39, c[0x0][0x1d4], PT ;  /* 0x0000750027007a0c */ /* 0x000fe20003fa6270 */
[----:B------:R-:W0:Y:S01]  /*0c60*/  LDGDEPBAR ;  /* 0x00000000000079af */ /* 0x000e220000000000 */
[----:B--2---:R-:W-:Y:S02]  /*0c70*/  IMAD.IADD R4, R36, 0x1, -R2 ;  /* 0x0000000124047824 */ /* 0x004fe400078e0a02 */
[----:B------:R-:W-:Y:S02]  /*0c80*/  IMAD R2, R20, c[0x0][0x1f4], R0 ;  /* 0x00007d0014027a24 */ /* 0x000fe400078e0200 */
[----:B------:R-:W-:Y:S01]  /*0c90*/  IMAD R0, R134, R15, RZ ;  /* 0x0000000f86007224 */ /* 0x000fe200078e02ff */
[----:B------:R-:W-:Y:S01]  /*0ca0*/  SHF.R.S32.HI R3, RZ, 0x1f, R4 ;  /* 0x0000001fff037819 */ /* 0x000fe20000011404 */
[----:B------:R-:W-:Y:S02]  /*0cb0*/  IMAD.IADD R143, R41, 0x1, R2 ;  /* 0x00000001298f7824 */ /* 0x000fe400078e0202 */
[----:B------:R-:W-:Y:S01]  /*0cc0*/  IMAD R0, R26, R136, R0 ;  /* 0x000000881a007224 */ /* 0x000fe200078e0200 */
[----:B------:R-:W-:Y:S01]  /*0cd0*/  LEA.HI R13, R3, R4, RZ, 0x3 ;  /* 0x00000004030d7211 */ /* 0x000fe200078f18ff */
[----:B------:R-:W-:Y:S01]  /*0ce0*/  IMAD.WIDE.U32 R2, R15, R136, R142 ;  /* 0x000000880f027225 */ /* 0x000fe200078e008e */
[----:B------:R2:W-:Y:S02]  /*0cf0*/  STL.64 [R1+0x18], R142 ;  /* 0x0000188e01007387 */ /* 0x0005e40000100a00 */
[----:B------:R-:W-:Y:S01]  /*0d00*/  LOP3.LUT R5, R13, 0xfffffff8, RZ, 0xc0, !PT ;  /* 0xfffffff80d057812 */ /* 0x000fe200078ec0ff */
[----:B------:R-:W-:Y:S01]  /*0d10*/  IMAD.IADD R0, R3, 0x1, R0 ;  /* 0x0000000103007824 */ /* 0x000fe200078e0200 */
[----:B----4-:R-:W-:Y:S01]  /*0d20*/  @P3 LEA R6, P0, R2, c[0x0][0x1c8], 0x1 ;  /* 0x0000720002063a11 */ /* 0x010fe200078008ff */
[----:B---3--:R-:W-:-:S03]  /*0d30*/  IMAD.WIDE.U32 R16, R135, 0x40, RZ ;  /* 0x0000004087107825 */ /* 0x008fc600078e00ff */
[----:B------:R-:W-:Y:S01]  /*0d40*/  @P3 LEA.HI.X R7, R2, c[0x0][0x1cc], R0, 0x1, P0 ;  /* 0x0000730002073a11 */ /* 0x000fe200000f0c00 */
[----:B------:R-:W-:Y:S01]  /*0d50*/  IMAD.IADD R11, R4, 0x1, -R5 ;  /* 0x00000001040b7824 */ /* 0x000fe200078e0a05 */
[----:B------:R-:W-:Y:S01]  /*0d60*/  @P1 IADD3 R9, P4, R2, R16, RZ ;  /* 0x0000001002091210 */ /* 0x000fe20007f9e0ff */
[----:B------:R-:W-:Y:S01]  /*0d70*/  IMAD.SHL.U32 R5, R25, 0x8, RZ ;  /* 0x0000000819057824 */ /* 0x000fe200078e00ff */
[----:B------:R-:W-:Y:S01]  /*0d80*/  @P2 LEA R3, P0, R135, R2, 0x5 ;  /* 0x0000000287032211 */ /* 0x000fe200078028ff */
[----:B------:R-:W-:Y:S01]  /*0d90*/  IMAD.SHL.U32 R2, R11, 0x40, RZ ;  /* 0x000000400b027824 */ /* 0x000fe200078e00ff */
[----:B------:R-:W-:Y:S02]  /*0da0*/  @P1 IADD3.X R14, R0, R17, R14, P4, !PT ;  /* 0x00000011000e1210 */ /* 0x000fe400027fe40e */
[----:B------:R-:W-:Y:S02]  /*0db0*/  @P2 LEA.HI.X R0, R135, R0, R138, 0x5, P0 ;  /* 0x0000000087002211 */ /* 0x000fe400000f2c8a */
[----:B------:R-:W-:-:S02]  /*0dc0*/  LOP3.LUT R2, R2, 0x1c0, RZ, 0xc0, !PT ;  /* 0x000001c002027812 */ /* 0x000fc400078ec0ff */
[----:B------:R-:W-:Y:S02]  /*0dd0*/  ISETP.GE.AND P4, PT, R35, c[0x0][0x1d4], PT ;  /* 0x0000750023007a0c */ /* 0x000fe40003f86270 */
[C---:B------:R-:W-:Y:S02]  /*0de0*/  @P2 LEA R4, P0, R3.reuse, c[0x0][0x1c8], 0x1 ;  /* 0x0000720003042a11 */ /* 0x040fe400078008ff */
[----:B------:R-:W-:Y:S02]  /*0df0*/  LOP3.LUT R10, R2, 0x8, R5, 0xf8, !PT ;  /* 0x00000008020a7812 */ /* 0x000fe400078ef805 */
[----:B-1----:R-:W-:Y:S02]  /*0e00*/  SHF.R.U32.HI R8, RZ, 0x3, R2 ;  /* 0x00000003ff087819 */ /* 0x002fe40000011602 */
[----:B------:R-:W-:Y:S01]  /*0e10*/  @P2 LEA.HI.X R5, R3, c[0x0][0x1cc], R0, 0x1, P0 ;  /* 0x0000730003052a11 */ /* 0x000fe200000f0c00 */
[----:B------:R-:W-:Y:S01]  /*0e20*/  IMAD R0, R25, 0x200, R31 ;  /* 0x0000020019007824 */ /* 0x000fe200078e021f */
[----:B------:R-:W-:Y:S01]  /*0e30*/  LOP3.LUT R10, R10, R8, RZ, 0x3c, !PT ;  /* 0x000000080a0a7212 */ /* 0x000fe200078e3cff */
[----:B------:R-:W-:Y:S01]  /*0e40*/  @P3 IMAD.SHL.U32 R8, R140, 0x2, RZ ;  /* 0x000000028c083824 */ /* 0x000fe200078e00ff */
[----:B------:R-:W-:Y:S01]  /*0e50*/  @P1 LEA R2, P0, R9, c[0x0][0x1c8], 0x1 ;  /* 0x0000720009021a11 */ /* 0x000fe200078008ff */
[----:B------:R-:W-:-:S02]  /*0e60*/  IMAD.SHL.U32 R224, R0, 0x2, RZ ;  /* 0x0000000200e07824 */ /* 0x000fc400078e00ff */
[----:B------:R-:W-:Y:S01]  /*0e70*/  IMAD.MOV.U32 R0, RZ, RZ, 0x20 ;  /* 0x00000020ff007424 */ /* 0x000fe200078e00ff */
[----:B------:R-:W-:Y:S01]  /*0e80*/  @P1 LEA.HI.X R3, R9, c[0x0][0x1cc], R14, 0x1, P0 ;  /* 0x0000730009031a11 */ /* 0x000fe200000f0c0e */
[----:B------:R-:W-:Y:S01]  /*0e90*/  @P2 IMAD.SHL.U32 R9, R140, 0x2, RZ ;  /* 0x000000028c092824 */ /* 0x000fe200078e00ff */
[----:B------:R1:W-:Y:S01]  /*0ea0*/  @P3 LDGSTS.E.BYPASS.LTC128B.128 [R8+0xc100], [R6.64], !P6 ;  /* 0x0c10000006083fae */ /* 0x0003e2000f101d48 */
[----:B------:R-:W-:Y:S02]  /*0eb0*/  LOP3.LUT P0, RZ, R30, 0x2, RZ, 0xc0, !PT ;  /* 0x000000021eff7812 */ /* 0x000fe4000780c0ff */
[----:B------:R-:W-:Y:S01]  /*0ec0*/  IADD3 R231, R224, 0xc120, RZ ;  /* 0x0000c120e0e77810 */ /* 0x000fe20007ffe0ff */
[----:B------:R1:W-:Y:S04]  /*0ed0*/  @P3 LDGSTS.E.BYPASS.LTC128B.128 [R8+0xf100], [R6.64+0x80], !P5 ;  /* 0x0f10008006083fae */ /* 0x0003e8000e901d48 */
[----:B------:R1:W-:Y:S04]  /*0ee0*/  @P3 LDGSTS.E.BYPASS.LTC128B.128 [R8+0x12100], [R6.64+0x100], !P4 ;  /* 0x1210010006083fae */ /* 0x0003e8000e101d48 */
[----:B------:R3:W-:Y:S04]  /*0ef0*/  @P2 LDGSTS.E.BYPASS.LTC128B.128 [R9+0xd100], [R4.64], !P6 ;  /* 0x0d10000004092fae */ /* 0x0007e8000f101d48 */
[----:B------:R3:W-:Y:S04]  /*0f00*/  @P2 LDGSTS.E.BYPASS.LTC128B.128 [R9+0x10100], [R4.64+0x80], !P5 ;  /* 0x1010008004092fae */ /* 0x0007e8000e901d48 */
[----:B------:R3:W-:Y:S01]  /*0f10*/  @P2 LDGSTS.E.BYPASS.LTC128B.128 [R9+0x13100], [R4.64+0x100], !P4 ;  /* 0x1310010004092fae */ /* 0x0007e2000e101d48 */
[----:B------:R-:W-:-:S04]  /*0f20*/  LOP3.LUT P2, RZ, R11, 0x4, RZ, 0xc0, !PT ;  /* 0x000000040bff7812 */ /* 0x000fc8000784c0ff */
[----:B------:R-:W-:Y:S01]  /*0f30*/  SEL R0, R0, 0xffffffe0, !P2 ;  /* 0xffffffe000007807 */ /* 0x000fe20005000000 */
[----:B-1----:R-:W-:Y:S01]  /*0f40*/  @P1 IMAD.SHL.U32 R6, R140, 0x2, RZ ;  /* 0x000000028c061824 */ /* 0x002fe200078e00ff */
[----:B------:R-:W-:-:S04]  /*0f50*/  LEA.HI R7, R34, R36, RZ, 0x5 ;  /* 0x0000002422077211 */ /* 0x000fc800078f28ff */
[----:B------:R1:W-:Y:S01]  /*0f60*/  @P1 LDGSTS.E.BYPASS.LTC128B.128 [R6+0xe100], [R2.64], !P6 ;  /* 0x0e10000002061fae */ /* 0x0003e2000f101d48 */
[----:B------:R-:W-:Y:S02]  /*0f70*/  SHF.R.S32.HI R208, RZ, 0x5, R7 ;  /* 0x00000005ffd07819 */ /* 0x000fe40000011407 */
[----:B------:R-:W-:Y:S01]  /*0f80*/  LOP3.LUT R7, R7, 0xffffffe0, RZ, 0xc0, !PT ;  /* 0xffffffe007077812 */ /* 0x000fe200078ec0ff */
[----:B------:R1:W-:Y:S01]  /*0f90*/  @P1 LDGSTS.E.BYPASS.LTC128B.128 [R6+0x11100], [R2.64+0x80], !P5 ;  /* 0x1110008002061fae */ /* 0x0003e2000e901d48 */
[----:B---3--:R-:W-:-:S03]  /*0fa0*/  IMAD.SHL.U32 R5, R13, 0x40, RZ ;  /* 0x000000400d057824 */ /* 0x008fc600078e00ff */
[----:B------:R1:W-:Y:S01]  /*0fb0*/  @P1 LDGSTS.E.BYPASS.LTC128B.128 [R6+0x14100], [R2.64+0x100], !P4 ;  /* 0x1410010002061fae */ /* 0x0003e2000e101d48 */
[----:B------:R-:W-:Y:S01]  /*0fc0*/  IMAD.MOV.U32 R4, RZ, RZ, 0x10 ;  /* 0x00000010ff047424 */ /* 0x000fe200078e00ff */
[----:B------:R-:W-:Y:S01]  /*0fd0*/  LOP3.LUT P1, RZ, R11, 0x2, RZ, 0xc0, !PT ;  /* 0x000000020bff7812 */ /* 0x000fe2000782c0ff */
[----:B------:R-:W-:Y:S01]  /*0fe0*/  IMAD.IADD R132, R36, 0x1, -R7 ;  /* 0x0000000124847824 */ /* 0x000fe200078e0a07 */
[----:B------:R-:W0:Y:S01]  /*0ff0*/  LDGDEPBAR ;  /* 0x00000000000079af */ /* 0x000e220000000000 */
[----:B------:R-:W-:Y:S02]  /*1000*/  LOP3.LUT R5, R10, 0xfffffe00, R5, 0xf8, !PT ;  /* 0xfffffe000a057812 */ /* 0x000fe400078ef805 */
[----:B------:R-:W-:-:S03]  /*1010*/  SEL R4, R4, 0xfffffff0, !P1 ;  /* 0xfffffff004047807 */ /* 0x000fc60004800000 */
[----:B------:R-:W-:-:S04]  /*1020*/  IMAD R208, R208, 0x400, R5 ;  /* 0x00000400d0d07824 */ /* 0x000fc800078e0205 */
[----:B------:R-:W-:-:S04]  /*1030*/  IMAD.SHL.U32 R208, R208, 0x2, RZ ;  /* 0x00000002d0d07824 */ /* 0x000fc800078e00ff */
[--C-:B------:R-:W-:Y:S02]  /*1040*/  IMAD R212, R4, 0x2, R208.reuse ;  /* 0x0000000204d47824 */ /* 0x100fe400078e02d0 */
[C---:B------:R-:W-:Y:S02]  /*1050*/  IMAD R216, R0.reuse, 0x2, R208 ;  /* 0x0000000200d87824 */ /* 0x040fe400078e02d0 */
[----:B------:R-:W-:Y:S01]  /*1060*/  IMAD R220, R0, 0x2, R212 ;  /* 0x0000000200dc7824 */ /* 0x000fe200078e02d4 */
[----:B-1----:R-:W-:Y:S01]  /*1070*/  IADD3 R3, R224, 0xc100, RZ ;  /* 0x0000c100e0037810 */ /* 0x002fe20007ffe0ff */
[----:B------:R-:W-:-:S04]  /*1080*/  DEPBAR.LE SB0, 0x1 ;  /* 0x000080400000791a */ /* 0x000fc80000000000 */
[----:B------:R-:W-:Y:S01]  /*1090*/  BAR.SYNC.DEFER_BLOCKING 0x0 ;  /* 0x0000000000007b1d */ /* 0x000fe20000010000 */
[----:B------:R-:W-:Y:S01]  /*10a0*/  IMAD R2, R33, c[0x0][0x208], RZ ;  /* 0x0000820021027a24 */ /* 0x000fe200078e02ff */
[----:B------:R-:W-:Y:S02]  /*10b0*/  @P0 IADD3 R231, R3, -0x20, RZ ;  /* 0xffffffe003e70810 */ /* 0x000fe40007ffe0ff */
[----:B------:R-:W-:Y:S01]  /*10c0*/  ISETP.GE.AND P0, PT, R139, 0x1, PT ;  /* 0x000000018b00780c */ /* 0x000fe20003f06270 */
[C---:B------:R-:W-:Y:S01]  /*10d0*/  IMAD R6, R24.reuse, c[0x0][0x20c], R2 ;  /* 0x0000830018067a24 */ /* 0x040fe200078e0202 */
[C---:B------:R-:W-:Y:S01]  /*10e0*/  IADD3 R248, R231.reuse, 0x800, RZ ;  /* 0x00000800e7f87810 */ /* 0x040fe20007ffe0ff */
[----:B------:R-:W-:Y:S01]  /*10f0*/  IMAD.WIDE.U32 R2, R24, c[0x0][0x208], R48 ;  /* 0x0000820018027a25 */ /* 0x000fe200078e0030 */
[C---:B------:R-:W-:Y:S02]  /*1100*/  IADD3 R247, R231.reuse, 0x1000, RZ ;  /* 0x00001000e7f77810 */ /* 0x040fe40007ffe0ff */
[----:B------:R-:W-:Y:S01]  /*1110*/  IADD3 R246, R231, 0x1800, RZ ;  /* 0x00001800e7f67810 */ /* 0x000fe20007ffe0ff */
[----:B------:R-:W-:Y:S01]  /*1120*/  IMAD.IADD R3, R3, 0x1, R6 ;  /* 0x0000000103037824 */ /* 0x000fe200078e0206 */
[C---:B------:R-:W-:Y:S01]  /*1130*/  IADD3 R245, R231.reuse, 0x2000, RZ ;  /* 0x00002000e7f57810 */ /* 0x040fe20007ffe0ff */
[----:B------:R-:W-:Y:S01]  /*1140*/  IMAD R6, R38, c[0x0][0x210], RZ ;  /* 0x0000840026067a24 */ /* 0x000fe200078e02ff */
[----:B------:R-:W-:Y:S01]  /*1150*/  IADD3 R244, R231, 0x2800, RZ ;  /* 0x00002800e7f47810 */ /* 0x000fe20007ffe0ff */
[----:B------:R-:W-:-:S04]  /*1160*/  IMAD.WIDE.U32 R2, R37, c[0x0][0x210], R2 ;  /* 0x0000840025027a25 */ /* 0x000fc800078e0002 */
[----:B------:R-:W-:-:S04]  /*1170*/  IMAD R6, R37, c[0x0][0x214], R6 ;  /* 0x0000850025067a24 */ /* 0x000fc800078e0206 */
[----:B------:R-:W-:Y:S01]  /*1180*/  IMAD.IADD R3, R3, 0x1, R6 ;  /* 0x0000000103037824 */ /* 0x000fe200078e0206 */
[----:B------:R2:W1:Y:S01]  /*1190*/  LDSM.16.M88.4 R156, [R208+0x100] ;  /* 0x00010000d09c783b */ /* 0x0004620000000200 */
[----:B------:R-:W-:Y:S02]  /*11a0*/  IMAD R6, R21, c[0x0][0x218], RZ ;  /* 0x0000860015067a24 */ /* 0x000fe400078e02ff */
[C---:B------:R-:W-:Y:S01]  /*11b0*/  IMAD.WIDE.U32 R10, R20.reuse, c[0x0][0x218], R2 ;  /* 0x00008600140a7a25 */ /* 0x040fe200078e0002 */
[----:B------:R2:W3:Y:S03]  /*11c0*/  LDSM.16.M88.4 R192, [R208+0x4100] ;  /* 0x00410000d0c0783b */ /* 0x0004e60000000200 */
[----:B------:R-:W-:Y:S01]  /*11d0*/  IMAD R6, R20, c[0x0][0x21c], R6 ;  /* 0x0000870014067a24 */ /* 0x000fe200078e0206 */
[----:B------:R2:W4:Y:S03]  /*11e0*/  LDSM.16.M88.4 R160, [R212+0x100] ;  /* 0x00010000d4a0783b */ /* 0x0005260000000200 */
[----:B------:R-:W-:Y:S01]  /*11f0*/  IMAD.IADD R9, R11, 0x1, R6 ;  /* 0x000000010b097824 */ /* 0x000fe200078e0206 */
[----:B------:R2:W1:Y:S04]  /*1200*/  LDSM.16.M88.4 R196, [R212+0x4100] ;  /* 0x00410000d4c4783b */ /* 0x0004680000000200 */
[----:B------:R2:W1:Y:S04]  /*1210*/  LDSM.16.M88.4 R184, [R216+0x100] ;  /* 0x00010000d8b8783b */ /* 0x0004680000000200 */
[----:B------:R2:W1:Y:S04]  /*1220*/  LDSM.16.M88.4 R200, [R216+0x4100] ;  /* 0x00410000d8c8783b */ /* 0x0004680000000200 */
[----:B------:R2:W1:Y:S04]  /*1230*/  LDSM.16.M88.4 R188, [R220+0x100] ;  /* 0x00010000dcbc783b */ /* 0x0004680000000200 */
[----:B------:R2:W1:Y:S04]  /*1240*/  LDSM.16.M88.4 R204, [R220+0x4100] ;  /* 0x00410000dccc783b */ /* 0x0004680000000200 */
[----:B------:R-:W1:Y:S04]  /*1250*/  LDSM.16.M88.4 R208, [R208+0x8100] ;  /* 0x00810000d0d0783b */ /* 0x000e680000000200 */
[----:B------:R-:W1:Y:S04]  /*1260*/  LDSM.16.M88.4 R212, [R212+0x8100] ;  /* 0x00810000d4d4783b */ /* 0x000e680000000200 */
[----:B------:R-:W1:Y:S04]  /*1270*/  LDSM.16.M88.4 R216, [R216+0x8100] ;  /* 0x00810000d8d8783b */ /* 0x000e680000000200 */
[----:B------:R-:W1:Y:S04]  /*1280*/  LDSM.16.M88.4 R220, [R220+0x8100] ;  /* 0x00810000dcdc783b */ /* 0x000e680000000200 */
[----:B------:R-:W-:Y:S06]  /*1290*/  BAR.SYNC.DEFER_BLOCKING 0x0 ;  /* 0x0000000000007b1d */ /* 0x000fec0000010000 */
[----:B------:R2:W-:Y:S04]  /*12a0*/  STL.64 [R1+0x40], R10 ;  /* 0x0000400a01007387 */ /* 0x0005e80000100a00 */
[----:B------:R2:W-:Y:S01]  /*12b0*/  STL [R1+0x3c], R9 ;  /* 0x00003c0901007387 */ /* 0x0005e20000100800 */
[----:B------:R-:W-:-:S04]  /*12c0*/  DEPBAR.LE SB0, 0x0 ;  /* 0x000080000000791a */ /* 0x000fc80000000000 */
[----:B------:R-:W-:Y:S06]  /*12d0*/  BAR.SYNC.DEFER_BLOCKING 0x0 ;  /* 0x0000000000007b1d */ /* 0x000fec0000010000 */
[----:B------:R2:W1:Y:S04]  /*12e0*/  LDSM.16.M88.4 R32, [R224+0xc100] ;  /* 0x00c10000e020783b */ /* 0x0004680000000200 */
[----:B------:R2:W1:Y:S04]  /*12f0*/  LDSM.16.M88.4 R16, [R224+0xc900] ;  /* 0x00c90000e010783b */ /* 0x0004680000000200 */
[----:B------:R2:W1:Y:S04]  /*1300*/  LDSM.16.M88.4 R40, [R224+0xd100] ;  /* 0x00d10000e028783b */ /* 0x0004680000000200 */
[----:B------:R2:W1:Y:S04]  /*1310*/  LDSM.16.M88.4 R52, [R224+0xd900] ;  /* 0x00d90000e034783b */ /* 0x0004680000000200 */
[----:B------:R2:W1:Y:S04]  /*1320*/  LDSM.16.M88.4 R76, [R224+0xe100] ;  /* 0x00e10000e04c783b */ /* 0x0004680000000200 */
[----:B------:R2:W1:Y:S04]  /*1330*/  LDSM.16.M88.4 R84, [R224+0xe900] ;  /* 0x00e90000e054783b */ /* 0x0004680000000200 */
[----:B------:R2:W1:Y:S04]  /*1340*/  LDSM.16.M88.4 R44, [R231] ;  /* 0x00000000e72c783b */ /* 0x0004680000000200 */
[----:B------:R2:W1:Y:S04]  /*1350*/  LDSM.16.M88.4 R56, [R231+0x800] ;  /* 0x00080000e738783b */ /* 0x0004680000000200 */
[----:B------:R2:W1:Y:S04]  /*1360*/  LDSM.16.M88.4 R72, [R231+0x1000] ;  /* 0x00100000e748783b */ /* 0x0004680000000200 */
[----:B------:R2:W1:Y:S04]  /*1370*/  LDSM.16.M88.4 R80, [R231+0x1800] ;  /* 0x00180000e750783b */ /* 0x0004680000000200 */
[----:B------:R2:W1:Y:S04]  /*1380*/  LDSM.16.M88.4 R88, [R231+0x2000] ;  /* 0x00200000e758783b */ /* 0x0004680000000200 */
[----:B------:R2:W1:Y:S01]  /*1390*/  LDSM.16.M88.4 R100, [R231+0x2800] ;  /* 0x00280000e764783b */ /* 0x0004620000000200 */
[----:B------:R-:W-:Y:S05]  /*13a0*/  @!P0 BRA `(.L_x_0) ;  /* 0x0000032000008947 */ /* 0x000fea0003800000 */
[----:B---34-:R-:W-:Y:S01]  /*13b0*/  IMAD R2, R26, c[0x0][0x208], RZ ;  /* 0x000082001a027a24 */ /* 0x018fe200078e02ff */
[----:B------:R-:W-:Y:S01]  /*13c0*/  ISETP.LT.OR P3, PT, R12, 0x1, P6 ;  /* 0x000000010c00780c */ /* 0x000fe20003761670 */
[----:B------:R-:W-:-:S04]  /*13d0*/  IMAD.WIDE.U32 R6, R15, c[0x0][0x208], RZ ;  /* 0x000082000f067a25 */ /* 0x000fc800078e00ff */
[----:B------:R-:W-:Y:S02]  /*13e0*/  IMAD R2, R15, c[0x0][0x20c], R2 ;  /* 0x000083000f027a24 */ /* 0x000fe400078e0202 */
[----:B------:R-:W-:Y:S01]  /*13f0*/  IMAD.MOV.U32 R8, RZ, RZ, R10 ;  /* 0x000000ffff087224 */ /* 0x000fe200078e000a */
[----:B--2---:R-:W-:Y:S01]  /*1400*/  SEL R10, RZ, 0x2, P5 ;  /* 0x00000002ff0a7807 */ /* 0x004fe20002800000 */
[----:B------:R-:W-:Y:S02]  /*1410*/  IMAD.IADD R2, R7, 0x1, R2 ;  /* 0x0000000107027824 */ /* 0x000fe400078e0202 */
[----:B------:R-:W-:Y:S01]  /*1420*/  IMAD.WIDE.U32 R6, R6, 0x60, R8 ;  /* 0x0000006006067825 */ /* 0x000fe200078e0008 */
[----:B------:R2:W-:Y:S03]  /*1430*/  STL.64 [R1+0x38], R8 ;  /* 0x0000380801007387 */ /* 0x0005e60000100a00 */
[----:B------:R-:W-:Y:S01]  /*1440*/  IMAD R3, R2, 0x60, RZ ;  /* 0x0000006002037824 */ /* 0x000fe200078e02ff */
[----:B------:R-:W-:Y:S01]  /*1450*/  LEA R2, P0, R6, c[0x0][0x1f8], 0x1 ;  /* 0x00007e0006027a11 */ /* 0x000fe200078008ff */
[----:B------:R-:W-:-:S02]  /*1460*/  IMAD R11, R28, c[0x0][0x20c], RZ ;  /* 0x000083001c0b7a24 */ /* 0x000fc400078e02ff */
[----:B------:R-:W-:Y:S01]  /*1470*/  IMAD.IADD R3, R7, 0x1, R3 ;  /* 0x0000000107037824 */ /* 0x000fe200078e0203 */
[----:B------:R-:W-:Y:S01]  /*1480*/  SEL R7, RZ, 0x4, P4 ;  /* 0x00000004ff077807 */ /* 0x000fe20002000000 */
[----:B------:R-:W-:-:S03]  /*1490*/  IMAD.WIDE.U32 R14, R28, c[0x0][0x208], RZ ;  /* 0x000082001c0e7a25 */ /* 0x000fc600078e00ff */
[----:B------:R-:W-:Y:S01]  /*14a0*/  LEA.HI.X R3, R6, c[0x0][0x1fc], R3, 0x1, P0 ;  /* 0x00007f0006037a11 */ /* 0x000fe200000f0c03 */
[----:B------:R-:W-:Y:S01]  /*14b0*/  IMAD.IADD R11, R15, 0x1, R11 ;  /* 0x000000010f0b7824 */ /* 0x000fe200078e020b */
[----:B------:R-:W-:Y:S01]  /*14c0*/  SEL R6, RZ, 0x1, P6 ;  /* 0x00000001ff067807 */ /* 0x000fe20003000000 */
[----:B------:R-:W-:-:S03]  /*14d0*/  IMAD.SHL.U32 R13, R140, 0x2, RZ ;  /* 0x000000028c0d7824 */ /* 0x000fc600078e00ff */
[----:B------:R-:W-:Y:S02]  /*14e0*/  IADD3 R10, R7, R10, R6 ;  /* 0x0000000a070a7210 */ /* 0x000fe40007ffe006 */
[----:B------:R-:W-:Y:S01]  /*14f0*/  @!PT LDS RZ, [RZ] ;  /* 0x00000000fffff984 */ /* 0x000fe20000000800 */
[----:B------:R-:W-:Y:S01]  /*1500*/  @!PT LDS RZ, [RZ] ;  /* 0x00000000fffff984 */ /* 0x000fe20000000800 */
[----:B------:R-:W-:Y:S01]  /*1510*/  @!PT LDS RZ, [RZ] ;  /* 0x00000000fffff984 */ /* 0x000fe20000000800 */
[----:B------:R3:W-:Y:S02]  /*1520*/  LDGSTS.E.BYPASS.LTC128B.128 [R13+0x100], [R2.64], !P3 ;  /* 0x00100000020d7fae */ /* 0x0007e4000d901d48 */
[----:B------:R-:W-:Y:S02]  /*1530*/  LOP3.LUT P2, RZ, R10, 0x2, RZ, 0xc0, !PT ;  /* 0x000000020aff7812 */ /* 0x000fe4000784c0ff */
[----:B--2---:R-:W-:-:S04]  /*1540*/  IADD3 R8, P1, P0, R14, 0x80, R2 ;  /* 0x000000800e087810 */ /* 0x004fc8000783e002 */
[----:B------:R-:W-:Y:S02]  /*1550*/  IADD3.X R9, R11, RZ, R3, P1, P0 ;  /* 0x000000ff0b097210 */ /* 0x000fe40000fe0403 */
[----:B------:R-:W-:-:S04]  /*1560*/  IADD3 R6, P1, P0, R14, 0x100, R2 ;  /* 0x000001000e067810 */ /* 0x000fc8000783e002 */
[----:B------:R-:W-:Y:S02]  /*1570*/  IADD3.X R7, R11, RZ, R3, P1, P0 ;  /* 0x000000ff0b077210 */ /* 0x000fe40000fe0403 */
[----:B------:R-:W-:Y:S02]  /*1580*/  LOP3.LUT P1, RZ, R10, 0x4, RZ, 0xc0, !PT ;  /* 0x000000040aff7812 */ /* 0x000fe4000782c0ff */
[C---:B------:R-:W-:Y:S02]  /*1590*/  ISETP.LT.OR P0, PT, R12.reuse, 0x1, !P2 ;  /* 0x000000010c00780c */ /* 0x040fe40005701670 */
[----:B------:R-:W-:-:S11]  /*15a0*/  ISETP.LT.OR P3, PT, R12, 0x1, !P1 ;  /* 0x000000010c00780c */ /* 0x000fd60004f61670 */
[----:B------:R3:W-:Y:S01]  /*15b0*/  LDGSTS.E.BYPASS.LTC128B.128 [R13+0x3100], [R2.64+0x80], !P0 ;  /* 0x03100080020d7fae */ /* 0x0007e2000c101d48 */
[----:B------:R-:W-:-:S03]  /*15c0*/  ISETP.LT.OR P0, PT, R12, 0x21, P6 ;  /* 0x000000210c00780c */ /* 0x000fc60003701670 */
[----:B------:R3:W-:Y:S02]  /*15d0*/  LDGSTS.E.BYPASS.LTC128B.128 [R13+0x6100], [R2.64+0x100], !P3 ;  /* 0x06100100020d7fae */ /* 0x0007e4000d901d48 */
[----:B---3--:R-:W-:-:S05]  /*15e0*/  IADD3 R2, P3, R2, R14, RZ ;  /* 0x0000000e02027210 */ /* 0x008fca0007f7e0ff */
[----:B------:R-:W-:Y:S01]  /*15f0*/  IMAD.X R3, R11, 0x1, R3, P3 ;  /* 0x000000010b037824 */ /* 0x000fe200018e0603 */
[C---:B------:R-:W-:Y:S02]  /*1600*/  ISETP.LT.OR P3, PT, R12.reuse, 0x21, !P2 ;  /* 0x000000210c00780c */ /* 0x040fe40005761670 */
[C---:B------:R-:W-:Y:S02]  /*1610*/  ISETP.LT.OR P2, PT, R12.reuse, 0x41, !P2 ;  /* 0x000000410c00780c */ /* 0x040fe40005741670 */
[----:B------:R2:W-:Y:S01]  /*1620*/  LDGSTS.E.BYPASS.LTC128B.128 [R13+0x1100], [R2.64], !P0 ;  /* 0x01100000020d7fae */ /* 0x0005e2000c101d48 */
[C---:B------:R-:W-:Y:S02]  /*1630*/  ISETP.LT.OR P0, PT, R12.reuse, 0x21, !P1 ;  /* 0x000000210c00780c */ /* 0x040fe40004f01670 */
[----:B------:R-:W-:-:S06]  /*1640*/  ISETP.LT.OR P1, PT, R12, 0x41, !P1 ;  /* 0x000000410c00780c */ /* 0x000fcc0004f21670 */
[----:B------:R3:W-:Y:S01]  /*1650*/  LDGSTS.E.BYPASS.LTC128B.128 [R13+0x4100], [R8.64], !P3 ;  /* 0x04100000080d7fae */ /* 0x0007e2000d901d48 */
[----:B------:R-:W-:-:S04]  /*1660*/  ISETP.LT.OR P3, PT, R12, 0x41, P6 ;  /* 0x000000410c00780c */ /* 0x000fc80003761670 */
[----:B------:R3:W-:Y:S01]  /*1670*/  LDGSTS.E.BYPASS.LTC128B.128 [R13+0x7100], [R6.64], !P0 ;  /* 0x07100000060d7fae */ /* 0x0007e2000c101d48 */
[----:B--2---:R-:W-:-:S05]  /*1680*/  IADD3 R2, P0, R2, R14, RZ ;  /* 0x0000000e02027210 */ /* 0x004fca0007f1e0ff */
[----:B------:R-:W-:-:S05]  /*1690*/  IMAD.X R3, R3, 0x1, R11, P0 ;  /* 0x0000000103037824 */ /* 0x000fca00000e060b */
[----:B------:R3:W-:Y:S04]  /*16a0*/  LDGSTS.E.BYPASS.LTC128B.128 [R13+0x2100], [R2.64], !P3 ;  /* 0x02100000020d7fae */ /* 0x0007e8000d901d48 */
[----:B------:R3:W-:Y:S04]  /*16b0*/  LDGSTS.E.BYPASS.LTC128B.128 [R13+0x5100], [R2.64+0x80], !P2 ;  /* 0x05100080020d7fae */ /* 0x0007e8000d101d48 */
[----:B------:R3:W-:Y:S02]  /*16c0*/  LDGSTS.E.BYPASS.LTC128B.128 [R13+0x8100], [R2.64+0x100], !P1 ;  /* 0x08100100020d7fae */ /* 0x0007e4000c901d48 */
.L_x_0:
[----:B-1-34-:R-:W-:Y:S01]  /*16d0*/  HMMA.16816.F32 R24, R156, R16, RZ ;  /* 0x000000109c18723c */ /* 0x01afe200000018ff */
[----:B------:R-:W-:Y:S01]  /*16e0*/  LOP3.LUT P0, RZ, R30, 0x4, RZ, 0xc0, !PT ;  /* 0x000000041eff7812 */ /* 0x000fe2000780c0ff */
[----:B------:R-:W-:Y:S01]  /*16f0*/  LDSM.16.M88.4 R116, [R231+0x3800] ;  /* 0x00380000e774783b */ /* 0x000fe20000000200 */
[----:B------:R-:W-:-:S02]  /*1700*/  ISETP.GE.AND P3, PT, R139, 0x61, PT ;  /* 0x000000618b00780c */ /* 0x000fc40003f66270 */
[----:B------:R-:W-:Y:S01]  /*1710*/  SEL R2, R28, 0xffffffc0, !P0 ;  /* 0xffffffc01c027807 */ /* 0x000fe20004000000 */
[----:B------:R-:W-:Y:S01]  /*1720*/  LDSM.16.M88.4 R120, [R224+0x12100] ;  /* 0x01210000e078783b */ /* 0x000fe20000000200 */
[C---:B------:R-:W-:Y:S01]  /*1730*/  IADD3 R243, R231.reuse, 0x3000, RZ ;  /* 0x00003000e7f37810 */ /* 0x040fe20007ffe0ff */
[C---:B------:R-:W-:Y:S01]  /*1740*/  HMMA.16816.F32 R20, R156.reuse, R18, RZ ;  /* 0x000000129c14723c */ /* 0x040fe200000018ff */
[-C--:B------:R-:W-:Y:S01]  /*1750*/  IADD3 R230, R224, R2.reuse, RZ ;  /* 0x00000002e0e67210 */ /* 0x080fe20007ffe0ff */
[----:B------:R-:W0:Y:S01]  /*1760*/  LDGDEPBAR ;  /* 0x00000000000079af */ /* 0x000e220000000000 */
[C---:B------:R-:W-:Y:S02]  /*1770*/  IADD3 R227, R231.reuse, R2, RZ ;  /* 0x00000002e7e37210 */ /* 0x040fe40007ffe0ff */
[C---:B------:R-:W-:Y:S01]  /*1780*/  IADD3 R242, R231.reuse, 0x3800, RZ ;  /* 0x00003800e7f27810 */ /* 0x040fe20007ffe0ff */
[----:B------:R-:W-:Y:S01]  /*1790*/  LDSM.16.M88.4 R92, [R230+0xe100] ;  /* 0x00e10000e65c783b */ /* 0x000fe20000000200 */
[C---:B------:R-:W-:Y:S01]  /*17a0*/  IADD3 R241, R231.reuse, 0x4000, RZ ;  /* 0x00004000e7f17810 */ /* 0x040fe20007ffe0ff */
[----:B------:R-:W-:Y:S01]  /*17b0*/  HMMA.16816.F32 R16, R156, R40, RZ ;  /* 0x000000289c10723c */ /* 0x000fe200000018ff */
[C---:B------:R-:W-:Y:S01]  /*17c0*/  IADD3 R240, R231.reuse, 0x4800, RZ ;  /* 0x00004800e7f07810 */ /* 0x040fe20007ffe0ff */
[----:B------:R-:W-:Y:S01]  /*17d0*/  LDSM.16.M88.4 R96, [R227] ;  /* 0x00000000e360783b */ /* 0x000fe20000000200 */
[----:B------:R-:W-:-:S02]  /*17e0*/  IADD3 R239, R231, 0x5000, RZ ;  /* 0x00005000e7ef7810 */ /* 0x000fc40007ffe0ff */
[C---:B------:R-:W-:Y:S01]  /*17f0*/  IADD3 R238, R231.reuse, 0x5800, RZ ;  /* 0x00005800e7ee7810 */ /* 0x040fe20007ffe0ff */
[----:B------:R-:W-:Y:S01]  /*1800*/  LDSM.16.M88.4 R124, [R227+0x3000] ;  /* 0x00300000e37c783b */ /* 0x000fe20000000200 */
[C---:B------:R-:W-:Y:S01]  /*1810*/  IADD3 R237, R231.reuse, 0x6000, RZ ;  /* 0x00006000e7ed7810 */ /* 0x040fe20007ffe0ff */
[C---:B------:R-:W-:Y:S01]  /*1820*/  HMMA.16816.F32 R36, R156.reuse, R32, RZ ;  /* 0x000000209c24723c */ /* 0x040fe200000018ff */
[C---:B------:R-:W-:Y:S01]  /*1830*/  IADD3 R236, R231.reuse, 0x6800, RZ ;  /* 0x00006800e7ec7810 */ /* 0x040fe20007ffe0ff */
[----:B------:R-:W-:Y:S01]  /*1840*/  LDSM.16.M88.4 R108, [R230+0xf900] ;  /* 0x00f90000e66c783b */ /* 0x000fe20000000200 */
[C---:B------:R-:W-:Y:S02]  /*1850*/  IADD3 R235, R231.reuse, 0x7000, RZ ;  /* 0x00007000e7eb7810 */ /* 0x040fe40007ffe0ff */
[C---:B------:R-:W-:Y:S01]  /*1860*/  IADD3 R234, R231.reuse, 0x7800, RZ ;  /* 0x00007800e7ea7810 */ /* 0x040fe20007ffe0ff */
[----:B------:R-:W-:Y:S01]  /*1870*/  LDSM.16.M88.4 R112, [R227+0x3800] ;  /* 0x00380000e370783b */ /* 0x000fe20000000200 */
[C---:B------:R-:W-:Y:S01]  /*1880*/  IADD3 R233, R231.reuse, 0x8000, RZ ;  /* 0x00008000e7e97810 */ /* 0x040fe20007ffe0ff */
[C---:B------:R-:W-:Y:S01]  /*1890*/  HMMA.16816.F32 R32, R156.reuse, R34, RZ ;  /* 0x000000229c20723c */ /* 0x040fe200000018ff */
[----:B------:R-:W-:Y:S01]  /*18a0*/  IADD3 R232, R231, 0x8800, RZ ;  /* 0x00008800e7e87810 */ /* 0x000fe20007ffe0ff */
[----:B------:R-:W-:Y:S06]  /*18b0*/  LDSM.16.M88.4 R128, [R230+0x12100] ;  /* 0x01210000e680783b */ /* 0x000fec0000000200 */
[C---:B--2---:R-:W-:Y:S08]  /*18c0*/  HMMA.16816.F32 R8, R156.reuse, R52, RZ ;  /* 0x000000349c08723c */ /* 0x044ff000000018ff */
[----:B------:R-:W-:Y:S08]  /*18d0*/  HMMA.16816.F32 R12, R156, R42, RZ ;  /* 0x0000002a9c0c723c */ /* 0x000ff000000018ff */
[C---:B------:R-:W-:Y:S01]  /*18e0*/  HMMA.16816.F32 R48, R160.reuse, R72, R16 ;  /* 0x00000048a030723c */ /* 0x040fe20000001810 */
[----:B------:R-:W1:Y:S07]  /*18f0*/  LDSM.16.M88.4 R16, [R230+0xc100] ;  /* 0x00c10000e610783b */ /* 0x000e6e0000000200 */
[----:B------:R-:W-:Y:S08]  /*1900*/  HMMA.16816.F32 R64, R160, R46, R32 ;  /* 0x0000002ea040723c */ /* 0x000ff00000001820 */
[----:B------:R-:W-:Y:S01]  /*1910*/  HMMA.16816.F32 R32, R156, R54, RZ ;  /* 0x000000369c20723c */ /* 0x000fe200000018ff */
[----:B------:R-:W2:Y:S07]  /*1920*/  LDSM.16.M88.4 R52, [R230+0xd900] ;  /* 0x00d90000e634783b */ /* 0x000eae0000000200 */
[----:B------:R-:W-:Y:S08]  /*1930*/  HMMA.16816.F32 R40, R160, R80, R8 ;  /* 0x00000050a028723c */ /* 0x000ff00000001808 */
[C---:B------:R-:W-:Y:S08]  /*1940*/  HMMA.16816.F32 R8, R156.reuse, R76, RZ ;  /* 0x0000004c9c08723c */ /* 0x040ff000000018ff */
[----:B------:R-:W-:Y:S08]  /*1950*/  HMMA.16816.F32 R28, R156, R78, RZ ;  /* 0x0000004e9c1c723c */ /* 0x000ff000000018ff */
[C---:B------:R-:W-:Y:S01]  /*1960*/  HMMA.16816.F32 R68, R160.reuse, R44, R36 ;  /* 0x0000002ca044723c */ /* 0x040fe20000001824 */
[----:B------:R-:W-:Y:S07]  /*1970*/  LDSM.16.M88.4 R36, [R230+0xd100] ;  /* 0x00d10000e624783b */ /* 0x000fee0000000200 */
[C---:B------:R-:W-:Y:S01]  /*1980*/  HMMA.16816.F32 R44, R160.reuse, R74, R12 ;  /* 0x0000004aa02c723c */ /* 0x040fe2000000180c */
[----:B------:R-:W3:Y:S07]  /*1990*/  LDSM.16.M88.4 R12, [R230+0xc900] ;  /* 0x00c90000e60c783b */ /* 0x000eee0000000200 */
[C---:B------:R-:W-:Y:S08]  /*19a0*/  HMMA.16816.F32 R60, R160.reuse, R56, R24 ;  /* 0x00000038a03c723c */ /* 0x040ff00000001818 */
[----:B------:R-:W-:Y:S08]  /*19b0*/  HMMA.16816.F32 R56, R160, R58, R20 ;  /* 0x0000003aa038723c */ /* 0x000ff00000001814 */
[C---:B------:R-:W-:Y:S08]  /*19c0*/  HMMA.16816.F32 R24, R156.reuse, R84, RZ ;  /* 0x000000549c18723c */ /* 0x040ff000000018ff */
[----:B------:R-:W-:Y:S08]  /*19d0*/  HMMA.16816.F32 R20, R156, R86, RZ ;  /* 0x000000569c14723c */ /* 0x000ff000000018ff */
[C---:B------:R-:W-:Y:S08]  /*19e0*/  HMMA.16816.F32 R32, R160.reuse, R82, R32 ;  /* 0x00000052a020723c */ /* 0x040ff00000001820 */
[C---:B------:R-:W-:Y:S08]  /*19f0*/  HMMA.16816.F32 R72, R160.reuse, R88, R8 ;  /* 0x00000058a048723c */ /* 0x040ff00000001808 */
[----:B------:R-:W-:Y:S01]  /*1a00*/  HMMA.16816.F32 R84, R160, R90, R28 ;  /* 0x0000005aa054723c */ /* 0x000fe2000000181c */
[----:B------:R-:W4:Y:S04]  /*1a10*/  LDSM.16.M88.4 R88, [R230+0xe900] ;  /* 0x00e90000e658783b */ /* 0x000f280000000200 */
[----:B------:R-:W-:Y:S03]  /*1a20*/  LDSM.16.M88.4 R28, [R227+0x1800] ;  /* 0x00180000e31c783b */ /* 0x000fe60000000200 */
[C---:B-1----:R-:W-:Y:S08]  /*1a30*/  HMMA.16816.F32 R8, R184.reuse, R16, R68 ;  /* 0x00000010b808723c */ /* 0x042ff00000001844 */
[----:B------:R-:W-:Y:S08]  /*1a40*/  HMMA.16816.F32 R64, R184, R18, R64 ;  /* 0x00000012b840723c */ /* 0x000ff00000001840 */
[C---:B------:R-:W-:Y:S08]  /*1a50*/  HMMA.16816.F32 R80, R160.reuse, R100, R24 ;  /* 0x00000064a050723c */ /* 0x040ff00000001818 */
[----:B------:R-:W-:Y:S08]  /*1a60*/  HMMA.16816.F32 R76, R160, R102, R20 ;  /* 0x00000066a04c723c */ /* 0x000ff00000001814 */
[C---:B--2---:R-:W-:Y:S01]  /*1a70*/  HMMA.16816.F32 R16, R184.reuse, R52, R40 ;  /* 0x00000034b810723c */ /* 0x044fe20000001828 */
[----:B------:R-:W1:Y:S07]  /*1a80*/  LDSM.16.M88.4 R40, [R224+0xf100] ;  /* 0x00f10000e028783b */ /* 0x000e6e0000000200 */
[C---:B---3--:R-:W-:Y:S08]  /*1a90*/  HMMA.16816.F32 R60, R184.reuse, R12, R60 ;  /* 0x0000000cb83c723c */ /* 0x048ff0000000183c */
[C---:B------:R-:W-:Y:S08]  /*1aa0*/  HMMA.16816.F32 R56, R184.reuse, R14, R56 ;  /* 0x0000000eb838723c */ /* 0x040ff00000001838 */
[C---:B------:R-:W-:Y:S08]  /*1ab0*/  HMMA.16816.F32 R24, R184.reuse, R36, R48 ;  /* 0x00000024b818723c */ /* 0x040ff00000001830 */
[C---:B------:R-:W-:Y:S01]  /*1ac0*/  HMMA.16816.F32 R20, R184.reuse, R38, R44 ;  /* 0x00000026b814723c */ /* 0x040fe2000000182c */
[----:B------:R-:W2:Y:S07]  /*1ad0*/  LDSM.16.M88.4 R36, [R227+0x800] ;  /* 0x00080000e324783b */ /* 0x000eae0000000200 */
[----:B------:R-:W-:Y:S01]  /*1ae0*/  HMMA.16816.F32 R12, R184, R54, R32 ;  /* 0x00000036b80c723c */ /* 0x000fe20000001820 */
[----:B------:R-:W3:Y:S04]  /*1af0*/  LDSM.16.M88.4 R32, [R227+0x1000] ;  /* 0x00100000e320783b */ /* 0x000ee80000000200 */
[----:B------:R-:W-:Y:S03]  /*1b00*/  LDSM.16.M88.4 R52, [R227+0x2000] ;  /* 0x00200000e334783b */ /* 0x000fe60000000200 */
[----:B------:R-:W-:Y:S08]  /*1b10*/  HMMA.16816.F32 R8, R188, R96, R8 ;  /* 0x00000060bc08723c */ /* 0x000ff00000001808 */
[C---:B------:R-:W-:Y:S08]  /*1b20*/  HMMA.16816.F32 R48, R184.reuse, R92, R72 ;  /* 0x0000005cb830723c */ /* 0x040ff00000001848 */
[C---:B----4-:R-:W-:Y:S08]  /*1b30*/  HMMA.16816.F32 R100, R184.reuse, R88, R80 ;  /* 0x00000058b864723c */ /* 0x050ff00000001850 */
[----:B------:R-:W-:Y:S01]  /*1b40*/  HMMA.16816.F32 R72, R184, R90, R76 ;  /* 0x0000005ab848723c */ /* 0x000fe2000000184c */
[----:B------:R-:W4:Y:S07]  /*1b50*/  LDSM.16.M88.4 R88, [R231+0x3000] ;  /* 0x00300000e758783b */ /* 0x000f2e0000000200 */
[----:B-1----:R-:W-:Y:S08]  /*1b60*/  HMMA.16816.F32 R8, R192, R40, R8 ;  /* 0x00000028c008723c */ /* 0x002ff00000001808 */
[C---:B------:R-:W-:Y:S01]  /*1b70*/  HMMA.16816.F32 R44, R188.reuse, R98, R64 ;  /* 0x00000062bc2c723c */ /* 0x040fe20000001840 */
[----:B------:R-:W-:Y:S07]  /*1b80*/  LDSM.16.M88.4 R64, [R230+0xf100] ;  /* 0x00f10000e640783b */ /* 0x000fee0000000200 */
[C---:B--2---:R-:W-:Y:S08]  /*1b90*/  HMMA.16816.F32 R68, R188.reuse, R36, R60 ;  /* 0x00000024bc44723c */ /* 0x044ff0000000183c */
[C---:B---3--:R-:W-:Y:S01]  /*1ba0*/  HMMA.16816.F32 R60, R188.reuse, R34, R20 ;  /* 0x00000022bc3c723c */ /* 0x048fe20000001814 */
[----:B------:R-:W1:Y:S07]  /*1bb0*/  LDSM.16.M88.4 R20, [R224+0xf900] ;  /* 0x00f90000e014783b */ /* 0x000e6e0000000200 */
[----:B------:R-:W-:Y:S01]  /*1bc0*/  HMMA.16816.F32 R76, R188, R32, R24 ;  /* 0x00000020bc4c723c */ /* 0x000fe20000001818 */
[----:B------:R-:W2:Y:S07]  /*1bd0*/  LDSM.16.M88.4 R24, [R227+0x2800] ;  /* 0x00280000e318783b */ /* 0x000eae0000000200 */
[----:B------:R-:W-:Y:S08]  /*1be0*/  HMMA.16816.F32 R104, R184, R94, R84 ;  /* 0x0000005eb868723c */ /* 0x000ff00000001854 */
[----:B------:R-:W-:Y:S08]  /*1bf0*/  HMMA.16816.F32 R92, R188, R30, R12 ;  /* 0x0000001ebc5c723c */ /* 0x000ff0000000180c */
[----:B----4-:R-:W-:Y:S08]  /*1c00*/  HMMA.16816.F32 R8, R196, R88, R8 ;  /* 0x00000058c408723c */ /* 0x010ff00000001808 */
[----:B------:R-:W-:Y:S08]  /*1c10*/  HMMA.16816.F32 R12, R192, R42, R44 ;  /* 0x0000002ac00c723c */ /* 0x000ff0000000182c */
[C---:B------:R-:W-:Y:S01]  /*1c20*/  HMMA.16816.F32 R96, R188.reuse, R28, R16 ;  /* 0x0000001cbc60723c */ /* 0x040fe20000001810 */
[----:B------:R-:W3:Y:S07]  /*1c30*/  LDSM.16.M88.4 R16, [R224+0x10100] ;  /* 0x01010000e010783b */ /* 0x000eee0000000200 */
[----:B------:R-:W-:Y:S01]  /*1c40*/  HMMA.16816.F32 R84, R188, R38, R56 ;  /* 0x00000026bc54723c */ /* 0x000fe20000001838 */
[----:B------:R-:W4:Y:S04]  /*1c50*/  LDSM.16.M88.4 R56, [R224+0x11900] ;  /* 0x01190000e038783b */ /* 0x000f280000000200 */
[----:B------:R-:W5:Y:S03]  /*1c60*/  LDSM.16.M88.4 R36, [R224+0x10900] ;  /* 0x01090000e024783b */ /* 0x000f660000000200 */
[----:B-1----:R-:W-:Y:S01]  /*1c70*/  HMMA.16816.F32 R32, R192, R20, R68 ;  /* 0x00000014c020723c */ /* 0x002fe20000001844 */
[----:B------:R-:W-:Y:S07]  /*1c80*/  LDSM.16.M88.4 R68, [R231+0x4800] ;  /* 0x00480000e744783b */ /* 0x000fee0000000200 */
[C---:B------:R-:W-:Y:S01]  /*1c90*/  HMMA.16816.F32 R80, R188.reuse, R52, R48 ;  /* 0x00000034bc50723c */ /* 0x040fe20000001830 */
[----:B------:R-:W1:Y:S07]  /*1ca0*/  LDSM.16.M88.4 R48, [R224+0x11100] ;  /* 0x01110000e030783b */ /* 0x000e6e0000000200 */
[----:B--2---:R-:W-:Y:S08]  /*1cb0*/  HMMA.16816.F32 R40, R188, R26, R72 ;  /* 0x0000001abc28723c */ /* 0x004ff00000001848 */
[----:B------:R-:W-:Y:S08]  /*1cc0*/  HMMA.16816.F32 R8, R200, R64, R8 ;  /* 0x00000040c808723c */ /* 0x000ff00000001808 */
[----:B------:R-:W-:Y:S08]  /*1cd0*/  HMMA.16816.F32 R12, R196, R90, R12 ;  /* 0x0000005ac40c723c */ /* 0x000ff0000000180c */
[----:B------:R-:W-:Y:S01]  /*1ce0*/  HMMA.16816.F32 R44, R188, R24, R100 ;  /* 0x00000018bc2c723c */ /* 0x000fe20000001864 */
[----:B------:R-:W-:Y:S07]  /*1cf0*/  LDSM.16.M88.4 R100, [R230+0x11900] ;  /* 0x01190000e664783b */ /* 0x000fee0000000200 */
[----:B------:R-:W-:Y:S08]  /*1d00*/  HMMA.16816.F32 R84, R192, R22, R84 ;  /* 0x00000016c054723c */ /* 0x000ff00000001854 */
[----:B------:R-:W-:Y:S01]  /*1d10*/  HMMA.16816.F32 R52, R188, R54, R104 ;  /* 0x00000036bc34723c */ /* 0x000fe20000001868 */
[----:B------:R-:W-:Y:S07]  /*1d20*/  LDSM.16.M88.4 R104, [R231+0x5000] ;  /* 0x00500000e768783b */ /* 0x000fee0000000200 */
[C---:B---3--:R-:W-:Y:S08]  /*1d30*/  HMMA.16816.F32 R76, R192.reuse, R16, R76 ;  /* 0x00000010c04c723c */ /* 0x048ff0000000184c */
[----:B------:R-:W-:Y:S01]  /*1d40*/  HMMA.16816.F32 R72, R192, R18, R60 ;  /* 0x00000012c048723c */ /* 0x000fe2000000183c */
[----:B------:R-:W2:Y:S07]  /*1d50*/  LDSM.16.M88.4 R60, [R231+0x4000] ;  /* 0x00400000e73c783b */ /* 0x000eae0000000200 */
[----:B------:R-:W-:Y:S01]  /*1d60*/  HMMA.16816.F32 R16, R196, R116, R32 ;  /* 0x00000074c410723c */ /* 0x000fe20000001820 */
[----:B------:R-:W-:Y:S07]  /*1d70*/  LDSM.16.M88.4 R32, [R230+0x11100] ;  /* 0x01110000e620783b */ /* 0x000fee0000000200 */
[----:B----4-:R-:W-:Y:S01]  /*1d80*/  HMMA.16816.F32 R88, R192, R58, R40 ;  /* 0x0000003ac058723c */ /* 0x010fe20000001828 */
[----:B------:R-:W3:Y:S07]  /*1d90*/  LDSM.16.M88.4 R40, [R231+0x5800] ;  /* 0x00580000e728783b */ /* 0x000eee0000000200 */
[----:B------:R-:W-:Y:S08]  /*1da0*/  HMMA.16816.F32 R8, R204, R124, R8 ;  /* 0x0000007ccc08723c */ /* 0x000ff00000001808 */
[----:B------:R-:W-:Y:S08]  /*1db0*/  HMMA.16816.F32 R12, R200, R66, R12 ;  /* 0x00000042c80c723c */ /* 0x000ff0000000180c */
[C---:B-----5:R-:W-:Y:S08]  /*1dc0*/  HMMA.16816.F32 R24, R192.reuse, R38, R92 ;  /* 0x00000026c018723c */ /* 0x060ff0000000185c */
[----:B------:R-:W-:Y:S08]  /*1dd0*/  HMMA.16816.F32 R92, R192, R56, R44 ;  /* 0x00000038c05c723c */ /* 0x000ff0000000182c */
[----:B------:R-:W-:Y:S01]  /*1de0*/  HMMA.16816.F32 R44, R196, R118, R84 ;  /* 0x00000076c42c723c */ /* 0x000fe20000001854 */
[----:B------:R-:W4:Y:S07]  /*1df0*/  LDSM.16.M88.4 R116, [R231+0x6000] ;  /* 0x00600000e774783b */ /* 0x000f2e0000000200 */
[C---:B-1----:R-:W-:Y:S01]  /*1e00*/  HMMA.16816.F32 R20, R192.reuse, R48, R80 ;  /* 0x00000030c014723c */ /* 0x042fe20000001850 */
[----:B------:R-:W1:Y:S07]  /*1e10*/  LDSM.16.M88.4 R80, [R230+0x10100] ;  /* 0x01010000e650783b */ /* 0x000e6e0000000200 */
[C---:B------:R-:W-:Y:S01]  /*1e20*/  HMMA.16816.F32 R28, R192.reuse, R36, R96 ;  /* 0x00000024c01c723c */ /* 0x040fe20000001860 */
[----:B------:R-:W-:Y:S07]  /*1e30*/  LDSM.16.M88.4 R36, [R230+0x10900] ;  /* 0x01090000e624783b */ /* 0x000fee0000000200 */
[----:B------:R-:W-:Y:S08]  /*1e40*/  HMMA.16816.F32 R96, R192, R50, R52 ;  /* 0x00000032c060723c */ /* 0x000ff00000001834 */
[----:B------:R-:W-:Y:S08]  /*1e50*/  HMMA.16816.F32 R16, R200, R108, R16 ;  /* 0x0000006cc810723c */ /* 0x000ff00000001810 */
[----:B------:R-:W-:Y:S08]  /*1e60*/  HMMA.16816.F32 R8, R208, R120, R8 ;  /* 0x00000078d008723c */ /* 0x000ff00000001808 */
[----:B------:R-:W-:Y:S01]  /*1e70*/  HMMA.16816.F32 R12, R204, R126, R12 ;  /* 0x0000007ecc0c723c */ /* 0x000fe2000000180c */
[----:B------:R-:W5:Y:S07]  /*1e80*/  LDSM.16.M88.4 R124, [R224+0x12900] ;  /* 0x01290000e07c783b */ /* 0x000f6e0000000200 */
[C---:B--2---:R-:W-:Y:S01]  /*1e90*/  HMMA.16816.F32 R52, R196.reuse, R60, R76 ;  /* 0x0000003cc434723c */ /* 0x044fe2000000184c */
[----:B------:R-:W-:Y:S07]  /*1ea0*/  LDSM.16.M88.4 R76, [R227+0x4800] ;  /* 0x00480000e34c783b */ /* 0x000fee0000000200 */
[C---:B------:R-:W-:Y:S08]  /*1eb0*/  HMMA.16816.F32 R56, R196.reuse, R70, R24 ;  /* 0x00000046c438723c */ /* 0x040ff00000001818 */
[C---:B------:R-:W-:Y:S08]  /*1ec0*/  HMMA.16816.F32 R48, R196.reuse, R104, R20 ;  /* 0x00000068c430723c */ /* 0x040ff00000001814 */
[----:B---3--:R-:W-:Y:S08]  /*1ed0*/  HMMA.16816.F32 R24, R196, R40, R92 ;  /* 0x00000028c418723c */ /* 0x008ff0000000185c */
[----:B------:R-:W-:Y:S01]  /*1ee0*/  HMMA.16816.F32 R20, R200, R110, R44 ;  /* 0x0000006ec814723c */ /* 0x000fe2000000182c */
[----:B------:R-:W-:Y:S07]  /*1ef0*/  LDSM.16.M88.4 R108, [R227+0x6000] ;  /* 0x00600000e36c783b */ /* 0x000fee0000000200 */
[C---:B------:R-:W-:Y:S01]  /*1f00*/  HMMA.16816.F32 R64, R196.reuse, R62, R72 ;  /* 0x0000003ec440723c */ /* 0x040fe20000001848 */
[----:B------:R-:W-:Y:S07]  /*1f10*/  LDSM.16.M88.4 R72, [R224+0x13900] ;  /* 0x01390000e048783b */ /* 0x000fee0000000200 */
[C---:B------:R-:W-:Y:S01]  /*1f20*/  HMMA.16816.F32 R60, R196.reuse, R68, R28 ;  /* 0x00000044c43c723c */ /* 0x040fe2000000181c */
[----:B------:R-:W2:Y:S07]  /*1f30*/  LDSM.16.M88.4 R68, [R227+0x4000] ;  /* 0x00400000e344783b */ /* 0x000eae0000000200 */
[----:B------:R-:W-:Y:S01]  /*1f40*/  HMMA.16816.F32 R28, R196, R106, R96 ;  /* 0x0000006ac41c723c */ /* 0x000fe20000001860 */
[----:B------:R-:W-:Y:S04]  /*1f50*/  LDSM.16.M88.4 R104, [R231+0x6800] ;  /* 0x00680000e768783b */ /* 0x000fe80000000200 */
[----:B------:R-:W-:Y:S03]  /*1f60*/  LDSM.16.M88.4 R96, [R227+0x5800] ;  /* 0x00580000e360783b */ /* 0x000fe60000000200 */
[----:B------:R-:W-:Y:S08]  /*1f70*/  HMMA.16816.F32 R16, R204, R112, R16 ;  /* 0x00000070cc10723c */ /* 0x000ff00000001810 */
[----:B----4-:R-:W-:Y:S08]  /*1f80*/  HMMA.16816.F32 R8, R212, R116, R8 ;  /* 0x00000074d408723c */ /* 0x010ff00000001808 */
[----:B------:R-:W-:Y:S08]  /*1f90*/  HMMA.16816.F32 R12, R208, R122, R12 ;  /* 0x0000007ad00c723c */ /* 0x000ff0000000180c */
[----:B------:R-:W-:Y:S01]  /*1fa0*/  HMMA.16816.F32 R92, R196, R42, R88 ;  /* 0x0000002ac45c723c */ /* 0x000fe20000001858 */
[----:B------:R-:W3:Y:S07]  /*1fb0*/  LDSM.16.M88.4 R88, [R227+0x5000] ;  /* 0x00500000e358783b */ /* 0x000eee0000000200 */
[C---:B-1----:R-:W-:Y:S08]  /*1fc0*/  HMMA.16816.F32 R84, R200.reuse, R80, R52 ;  /* 0x00000050c854723c */ /* 0x042ff00000001834 */
[----:B------:R-:W-:Y:S08]  /*1fd0*/  HMMA.16816.F32 R40, R200, R100, R24 ;  /* 0x00000064c828723c */ /* 0x000ff00000001818 */
[----:B------:R-:W-:Y:S08]  /*1fe0*/  HMMA.16816.F32 R24, R204, R114, R20 ;  /* 0x00000072cc18723c */ /* 0x000ff00000001814 */
[C---:B------:R-:W-:Y:S01]  /*1ff0*/  HMMA.16816.F32 R64, R200.reuse, R82, R64 ;  /* 0x00000052c840723c */ /* 0x040fe20000001840 */
[----:B------:R-:W-:Y:S07]  /*2000*/  LDSM.16.M88.4 R80, [R230+0x12900] ;  /* 0x01290000e650783b */ /* 0x000fee0000000200 */
[C---:B------:R-:W-:Y:S08]  /*2010*/  HMMA.16816.F32 R52, R200.reuse, R32, R48 ;  /* 0x00000020c834723c */ /* 0x040ff00000001830 */
[----:B------:R-:W-:Y:S01]  /*2020*/  HMMA.16816.F32 R44, R200, R34, R28 ;  /* 0x00000022c82c723c */ /* 0x000fe2000000181c */
[----:B------:R-:W1:Y:S07]  /*2030*/  LDSM.16.M88.4 R32, [R224+0x13100] ;  /* 0x01310000e020783b */ /* 0x000e6e0000000200 */
[----:B-----5:R-:W-:Y:S08]  /*2040*/  HMMA.16816.F32 R20, R208, R124, R16 ;  /* 0x0000007cd014723c */ /* 0x020ff00000001810 */
[C---:B------:R-:W-:Y:S08]  /*2050*/  HMMA.16816.F32 R60, R200.reuse, R36, R60 ;  /* 0x00000024c83c723c */ /* 0x040ff0000000183c */
[----:B------:R-:W-:Y:S08]  /*2060*/  HMMA.16816.F32 R56, R200, R38, R56 ;  /* 0x00000026c838723c */ /* 0x000ff00000001838 */
[----:B------:R-:W-:Y:S08]  /*2070*/  HMMA.16816.F32 R8, R216, R128, R8 ;  /* 0x00000080d808723c */ /* 0x000ff00000001808 */
[----:B------:R-:W-:Y:S08]  /*2080*/  HMMA.16816.F32 R12, R212, R118, R12 ;  /* 0x00000076d40c723c */ /* 0x000ff0000000180c */
[----:B--2---:R-:W-:Y:S08]  /*2090*/  HMMA.16816.F32 R16, R204, R68, R84 ;  /* 0x00000044cc10723c */ /* 0x004ff00000001854 */
[----:B------:R-:W-:Y:S08]  /*20a0*/  HMMA.16816.F32 R24, R208, R126, R24 ;  /* 0x0000007ed018723c */ /* 0x000ff00000001818 */
[C---:B------:R-:W-:Y:S08]  /*20b0*/  HMMA.16816.F32 R36, R204.reuse, R70, R64 ;  /* 0x00000046cc24723c */ /* 0x040ff00000001840 */
[C---:B---3--:R-:W-:Y:S01]  /*20c0*/  HMMA.16816.F32 R68, R204.reuse, R88, R52 ;  /* 0x00000058cc44723c */ /* 0x048fe20000001834 */
[----:B------:R-:W-:Y:S07]  /*20d0*/  LDSM.16.M88.4 R52, [R224+0x14100] ;  /* 0x01410000e034783b */ /* 0x000fee0000000200 */
[----:B------:R-:W-:Y:S01]  /*20e0*/  HMMA.16816.F32 R88, R204, R90, R44 ;  /* 0x0000005acc58723c */ /* 0x000fe2000000182c */
[----:B------:R-:W2:Y:S07]  /*20f0*/  LDSM.16.M88.4 R44, [R231+0x7000] ;  /* 0x00700000e72c783b */ /* 0x000eae0000000200 */
[----:B------:R-:W-:Y:S08]  /*2100*/  HMMA.16816.F32 R20, R212, R104, R20 ;  /* 0x00000068d414723c */ /* 0x000ff00000001814 */
[C---:B------:R-:W-:Y:S08]  /*2110*/  HMMA.16816.F32 R48, R204.reuse, R76, R60 ;  /* 0x0000004ccc30723c */ /* 0x040ff0000000183c */
[C---:B------:R-:W-:Y:S01]  /*2120*/  HMMA.16816.F32 R64, R204.reuse, R78, R56 ;  /* 0x0000004ecc40723c */ /* 0x040fe20000001838 */
[----:B------:R-:W3:Y:S07]  /*2130*/  LDSM.16.M88.4 R56, [R227+0x6800] ;  /* 0x00680000e338783b */ /* 0x000eee0000000200 */
[----:B------:R-:W-:Y:S08]  /*2140*/  HMMA.16816.F32 R76, R204, R96, R40 ;  /* 0x00000060cc4c723c */ /* 0x000ff00000001828 */
[----:B------:R-:W-:Y:S08]  /*2150*/  HMMA.16816.F32 R40, R220, R108, R8 ;  /* 0x0000006cdc28723c */ /* 0x000ff00000001808 */
[----:B------:R-:W-:Y:S08]  /*2160*/  HMMA.16816.F32 R8, R216, R130, R12 ;  /* 0x00000082d808723c */ /* 0x000ff0000000180c */
[----:B-1----:R-:W-:Y:S08]  /*2170*/  HMMA.16816.F32 R12, R208, R32, R16 ;  /* 0x00000020d00c723c */ /* 0x002ff00000001810 */
[----:B------:R-:W-:Y:S01]  /*2180*/  HMMA.16816.F32 R24, R212, R106, R24 ;  /* 0x0000006ad418723c */ /* 0x000fe20000001818 */
[----:B------:R-:W-:-:S04]  /*2190*/  FMUL.FTZ R2, R40, c[0x0][0x320] ;  /* 0x0000c80028027a20 */ /* 0x000fc80000410000 */
[----:B------:R1:W4:Y:S03]  /*21a0*/  MUFU.TANH R101, R2 ;  /* 0x0000000200657308 */ /* 0x0003260000002400 */
[----:B------:R-:W-:Y:S08]  /*21b0*/  HMMA.16816.F32 R28, R200, R102, R92 ;  /* 0x00000066c81c723c */ /* 0x000ff0000000185c */
[----:B------:R-:W-:Y:S01]  /*21c0*/  HMMA.16816.F32 R36, R208, R34, R36 ;  /* 0x00000022d024723c */ /* 0x000fe20000001824 */
[----:B------:R-:W5:Y:S01]  /*21d0*/  LDSM.16.M88.4 R32, [R230+0x13100] ;  /* 0x01310000e620783b */ /* 0x000f620000000200 */
[----:B-1----:R-:W-:-:S06]  /*21e0*/  FMUL.FTZ R2, R41, c[0x0][0x320] ;  /* 0x0000c80029027a20 */ /* 0x002fcc0000410000 */
[----:B------:R-:W-:Y:S01]  /*21f0*/  HMMA.16816.F32 R20, R216, R80, R20 ;  /* 0x00000050d814723c */ /* 0x000fe20000001814 */
[----:B------:R1:W1:Y:S07]  /*2200*/  MUFU.TANH R100, R2 ;  /* 0x0000000200647308 */ /* 0x00026e0000002400 */
[----:B------:R-:W-:Y:S08]  /*2210*/  HMMA.16816.F32 R16, R220, R110, R8 ;  /* 0x0000006edc10723c */ /* 0x000ff00000001808 */
[----:B--2---:R-:W-:Y:S01]  /*2220*/  HMMA.16816.F32 R12, R212, R44, R12 ;  /* 0x0000002cd40c723c */ /* 0x004fe2000000180c */
[----:B-1----:R-:W-:-:S04]  /*2230*/  FMUL.FTZ R2, R42, c[0x0][0x320] ;  /* 0x0000c8002a027a20 */ /* 0x002fc80000410000 */
[----:B------:R1:W2:Y:S03]  /*2240*/  MUFU.TANH R95, R2 ;  /* 0x00000002005f7308 */ /* 0x0002a60000002400 */
[----:B------:R-:W-:Y:S08]  /*2250*/  HMMA.16816.F32 R8, R216, R82, R24 ;  /* 0x00000052d808723c */ /* 0x000ff00000001818 */
[----:B------:R-:W-:Y:S01]  /*2260*/  HMMA.16816.F32 R96, R204, R98, R28 ;  /* 0x00000062cc60723c */ /* 0x000fe2000000181c */
[----:B-1----:R-:W-:-:S02]  /*2270*/  FMUL.FTZ R2, R43, c[0x0][0x320] ;  /* 0x0000c8002b027a20 */ /* 0x002fc40000410000 */
[----:B------:R-:W1:Y:S05]  /*2280*/  LDSM.16.M88.4 R40, [R231+0x7800] ;  /* 0x00780000e728783b */ /* 0x000e6a0000000200 */
[----:B------:R-:W-:Y:S01]  /*2290*/  HMMA.16816.F32 R60, R208, R72, R48 ;  /* 0x00000048d03c723c */ /* 0x000fe20000001830 */
[----:B------:R2:W1:Y:S01]  /*22a0*/  MUFU.TANH R94, R2 ;  /* 0x00000002005e7308 */ /* 0x0004620000002400 */
[----:B------:R-:W-:Y:S06]  /*22b0*/  LDSM.16.M88.4 R48, [R227+0x7000] ;  /* 0x00700000e330783b */ /* 0x000fec0000000200 */
[----:B---3--:R-:W-:Y:S08]  /*22c0*/  HMMA.16816.F32 R28, R220, R56, R20 ;  /* 0x00000038dc1c723c */ /* 0x008ff00000001814 */
[----:B------:R-:W-:Y:S01]  /*22d0*/  HMMA.16816.F32 R24, R212, R46, R36 ;  /* 0x0000002ed418723c */ /* 0x000fe20000001824 */
[----:B--2---:R-:W-:Y:S01]  /*22e0*/  FMUL.FTZ R2, R16, c[0x0][0x320] ;  /* 0x0000c80010027a20 */ /* 0x004fe20000410000 */
[----:B------:R-:W-:Y:S03]  /*22f0*/  LDSM.16.M88.4 R44, [R230+0x13900] ;  /* 0x01390000e62c783b */ /* 0x000fe60000000200 */
[----:B------:R2:W3:Y:S03]  /*2300*/  MUFU.TANH R93, R2 ;  /* 0x00000002005d7308 */ /* 0x0004e60000002400 */
[----:B-----5:R-:W-:Y:S08]  /*2310*/  HMMA.16816.F32 R20, R216, R32, R12 ;  /* 0x00000020d814723c */ /* 0x020ff0000000180c */
[----:B------:R-:W-:Y:S01]  /*2320*/  HMMA.16816.F32 R8, R220, R58, R8 ;  /* 0x0000003adc08723c */ /* 0x000fe20000001808 */
[----:B--2---:R-:W-:-:S07]  /*2330*/  FMUL.FTZ R2, R17, c[0x0][0x320] ;  /* 0x0000c80011027a20 */ /* 0x004fce0000410000 */
[----:B------:R-:W-:Y:S01]  /*2340*/  HMMA.16816.F32 R12, R216, R34, R24 ;  /* 0x00000022d80c723c */ /* 0x000fe20000001818 */
[----:B------:R2:W1:Y:S01]  /*2350*/  MUFU.TANH R92, R2 ;  /* 0x00000002005c7308 */ /* 0x0004620000002400 */
[----:B------:R-:W-:Y:S06]  /*2360*/  LDSM.16.M88.4 R32, [R231+0x8000] ;  /* 0x00800000e720783b */ /* 0x000fec0000000200 */
[C---:B------:R-:W-:Y:S08]  /*2370*/  HMMA.16816.F32 R68, R208.reuse, R52, R68 ;  /* 0x00000034d044723c */ /* 0x040ff00000001844 */
[----:B------:R-:W-:Y:S01]  /*2380*/  HMMA.16816.F32 R64, R208, R74, R64 ;  /* 0x0000004ad040723c */ /* 0x000fe20000001840 */
[----:B--2---:R-:W-:-:S04]  /*2390*/  FMUL.FTZ R2, R18, c[0x0][0x320] ;  /* 0x0000c80012027a20 */ /* 0x004fc80000410000 */
[----:B------:R2:W1:Y:S03]  /*23a0*/  MUFU.TANH R87, R2 ;  /* 0x0000000200577308 */ /* 0x0004660000002400 */
[----:B------:R-:W-:Y:S01]  /*23b0*/  HMMA.16816.F32 R36, R208, R54, R88 ;  /* 0x00000036d024723c */ /* 0x000fe20000001858 */
[----:B------:R-:W-:Y:S01]  /*23c0*/  LDSM.16.M88.4 R52, [R231+0x8800] ;  /* 0x00880000e734783b */ /* 0x000fe20000000200 */
[----:B--2---:R-:W-:-:S06]  /*23d0*/  FMUL.FTZ R2, R19, c[0x0][0x320] ;  /* 0x0000c80013027a20 */ /* 0x004fcc0000410000 */
[C---:B-1----:R-:W-:Y:S01]  /*23e0*/  HMMA.16816.F32 R16, R212.reuse, R40, R60 ;  /* 0x00000028d410723c */ /* 0x042fe2000000183c */
[----:B------:R-:W1:Y:S01]  /*23f0*/  LDSM.16.M88.4 R60, [R224+0x14900] ;  /* 0x01490000e03c783b */ /* 0x000e620000000200 */
[----:B------:R2:W1:Y:S06]  /*2400*/  MUFU.TANH R86, R2 ;  /* 0x0000000200567308 */ /* 0x00046c0000002400 */
[----:B------:R-:W-:Y:S01]  /*2410*/  HMMA.16816.F32 R24, R212, R42, R64 ;  /* 0x0000002ad418723c */ /* 0x000fe20000001840 */
[----:B------:R-:W5:Y:S01]  /*2420*/  LDSM.16.M88.4 R40, [R227+0x7800] ;  /* 0x00780000e328783b */ /* 0x000f620000000200 */
[----:B--2---:R-:W-:-:S04]  /*2430*/  FMUL.FTZ R2, R28, c[0x0][0x320] ;  /* 0x0000c8001c027a20 */ /* 0x004fc80000410000 */
[----:B------:R2:W1:Y:S02]  /*2440*/  MUFU.TANH R85, R2 ;  /* 0x0000000200557308 */ /* 0x0004640000002400 */
[----:B--2---:R-:W-:Y:S01]  /*2450*/  FMUL.FTZ R2, R29, c[0x0][0x320] ;  /* 0x0000c8001d027a20 */ /* 0x004fe20000410000 */
[----:B-1----:R-:W-:Y:S05]  /*2460*/  HMMA.16816.F32 R56, R208, R60, R76 ;  /* 0x0000003cd038723c */ /* 0x002fea000000184c */
[----:B------:R1:W2:Y:S02]  /*2470*/  MUFU.TANH R84, R2 ;  /* 0x0000000200547308 */ /* 0x0002a40000002400 */
[----:B-1----:R-:W-:-:S06]  /*2480*/  FMUL.FTZ R2, R30, c[0x0][0x320] ;  /* 0x0000c8001e027a20 */ /* 0x002fcc0000410000 */
[----:B------:R1:W1:Y:S02]  /*2490*/  MUFU.TANH R83, R2 ;  /* 0x0000000200537308 */ /* 0x0002640000002400 */
[----:B-1----:R-:W-:Y:S02]  /*24a0*/  FMUL.FTZ R2, R31, c[0x0][0x320] ;  /* 0x0000c8001f027a20 */ /* 0x002fe40000410000 */
[----:B------:R-:W-:Y:S04]  /*24b0*/  HMMA.16816.F32 R28, R220, R48, R20 ;  /* 0x00000030dc1c723c */ /* 0x000fe80000001814 */
[----:B------:R1:W1:Y:S04]  /*24c0*/  MUFU.TANH R82, R2 ;  /* 0x0000000200527308 */ /* 0x0002680000002400 */
[----:B------:R-:W-:Y:S08]  /*24d0*/  HMMA.16816.F32 R20, R216, R44, R16 ;  /* 0x0000002cd814723c */ /* 0x000ff00000001810 */
[----:B------:R-:W-:Y:S01]  /*24e0*/  HMMA.16816.F32 R16, R212, R32, R68 ;  /* 0x00000020d410723c */ /* 0x000fe20000001844 */
[----:B-1----:R-:W-:-:S04]  /*24f0*/  FMUL.FTZ R2, R8, c[0x0][0x320] ;  /* 0x0000c80008027a20 */ /* 0x002fc80000410000 */
[----:B------:R1:W1:Y:S02]  /*2500*/  MUFU.TANH R81, R2 ;  /* 0x0000000200517308 */ /* 0x0002640000002400 */
[----:B-1----:R-:W-:-:S06]  /*2510*/  FMUL.FTZ R2, R9, c[0x0][0x320] ;  /* 0x0000c80009027a20 */ /* 0x002fcc0000410000 */
[----:B------:R1:W1:Y:S02]  /*2520*/  MUFU.TANH R80, R2 ;  /* 0x0000000200507308 */ /* 0x0002640000002400 */
[----:B-1----:R-:W-:-:S06]  /*2530*/  FMUL.FTZ R2, R10, c[0x0][0x320] ;  /* 0x0000c8000a027a20 */ /* 0x002fcc0000410000 */
[----:B------:R1:W1:Y:S02]  /*2540*/  MUFU.TANH R75, R2 ;  /* 0x00000002004b7308 */ /* 0x0002640000002400 */
[----:B-1----:R-:W-:Y:S02]  /*2550*/  FMUL.FTZ R2, R11, c[0x0][0x320] ;  /* 0x0000c8000b027a20 */ /* 0x002fe40000410000 */
[----:B------:R-:W-:Y:S01]  /*2560*/  HMMA.16816.F32 R8, R220, R50, R12 ;  /* 0x00000032dc08723c */ /* 0x000fe2000000180c */
[----:B------:R-:W1:Y:S03]  /*2570*/  LDSM.16.M88.4 R48, [R230+0x14100] ;  /* 0x01410000e630783b */ /* 0x000e660000000200 */
[----:B------:R2:W1:Y:S04]  /*2580*/  MUFU.TANH R74, R2 ;  /* 0x00000002004a7308 */ /* 0x0004680000002400 */
[----:B------:R-:W-:Y:S01]  /*2590*/  HMMA.16816.F32 R12, R216, R46, R24 ;  /* 0x0000002ed80c723c */ /* 0x000fe20000001818 */
[----:B------:R-:W-:Y:S07]  /*25a0*/  LDSM.16.M88.4 R44, [R227+0x8000] ;  /* 0x00800000e32c783b */ /* 0x000fee0000000200 */
[----:B-----5:R-:W-:Y:S01]  /*25b0*/  HMMA.16816.F32 R24, R220, R40, R20 ;  /* 0x00000028dc18723c */ /* 0x020fe20000001814 */
[----:B--2---:R-:W-:-:S04]  /*25c0*/  FMUL.FTZ R2, R28, c[0x0][0x320] ;  /* 0x0000c8001c027a20 */ /* 0x004fc80000410000 */
[----:B------:R2:W1:Y:S11]  /*25d0*/  MUFU.TANH R73, R2 ;  /* 0x0000000200497308 */ /* 0x0004760000002400 */
[----:B------:R-:W-:Y:S01]  /*25e0*/  HMMA.16816.F32 R12, R220, R42, R12 ;  /* 0x0000002adc0c723c */ /* 0x000fe2000000180c */
[----:B--2---:R-:W-:-:S07]  /*25f0*/  FMUL.FTZ R2, R29, c[0x0][0x320] ;  /* 0x0000c8001d027a20 */ /* 0x004fce0000410000 */
[----:B------:R-:W-:Y:S01]  /*2600*/  FMUL.FTZ R25, R25, c[0x0][0x320] ;  /* 0x0000c80019197a20 */ /* 0x000fe20000410000 */
[----:B-1----:R-:W-:Y:S01]  /*2610*/  HMMA.16816.F32 R20, R216, R48, R16 ;  /* 0x00000030d814723c */ /* 0x002fe20000001810 */
[----:B------:R1:W2:Y:S01]  /*2620*/  MUFU.TANH R72, R2 ;  /* 0x0000000200487308 */ /* 0x0002a20000002400 */
[----:B------:R-:W-:Y:S02]  /*2630*/  FMUL.FTZ R26, R26, c[0x0][0x320] ;  /* 0x0000c8001a1a7a20 */ /* 0x000fe40000410000 */
[----:B------:R-:W-:-:S04]  /*2640*/  FMUL.FTZ R27, R27, c[0x0][0x320] ;  /* 0x0000c8001b1b7a20 */ /* 0x000fc80000410000 */
[----:B------:R-:W-:Y:S01]  /*2650*/  HMMA.16816.F32 R16, R212, R52, R56 ;  /* 0x00000034d410723c */ /* 0x000fe20000001838 */
[----:B------:R-:W2:Y:S06]  /*2660*/  MUFU.TANH R60, R25 ;  /* 0x00000019003c7308 */ /* 0x000eac0000002400 */
[----:B------:R-:W-:Y:S02]  /*2670*/  FMUL.FTZ R12, R12, c[0x0][0x320] ;  /* 0x0000c8000c0c7a20 */ /* 0x000fe40000410000 */
[----:B-1----:R-:W-:Y:S01]  /*2680*/  FMUL.FTZ R2, R30, c[0x0][0x320] ;  /* 0x0000c8001e027a20 */ /* 0x002fe20000410000 */
[----:B------:R-:W1:Y:S01]  /*2690*/  MUFU.TANH R52, R26 ;  /* 0x0000001a00347308 */ /* 0x000e620000002400 */
[----:B------:R-:W-:-:S02]  /*26a0*/  FMUL.FTZ R13, R13, c[0x0][0x320] ;  /* 0x0000c8000d0d7a20 */ /* 0x000fc40000410000 */
[----:B------:R-:W-:Y:S02]  /*26b0*/  FMUL.FTZ R14, R14, c[0x0][0x320] ;  /* 0x0000c8000e0e7a20 */ /* 0x000fe40000410000 */
[----:B------:R-:W-:-:S03]  /*26c0*/  FMUL.FTZ R15, R15, c[0x0][0x320] ;  /* 0x0000c8000f0f7a20 */ /* 0x000fc60000410000 */
[----:B------:R5:W1:Y:S08]  /*26d0*/  MUFU.TANH R69, R2 ;  /* 0x0000000200457308 */ /* 0x000a700000002400 */
[----:B------:R-:W1:Y:S01]  /*26e0*/  MUFU.TANH R49, R27 ;  /* 0x0000001b00317308 */ /* 0x000e620000002400 */
[----:B-----5:R-:W-:-:S07]  /*26f0*/  FMUL.FTZ R2, R31, c[0x0][0x320] ;  /* 0x0000c8001f027a20 */ /* 0x020fce0000410000 */
[----:B------:R-:W1:Y:S01]  /*2700*/  MUFU.TANH R48, R12 ;  /* 0x0000000c00307308 */ /* 0x000e620000002400 */
[----:B------:R-:W-:Y:S01]  /*2710*/  HMMA.16816.F32 R28, R212, R34, R36 ;  /* 0x00000022d41c723c */ /* 0x000fe20000001824 */
[----:B------:R-:W5:Y:S04]  /*2720*/  LDSM.16.M88.4 R36, [R230+0x14900] ;  /* 0x01490000e624783b */ /* 0x000f680000000200 */
[----:B------:R-:W1:Y:S01]  /*2730*/  LDSM.16.M88.4 R32, [R227+0x8800] ;  /* 0x00880000e320783b */ /* 0x000e620000000200 */
[----:B------:R-:W-:-:S04]  /*2740*/  DEPBAR.LE SB0, 0x0 ;  /* 0x000080000000791a */ /* 0x000fc80000000000 */
[----:B------:R2:W1:Y:S08]  /*2750*/  MUFU.TANH R68, R2 ;  /* 0x0000000200447308 */ /* 0x0004700000002400 */
[----:B------:R-:W1:Y:S06]  /*2760*/  MUFU.TANH R43, R15 ;  /* 0x0000000f002b7308 */ /* 0x000e6c0000002400 */
[----:B------:R-:W-:Y:S01]  /*2770*/  HMMA.16816.F32 R28, R216, R50, R28 ;  /* 0x00000032d81c723c */ /* 0x000fe2000000181c */
[----:B--2---:R-:W-:-:S04]  /*2780*/  FMUL.FTZ R2, R8, c[0x0][0x320] ;  /* 0x0000c80008027a20 */ /* 0x004fc80000410000 */
[----:B------:R2:W1:Y:S03]  /*2790*/  MUFU.TANH R67, R2 ;  /* 0x0000000200437308 */ /* 0x0004660000002400 */
[----:B-----5:R-:W-:Y:S01]  /*27a0*/  HMMA.16816.F32 R16, R216, R36, R16 ;  /* 0x00000024d810723c */ /* 0x020fe20000001810 */
[----:B--2---:R-:W-:-:S04]  /*27b0*/  FMUL.FTZ R2, R9, c[0x0][0x320] ;  /* 0x0000c80009027a20 */ /* 0x004fc80000410000 */
[----:B------:R2:W1:Y:S02]  /*27c0*/  MUFU.TANH R66, R2 ;  /* 0x0000000200427308 */ /* 0x0004640000002400 */
[----:B--2---:R-:W-:-:S06]  /*27d0*/  FMUL.FTZ R2, R10, c[0x0][0x320] ;  /* 0x0000c8000a027a20 */ /* 0x004fcc0000410000 */
[----:B------:R2:W1:Y:S02]  /*27e0*/  MUFU.TANH R65, R2 ;  /* 0x0000000200417308 */ /* 0x0004640000002400 */
[----:B--2---:R-:W-:Y:S02]  /*27f0*/  FMUL.FTZ R2, R11, c[0x0][0x320] ;  /* 0x0000c8000b027a20 */ /* 0x004fe40000410000 */
[----:B------:R-:W-:Y:S04]  /*2800*/  HMMA.16816.F32 R8, R208, R62, R96 ;  /* 0x0000003ed008723c */ /* 0x000fe80000001860 */
[----:B------:R2:W1:Y:S02]  /*2810*/  MUFU.TANH R64, R2 ;  /* 0x0000000200407308 */ /* 0x0004640000002400 */
[----:B--2---:R-:W-:-:S02]  /*2820*/  FMUL.FTZ R2, R24, c[0x0][0x320] ;  /* 0x0000c80018027a20 */ /* 0x004fc40000410000 */
[----:B------:R-:W-:Y:S04]  /*2830*/  HMMA.16816.F32 R24, R220, R44, R20 ;  /* 0x0000002cdc18723c */ /* 0x000fe80000001814 */
[----:B------:R-:W2:Y:S11]  /*2840*/  MUFU.TANH R45, R13 ;  /* 0x0000000d002d7308 */ /* 0x000eb60000002400 */
[----:B------:R-:W-:Y:S01]  /*2850*/  @!UPT UIADD3 URZ, URZ, URZ, URZ ;  /* 0x0000003f3f3ff290 */ /* 0x000fe2000fffe03f */
[----:B------:R-:W-:Y:S01]  /*2860*/  HMMA.16816.F32 R8, R212, R54, R8 ;  /* 0x00000036d408723c */ /* 0x000fe20000001808 */
[----:B------:R1:W1:Y:S07]  /*2870*/  MUFU.TANH R44, R14 ;  /* 0x0000000e002c7308 */ /* 0x00026e0000002400 */
[----:B------:R-:W-:Y:S01]  /*2880*/  HMMA.16816.F32 R20, R220, R46, R28 ;  /* 0x0000002edc14723c */ /* 0x000fe2000000181c */
[----:B------:R2:W2:Y:S01]  /*2890*/  MUFU.TANH R61, R2 ;  /* 0x00000002003d7308 */ /* 0x0004a20000002400 */
[----:B------:R-:W-:-:S06]  /*28a0*/  FMUL.FTZ R25, R25, c[0x0][0x320] ;  /* 0x0000c80019197a20 */ /* 0x000fcc0000410000 */
[----:B-1----:R-:W-:Y:S01]  /*28b0*/  HMMA.16816.F32 R12, R220, R32, R16 ;  /* 0x00000020dc0c723c */ /* 0x002fe20000001810 */
[----:B------:R-:W-:Y:S02]  /*28c0*/  FMUL.FTZ R26, R26, c[0x0][0x320] ;  /* 0x0000c8001a1a7a20 */ /* 0x000fe40000410000 */
[----:B------:R-:W-:Y:S01]  /*28d0*/  FMUL.FTZ R27, R27, c[0x0][0x320] ;  /* 0x0000c8001b1b7a20 */ /* 0x000fe20000410000 */
[----:B------:R1:W1:Y:S01]  /*28e0*/  MUFU.TANH R41, R25 ;  /* 0x0000001900297308 */ /* 0x0002620000002400 */
[----:B------:R-:W-:-:S03]  /*28f0*/  FMUL.FTZ R24, R24, c[0x0][0x320] ;  /* 0x0000c80018187a20 */ /* 0x000fc60000410000 */
[----:B------:R-:W-:Y:S04]  /*2900*/  HMMA.16816.F32 R8, R216, R38, R8 ;  /* 0x00000026d808723c */ /* 0x000fe80000001808 */
[----:B------:R1:W1:Y:S04]  /*2910*/  MUFU.TANH R40, R26 ;  /* 0x0000001a00287308 */ /* 0x0002680000002400 */
[----:B------:R-:W-:Y:S02]  /*2920*/  FMUL.FTZ R20, R20, c[0x0][0x320] ;  /* 0x0000c80014147a20 */ /* 0x000fe40000410000 */
[----:B------:R-:W-:-:S02]  /*2930*/  FMUL.FTZ R21, R21, c[0x0][0x320] ;  /* 0x0000c80015157a20 */ /* 0x000fc40000410000 */
[----:B------:R-:W-:Y:S01]  /*2940*/  FMUL.FTZ R22, R22, c[0x0][0x320] ;  /* 0x0000c80016167a20 */ /* 0x000fe20000410000 */
[----:B------:R1:W1:Y:S01]  /*2950*/  MUFU.TANH R37, R27 ;  /* 0x0000001b00257308 */ /* 0x0002620000002400 */
[----:B------:R-:W-:Y:S02]  /*2960*/  FMUL.FTZ R23, R23, c[0x0][0x320] ;  /* 0x0000c80017177a20 */ /* 0x000fe40000410000 */
[----:B------:R-:W-:Y:S02]  /*2970*/  FMUL.FTZ R12, R12, c[0x0][0x320] ;  /* 0x0000c8000c0c7a20 */ /* 0x000fe40000410000 */
[----:B------:R-:W-:Y:S02]  /*2980*/  FMUL.FTZ R13, R13, c[0x0][0x320] ;  /* 0x0000c8000d0d7a20 */ /* 0x000fe40000410000 */
[----:B------:R-:W-:Y:S01]  /*2990*/  FMUL.FTZ R14, R14, c[0x0][0x320] ;  /* 0x0000c8000e0e7a20 */ /* 0x000fe20000410000 */
[----:B------:R1:W1:Y:S01]  /*29a0*/  MUFU.TANH R42, R24 ;  /* 0x00000018002a7308 */ /* 0x0002620000002400 */
[----:B------:R-:W-:-:S02]  /*29b0*/  FMUL.FTZ R15, R15, c[0x0][0x320] ;  /* 0x0000c8000f0f7a20 */ /* 0x000fc40000410000 */
[----:B------:R-:W-:Y:S05]  /*29c0*/  HMMA.16816.F32 R8, R220, R34, R8 ;  /* 0x00000022dc08723c */ /* 0x000fea0000001808 */
[----:B------:R1:W1:Y:S08]  /*29d0*/  MUFU.TANH R36, R20 ;  /* 0x0000001400247308 */ /* 0x0002700000002400 */
[----:B------:R1:W1:Y:S08]  /*29e0*/  MUFU.TANH R33, R21 ;  /* 0x0000001500217308 */ /* 0x0002700000002400 */
[----:B------:R1:W1:Y:S03]  /*29f0*/  MUFU.TANH R27, R22 ;  /* 0x00000016001b7308 */ /* 0x0002660000002400 */
[----:B------:R-:W-:-:S02]  /*2a00*/  FMUL.FTZ R8, R8, c[0x0][0x320] ;  /* 0x0000c80008087a20 */ /* 0x000fc40000410000 */
[----:B------:R-:W-:Y:S02]  /*2a10*/  FMUL.FTZ R9, R9, c[0x0][0x320] ;  /* 0x0000c80009097a20 */ /* 0x000fe40000410000 */
[----:B------:R-:W-:Y:S01]  /*2a20*/  FMUL.FTZ R10, R10, c[0x0][0x320] ;  /* 0x0000c8000a0a7a20 */ /* 0x000fe20000410000 */
[----:B------:R1:W1:Y:S01]  /*2a30*/  MUFU.TANH R30, R23 ;  /* 0x00000017001e7308 */ /* 0x0002620000002400 */
[----:B------:R-:W-:-:S07]  /*2a40*/  FMUL.FTZ R11, R11, c[0x0][0x320] ;  /* 0x0000c8000b0b7a20 */ /* 0x000fce0000410000 */
[----:B------:R1:W1:Y:S08]  /*2a50*/  MUFU.TANH R26, R12 ;  /* 0x0000000c001a7308 */ /* 0x0002700000002400 */
[----:B------:R1:W1:Y:S08]  /*2a60*/  MUFU.TANH R25, R13 ;  /* 0x0000000d00197308 */ /* 0x0002700000002400 */
[----:B------:R1:W1:Y:S08]  /*2a70*/  MUFU.TANH R19, R14 ;  /* 0x0000000e00137308 */ /* 0x0002700000002400 */
[----:B------:R1:W1:Y:S08]  /*2a80*/  MUFU.TANH R34, R15 ;  /* 0x0000000f00227308 */ /* 0x0002700000002400 */
[----:B------:R1:W1:Y:S08]  /*2a90*/  MUFU.TANH R18, R8 ;  /* 0x0000000800127308 */ /* 0x0002700000002400 */
[----:B------:R1:W1:Y:S08]  /*2aa0*/  MUFU.TANH R17, R9 ;  /* 0x0000000900117308 */ /* 0x0002700000002400 */
[----:B------:R1:W1:Y:S08]  /*2ab0*/  MUFU.TANH R32, R10 ;  /* 0x0000000a00207308 */ /* 0x0002700000002400 */
[----:B------:R1:W1:Y:S01]  /*2ac0*/  MUFU.TANH R31, R11 ;  /* 0x0000000b001f7308 */ /* 0x0002620000002400 */
[----:B------:R-:W-:Y:S06]  /*2ad0*/  BAR.SYNC.DEFER_BLOCKING 0x0 ;  /* 0x0000000000007b1d */ /* 0x000fec0000010000 */
[----:B------:R-:W-:Y:S05]  /*2ae0*/  @!P3 BRA `(.L_x_1) ;  /* 0x000001f00000b947 */ /* 0x000fea0003800000 */
[----:B--234-:R-:W-:Y:S01]  /*2af0*/  IADD3 R6, R141, -0x2, RZ ;  /* 0xfffffffe8d067810 */ /* 0x01cfe20007ffe0ff */
[C---:B-1----:R-:W-:Y:S01]  /*2b00*/  IMAD.SHL.U32 R8, R135.reuse, 0x40, RZ ;  /* 0x0000004087087824 */ /* 0x042fe200078e00ff */
[----:B------:R-:W-:Y:S01]  /*2b10*/  SHF.L.U64.HI R9, R135, 0x6, R138 ;  /* 0x0000000687097819 */ /* 0x000fe2000001028a */
[----:B------:R-:W-:Y:S01]  /*2b20*/  IMAD.SHL.U32 R14, R140, 0x2, RZ ;  /* 0x000000028c0e7824 */ /* 0x000fe200078e00ff */
[----:B------:R-:W-:Y:S01]  /*2b30*/  SHF.R.S32.HI R3, RZ, 0x1f, R6 ;  /* 0x0000001fff037819 */ /* 0x000fe20000011406 */
[----:B------:R-:W-:-:S02]  /*2b40*/  IMAD R2, R134, R6, RZ ;  /* 0x0000000686027224 */ /* 0x000fc400078e02ff */
[----:B------:R-:W-:-:S04]  /*2b50*/  IMAD.WIDE.U32 R6, R6, R136, R142 ;  /* 0x0000008806067225 */ /* 0x000fc800078e008e */
[----:B------:R-:W-:Y:S01]  /*2b60*/  IMAD R3, R3, R136, R2 ;  /* 0x0000008803037224 */ /* 0x000fe200078e0202 */
[----:B------:R-:W-:-:S03]  /*2b70*/  LEA R2, P0, R6, c[0x0][0x1c8], 0x1 ;  /* 0x0000720006027a11 */ /* 0x000fc600078008ff */
[----:B------:R-:W-:Y:S01]  /*2b80*/  IMAD.IADD R3, R7, 0x1, R3 ;  /* 0x0000000107037824 */ /* 0x000fe200078e0203 */
[----:B------:R-:W-:-:S04]  /*2b90*/  IADD3 R12, P2, P1, R8, 0x80, R2 ;  /* 0x00000080080c7810 */ /* 0x000fc8000795e002 */
[----:B------:R-:W-:Y:S02]  /*2ba0*/  LEA.HI.X R3, R6, c[0x0][0x1cc], R3, 0x1, P0 ;  /* 0x0000730006037a11 */ /* 0x000fe400000f0c03 */
[C---:B------:R-:W-:Y:S02]  /*2bb0*/  IADD3 R6, P0, R8.reuse, R2, RZ ;  /* 0x0000000208067210 */ /* 0x040fe40007f1e0ff */
[C-C-:B------:R-:W-:Y:S01]  /*2bc0*/  IADD3.X R13, R9.reuse, RZ, R3.reuse, P2, P1 ;  /* 0x000000ff090d7210 */ /* 0x140fe200017e2403 */
[----:B------:R-:W-:Y:S01]  /*2bd0*/  @!PT LDS RZ, [RZ] ;  /* 0x00000000fffff984 */ /* 0x000fe20000000800 */
[----:B------:R-:W-:Y:S01]  /*2be0*/  @!PT LDS RZ, [RZ] ;  /* 0x00000000fffff984 */ /* 0x000fe20000000800 */
[----:B------:R-:W-:Y:S01]  /*2bf0*/  @!PT LDS RZ, [RZ] ;  /* 0x00000000fffff984 */ /* 0x000fe20000000800 */
[----:B------:R1:W-:Y:S01]  /*2c00*/  LDGSTS.E.BYPASS.LTC128B.128 [R14+0xc100], [R2.64], !P6 ;  /* 0x0c100000020e7fae */ /* 0x0003e2000f101d48 */
[----:B------:R-:W-:Y:S01]  /*2c10*/  IADD3 R10, P2, P1, R8, 0x100, R2 ;  /* 0x00000100080a7810 */ /* 0x000fe2000795e002 */
[C-C-:B------:R-:W-:Y:S01]  /*2c20*/  IMAD.X R7, R9.reuse, 0x1, R3.reuse, P0 ;  /* 0x0000000109077824 */ /* 0x140fe200000e0603 */
[----:B------:R-:W-:Y:S01]  /*2c30*/  IADD3 R8, P0, R6, R8, RZ ;  /* 0x0000000806087210 */ /* 0x000fe20007f1e0ff */
[----:B------:R1:W-:Y:S01]  /*2c40*/  LDGSTS.E.BYPASS.LTC128B.128 [R14+0xf100], [R2.64+0x80], !P5 ;  /* 0x0f100080020e7fae */ /* 0x0003e2000e901d48 */
[----:B------:R-:W-:-:S03]  /*2c50*/  IADD3.X R11, R9, RZ, R3, P2, P1 ;  /* 0x000000ff090b7210 */ /* 0x000fc600017e2403 */
[----:B------:R-:W-:Y:S01]  /*2c60*/  IMAD.X R9, R7, 0x1, R9, P0 ;  /* 0x0000000107097824 */ /* 0x000fe200000e0609 */
[----:B------:R1:W-:Y:S04]  /*2c70*/  LDGSTS.E.BYPASS.LTC128B.128 [R14+0x12100], [R2.64+0x100], !P4 ;  /* 0x12100100020e7fae */ /* 0x0003e8000e101d48 */
[----:B------:R1:W-:Y:S04]  /*2c80*/  LDGSTS.E.BYPASS.LTC128B.128 [R14+0xd100], [R6.64], !P6 ;  /* 0x0d100000060e7fae */ /* 0x0003e8000f101d48 */
[----:B------:R1:W-:Y:S04]  /*2c90*/  LDGSTS.E.BYPASS.LTC128B.128 [R14+0x10100], [R12.64], !P5 ;  /* 0x101000000c0e7fae */ /* 0x0003e8000e901d48 */
[----:B------:R1:W-:Y:S04]  /*2ca0*/  LDGSTS.E.BYPASS.LTC128B.128 [R14+0x13100], [R10.64], !P4 ;  /* 0x131000000a0e7fae */ /* 0x0003e8000e101d48 */
[----:B------:R1:W-:Y:S04]  /*2cb0*/  LDGSTS.E.BYPASS.LTC128B.128 [R14+0xe100], [R8.64], !P6 ;  /* 0x0e100000080e7fae */ /* 0x0003e8000f101d48 */
[----:B------:R1:W-:Y:S04]  /*2cc0*/  LDGSTS.E.BYPASS.LTC128B.128 [R14+0x11100], [R8.64+0x80], !P5 ;  /* 0x11100080080e7fae */ /* 0x0003e8000e901d48 */
[----:B------:R1:W-:Y:S02]  /*2cd0*/  LDGSTS.E.BYPASS.LTC128B.128 [R14+0x14100], [R8.64+0x100], !P4 ;  /* 0x14100100080e7fae */ /* 0x0003e4000e101d48 */
.L_x_1:
[----:B--234-:R-:W-:Y:S01]  /*2ce0*/  STL [R1+0x80], R188 ;  /* 0x000080bc01007387 */ /* 0x01cfe20000100800 */
[----:B-1----:R-:W-:Y:S01]  /*2cf0*/  SHF.R.S32.HI R2, RZ, 0x1f, R132 ;  /* 0x0000001fff027819 */ /* 0x002fe20000011484 */
[----:B------:R-:W-:-:S02]  /*2d00*/  IMAD.SHL.U32 R225, R5, 0x2, RZ ;  /* 0x0000000205e17824 */ /* 0x000fc400078e00ff */
[----:B------:R-:W-:Y:S01]  /*2d10*/  STL [R1+0x7c], R187 ;  /* 0x00007cbb01007387 */ /* 0x000fe20000100800 */
[----:B------:R-:W-:Y:S01]  /*2d20*/  LEA.HI R3, R2, R132, RZ, 0x2 ;  /* 0x0000008402037211 */ /* 0x000fe200078f10ff */
[----:B------:R-:W-:Y:S01]  /*2d30*/  IMAD R229, R0, 0x2, R225 ;  /* 0x0000000200e57824 */ /* 0x000fe200078e02e1 */
[----:B------:R-:W-:Y:S01]  /*2d40*/  LEA R226, R4, R225, 0x1 ;  /* 0x000000e104e27211 */ /* 0x000fe200078e08ff */
[----:B------:R-:W-:Y:S01]  /*2d50*/  STL [R1+0x78], R186 ;  /* 0x000078ba01007387 */ /* 0x000fe20000100800 */
[----:B------:R-:W-:Y:S02]  /*2d60*/  LOP3.LUT R2, R3, 0x7ffffffc, RZ, 0xc0, !PT ;  /* 0x7ffffffc03027812 */ /* 0x000fe400078ec0ff */
[----:B------:R-:W-:Y:S01]  /*2d70*/  LEA R228, R0, R226, 0x1 ;  /* 0x000000e200e47211 */ /* 0x000fe200078e08ff */
[----:B------:R-:W-:Y:S02]  /*2d80*/  STL [R1+0x74], R185 ;  /* 0x000074b901007387 */ /* 0x000fe40000100800 */
[----:B------:R-:W-:-:S02]  /*2d90*/  IMAD.IADD R2, R132, 0x1, -R2 ;  /* 0x0000000184027824 */ /* 0x000fc400078e0a02 */
[----:B------:R-:W-:Y:S04]  /*2da0*/  STL [R1+0x70], R184 ;  /* 0x000070b801007387 */ /* 0x000fe80000100800 */
        /* <DEDUP_REMOVED lines=8> */
[----:B------:R1:W-:Y:S04]  /*2e30*/  STL [R1+0x4c], R3 ;  /* 0x00004c0301007387 */ /* 0x0003e80000100800 */
[----:B------:R-:W-:Y:S04]  /*2e40*/  LDSM.16.MT88.4 R76, [R229+0x3900] ;  /* 0x00390000e54c783b */ /* 0x000fe80000004200 */
[----:B------:R-:W0:Y:S01]  /*2e50*/  LDGDEPBAR ;  /* 0x00000000000079af */ /* 0x000e220000000000 */
[----:B-1----:R-:W-:-:S05]  /*2e60*/  IADD3 R3, R133, c[0x0][0x1d0], RZ ;  /* 0x0000740085037a10 */ /* 0x002fca0007ffe0ff */
[----:B------:R-:W-:-:S05]  /*2e70*/  IMAD R2, R2, -0x2, R3 ;  /* 0xfffffffe02027824 */ /* 0x000fca00078e0203 */
[C---:B------:R-:W-:Y:S02]  /*2e80*/  ISETP.GT.AND P2, PT, R2.reuse, RZ, PT ;  /* 0x000000ff0200720c */ /* 0x040fe40003f44270 */
[C---:B------:R-:W-:Y:S02]  /*2e90*/  ISETP.GT.AND P1, PT, R2.reuse, 0x1, PT ;  /* 0x000000010200780c */ /* 0x040fe40003f24270 */
[----:B------:R-:W-:Y:S02]  /*2ea0*/  ISETP.GT.AND P0, PT, R2, 0x8, PT ;  /* 0x000000080200780c */ /* 0x000fe40003f04270 */
[----:B------:R-:W-:Y:S02]  /*2eb0*/  FSEL R7, R101, -INF , P2 ;  /* 0xff80000065077808 */ /* 0x000fe40001000000 */
[----:B------:R-:W-:Y:S02]  /*2ec0*/  FSEL R8, R100, -INF , P1 ;  /* 0xff80000064087808 */ /* 0x000fe40000800000 */
[----:B------:R-:W-:-:S02]  /*2ed0*/  FSEL R16, R95, -INF , P2 ;  /* 0xff8000005f107808 */ /* 0x000fc40001000000 */
[----:B------:R-:W-:Y:S02]  /*2ee0*/  ISETP.GT.AND P2, PT, R2, 0x9, PT ;  /* 0x000000090200780c */ /* 0x000fe40003f44270 */
[----:B------:R-:W-:Y:S02]  /*2ef0*/  FSEL R9, R93, -INF , P0 ;  /* 0xff8000005d097808 */ /* 0x000fe40000000000 */
[----:B------:R-:W-:Y:S02]  /*2f00*/  FMNMX.FTZ R100, R7, R8, !PT ;  /* 0x0000000807647209 */ /* 0x000fe40007810000 */
[----:B------:R-:W-:Y:S02]  /*2f10*/  FSEL R20, R94, -INF , P1 ;  /* 0xff8000005e147808 */ /* 0x000fe40000800000 */
[----:B------:R-:W-:Y:S02]  /*2f20*/  ISETP.GT.AND P1, PT, R2, 0x10, PT ;  /* 0x000000100200780c */ /* 0x000fe40003f24270 */
[----:B------:R-:W-:-:S02]  /*2f30*/  FSEL R10, R92, -INF , P2 ;  /* 0xff8000005c0a7808 */ /* 0x000fc40001000000 */
[----:B------:R-:W-:Y:S02]  /*2f40*/  FMNMX.FTZ R100, R9, R100, !PT ;  /* 0x0000006409647209 */ /* 0x000fe40007810000 */
[----:B------:R-:W-:Y:S02]  /*2f50*/  FSEL R21, R87, -INF , P0 ;  /* 0xff80000057157808 */ /* 0x000fe40000000000 */
[----:B------:R-:W-:Y:S02]  /*2f60*/  ISETP.GT.AND P0, PT, R2, 0x11, PT ;  /* 0x000000110200780c */ /* 0x000fe40003f04270 */
[----:B------:R-:W-:Y:S02]  /*2f70*/  FSEL R11, R85, -INF , P1 ;  /* 0xff800000550b7808 */ /* 0x000fe40000800000 */
[----:B------:R-:W-:Y:S02]  /*2f80*/  FMNMX.FTZ R100, R10, R100, !PT ;  /* 0x000000640a647209 */ /* 0x000fe40007810000 */
        /* <DEDUP_REMOVED lines=19> */
[----:B------:R-:W-:Y:S01]  /*30c0*/  FMNMX.FTZ R100, R83, R100, !PT ;  /* 0x0000006453647209 */ /* 0x000fe20007810000 */
[----:B------:R-:W-:Y:S01]  /*30d0*/  LDSM.16.MT88.4 R72, [R229+0x3100] ;  /* 0x00310000e548783b */ /* 0x000fe20000004200 */
[----:B------:R-:W-:Y:S02]  /*30e0*/  FSEL R90, R69, -INF , P0 ;  /* 0xff800000455a7808 */ /* 0x000fe40000000000 */
[----:B------:R-:W-:Y:S02]  /*30f0*/  ISETP.GT.AND P0, PT, R2, 0x29, PT ;  /* 0x000000290200780c */ /* 0x000fe40003f04270 */
[----:B------:R-:W-:Y:S02]  /*3100*/  FSEL R81, R67, -INF , P1 ;  /* 0xff80000043517808 */ /* 0x000fe40000800000 */
[----:B------:R-:W-:Y:S02]  /*3110*/  FMNMX.FTZ R100, R82, R100, !PT ;  /* 0x0000006452647209 */ /* 0x000fe40007810000 */
[----:B------:R-:W-:-:S02]  /*3120*/  FSEL R89, R68, -INF , P2 ;  /* 0xff80000044597808 */ /* 0x000fc40001000000 */
[----:B------:R-:W-:Y:S01]  /*3130*/  ISETP.GT.AND P2, PT, R2, 0x30, PT ;  /* 0x000000300200780c */ /* 0x000fe20003f44270 */
[----:B------:R-:W-:Y:S01]  /*3140*/  LDSM.16.MT88.4 R68, [R228+0x900] ;  /* 0x00090000e444783b */ /* 0x000fe20000004200 */
[----:B------:R-:W-:Y:S02]  /*3150*/  FSEL R80, R66, -INF , P0 ;  /* 0xff80000042507808 */ /* 0x000fe40000000000 */
[----:B------:R-:W-:Y:S02]  /*3160*/  FMNMX.FTZ R100, R81, R100, !PT ;  /* 0x0000006451647209 */ /* 0x000fe40007810000 */
[----:B------:R-:W-:Y:S02]  /*3170*/  FSEL R88, R65, -INF , P1 ;  /* 0xff80000041587808 */ /* 0x000fe40000800000 */
[----:B------:R-:W-:Y:S02]  /*3180*/  ISETP.GT.AND P1, PT, R2, 0x31, PT ;  /* 0x000000310200780c */ /* 0x000fe40003f24270 */
[----:B------:R-:W-:-:S02]  /*3190*/  FSEL R249, R61, -INF , P2 ;  /* 0xff8000003df97808 */ /* 0x000fc40001000000 */
[----:B------:R-:W-:Y:S02]  /*31a0*/  FMNMX.FTZ R100, R80, R100, !PT ;  /* 0x0000006450647209 */ /* 0x000fe40007810000 */
[----:B------:R-:W-:Y:S02]  /*31b0*/  FMNMX.FTZ R3, R16, R20, !PT ;  /* 0x0000001410037209 */ /* 0x000fe40007810000 */
[----:B------:R-:W-:Y:S02]  /*31c0*/  FSEL R91, R64, -INF , P0 ;  /* 0xff800000405b7808 */ /* 0x000fe40000000000 */
[----:B------:R-:W-:Y:S01]  /*31d0*/  ISETP.GT.AND P0, PT, R2, 0x38, PT ;  /* 0x000000380200780c */ /* 0x000fe20003f04270 */
[----:B------:R-:W-:Y:S01]  /*31e0*/  LDSM.16.MT88.4 R64, [R225+0x3900] ;  /* 0x00390000e140783b */ /* 0x000fe20000004200 */
[----:B------:R-:W-:Y:S02]  /*31f0*/  FSEL R103, R60, -INF , P1 ;  /* 0xff8000003c677808 */ /* 0x000fe40000800000 */
[----:B------:R-:W-:Y:S01]  /*3200*/  FMNMX.FTZ R100, R249, R100, !PT ;  /* 0x00000064f9647209 */ /* 0x000fe20007810000 */
[----:B------:R-:W-:Y:S01]  /*3210*/  LDSM.16.MT88.4 R60, [R226+0x3900] ;  /* 0x00390000e23c783b */ /* 0x000fe20000004200 */
[----:B------:R-:W-:-:S02]  /*3220*/  FMNMX.FTZ R3, R21, R3, !PT ;  /* 0x0000000315037209 */ /* 0x000fc40007810000 */
[----:B------:R-:W-:Y:S02]  /*3230*/  FSEL R252, R52, -INF , P2 ;  /* 0xff80000034fc7808 */ /* 0x000fe40001000000 */
[----:B------:R-:W-:Y:S01]  /*3240*/  ISETP.GT.AND P2, PT, R2, 0x39, PT ;  /* 0x000000390200780c */ /* 0x000fe20003f44270 */
[----:B------:R-:W-:Y:S01]  /*3250*/  LDSM.16.MT88.4 R52, [R226+0x900] ;  /* 0x00090000e234783b */ /* 0x000fe20000004200 */
[----:B------:R-:W-:Y:S02]  /*3260*/  FSEL R102, R48, -INF , P0 ;  /* 0xff80000030667808 */ /* 0x000fe40000000000 */
[----:B------:R-:W-:Y:S02]  /*3270*/  FMNMX.FTZ R100, R103, R100, !PT ;  /* 0x0000006467647209 */ /* 0x000fe40007810000 */
[----:B------:R-:W-:Y:S02]  /*3280*/  FMNMX.FTZ R3, R22, R3, !PT ;  /* 0x0000000316037209 */ /* 0x000fe40007810000 */
[----:B------:R-:W-:-:S02]  /*3290*/  FSEL R251, R49, -INF , P1 ;  /* 0xff80000031fb7808 */ /* 0x000fc40000800000 */
[----:B------:R-:W-:Y:S01]  /*32a0*/  ISETP.GT.AND P1, PT, R2, 0x40, PT ;  /* 0x000000400200780c */ /* 0x000fe20003f24270 */
[----:B------:R-:W-:Y:S01]  /*32b0*/  LDSM.16.MT88.4 R48, [R225+0x3100] ;  /* 0x00310000e130783b */ /* 0x000fe20000004200 */
[----:B------:R-:W-:Y:S02]  /*32c0*/  FSEL R101, R45, -INF , P2 ;  /* 0xff8000002d657808 */ /* 0x000fe40001000000 */
[----:B------:R-:W-:Y:S02]  /*32d0*/  FMNMX.FTZ R100, R102, R100, !PT ;  /* 0x0000006466647209 */ /* 0x000fe40007810000 */
[----:B------:R-:W-:Y:S02]  /*32e0*/  FMNMX.FTZ R3, R23, R3, !PT ;  /* 0x0000000317037209 */ /* 0x000fe40007810000 */
[----:B------:R-:W-:Y:S02]  /*32f0*/  FSEL R250, R44, -INF , P0 ;  /* 0xff8000002cfa7808 */ /* 0x000fe40000000000 */
[----:B------:R-:W-:Y:S01]  /*3300*/  ISETP.GT.AND P0, PT, R2, 0x41, PT ;  /* 0x000000410200780c */ /* 0x000fe20003f04270 */
[----:B------:R-:W-:Y:S01]  /*3310*/  LDSM.16.MT88.4 R44, [R229+0x100] ;  /* 0x00010000e52c783b */ /* 0x000fe20000004200 */
[----:B------:R-:W-:-:S02]  /*3320*/  FSEL R116, R42, -INF , P1 ;  /* 0xff8000002a747808 */ /* 0x000fc40000800000 */
[----:B------:R-:W-:Y:S02]  /*3330*/  FMNMX.FTZ R100, R101, R100, !PT ;  /* 0x0000006465647209 */ /* 0x000fe40007810000 */
[----:B------:R-:W-:Y:S02]  /*3340*/  FMNMX.FTZ R3, R24, R3, !PT ;  /* 0x0000000318037209 */ /* 0x000fe40007810000 */
[----:B------:R-:W-:Y:S02]  /*3350*/  FSEL R121, R43, -INF , P2 ;  /* 0xff8000002b797808 */ /* 0x000fe40001000000 */
[----:B------:R-:W-:Y:S02]  /*3360*/  ISETP.GT.AND P2, PT, R2, 0x48, PT ;  /* 0x000000480200780c */ /* 0x000fe40003f44270 */
[----:B------:R-:W-:Y:S02]  /*3370*/  FSEL R115, R41, -INF , P0 ;  /* 0xff80000029737808 */ /* 0x000fe40000000000 */
[----:B------:R-:W-:-:S02]  /*3380*/  FMNMX.FTZ R100, R116, R100, !PT ;  /* 0x0000006474647209 */ /* 0x000fc40007810000 */
[----:B------:R-:W-:Y:S02]  /*3390*/  FMNMX.FTZ R3, R28, R3, !PT ;  /* 0x000000031c037209 */ /* 0x000fe40007810000 */
[----:B------:R-:W-:Y:S02]  /*33a0*/  FSEL R110, R40, -INF , P1 ;  /* 0xff800000286e7808 */ /* 0x000fe40000800000 */
[----:B------:R-:W-:Y:S01]  /*33b0*/  ISETP.GT.AND P1, PT, R2, 0x49, PT ;  /* 0x000000490200780c */ /* 0x000fe20003f24270 */
[----:B------:R-:W-:Y:S01]  /*33c0*/  LDSM.16.MT88.4 R40, [R226+0x100] ;  /* 0x00010000e228783b */ /* 0x000fe20000004200 */
[----:B------:R-:W-:Y:S02]  /*33d0*/  FSEL R117, R36, -INF , P2 ;  /* 0xff80000024757808 */ /* 0x000fe40001000000 */
[----:B------:R-:W-:Y:S02]  /*33e0*/  FMNMX.FTZ R100, R115, R100, !PT ;  /* 0x0000006473647209 */ /* 0x000fe40007810000 */
        /* <DEDUP_REMOVED lines=8> */
[----:B------:R-:W-:Y:S02]  /*3470*/  ISETP.GT.AND P2, PT, R2, 0x51, PT ;  /* 0x000000510200780c */ /* 0x000fe40003f44270 */
[----:B------:R-:W-:Y:S02]  /*3480*/  FSEL R109, R26, -INF , P0 ;  /* 0xff8000001a6d7808 */ /* 0x000fe40000000000 */
[----:B------:R-:W-:Y:S02]  /*3490*/  FMNMX.FTZ R100, R118, R100, !PT ;  /* 0x0000006476647209 */ /* 0x000fe40007810000 */
[----:B------:R-:W-:Y:S02]  /*34a0*/  FMNMX.FTZ R3, R89, R3, !PT ;  /* 0x0000000359037209 */ /* 0x000fe40007810000 */
[----:B------:R-:W-:Y:S02]  /*34b0*/  FSEL R111, R30, -INF , P1 ;  /* 0xff8000001e6f7808 */ /* 0x000fe40000800000 */
[----:B------:R-:W-:-:S02]  /*34c0*/  FSEL R158, R19, -INF , P0 ;  /* 0xff800000139e7808 */ /* 0x000fc40000000000 */
[C---:B------:R-:W-:Y:S02]  /*34d0*/  ISETP.GT.AND P1, PT, R2.reuse, 0x58, PT ;  /* 0x000000580200780c */ /* 0x040fe40003f24270 */
[----:B------:R-:W-:Y:S02]  /*34e0*/  FSEL R161, R25, -INF , P2 ;  /* 0xff80000019a17808 */ /* 0x000fe40001000000 */
[----:B------:R-:W-:Y:S02]  /*34f0*/  FMNMX.FTZ R100, R109, R100, !PT ;  /* 0x000000646d647209 */ /* 0x000fe40007810000 */
[----:B------:R-:W-:Y:S02]  /*3500*/  ISETP.GT.AND P0, PT, R2, 0x59, PT ;  /* 0x000000590200780c */ /* 0x000fe40003f04270 */
[----:B------:R-:W-:Y:S02]  /*3510*/  FMNMX.FTZ R2, R88, R3, !PT ;  /* 0x0000000358027209 */ /* 0x000fe40007810000 */
[----:B------:R-:W-:-:S02]  /*3520*/  FSEL R160, R18, -INF , P1 ;  /* 0xff80000012a07808 */ /* 0x000fc40000800000 */
[----:B------:R-:W-:Y:S02]  /*3530*/  FMNMX.FTZ R100, R161, R100, !PT ;  /* 0x00000064a1647209 */ /* 0x000fe40007810000 */
[----:B------:R-:W-:Y:S02]  /*3540*/  FMNMX.FTZ R2, R91, R2, !PT ;  /* 0x000000025b027209 */ /* 0x000fe40007810000 */
[----:B------:R-:W-:Y:S02]  /*3550*/  FSEL R159, R17, -INF , P0 ;  /* 0xff800000119f7808 */ /* 0x000fe40000000000 */
[----:B------:R-:W-:Y:S02]  /*3560*/  FMNMX.FTZ R100, R160, R100, !PT ;  /* 0x00000064a0647209 */ /* 0x000fe40007810000 */
[----:B------:R-:W-:Y:S02]  /*3570*/  FMNMX.FTZ R2, R252, R2, !PT ;  /* 0x00000002fc027209 */ /* 0x000fe40007810000 */
[----:B------:R-:W-:-:S02]  /*3580*/  FMNMX.FTZ R100, R159, R100, !PT ;  /* 0x000000649f647209 */ /* 0x000fc40007810000 */
[----:B------:R-:W-:Y:S02]  /*3590*/  FMNMX.FTZ R2, R251, R2, !PT ;  /* 0x00000002fb027209 */ /* 0x000fe40007810000 */
[----:B------:R-:W-:Y:S01]  /*35a0*/  FSEL R157, R34, -INF , P2 ;  /* 0xff800000229d7808 */ /* 0x000fe20001000000 */
[----:B------:R-:W1:Y:S01]  /*35b0*/  SHFL.BFLY PT, R3, R100, 0x2, 0x1f ;  /* 0x0c401f0064037f89 */ /* 0x000e6200000e0000 */
[----:B------:R-:W-:Y:S02]  /*35c0*/  FMNMX.FTZ R2, R250, R2, !PT ;  /* 0x00000002fa027209 */ /* 0x000fe40007810000 */
[----:B------:R-:W-:Y:S02]  /*35d0*/  FSEL R156, R32, -INF , P1 ;  /* 0xff800000209c7808 */ /* 0x000fe40000800000 */
[----:B------:R-:W-:Y:S01]  /*35e0*/  FMNMX.FTZ R2, R121, R2, !PT ;  /* 0x0000000279027209 */ /* 0x000fe20007810000 */
[----:B------:R-:W-:Y:S01]  /*35f0*/  LDSM.16.MT88.4 R32, [R229+0x900] ;  /* 0x00090000e520783b */ /* 0x000fe20000004200 */
[----:B------:R-:W-:-:S02]  /*3600*/  FSEL R185, R31, -INF , P0 ;  /* 0xff8000001fb97808 */ /* 0x000fc40000000000 */
[----:B------:R-:W-:-:S04]  /*3610*/  FMNMX.FTZ R2, R110, R2, !PT ;  /* 0x000000026e027209 */ /* 0x000fc80007810000 */
[----:B------:R-:W-:-:S04]  /*3620*/  FMNMX.FTZ R2, R112, R2, !PT ;  /* 0x0000000270027209 */ /* 0x000fc80007810000 */
[----:B------:R-:W-:-:S04]  /*3630*/  FMNMX.FTZ R2, R186, R2, !PT ;  /* 0x00000002ba027209 */ /* 0x000fc80007810000 */
[----:B------:R-:W-:Y:S02]  /*3640*/  FMNMX.FTZ R2, R111, R2, !PT ;  /* 0x000000026f027209 */ /* 0x000fe40007810000 */
[----:B-1----:R-:W-:Y:S02]  /*3650*/  FMNMX.FTZ R100, R100, R3, !PT ;  /* 0x0000000364647209 */ /* 0x002fe40007810000 */
[----:B------:R-:W-:-:S03]  /*3660*/  FMNMX.FTZ R3, R158, R2, !PT ;  /* 0x000000029e037209 */ /* 0x000fc60007810000 */
[----:B------:R-:W1:Y:S01]  /*3670*/  SHFL.BFLY PT, R2, R100, 0x1, 0x1f ;  /* 0x0c201f0064027f89 */ /* 0x000e6200000e0000 */
[----:B------:R-:W-:-:S04]  /*3680*/  FMNMX.FTZ R3, R157, R3, !PT ;  /* 0x000000039d037209 */ /* 0x000fc80007810000 */
[----:B------:R-:W-:-:S04]  /*3690*/  FMNMX.FTZ R3, R156, R3, !PT ;  /* 0x000000039c037209 */ /* 0x000fc80007810000 */
[----:B------:R-:W-:-:S05]  /*36a0*/  FMNMX.FTZ R3, R185, R3, !PT ;  /* 0x00000003b9037209 */ /* 0x000fca0007810000 */
[----:B------:R-:W2:Y:S01]  /*36b0*/  SHFL.BFLY PT, R6, R3, 0x2, 0x1f ;  /* 0x0c401f0003067f89 */ /* 0x000ea200000e0000 */
[----:B-1----:R-:W-:-:S04]  /*36c0*/  FMNMX.FTZ R100, R100, R2, !PT ;  /* 0x0000000264647209 */ /* 0x002fc80007810000 */
[C---:B------:R-:W-:Y:S01]  /*36d0*/  FSETP.NEU.FTZ.AND P0, PT, R100.reuse, -INF , PT ;  /* 0xff8000006400780b */ /* 0x040fe20003f1d000 */
[----:B------:R-:W-:-:S05]  /*36e0*/  FMUL.FTZ R12, R100, c[0x0][0x2d0] ;  /* 0x0000b400640c7a20 */ /* 0x000fca0000410000 */
[----:B------:R-:W-:Y:S02]  /*36f0*/  FSEL R12, R12, RZ, P0 ;  /* 0x000000ff0c0c7208 */ /* 0x000fe40000000000 */
[----:B--2---:R-:W-:-:S03]  /*3700*/  FMNMX.FTZ R3, R3, R6, !PT ;  /* 0x0000000603037209 */ /* 0x004fc60007810000 */
[--C-:B------:R-:W-:Y:S02]  /*3710*/  FFMA.FTZ R2, R7, c[0x0][0x2d0], -R12.reuse ;  /* 0x0000b40007027a23 */ /* 0x100fe4000001080c */
[--C-:B------:R-:W-:Y:S01]  /*3720*/  FFMA.FTZ R0, R83, c[0x0][0x2d0], -R12.reuse ;  /* 0x0000b40053007a23 */ /* 0x100fe2000001080c */
[----:B------:R-:W1:Y:S01]  /*3730*/  SHFL.BFLY PT, R6, R3, 0x1, 0x1f ;  /* 0x0c201f0003067f89 */ /* 0x000e6200000e0000 */
[----:B------:R2:W-:Y:S02]  /*3740*/  MUFU.EX2 R107, R2 ;  /* 0x00000002006b7308 */ /* 0x0005e40000000800 */
[----:B--2---:R-:W-:-:S06]  /*3750*/  FFMA.FTZ R2, R8, c[0x0][0x2d0], -R12 ;  /* 0x0000b40008027a23 */ /* 0x004fcc000001080c */
[----:B------:R2:W3:Y:S01]  /*3760*/  MUFU.EX2 R114, R2 ;  /* 0x0000000200727308 */ /* 0x0004e20000000800 */
[----:B-1----:R-:W-:Y:S01]  /*3770*/  FMNMX.FTZ R3, R3, R6, !PT ;  /* 0x0000000603037209 */ /* 0x002fe20007810000 */
[----:B------:R-:W-:Y:S02]  /*3780*/  FFMA.FTZ R6, R14, c[0x0][0x2d0], -R12 ;  /* 0x0000b4000e067a23 */ /* 0x000fe4000001080c */
[----:B------:R-:W-:Y:S01]  /*3790*/  IMAD.MOV.U32 R14, RZ, RZ, R121 ;  /* 0x000000ffff0e7224 */ /* 0x000fe200078e0079 */
[----:B------:R-:W-:-:S03]  /*37a0*/  FSETP.NEU.FTZ.AND P0, PT, R3, -INF , PT ;  /* 0xff8000000300780b */ /* 0x000fc60003f1d000 */
[----:B------:R1:W-:Y:S01]  /*37b0*/  MUFU.EX2 R119, R6 ;  /* 0x0000000600777308 */ /* 0x0003e20000000800 */
[----:B--2---:R-:W-:Y:S01]  /*37c0*/  FFMA.FTZ R2, R9, c[0x0][0x2d0], -R12 ;  /* 0x0000b40009027a23 */ /* 0x004fe2000001080c */
[----:B---3--:R-:W-:-:S06]  /*37d0*/  F2FP.PACK_AB R8, R114, R107 ;  /* 0x0000006b7208723e */ /* 0x008fcc00000000ff */
[----:B------:R2:W-:Y:S01]  /*37e0*/  MUFU.EX2 R162, R2 ;  /* 0x0000000200a27308 */ /* 0x0005e20000000800 */
[----:B-1----:R-:W-:-:S07]  /*37f0*/  FFMA.FTZ R6, R15, c[0x0][0x2d0], -R12 ;  /* 0x0000b4000f067a23 */ /* 0x002fce000001080c */
[----:B------:R-:W1:Y:S01]  /*3800*/  MUFU.EX2 R188, R6 ;  /* 0x0000000600bc7308 */ /* 0x000e620000000800 */
[----:B--2---:R-:W-:-:S07]  /*3810*/  FFMA.FTZ R2, R10, c[0x0][0x2d0], -R12 ;  /* 0x0000b4000a027a23 */ /* 0x004fce000001080c */
[----:B------:R2:W3:Y:S01]  /*3820*/  MUFU.EX2 R104, R2 ;  /* 0x0000000200687308 */ /* 0x0004e20000000800 */
[----:B-1----:R-:W-:Y:S01]  /*3830*/  F2FP.PACK_AB R6, R188, R119 ;  /* 0x00000077bc06723e */ /* 0x002fe200000000ff */
[----:B--2---:R-:W-:Y:S01]  /*3840*/  FFMA.FTZ R2, R11, c[0x0][0x2d0], -R12 ;  /* 0x0000b4000b027a23 */ /* 0x004fe2000001080c */
[----:B---3--:R-:W-:-:S05]  /*3850*/  F2FP.PACK_AB R10, R104, R162 ;  /* 0x000000a2680a723e */ /* 0x008fca00000000ff */
[----:B------:R1:W-:Y:S02]  /*3860*/  MUFU.EX2 R163, R2 ;  /* 0x0000000200a37308 */ /* 0x0003e40000000800 */
[----:B-1----:R-:W-:-:S06]  /*3870*/  FFMA.FTZ R2, R13, c[0x0][0x2d0], -R12 ;  /* 0x0000b4000d027a23 */ /* 0x002fcc000001080c */
[----:B------:R1:W-:Y:S02]  /*3880*/  MUFU.EX2 R108, R2 ;  /* 0x00000002006c7308 */ /* 0x0003e40000000800 */
[----:B-1----:R-:W-:-:S05]  /*3890*/  FMUL.FTZ R2, R3, c[0x0][0x2d0] ;  /* 0x0000b40003027a20 */ /* 0x002fca0000410000 */
[----:B------:R-:W-:-:S05]  /*38a0*/  FSEL R2, R2, RZ, P0 ;  /* 0x000000ff02027208 */ /* 0x000fca0000000000 */
[--C-:B------:R-:W-:Y:S02]  /*38b0*/  FFMA.FTZ R5, R16, c[0x0][0x2d0], -R2.reuse ;  /* 0x0000b40010057a23 */ /* 0x100fe40000010802 */
[----:B------:R-:W1:Y:S01]  /*38c0*/  LDSM.16.MT88.4 R16, [R225+0x100] ;  /* 0x00010000e110783b */ /* 0x000e620000004200 */
[--C-:B------:R-:W-:Y:S01]  /*38d0*/  FFMA.FTZ R4, R24, c[0x0][0x2d0], -R2.reuse ;  /* 0x0000b40018047a23 */ /* 0x100fe20000010802 */
[----:B------:R2:W-:Y:S02]  /*38e0*/  MUFU.EX2 R187, R5 ;  /* 0x0000000500bb7308 */ /* 0x0005e40000000800 */
[----:B------:R-:W3:Y:S06]  /*38f0*/  LDSM.16.MT88.4 R24, [R225+0x900] ;  /* 0x00090000e118783b */ /* 0x000eec0000004200 */
[----:B------:R4:W-:Y:S01]  /*3900*/  MUFU.EX2 R122, R4 ;  /* 0x00000004007a7308 */ /* 0x0009e20000000800 */
[----:B--2---:R-:W-:-:S07]  /*3910*/  FFMA.FTZ R5, R20, c[0x0][0x2d0], -R2 ;  /* 0x0000b40014057a23 */ /* 0x004fce0000010802 */
[----:B------:R2:W2:Y:S01]  /*3920*/  MUFU.EX2 R106, R5 ;  /* 0x00000005006a7308 */ /* 0x0004a20000000800 */
[----:B----4-:R-:W-:-:S07]  /*3930*/  FFMA.FTZ R4, R28, c[0x0][0x2d0], -R2 ;  /* 0x0000b4001c047a23 */ /* 0x010fce0000010802 */
[----:B------:R4:W-:Y:S01]  /*3940*/  MUFU.EX2 R105, R4 ;  /* 0x0000000400697308 */ /* 0x0009e20000000800 */
[----:B--2---:R-:W-:Y:S01]  /*3950*/  FFMA.FTZ R5, R21, c[0x0][0x2d0], -R2 ;  /* 0x0000b40015057a23 */ /* 0x004fe20000010802 */
[----:B------:R-:W-:-:S06]  /*3960*/  F2FP.PACK_AB R9, R106, R187 ;  /* 0x000000bb6a09723e */ /* 0x000fcc00000000ff */
[----:B------:R2:W-:Y:S01]  /*3970*/  MUFU.EX2 R120, R5 ;  /* 0x0000000500787308 */ /* 0x0005e20000000800 */
[----:B----4-:R-:W-:-:S07]  /*3980*/  FFMA.FTZ R4, R29, c[0x0][0x2d0], -R2 ;  /* 0x0000b4001d047a23 */ /* 0x010fce0000010802 */
[----:B------:R4:W1:Y:S01]  /*3990*/  MUFU.EX2 R87, R4 ;  /* 0x0000000400577308 */ /* 0x0008620000000800 */
[----:B--2---:R-:W-:-:S07]  /*39a0*/  FFMA.FTZ R5, R22, c[0x0][0x2d0], -R2 ;  /* 0x0000b40016057a23 */ /* 0x004fce0000010802 */
[----:B------:R-:W2:Y:S01]  /*39b0*/  MUFU.EX2 R184, R5 ;  /* 0x0000000500b87308 */ /* 0x000ea20000000800 */
[----:B----4-:R-:W-:Y:S02]  /*39c0*/  F2FP.PACK_AB R4, R108, R163 ;  /* 0x000000a36c04723e */ /* 0x010fe400000000ff */
[----:B-1----:R-:W-:Y:S02]  /*39d0*/  F2FP.PACK_AB R7, R87, R105 ;  /* 0x000000695707723e */ /* 0x002fe400000000ff */
[----:B--2---:R-:W-:Y:S01]  /*39e0*/  F2FP.PACK_AB R11, R184, R120 ;  /* 0x00000078b80b723e */ /* 0x004fe200000000ff */
[----:B------:R-:W-:-:S04]  /*39f0*/  FFMA.FTZ R5, R23, c[0x0][0x2d0], -R2 ;  /* 0x0000b40017057a23 */ /* 0x000fc80000010802 */
[----:B------:R-:W1:Y:S02]  /*3a00*/  MUFU.EX2 R113, R5 ;  /* 0x0000000500717308 */ /* 0x000e640000000800 */
[C---:B------:R-:W-:Y:S08]  /*3a10*/  HMMA.16816.F32 R20, R8.reuse, R16, RZ ;  /* 0x000000100814723c */ /* 0x040ff000000018ff */
[----:B------:R-:W-:Y:S01]  /*3a20*/  HMMA.16816.F32 R16, R8, R18, RZ ;  /* 0x000000120810723c */ /* 0x000fe200000018ff */
[----:B-1----:R-:W-:-:S07]  /*3a30*/  F2FP.PACK_AB R5, R122, R113 ;  /* 0x000000717a05723e */ /* 0x002fce00000000ff */
[----:B------:R-:W-:Y:S08]  /*3a40*/  HMMA.16816.F32 R28, R8, R40, RZ ;  /* 0x00000028081c723c */ /* 0x000ff000000018ff */
[C---:B---3--:R-:W-:Y:S08]  /*3a50*/  HMMA.16816.F32 R56, R4.reuse, R24, R20 ;  /* 0x000000180438723c */ /* 0x048ff00000001814 */
[----:B------:R-:W-:Y:S08]  /*3a60*/  HMMA.16816.F32 R180, R4, R26, R16 ;  /* 0x0000001a04b4723c */ /* 0x000ff00000001810 */
[C---:B------:R-:W-:Y:S08]  /*3a70*/  HMMA.16816.F32 R24, R8.reuse, R42, RZ ;  /* 0x0000002a0818723c */ /* 0x040ff000000018ff */
[----:B------:R-:W-:Y:S01]  /*3a80*/  IMAD.MOV.U32 R85, RZ, RZ, R56 ;  /* 0x000000ffff557224 */ /* 0x000fe200078e0038 */
[----:B------:R-:W-:Y:S01]  /*3a90*/  MOV R84, R57 ;  /* 0x0000003900547202 */ /* 0x000fe20000000f00 */
[----:B------:R-:W-:Y:S01]  /*3aa0*/  IMAD.MOV.U32 R15, RZ, RZ, R58 ;  /* 0x000000ffff0f7224 */ /* 0x000fe200078e003a */
[----:B------:R-:W-:Y:S01]  /*3ab0*/  HMMA.16816.F32 R16, R8, R46, RZ ;  /* 0x0000002e0810723c */ /* 0x000fe200000018ff */
[----:B------:R-:W-:-:S02]  /*3ac0*/  IMAD.MOV.U32 R13, RZ, RZ, R59 ;  /* 0x000000ffff0d7224 */ /* 0x000fc400078e003b */
[----:B------:R-:W1:Y:S05]  /*3ad0*/  LDSM.16.MT88.4 R56, [R226+0x3100] ;  /* 0x00310000e238783b */ /* 0x000e6a0000004200 */
[----:B------:R-:W-:Y:S08]  /*3ae0*/  HMMA.16816.F32 R20, R8, R44, RZ ;  /* 0x0000002c0814723c */ /* 0x000ff000000018ff */
[C---:B------:R-:W-:Y:S08]  /*3af0*/  HMMA.16816.F32 R176, R4.reuse, R54, R24 ;  /* 0x0000003604b0723c */ /* 0x040ff00000001818 */
[C---:B------:R-:W-:Y:S01]  /*3b00*/  HMMA.16816.F32 R164, R4.reuse, R52, R28 ;  /* 0x0000003404a4723c */ /* 0x040fe2000000181c */
[----:B------:R-:W2:Y:S07]  /*3b10*/  LDSM.16.MT88.4 R52, [R228+0x3100] ;  /* 0x00310000e434783b */ /* 0x000eae0000004200 */
[C---:B------:R-:W-:Y:S08]  /*3b20*/  HMMA.16816.F32 R168, R4.reuse, R34, R16 ;  /* 0x0000002204a8723c */ /* 0x040ff00000001810 */
[----:B------:R-:W-:Y:S08]  /*3b30*/  HMMA.16816.F32 R172, R4, R32, R20 ;  /* 0x0000002004ac723c */ /* 0x000ff00000001814 */
[C---:B-1----:R-:W-:Y:S08]  /*3b40*/  HMMA.16816.F32 R24, R8.reuse, R56, RZ ;  /* 0x000000380818723c */ /* 0x042ff000000018ff */
[C---:B------:R-:W-:Y:S08]  /*3b50*/  HMMA.16816.F32 R16, R8.reuse, R72, RZ ;  /* 0x000000480810723c */ /* 0x040ff000000018ff */
[C---:B------:R-:W-:Y:S01]  /*3b60*/  HMMA.16816.F32 R20, R8.reuse, R58, RZ ;  /* 0x0000003a0814723c */ /* 0x040fe200000018ff */
[----:B------:R-:W1:Y:S07]  /*3b70*/  LDSM.16.MT88.4 R56, [R225+0x6100] ;  /* 0x00610000e138783b */ /* 0x000e6e0000004200 */
[C---:B------:R-:W-:Y:S08]  /*3b80*/  HMMA.16816.F32 R40, R8.reuse, R36, RZ ;  /* 0x000000240828723c */ /* 0x040ff000000018ff */
[----:B------:R-:W-:Y:S08]  /*3b90*/  HMMA.16816.F32 R36, R8, R38, RZ ;  /* 0x000000260824723c */ /* 0x000ff000000018ff */
[C---:B------:R-:W-:Y:S01]  /*3ba0*/  HMMA.16816.F32 R92, R4.reuse, R60, R24 ;  /* 0x0000003c045c723c */ /* 0x040fe20000001818 */
[----:B------:R-:W3:Y:S07]  /*3bb0*/  LDSM.16.MT88.4 R24, [R228+0x3900] ;  /* 0x00390000e418783b */ /* 0x000eee0000004200 */
[----:B------:R-:W-:Y:S07]  /*3bc0*/  HMMA.16816.F32 R140, R4, R76, R16 ;  /* 0x0000004c048c723c */ /* 0x000fee0000001810 */
[----:B------:R-:W-:Y:S01]  /*3bd0*/  IMAD.MOV.U32 R77, RZ, RZ, R187 ;  /* 0x000000ffff4d7224 */ /* 0x000fe200078e00bb */
[----:B------:R-:W-:Y:S01]  /*3be0*/  HMMA.16816.F32 R44, R8, R74, RZ ;  /* 0x0000004a082c723c */ /* 0x000fe200000018ff */
[----:B------:R-:W4:Y:S01]  /*3bf0*/  LDSM.16.MT88.4 R72, [R226+0x6100] ;  /* 0x00610000e248783b */ /* 0x000f220000004200 */
[----:B------:R-:W-:-:S06]  /*3c00*/  MOV R76, R186 ;  /* 0x000000ba004c7202 */ /* 0x000fcc0000000f00 */
[----:B------:R-:W-:Y:S01]  /*3c10*/  HMMA.16816.F32 R148, R4, R62, R20 ;  /* 0x0000003e0494723c */ /* 0x000fe20000001814 */
[----:B------:R-:W1:Y:S04]  /*3c20*/  LDSM.16.MT88.4 R20, [R229+0x6100] ;  /* 0x00610000e514783b */ /* 0x000e680000004200 */
[----:B------:R-:W1:Y:S03]  /*3c30*/  LDSM.16.MT88.4 R60, [R228+0x6100] ;  /* 0x00610000e43c783b */ /* 0x000e660000004200 */
[----:B--2---:R-:W-:Y:S08]  /*3c40*/  HMMA.16816.F32 R16, R8, R52, RZ ;  /* 0x000000340810723c */ /* 0x004ff000000018ff */
[C---:B------:R-:W-:Y:S08]  /*3c50*/  HMMA.16816.F32 R128, R4.reuse, R68, R40 ;  /* 0x000000440480723c */ /* 0x040ff00000001828 */
[----:B------:R-:W-:Y:S01]  /*3c60*/  HMMA.16816.F32 R152, R4, R70, R36 ;  /* 0x000000460498723c */ /* 0x000fe20000001824 */
[----:B------:R-:W2:Y:S07]  /*3c70*/  LDSM.16.MT88.4 R68, [R225+0x6900] ;  /* 0x00690000e144783b */ /* 0x000eae0000004200 */
[C---:B------:R-:W-:Y:S08]  /*3c80*/  HMMA.16816.F32 R32, R8.reuse, R48, RZ ;  /* 0x000000300820723c */ /* 0x040ff000000018ff */
[C---:B------:R-:W-:Y:S08]  /*3c90*/  HMMA.16816.F32 R28, R8.reuse, R50, RZ ;  /* 0x00000032081c723c */ /* 0x040ff000000018ff */
[----:B-1----:R-:W-:Y:S08]  /*3ca0*/  HMMA.16816.F32 R48, R8, R56, RZ ;  /* 0x000000380830723c */ /* 0x002ff000000018ff */
[C---:B---3--:R-:W-:Y:S01]  /*3cb0*/  HMMA.16816.F32 R96, R4.reuse, R24, R16 ;  /* 0x000000180460723c */ /* 0x048fe20000001810 */
[----:B------:R-:W1:Y:S06]  /*3cc0*/  LDSM.16.MT88.4 R16, [R228+0x6900] ;  /* 0x00690000e410783b */ /* 0x000e6c0000004200 */
[----:B------:R-:W-:Y:S01]  /*3cd0*/  IMAD.MOV.U32 R25, RZ, RZ, R119 ;  /* 0x000000ffff197224 */ /* 0x000fe200078e0077 */
[----:B------:R-:W-:Y:S01]  /*3ce0*/  HMMA.16816.F32 R132, R4, R78, R44 ;  /* 0x0000004e0484723c */ /* 0x000fe2000000182c */
[----:B------:R-:W-:-:S06]  /*3cf0*/  IMAD.MOV.U32 R24, RZ, RZ, R118 ;  /* 0x000000ffff187224 */ /* 0x000fcc00078e0076 */
[----:B------:R-:W-:Y:S01]  /*3d00*/  IMAD.MOV.U32 R79, RZ, RZ, R184 ;  /* 0x000000ffff4f7224 */ /* 0x000fe200078e00b8 */
[----:B------:R-:W-:Y:S01]  /*3d10*/  HMMA.16816.F32 R144, R4, R64, R32 ;  /* 0x000000400490723c */ /* 0x000fe20000001820 */
[----:B------:R-:W-:-:S07]  /*3d20*/  MOV R78, R104 ;  /* 0x00000068004e7202 */ /* 0x000fce0000000f00 */
[----:B------:R-:W-:Y:S01]  /*3d30*/  HMMA.16816.F32 R136, R4, R66, R28 ;  /* 0x000000420488723c */ /* 0x000fe2000000181c */
[----:B------:R-:W3:Y:S07]  /*3d40*/  LDSM.16.MT88.4 R64, [R226+0x6900] ;  /* 0x00690000e240783b */ /* 0x000eee0000004200 */
[C---:B------:R-:W-:Y:S08]  /*3d50*/  HMMA.16816.F32 R44, R8.reuse, R58, RZ ;  /* 0x0000003a082c723c */ /* 0x040ff000000018ff */
[C---:B------:R-:W-:Y:S08]  /*3d60*/  HMMA.16816.F32 R52, R8.reuse, R54, RZ ;  /* 0x000000360834723c */ /* 0x040ff000000018ff */
[C---:B----4-:R-:W-:Y:S07]  /*3d70*/  HMMA.16816.F32 R40, R8.reuse, R72, RZ ;  /* 0x000000480828723c */ /* 0x050fee00000018ff */
[----:B------:R-:W-:Y:S01]  /*3d80*/  MOV R73, R107 ;  /* 0x0000006b00497202 */ /* 0x000fe20000000f00 */
[----:B------:R-:W-:Y:S01]  /*3d90*/  HMMA.16816.F32 R56, R8, R74, RZ ;  /* 0x0000004a0838723c */ /* 0x000fe200000018ff */
[----:B------:R-:W-:-:S06]  /*3da0*/  IMAD.MOV.U32 R72, RZ, RZ, R105 ;  /* 0x000000ffff487224 */ /* 0x000fcc00078e0069 */
[----:B------:R-:W-:Y:S01]  /*3db0*/  IMAD.MOV.U32 R75, RZ, RZ, R106 ;  /* 0x000000ffff4b7224 */ /* 0x000fe200078e006a */
[C---:B------:R-:W-:Y:S08]  /*3dc0*/  HMMA.16816.F32 R36, R8.reuse, R20, RZ ;  /* 0x000000140824723c */ /* 0x040ff000000018ff */
[C---:B------:R-:W-:Y:S01]  /*3dd0*/  HMMA.16816.F32 R32, R8.reuse, R22, RZ ;  /* 0x000000160820723c */ /* 0x040fe200000018ff */
[----:B------:R-:W4:Y:S07]  /*3de0*/  LDSM.16.MT88.4 R20, [R229+0x6900] ;  /* 0x00690000e514783b */ /* 0x000f2e0000004200 */
[C---:B------:R-:W-:Y:S07]  /*3df0*/  HMMA.16816.F32 R28, R8.reuse, R60, RZ ;  /* 0x0000003c081c723c */ /* 0x040fee00000018ff */
[----:B------:R-:W-:Y:S01]  /*3e00*/  IMAD.MOV.U32 R61, RZ, RZ, R122 ;  /* 0x000000ffff3d7224 */ /* 0x000fe200078e007a */
[----:B------:R-:W-:Y:S01]  /*3e10*/  HMMA.16816.F32 R8, R8, R62, RZ ;  /* 0x0000003e0808723c */ /* 0x000fe200000018ff */
[----:B------:R-:W-:-:S06]  /*3e20*/  MOV R60, R120 ;  /* 0x00000078003c7202 */ /* 0x000fcc0000000f00 */
[----:B------:R-:W-:Y:S01]  /*3e30*/  MOV R63, R117 ;  /* 0x00000075003f7202 */ /* 0x000fe20000000f00 */
[----:B--2---:R-:W-:Y:S01]  /*3e40*/  HMMA.16816.F32 R120, R4, R68, R48 ;  /* 0x000000440478723c */ /* 0x004fe20000001830 */
[----:B------:R2:W-:Y:S01]  /*3e50*/  MUFU.EX2 R51, R0 ;  /* 0x0000000000337308 */ /* 0x0005e20000000800 */
[----:B------:R-:W-:-:S05]  /*3e60*/  IMAD.MOV.U32 R62, RZ, RZ, R116 ;  /* 0x000000ffff3e7224 */ /* 0x000fca00078e0074 */
[----:B------:R-:W-:Y:S01]  /*3e70*/  IMAD.MOV.U32 R49, RZ, RZ, R113 ;  /* 0x000000ffff317224 */ /* 0x000fe200078e0071 */
[----:B------:R-:W-:Y:S01]  /*3e80*/  HMMA.16816.F32 R116, R4, R70, R44 ;  /* 0x000000460474723c */ /* 0x000fe2000000182c */
[----:B------:R-:W-:-:S06]  /*3e90*/  IMAD.MOV.U32 R48, RZ, RZ, R112 ;  /* 0x000000ffff307224 */ /* 0x000fcc00078e0070 */
[----:B------:R-:W-:Y:S01]  /*3ea0*/  MOV R47, R111 ;  /* 0x0000006f002f7202 */ /* 0x000fe20000000f00 */
[C---:B-1----:R-:W-:Y:S01]  /*3eb0*/  HMMA.16816.F32 R68, R4.reuse, R16, R28 ;  /* 0x000000100444723c */ /* 0x042fe2000000181c */
[----:B--2---:R-:W-:Y:S01]  /*3ec0*/  FFMA.FTZ R0, R82, c[0x0][0x2d0], -R12 ;  /* 0x0000b40052007a23 */ /* 0x004fe2000001080c */
[----:B------:R-:W-:Y:S01]  /*3ed0*/  MOV R44, R108 ;  /* 0x0000006c002c7202 */ /* 0x000fe20000000f00 */
[----:B------:R-:W-:Y:S02]  /*3ee0*/  IMAD.MOV.U32 R46, RZ, RZ, R110 ;  /* 0x000000ffff2e7224 */ /* 0x000fe400078e006e */
[----:B------:R1:W2:Y:S01]  /*3ef0*/  MUFU.EX2 R74, R0 ;  /* 0x00000000004a7308 */ /* 0x0002a20000000800 */
[----:B------:R-:W-:Y:S02]  /*3f00*/  IMAD.MOV.U32 R45, RZ, RZ, R109 ;  /* 0x000000ffff2d7224 */ /* 0x000fe400078e006d */
[C---:B------:R-:W-:Y:S01]  /*3f10*/  HMMA.16816.F32 R28, R4.reuse, R18, R8 ;  /* 0x00000012041c723c */ /* 0x040fe20000001808 */
[----:B------:R-:W2:Y:S04]  /*3f20*/  LDSM.16.MT88.4 R8, [R225+0x1100] ;  /* 0x00110000e108783b */ /* 0x000ea80000004200 */
[----:B------:R-:W2:Y:S03]  /*3f30*/  LDSM.16.MT88.4 R16, [R226+0x1100] ;  /* 0x00110000e210783b */ /* 0x000ea60000004200 */
[----:B------:R-:W-:Y:S01]  /*3f40*/  HMMA.16816.F32 R124, R4, R26, R52 ;  /* 0x0000001a047c723c */ /* 0x000fe20000001834 */
[----:B-1----:R-:W-:-:S06]  /*3f50*/  FFMA.FTZ R0, R81, c[0x0][0x2d0], -R12 ;  /* 0x0000b40051007a23 */ /* 0x002fcc000001080c */
[----:B------:R-:W-:Y:S01]  /*3f60*/  IMAD.MOV.U32 R54, RZ, RZ, R15 ;  /* 0x000000ffff367224 */ /* 0x000fe200078e000f */
[----:B------:R-:W-:Y:S01]  /*3f70*/  MOV R26, R114 ;  /* 0x00000072001a7202 */ /* 0x000fe20000000f00 */
[----:B------:R1:W-:Y:S01]  /*3f80*/  MUFU.EX2 R184, R0 ;  /* 0x0000000000b87308 */ /* 0x0003e20000000800 */
[----:B------:R-:W-:Y:S01]  /*3f90*/  IMAD.MOV.U32 R55, RZ, RZ, R13 ;  /* 0x000000ffff377224 */ /* 0x000fe200078e000d */
[----:B------:R-:W-:Y:S01]  /*3fa0*/  MOV R53, R84 ;  /* 0x0000005400357202 */ /* 0x000fe20000000f00 */
[----:B------:R-:W-:Y:S01]  /*3fb0*/  IMAD.MOV.U32 R27, RZ, RZ, R115 ;  /* 0x000000ffff1b7224 */ /* 0x000fe200078e0073 */
[----:B---3--:R-:W-:Y:S01]  /*3fc0*/  HMMA.16816.F32 R108, R4, R64, R40 ;  /* 0x00000040046c723c */ /* 0x008fe20000001828 */
[----:B------:R-:W-:-:S07]  /*3fd0*/  IMAD.MOV.U32 R52, RZ, RZ, R85 ;  /* 0x000000ffff347224 */ /* 0x000fce00078e0055 */
[----:B------:R-:W-:Y:S01]  /*3fe0*/  HMMA.16816.F32 R112, R4, R66, R56 ;  /* 0x000000420470723c */ /* 0x000fe20000001838 */
[----:B-1----:R-:W-:-:S06]  /*3ff0*/  FFMA.FTZ R0, R80, c[0x0][0x2d0], -R12 ;  /* 0x0000b40050007a23 */ /* 0x002fcc000001080c */
[----:B------:R-:W-:Y:S01]  /*4000*/  IMAD.MOV.U32 R59, RZ, RZ, R87 ;  /* 0x000000ffff3b7224 */ /* 0x000fe200078e0057 */
[----:B------:R1:W3:Y:S01]  /*4010*/  MUFU.EX2 R50, R0 ;  /* 0x0000000000327308 */ /* 0x0002e20000000800 */
[C---:B----4-:R-:W-:Y:S01]  /*4020*/  HMMA.16816.F32 R104, R4.reuse, R20, R36 ;  /* 0x000000140468723c */ /* 0x050fe20000001824 */
[----:B------:R-:W-:Y:S01]  /*4030*/  IMAD.MOV.U32 R57, RZ, RZ, R44 ;  /* 0x000000ffff397224 */ /* 0x000fe200078e002c */
[----:B------:R-:W-:Y:S01]  /*4040*/  MOV R58, R45 ;  /* 0x0000002d003a7202 */ /* 0x000fe20000000f00 */
[----:B------:R-:W-:Y:S01]  /*4050*/  IMAD.MOV.U32 R44, RZ, RZ, R47 ;  /* 0x000000ffff2c7224 */ /* 0x000fe200078e002f */
[----:B------:R-:W-:Y:S01]  /*4060*/  MOV R45, R48 ;  /* 0x00000030002d7202 */ /* 0x000fe20000000f00 */
[----:B------:R-:W-:Y:S02]  /*4070*/  IMAD.MOV.U32 R56, RZ, RZ, R79 ;  /* 0x000000ffff387224 */ /* 0x000fe400078e004f */
[----:B------:R-:W-:Y:S01]  /*4080*/  IMAD.MOV.U32 R37, RZ, RZ, R75 ;  /* 0x000000ffff257224 */ /* 0x000fe200078e004b */
[----:B------:R-:W-:Y:S01]  /*4090*/  HMMA.16816.F32 R84, R4, R22, R32 ;  /* 0x000000160454723c */ /* 0x000fe20000001820 */
[----:B------:R-:W-:Y:S01]  /*40a0*/  IMAD.MOV.U32 R38, RZ, RZ, R72 ;  /* 0x000000ffff267224 */ /* 0x000fe200078e0048 */
[----:B------:R-:W-:Y:S01]  /*40b0*/  MOV R39, R78 ;  /* 0x0000004e00277202 */ /* 0x000fe20000000f00 */
[----:B------:R-:W-:Y:S01]  /*40c0*/  IMAD.MOV.U32 R72, RZ, RZ, R76 ;  /* 0x000000ffff487224 */ /* 0x000fe200078e004c */
[----:B------:R-:W-:Y:S01]  /*40d0*/  MOV R75, R77 ;  /* 0x0000004d004b7202 */ /* 0x000fe20000000f00 */
[----:B------:R-:W-:Y:S01]  /*40e0*/  IMAD.MOV.U32 R47, RZ, RZ, R26 ;  /* 0x000000ffff2f7224 */ /* 0x000fe200078e001a */
[----:B------:R-:W-:Y:S01]  /*40f0*/  MOV R26, R27 ;  /* 0x0000001b001a7202 */ /* 0x000fe20000000f00 */
[--C-:B-1----:R-:W-:Y:S01]  /*4100*/  FFMA.FTZ R0, R90, c[0x0][0x2d0], -R2.reuse ;  /* 0x0000b4005a007a23 */ /* 0x102fe20000010802 */
[----:B--2---:R-:W-:Y:S01]  /*4110*/  F2FP.PACK_AB R4, R74, R51 ;  /* 0x000000334a04723e */ /* 0x004fe200000000ff */
[----:B------:R-:W-:Y:S01]  /*4120*/  IMAD.MOV.U32 R27, RZ, RZ, R63 ;  /* 0x000000ffff1b7224 */ /* 0x000fe200078e003f */
[----:B---3--:R-:W-:Y:S01]  /*4130*/  F2FP.PACK_AB R6, R50, R184 ;  /* 0x000000b83206723e */ /* 0x008fe200000000ff */
[----:B------:R1:W-:Y:S01]  /*4140*/  MUFU.EX2 R15, R0 ;  /* 0x00000000000f7308 */ /* 0x0003e20000000800 */
[----:B------:R-:W2:Y:S01]  /*4150*/  LDSM.16.MT88.4 R20, [R228+0x1100] ;  /* 0x00110000e414783b */ /* 0x000ea20000004200 */
[----:B-1----:R-:W-:-:S06]  /*4160*/  FFMA.FTZ R0, R89, c[0x0][0x2d0], -R2 ;  /* 0x0000b40059007a23 */ /* 0x002fcc0000010802 */
[----:B------:R1:W3:Y:S02]  /*4170*/  MUFU.EX2 R13, R0 ;  /* 0x00000000000d7308 */ /* 0x0002e40000000800 */
[----:B-1----:R-:W-:Y:S01]  /*4180*/  FFMA.FTZ R0, R88, c[0x0][0x2d0], -R2 ;  /* 0x0000b40058007a23 */ /* 0x002fe20000010802 */
[----:B---3--:R-:W-:-:S05]  /*4190*/  F2FP.PACK_AB R5, R13, R15 ;  /* 0x0000000f0d05723e */ /* 0x008fca00000000ff */
[----:B------:R1:W-:Y:S02]  /*41a0*/  MUFU.EX2 R187, R0 ;  /* 0x0000000000bb7308 */ /* 0x0003e40000000800 */
[----:B-1----:R-:W-:-:S06]  /*41b0*/  FFMA.FTZ R0, R91, c[0x0][0x2d0], -R2 ;  /* 0x0000b4005b007a23 */ /* 0x002fcc0000010802 */
[----:B------:R-:W1:Y:S02]  /*41c0*/  MUFU.EX2 R186, R0 ;  /* 0x0000000000ba7308 */ /* 0x000e640000000800 */
[----:B-1----:R-:W-:Y:S01]  /*41d0*/  F2FP.PACK_AB R7, R186, R187 ;  /* 0x000000bbba07723e */ /* 0x002fe200000000ff */
[----:B------:R-:W-:-:S06]  /*41e0*/  FFMA.FTZ R0, R249, c[0x0][0x2d0], -R12 ;  /* 0x0000b400f9007a23 */ /* 0x000fcc000001080c */
[C---:B------:R-:W-:Y:S08]  /*41f0*/  HMMA.16816.F32 R64, R4.reuse, R8, R52 ;  /* 0x000000080440723c */ /* 0x040ff00000001834 */
[C---:B------:R-:W-:Y:S01]  /*4200*/  HMMA.16816.F32 R52, R4.reuse, R10, R180 ;  /* 0x0000000a0434723c */ /* 0x040fe200000018b4 */
[----:B------:R-:W1:Y:S06]  /*4210*/  LDSM.16.MT88.4 R8, [R229+0x1100] ;  /* 0x00110000e508783b */ /* 0x000e6c0000004200 */
[----:B------:R-:W-:Y:S01]  /*4220*/  IMAD.MOV.U32 R180, RZ, RZ, R74 ;  /* 0x000000ffffb47224 */ /* 0x000fe200078e004a */
[----:B------:R-:W-:Y:S01]  /*4230*/  HMMA.16816.F32 R76, R4, R18, R176 ;  /* 0x00000012044c723c */ /* 0x000fe200000018b0 */
[----:B------:R-:W-:Y:S01]  /*4240*/  MOV R181, R75 ;  /* 0x0000004b00b57202 */ /* 0x000fe20000000f00 */
[----:B------:R-:W-:-:S02]  /*4250*/  IMAD.MOV.U32 R182, RZ, RZ, R72 ;  /* 0x000000ffffb67224 */ /* 0x000fc400078e0048 */
[----:B------:R-:W-:-:S03]  /*4260*/  IMAD.MOV.U32 R183, RZ, RZ, R73 ;  /* 0x000000ffffb77224 */ /* 0x000fc600078e0049 */
[----:B------:R-:W-:Y:S01]  /*4270*/  IMAD.MOV.U32 R179, RZ, RZ, R59 ;  /* 0x000000ffffb37224 */ /* 0x000fe200078e003b */
[----:B------:R-:W-:Y:S01]  /*4280*/  MOV R177, R60 ;  /* 0x0000003c00b17202 */ /* 0x000fe20000000f00 */
[----:B------:R-:W-:Y:S01]  /*4290*/  IMAD.MOV.U32 R178, RZ, RZ, R62 ;  /* 0x000000ffffb27224 */ /* 0x000fe200078e003e */
[C---:B------:R-:W-:Y:S01]  /*42a0*/  HMMA.16816.F32 R40, R4.reuse, R16, R164 ;  /* 0x000000100428723c */ /* 0x040fe200000018a4 */
[----:B------:R-:W-:Y:S01]  /*42b0*/  IMAD.MOV.U32 R176, RZ, RZ, R61 ;  /* 0x000000ffffb07224 */ /* 0x000fe200078e003d */
[----:B------:R-:W3:Y:S01]  /*42c0*/  LDSM.16.MT88.4 R16, [R226+0x4100] ;  /* 0x00410000e210783b */ /* 0x000ee20000004200 */
[----:B------:R-:W-:Y:S02]  /*42d0*/  IMAD.MOV.U32 R59, RZ, RZ, R46 ;  /* 0x000000ffff3b7224 */ /* 0x000fe400078e002e */
[----:B------:R-:W-:Y:S02]  /*42e0*/  IMAD.MOV.U32 R46, RZ, RZ, R49 ;  /* 0x000000ffff2e7224 */ /* 0x000fe400078e0031 */
[----:B------:R-:W-:Y:S01]  /*42f0*/  MOV R167, R44 ;  /* 0x0000002c00a77202 */ /* 0x000fe20000000f00 */
[----:B--2---:R-:W-:Y:S01]  /*4300*/  HMMA.16816.F32 R72, R4, R22, R152 ;  /* 0x000000160448723c */ /* 0x004fe20000001898 */
[----:B------:R-:W-:Y:S01]  /*4310*/  IMAD.MOV.U32 R166, RZ, RZ, R45 ;  /* 0x000000ffffa67224 */ /* 0x000fe200078e002d */
[----:B------:R-:W-:Y:S01]  /*4320*/  MOV R164, R47 ;  /* 0x0000002f00a47202 */ /* 0x000fe20000000f00 */
[----:B------:R-:W-:-:S04]  /*4330*/  IMAD.MOV.U32 R165, RZ, RZ, R46 ;  /* 0x000000ffffa57224 */ /* 0x000fc800078e002e */
[----:B------:R-:W-:Y:S01]  /*4340*/  MOV R154, R57 ;  /* 0x00000039009a7202 */ /* 0x000fe20000000f00 */
[----:B------:R-:W-:Y:S02]  /*4350*/  IMAD.MOV.U32 R153, RZ, RZ, R59 ;  /* 0x000000ffff997224 */ /* 0x000fe400078e003b */
[----:B------:R-:W-:Y:S01]  /*4360*/  IMAD.MOV.U32 R152, RZ, RZ, R26 ;  /* 0x000000ffff987224 */ /* 0x000fe200078e001a */
[C---:B-1----:R-:W-:Y:S01]  /*4370*/  HMMA.16816.F32 R60, R4.reuse, R8, R172 ;  /* 0x00000008043c723c */ /* 0x042fe200000018ac */
[----:B------:R1:W-:Y:S06]  /*4380*/  MUFU.EX2 R173, R0 ;  /* 0x0000000000ad7308 */ /* 0x0003ec0000000800 */
[----:B------:R-:W-:Y:S01]  /*4390*/  IMAD.MOV.U32 R175, RZ, RZ, R50 ;  /* 0x000000ffffaf7224 */ /* 0x000fe200078e0032 */
[----:B------:R-:W-:Y:S01]  /*43a0*/  MOV R174, R51 ;  /* 0x0000003300ae7202 */ /* 0x000fe20000000f00 */
[----:B------:R-:W-:Y:S01]  /*43b0*/  IMAD.MOV.U32 R172, RZ, RZ, R58 ;  /* 0x000000ffffac7224 */ /* 0x000fe200078e003a */
[C---:B------:R-:W-:Y:S01]  /*43c0*/  HMMA.16816.F32 R48, R4.reuse, R10, R168 ;  /* 0x0000000a0430723c */ /* 0x040fe200000018a8 */
[----:B------:R-:W2:Y:S06]  /*43d0*/  LDSM.16.MT88.4 R8, [R225+0x4100] ;  /* 0x00410000e108783b */ /* 0x000eac0000004200 */
[----:B------:R-:W-:Y:S01]  /*43e0*/  IMAD.MOV.U32 R168, RZ, RZ, R56 ;  /* 0x000000ffffa87224 */ /* 0x000fe200078e0038 */
[----:B------:R-:W-:Y:S01]  /*43f0*/  MOV R169, R39 ;  /* 0x0000002700a97202 */ /* 0x000fe20000000f00 */
[----:B---3--:R-:W-:Y:S01]  /*4400*/  HMMA.16816.F32 R32, R4, R16, R92 ;  /* 0x000000100420723c */ /* 0x008fe2000000185c */
[----:B-1----:R-:W-:-:S02]  /*4410*/  FFMA.FTZ R0, R103, c[0x0][0x2d0], -R12 ;  /* 0x0000b40067007a23 */ /* 0x002fc4000001080c */
[----:B------:R-:W-:Y:S02]  /*4420*/  IMAD.MOV.U32 R171, RZ, RZ, R37 ;  /* 0x000000ffffab7224 */ /* 0x000fe400078e0025 */
[----:B------:R-:W-:Y:S02]  /*4430*/  IMAD.MOV.U32 R170, RZ, RZ, R38 ;  /* 0x000000ffffaa7224 */ /* 0x000fe400078e0026 */
[----:B------:R-:W-:Y:S01]  /*4440*/  IMAD.MOV.U32 R103, RZ, RZ, R181 ;  /* 0x000000ffff677224 */ /* 0x000fe200078e00b5 */
[C---:B------:R-:W-:Y:S01]  /*4450*/  HMMA.16816.F32 R80, R4.reuse, R18, R148 ;  /* 0x000000120450723c */ /* 0x040fe20000001894 */
[----:B------:R-:W-:Y:S07]  /*4460*/  LDSM.16.MT88.4 R16, [R229+0x7100] ;  /* 0x00710000e510783b */ /* 0x000fee0000004200 */
[C---:B------:R-:W-:Y:S01]  /*4470*/  HMMA.16816.F32 R36, R4.reuse, R20, R128 ;  /* 0x000000140424723c */ /* 0x040fe20000001880 */
[----:B------:R-:W1:Y:S07]  /*4480*/  LDSM.16.MT88.4 R20, [R226+0x7100] ;  /* 0x00710000e214783b */ /* 0x000e6e0000004200 */
[C---:B--2---:R-:W-:Y:S01]  /*4490*/  HMMA.16816.F32 R56, R4.reuse, R8, R144 ;  /* 0x000000080438723c */ /* 0x044fe20000001890 */
[----:B------:R2:W3:Y:S06]  /*44a0*/  MUFU.EX2 R144, R0 ;  /* 0x0000000000907308 */ /* 0x0004ec0000000800 */
[----:B------:R-:W-:Y:S01]  /*44b0*/  IMAD.MOV.U32 R147, RZ, RZ, R27 ;  /* 0x000000ffff937224 */ /* 0x000fe200078e001b */
[----:B------:R-:W-:Y:S01]  /*44c0*/  HMMA.16816.F32 R44, R4, R10, R136 ;  /* 0x0000000a042c723c */ /* 0x000fe20000001888 */
[----:B------:R-:W4:Y:S01]  /*44d0*/  LDSM.16.MT88.4 R8, [R229+0x4100] ;  /* 0x00410000e508783b */ /* 0x000f220000004200 */
[----:B------:R-:W-:Y:S01]  /*44e0*/  MOV R146, R24 ;  /* 0x0000001800927202 */ /* 0x000fe20000000f00 */
[----:B------:R-:W-:-:S02]  /*44f0*/  IMAD.MOV.U32 R145, RZ, RZ, R25 ;  /* 0x000000ffff917224 */ /* 0x000fc400078e0019 */
[----:B------:R-:W3:Y:S02]  /*4500*/  LDSM.16.MT88.4 R24, [R228+0x4100] ;  /* 0x00410000e418783b */ /* 0x000ee40000004200 */
[----:B------:R-:W-:Y:S01]  /*4510*/  IMAD.MOV.U32 R139, RZ, RZ, R14 ;  /* 0x000000ffff8b7224 */ /* 0x000fe200078e000e */
[----:B------:R-:W-:Y:S01]  /*4520*/  MOV R138, R171 ;  /* 0x000000ab008a7202 */ /* 0x000fe20000000f00 */
[----:B--2---:R-:W-:Y:S02]  /*4530*/  FFMA.FTZ R0, R102, c[0x0][0x2d0], -R12 ;  /* 0x0000b40066007a23 */ /* 0x004fe4000001080c */
[----:B------:R-:W-:Y:S02]  /*4540*/  IMAD.MOV.U32 R136, RZ, RZ, R169 ;  /* 0x000000ffff887224 */ /* 0x000fe400078e00a9 */
[----:B------:R2:W-:Y:S01]  /*4550*/  MUFU.EX2 R14, R0 ;  /* 0x00000000000e7308 */ /* 0x0005e20000000800 */
[----:B------:R-:W-:Y:S02]  /*4560*/  IMAD.MOV.U32 R137, RZ, RZ, R170 ;  /* 0x000000ffff897224 */ /* 0x000fe400078e00aa */
[----:B------:R-:W-:Y:S01]  /*4570*/  IMAD.MOV.U32 R102, RZ, RZ, R180 ;  /* 0x000000ffff667224 */ /* 0x000fe200078e00b4 */
[C---:B-1----:R-:W-:Y:S08]  /*4580*/  HMMA.16816.F32 R128, R4.reuse, R22, R112 ;  /* 0x000000160480723c */ /* 0x042ff00000001870 */
[----:B------:R-:W-:Y:S01]  /*4590*/  HMMA.16816.F32 R108, R4, R20, R108 ;  /* 0x00000014046c723c */ /* 0x000fe2000000186c */
[----:B--2---:R-:W-:Y:S01]  /*45a0*/  FFMA.FTZ R0, R101, c[0x0][0x2d0], -R12 ;  /* 0x0000b40065007a23 */ /* 0x004fe2000001080c */
[----:B------:R-:W-:-:S02]  /*45b0*/  MOV R101, R145 ;  /* 0x0000009100657202 */ /* 0x000fc40000000f00 */
[----:B------:R-:W-:Y:S01]  /*45c0*/  MOV R145, R176 ;  /* 0x000000b000917202 */ /* 0x000fe20000000f00 */
[----:B------:R1:W2:Y:S03]  /*45d0*/  MUFU.EX2 R155, R0 ;  /* 0x00000000009b7308 */ /* 0x0002a60000000800 */
[C---:B------:R-:W-:Y:S08]  /*45e0*/  HMMA.16816.F32 R112, R4.reuse, R18, R84 ;  /* 0x000000120470723c */ /* 0x040ff00000001854 */
[----:B----4-:R-:W-:Y:S01]  /*45f0*/  HMMA.16816.F32 R88, R4, R8, R140 ;  /* 0x000000080458723c */ /* 0x010fe2000000188c */
[----:B-1----:R-:W-:-:S07]  /*4600*/  FFMA.FTZ R0, R252, c[0x0][0x2d0], -R2 ;  /* 0x0000b400fc007a23 */ /* 0x002fce0000010802 */
[C---:B------:R-:W-:Y:S01]  /*4610*/  HMMA.16816.F32 R92, R4.reuse, R10, R132 ;  /* 0x0000000a045c723c */ /* 0x040fe20000001884 */
[----:B------:R-:W1:Y:S01]  /*4620*/  LDSM.16.MT88.4 R8, [R225+0x7100] ;  /* 0x00710000e108783b */ /* 0x000e620000004200 */
[----:B------:R4:W-:Y:S06]  /*4630*/  MUFU.EX2 R249, R0 ;  /* 0x0000000000f97308 */ /* 0x0009ec0000000800 */
[C---:B---3--:R-:W-:Y:S08]  /*4640*/  HMMA.16816.F32 R132, R4.reuse, R26, R124 ;  /* 0x0000001a0484723c */ /* 0x048ff0000000187c */
[----:B------:R-:W-:Y:S01]  /*4650*/  HMMA.16816.F32 R96, R4, R24, R96 ;  /* 0x000000180460723c */ /* 0x000fe20000001860 */
[----:B----4-:R-:W-:-:S04]  /*4660*/  FFMA.FTZ R0, R251, c[0x0][0x2d0], -R2 ;  /* 0x0000b400fb007a23 */ /* 0x010fc80000010802 */
[----:B------:R3:W4:Y:S02]  /*4670*/  MUFU.EX2 R251, R0 ;  /* 0x0000000000fb7308 */ /* 0x0007240000000800 */
[----:B------:R-:W-:Y:S01]  /*4680*/  MOV R25, R168 ;  /* 0x000000a800197202 */ /* 0x000fe20000000f00 */
[--C-:B---3--:R-:W-:Y:S01]  /*4690*/  FFMA.FTZ R0, R250, c[0x0][0x2d0], -R2.reuse ;  /* 0x0000b400fa007a23 */ /* 0x108fe20000010802 */
[C---:B-1----:R-:W-:Y:S04]  /*46a0*/  HMMA.16816.F32 R124, R4.reuse, R8, R120 ;  /* 0x00000008047c723c */ /* 0x042fe80000001878 */
[----:B------:R1:W-:Y:S04]  /*46b0*/  MUFU.EX2 R250, R0 ;  /* 0x0000000000fa7308 */ /* 0x0003e80000000800 */
[C---:B------:R-:W-:Y:S01]  /*46c0*/  HMMA.16816.F32 R116, R4.reuse, R10, R116 ;  /* 0x0000000a0474723c */ /* 0x040fe20000001874 */
[----:B------:R-:W3:Y:S07]  /*46d0*/  LDSM.16.MT88.4 R8, [R228+0x7100] ;  /* 0x00710000e408783b */ /* 0x000eee0000004200 */
[----:B------:R-:W-:Y:S01]  /*46e0*/  HMMA.16816.F32 R120, R4, R16, R104 ;  /* 0x000000100478723c */ /* 0x000fe20000001868 */
[----:B------:R-:W2:Y:S01]  /*46f0*/  LDSM.16.MT88.4 R16, [R226+0x1900] ;  /* 0x00190000e210783b */ /* 0x000ea20000004200 */
[----:B-1----:R-:W-:-:S02]  /*4700*/  FFMA.FTZ R0, R139, c[0x0][0x2d0], -R2 ;  /* 0x0000b4008b007a23 */ /* 0x002fc40000010802 */
[----:B------:R-:W-:Y:S01]  /*4710*/  IMAD.MOV.U32 R139, RZ, RZ, R174 ;  /* 0x000000ffff8b7224 */ /* 0x000fe200078e00ae */
[----:B------:R-:W-:Y:S01]  /*4720*/  MOV R174, R165 ;  /* 0x000000a500ae7202 */ /* 0x000fe20000000f00 */
[----:B------:R-:W1:Y:S02]  /*4730*/  MUFU.EX2 R252, R0 ;  /* 0x0000000000fc7308 */ /* 0x000e640000000800 */
[C---:B---3--:R-:W-:Y:S07]  /*4740*/  HMMA.16816.F32 R104, R4.reuse, R8, R68 ;  /* 0x000000080468723c */ /* 0x048fee0000001844 */
[----:B------:R-:W-:Y:S01]  /*4750*/  IMAD.MOV.U32 R71, RZ, RZ, R146 ;  /* 0x000000ffff477224 */ /* 0x000fe200078e0092 */
[----:B------:R-:W-:Y:S01]  /*4760*/  HMMA.16816.F32 R28, R4, R10, R28 ;  /* 0x0000000a041c723c */ /* 0x000fe2000000181c */
[----:B------:R-:W3:Y:S01]  /*4770*/  LDSM.16.MT88.4 R8, [R225+0x1900] ;  /* 0x00190000e108783b */ /* 0x000ee20000004200 */
[----:B------:R-:W-:Y:S01]  /*4780*/  MOV R69, R152 ;  /* 0x0000009800457202 */ /* 0x000fe20000000f00 */
[----:B------:R-:W-:Y:S01]  /*4790*/  IMAD.MOV.U32 R68, RZ, RZ, R153 ;  /* 0x000000ffff447224 */ /* 0x000fe200078e0099 */
[----:B------:R-:W-:Y:S01]  /*47a0*/  MOV R153, R179 ;  /* 0x000000b300997202 */ /* 0x000fe20000000f00 */
[----:B------:R-:W-:-:S02]  /*47b0*/  IMAD.MOV.U32 R146, RZ, RZ, R177 ;  /* 0x000000ffff927224 */ /* 0x000fc400078e00b1 */
[----:B------:R-:W-:Y:S01]  /*47c0*/  F2FP.PACK_AB R4, R144, R173 ;  /* 0x000000ad9004723e */ /* 0x000fe200000000ff */
[----:B------:R-:W-:Y:S01]  /*47d0*/  IMAD.MOV.U32 R152, RZ, RZ, R178 ;  /* 0x000000ffff987224 */ /* 0x000fe200078e00b2 */
[----:B--2---:R-:W-:Y:S01]  /*47e0*/  F2FP.PACK_AB R6, R155, R14 ;  /* 0x0000000e9b06723e */ /* 0x004fe200000000ff */
[----:B------:R-:W-:Y:S01]  /*47f0*/  IMAD.MOV.U32 R70, RZ, RZ, R147 ;  /* 0x000000ffff467224 */ /* 0x000fe200078e0093 */
[----:B----4-:R-:W-:Y:S01]  /*4800*/  F2FP.PACK_AB R5, R251, R249 ;  /* 0x000000f9fb05723e */ /* 0x010fe200000000ff */
[----:B------:R-:W-:Y:S01]  /*4810*/  IMAD.MOV.U32 R147, RZ, RZ, R154 ;  /* 0x000000ffff937224 */ /* 0x000fe200078e009a */
[----:B-1----:R-:W-:Y:S01]  /*4820*/  F2FP.PACK_AB R7, R252, R250 ;  /* 0x000000fafc07723e */ /* 0x002fe200000000ff */
[----:B------:R-:W-:Y:S02]  /*4830*/  IMAD.MOV.U32 R154, RZ, RZ, R175 ;  /* 0x000000ffff9a7224 */ /* 0x000fe400078e00af */
[----:B------:R-:W-:-:S04]  /*4840*/  IMAD.MOV.U32 R175, RZ, RZ, R166 ;  /* 0x000000ffffaf7224 */ /* 0x000fc800078e00a6 */
[C---:B------:R-:W-:Y:S08]  /*4850*/  HMMA.16816.F32 R168, R4.reuse, R16, R40 ;  /* 0x0000001004a8723c */ /* 0x040ff00000001828 */
[C---:B---3--:R-:W-:Y:S07]  /*4860*/  HMMA.16816.F32 R20, R4.reuse, R8, R64 ;  /* 0x000000080414723c */ /* 0x048fee0000001840 */
[----:B------:R-:W-:Y:S01]  /*4870*/  IMAD.MOV.U32 R67, RZ, RZ, R164 ;  /* 0x000000ffff437224 */ /* 0x000fe200078e00a4 */
[----:B------:R-:W-:Y:S01]  /*4880*/  HMMA.16816.F32 R176, R4, R10, R52 ;  /* 0x0000000a04b0723c */ /* 0x000fe20000001834 */
[----:B------:R-:W1:Y:S01]  /*4890*/  LDSM.16.MT88.4 R8, [R229+0x1900] ;  /* 0x00190000e508783b */ /* 0x000e620000004200 */
[----:B------:R-:W-:-:S06]  /*48a0*/  IMAD.MOV.U32 R66, RZ, RZ, R167 ;  /* 0x000000ffff427224 */ /* 0x000fcc00078e00a7 */
[----:B------:R-:W-:Y:S01]  /*48b0*/  HMMA.16816.F32 R164, R4, R18, R76 ;  /* 0x0000001204a4723c */ /* 0x000fe2000000184c */
[----:B------:R-:W2:Y:S06]  /*48c0*/  LDSM.16.MT88.4 R16, [R226+0x4900] ;  /* 0x00490000e210783b */ /* 0x000eac0000004200 */
[----:B------:R-:W-:Y:S01]  /*48d0*/  IMAD.MOV.U32 R76, RZ, RZ, R144 ;  /* 0x000000ffff4c7224 */ /* 0x000fe200078e0090 */
[----:B------:R-:W-:Y:S01]  /*48e0*/  MOV R65, R21 ;  /* 0x0000001500417202 */ /* 0x000fe20000000f00 */
[----:B------:R-:W-:Y:S02]  /*48f0*/  IMAD.MOV.U32 R24, RZ, RZ, R22 ;  /* 0x000000ffff187224 */ /* 0x000fe400078e0016 */
[----:B------:R-:W-:-:S02]  /*4900*/  IMAD.MOV.U32 R0, RZ, RZ, R23 ;  /* 0x000000ffff007224 */ /* 0x000fc400078e0017 */
[----:B------:R-:W-:Y:S01]  /*4910*/  IMAD.MOV.U32 R64, RZ, RZ, R20 ;  /* 0x000000ffff407224 */ /* 0x000fe200078e0014 */
[----:B------:R-:W-:Y:S01]  /*4920*/  MOV R77, R24 ;  /* 0x00000018004d7202 */ /* 0x000fe20000000f00 */
[----:B------:R-:W3:Y:S01]  /*4930*/  LDSM.16.MT88.4 R20, [R228+0x1900] ;  /* 0x00190000e414783b */ /* 0x000ee20000004200 */
[----:B------:R-:W-:Y:S02]  /*4940*/  IMAD.MOV.U32 R78, RZ, RZ, R0 ;  /* 0x000000ffff4e7224 */ /* 0x000fe400078e0000 */
[----:B------:R-:W-:Y:S02]  /*4950*/  IMAD.MOV.U32 R0, RZ, RZ, R152 ;  /* 0x000000ffff007224 */ /* 0x000fe400078e0098 */
[----:B------:R-:W-:Y:S01]  /*4960*/  IMAD.MOV.U32 R152, RZ, RZ, R153 ;  /* 0x000000ffff987224 */ /* 0x000fe200078e0099 */
[----:B------:R-:W-:Y:S01]  /*4970*/  MOV R153, R154 ;  /* 0x0000009a00997202 */ /* 0x000fe20000000f00 */
[----:B------:R-:W-:Y:S02]  /*4980*/  IMAD.MOV.U32 R154, RZ, RZ, R183 ;  /* 0x000000ffff9a7224 */ /* 0x000fe400078e00b7 */
[----:B------:R-:W-:-:S02]  /*4990*/  IMAD.MOV.U32 R79, RZ, RZ, R145 ;  /* 0x000000ffff4f7224 */ /* 0x000fc400078e0091 */
[----:B------:R-:W-:Y:S01]  /*49a0*/  FFMA.FTZ R0, R0, c[0x0][0x2d0], -R12 ;  /* 0x0000b40000007a23 */ /* 0x000fe2000001080c */
[C---:B-1----:R-:W-:Y:S07]  /*49b0*/  HMMA.16816.F32 R148, R4.reuse, R8, R60 ;  /* 0x000000080494723c */ /* 0x042fee000000183c */
[----:B------:R-:W-:Y:S01]  /*49c0*/  IMAD.MOV.U32 R61, RZ, RZ, R137 ;  /* 0x000000ffff3d7224 */ /* 0x000fe200078e0089 */
[----:B------:R-:W-:Y:S01]  /*49d0*/  HMMA.16816.F32 R140, R4, R10, R48 ;  /* 0x0000000a048c723c */ /* 0x000fe20000001830 */
[----:B------:R-:W1:Y:S01]  /*49e0*/  LDSM.16.MT88.4 R8, [R225+0x4900] ;  /* 0x00490000e108783b */ /* 0x000e620000004200 */
[----:B------:R-:W-:Y:S01]  /*49f0*/  MOV R62, R138 ;  /* 0x0000008a003e7202 */ /* 0x000fe20000000f00 */
[----:B------:R-:W-:-:S04]  /*4a00*/  IMAD.MOV.U32 R63, RZ, RZ, R139 ;  /* 0x000000ffff3f7224 */ /* 0x000fc800078e008b */
[----:B------:R-:W-:Y:S01]  /*4a10*/  MOV R48, R182 ;  /* 0x000000b600307202 */ /* 0x000fe20000000f00 */
[----:B------:R-:W-:Y:S01]  /*4a20*/  IMAD.MOV.U32 R50, RZ, RZ, R136 ;  /* 0x000000ffff327224 */ /* 0x000fe200078e0088 */
[----:B------:R-:W-:Y:S01]  /*4a30*/  MOV R49, R146 ;  /* 0x0000009200317202 */ /* 0x000fe20000000f00 */
[C---:B--2---:R-:W-:Y:S01]  /*4a40*/  HMMA.16816.F32 R52, R4.reuse, R16, R32 ;  /* 0x000000100434723c */ /* 0x044fe20000001820 */
[----:B------:R-:W-:Y:S02]  /*4a50*/  MOV R51, R25 ;  /* 0x0000001900337202 */ /* 0x000fe40000000f00 */
[----:B------:R-:W2:Y:S01]  /*4a60*/  LDSM.16.MT88.4 R24, [R228+0x4900] ;  /* 0x00490000e418783b */ /* 0x000ea20000004200 */
[----:B------:R-:W-:Y:S02]  /*4a70*/  MOV R60, R63 ;  /* 0x0000003f003c7202 */ /* 0x000fe40000000f00 */
[----:B------:R-:W-:Y:S02]  /*4a80*/  MOV R63, R78 ;  /* 0x0000004e003f7202 */ /* 0x000fe40000000f00 */
[C---:B---3--:R-:W-:Y:S07]  /*4a90*/  HMMA.16816.F32 R180, R4.reuse, R20, R36 ;  /* 0x0000001404b4723c */ /* 0x048fee0000001824 */
[----:B------:R-:W-:Y:S01]  /*4aa0*/  IMAD.MOV.U32 R20, RZ, RZ, R147 ;  /* 0x000000ffff147224 */ /* 0x000fe200078e0093 */
[----:B------:R-:W-:Y:S01]  /*4ab0*/  MOV R36, R172 ;  /* 0x000000ac00247202 */ /* 0x000fe20000000f00 */
[----:B------:R-:W-:Y:S01]  /*4ac0*/  IMAD.MOV.U32 R21, RZ, RZ, R62 ;  /* 0x000000ffff157224 */ /* 0x000fe200078e003e */
[----:B------:R-:W-:Y:S01]  /*4ad0*/  MOV R39, R175 ;  /* 0x000000af00277202 */ /* 0x000fe20000000f00 */
[----:B------:R-:W-:Y:S01]  /*4ae0*/  IMAD.MOV.U32 R62, RZ, RZ, R77 ;  /* 0x000000ffff3e7224 */ /* 0x000fe200078e004d */
[----:B------:R-:W-:Y:S01]  /*4af0*/  HMMA.16816.F32 R40, R4, R18, R80 ;  /* 0x000000120428723c */ /* 0x000fe20000001850 */
[----:B------:R-:W-:Y:S01]  /*4b00*/  IMAD.MOV.U32 R37, RZ, RZ, R173 ;  /* 0x000000ffff257224 */ /* 0x000fe200078e00ad */
[----:B------:R-:W3:Y:S01]  /*4b10*/  LDSM.16.MT88.4 R16, [R229+0x7900] ;  /* 0x00790000e510783b */ /* 0x000ee20000004200 */
[----:B------:R-:W-:-:S05]  /*4b20*/  IMAD.MOV.U32 R38, RZ, RZ, R174 ;  /* 0x000000ffff267224 */ /* 0x000fca00078e00ae */
[C---:B------:R-:W-:Y:S07]  /*4b30*/  HMMA.16816.F32 R172, R4.reuse, R22, R72 ;  /* 0x0000001604ac723c */ /* 0x040fee0000001848 */
[----:B------:R-:W-:Y:S01]  /*4b40*/  MOV R72, R36 ;  /* 0x0000002400487202 */ /* 0x000fe20000000f00 */
[----:B-1----:R-:W-:Y:S01]  /*4b50*/  HMMA.16816.F32 R144, R4, R8, R56 ;  /* 0x000000080490723c */ /* 0x002fe20000001838 */
[----:B------:R-:W-:Y:S01]  /*4b60*/  IMAD.MOV.U32 R73, RZ, RZ, R37 ;  /* 0x000000ffff497224 */ /* 0x000fe200078e0025 */
[----:B------:R-:W-:Y:S01]  /*4b70*/  MOV R75, R39 ;  /* 0x00000027004b7202 */ /* 0x000fe20000000f00 */
[----:B------:R-:W-:Y:S01]  /*4b80*/  IMAD.MOV.U32 R74, RZ, RZ, R38 ;  /* 0x000000ffff4a7224 */ /* 0x000fe200078e0026 */
[----:B------:R-:W-:Y:S01]  /*4b90*/  MOV R38, R50 ;  /* 0x0000003200267202 */ /* 0x000fe20000000f00 */
[----:B------:R-:W-:-:S02]  /*4ba0*/  IMAD.MOV.U32 R36, RZ, RZ, R48 ;  /* 0x000000ffff247224 */ /* 0x000fc400078e0030 */
[----:B------:R-:W-:Y:S01]  /*4bb0*/  IMAD.MOV.U32 R37, RZ, RZ, R49 ;  /* 0x000000ffff257224 */ /* 0x000fe200078e0031 */
[----:B------:R-:W-:Y:S01]  /*4bc0*/  HMMA.16816.F32 R136, R4, R10, R44 ;  /* 0x0000000a0488723c */ /* 0x000fe2000000182c */
[----:B------:R-:W1:Y:S01]  /*4bd0*/  LDSM.16.MT88.4 R8, [R229+0x4900] ;  /* 0x00490000e508783b */ /* 0x000e620000004200 */
[----:B------:R-:W-:Y:S01]  /*4be0*/  IMAD.MOV.U32 R39, RZ, RZ, R51 ;  /* 0x000000ffff277224 */ /* 0x000fe200078e0033 */
[----:B------:R-:W-:Y:S01]  /*4bf0*/  MOV R49, R67 ;  /* 0x0000004300317202 */ /* 0x000fe20000000f00 */
[----:B------:R-:W-:Y:S01]  /*4c00*/  IMAD.MOV.U32 R48, RZ, RZ, R66 ;  /* 0x000000ffff307224 */ /* 0x000fe200078e0042 */
[----:B------:R-:W-:Y:S01]  /*4c10*/  MOV R67, R68 ;  /* 0x0000004400437202 */ /* 0x000fe20000000f00 */
[----:B------:R-:W-:Y:S01]  /*4c20*/  IMAD.MOV.U32 R50, RZ, RZ, R65 ;  /* 0x000000ffff327224 */ /* 0x000fe200078e0041 */
[----:B------:R-:W-:Y:S01]  /*4c30*/  MOV R66, R71 ;  /* 0x0000004700427202 */ /* 0x000fe20000000f00 */
[----:B------:R-:W-:Y:S02]  /*4c40*/  IMAD.MOV.U32 R51, RZ, RZ, R64 ;  /* 0x000000ffff337224 */ /* 0x000fe400078e0040 */
[----:B------:R-:W-:-:S02]  /*4c50*/  IMAD.MOV.U32 R64, RZ, RZ, R69 ;  /* 0x000000ffff407224 */ /* 0x000fc400078e0045 */
[----:B------:R-:W-:Y:S02]  /*4c60*/  IMAD.MOV.U32 R65, RZ, RZ, R70 ;  /* 0x000000ffff417224 */ /* 0x000fe400078e0046 */
[C---:B--2---:R-:W-:Y:S07]  /*4c70*/  HMMA.16816.F32 R68, R4.reuse, R24, R96 ;  /* 0x000000180444723c */ /* 0x044fee0000001860 */
[----:B------:R-:W-:Y:S01]  /*4c80*/  IMAD.MOV.U32 R99, RZ, RZ, R60 ;  /* 0x000000ffff637224 */ /* 0x000fe200078e003c */
[----:B------:R-:W-:Y:S01]  /*4c90*/  MOV R25, R49 ;  /* 0x0000003100197202 */ /* 0x000fe20000000f00 */
[----:B------:R-:W-:Y:S01]  /*4ca0*/  IMAD.MOV.U32 R24, RZ, RZ, R62 ;  /* 0x000000ffff187224 */ /* 0x000fe200078e003e */
[----:B---3--:R-:W-:Y:S01]  /*4cb0*/  HMMA.16816.F32 R56, R4, R18, R112 ;  /* 0x000000120438723c */ /* 0x008fe20000001870 */
[----:B------:R-:W-:-:S02]  /*4cc0*/  IMAD.MOV.U32 R96, RZ, RZ, R63 ;  /* 0x000000ffff607224 */ /* 0x000fc400078e003f */
[----:B------:R-:W-:-:S05]  /*4cd0*/  IMAD.MOV.U32 R97, RZ, RZ, R21 ;  /* 0x000000ffff617224 */ /* 0x000fca00078e0015 */
[----:B-1----:R-:W-:Y:S07]  /*4ce0*/  HMMA.16816.F32 R84, R4, R8, R88 ;  /* 0x000000080454723c */ /* 0x002fee0000001858 */
[----:B------:R-:W-:Y:S02]  /*4cf0*/  IMAD.MOV.U32 R89, RZ, RZ, R61 ;  /* 0x000000ffff597224 */ /* 0x000fe400078e003d */
[----:B------:R-:W-:Y:S02]  /*4d00*/  IMAD.MOV.U32 R61, RZ, RZ, R76 ;  /* 0x000000ffff3d7224 */ /* 0x000fe400078e004c */
[----:B------:R-:W-:-:S02]  /*4d10*/  IMAD.MOV.U32 R88, RZ, RZ, R79 ;  /* 0x000000ffff587224 */ /* 0x000fc400078e004f */
[C---:B------:R-:W-:Y:S01]  /*4d20*/  HMMA.16816.F32 R76, R4.reuse, R10, R92 ;  /* 0x0000000a044c723c */ /* 0x040fe2000000185c */
[----:B------:R-:W1:Y:S01]  /*4d30*/  LDSM.16.MT88.4 R8, [R225+0x7900] ;  /* 0x00790000e108783b */ /* 0x000e620000004200 */
[----:B------:R-:W-:Y:S01]  /*4d40*/  MOV R98, R61 ;  /* 0x0000003d00627202 */ /* 0x000fe20000000f00 */
[----:B------:R-:W-:Y:S02]  /*4d50*/  IMAD.MOV.U32 R90, RZ, RZ, R73 ;  /* 0x000000ffff5a7224 */ /* 0x000fe400078e0049 */
[----:B------:R-:W-:Y:S02]  /*4d60*/  IMAD.MOV.U32 R91, RZ, RZ, R74 ;  /* 0x000000ffff5b7224 */ /* 0x000fe400078e004a */
[----:B------:R-:W-:Y:S01]  /*4d70*/  IMAD.MOV.U32 R95, RZ, RZ, R37 ;  /* 0x000000ffff5f7224 */ /* 0x000fe200078e0025 */
[----:B------:R-:W-:Y:S01]  /*4d80*/  HMMA.16816.F32 R60, R4, R26, R132 ;  /* 0x0000001a043c723c */ /* 0x000fe20000001884 */
[----:B------:R-:W-:Y:S01]  /*4d90*/  MOV R94, R38 ;  /* 0x00000026005e7202 */ /* 0x000fe20000000f00 */
[----:B------:R-:W-:-:S02]  /*4da0*/  IMAD.MOV.U32 R93, RZ, RZ, R39 ;  /* 0x000000ffff5d7224 */ /* 0x000fc400078e0027 */
[----:B------:R-:W-:Y:S02]  /*4db0*/  IMAD.MOV.U32 R92, RZ, RZ, R20 ;  /* 0x000000ffff5c7224 */ /* 0x000fe400078e0014 */
[----:B------:R-:W2:Y:S01]  /*4dc0*/  LDSM.16.MT88.4 R20, [R226+0x7900] ;  /* 0x00790000e214783b */ /* 0x000ea20000004200 */
[----:B------:R-:W-:Y:S01]  /*4dd0*/  IMAD.MOV.U32 R132, RZ, RZ, R48 ;  /* 0x000000ffff847224 */ /* 0x000fe200078e0030 */
[----:B------:R-:W-:Y:S01]  /*4de0*/  MOV R26, R75 ;  /* 0x0000004b001a7202 */ /* 0x000fe20000000f00 */
[----:B------:R-:W-:Y:S01]  /*4df0*/  IMAD.MOV.U32 R135, RZ, RZ, R50 ;  /* 0x000000ffff877224 */ /* 0x000fe200078e0032 */
[----:B------:R-:W-:Y:S01]  /*4e00*/  MOV R133, R72 ;  /* 0x0000004800857202 */ /* 0x000fe20000000f00 */
[----:B------:R-:W-:Y:S02]  /*4e10*/  IMAD.MOV.U32 R134, RZ, RZ, R51 ;  /* 0x000000ffff867224 */ /* 0x000fe400078e0033 */
[----:B------:R-:W-:Y:S01]  /*4e20*/  IMAD.MOV.U32 R27, RZ, RZ, R36 ;  /* 0x000000ffff1b7224 */ /* 0x000fe200078e0024 */
[C---:B-1----:R-:W-:Y:S07]  /*4e30*/  HMMA.16816.F32 R48, R4.reuse, R8, R124 ;  /* 0x000000080430723c */ /* 0x042fee000000187c */
[----:B------:R-:W-:Y:S01]  /*4e40*/  MOV R124, R64 ;  /* 0x00000040007c7202 */ /* 0x000fe20000000f00 */
[----:B------:R-:W-:Y:S01]  /*4e50*/  HMMA.16816.F32 R36, R4, R10, R116 ;  /* 0x0000000a0424723c */ /* 0x000fe20000001874 */
[----:B------:R-:W-:Y:S01]  /*4e60*/  MOV R126, R66 ;  /* 0x00000042007e7202 */ /* 0x000fe20000000f00 */
[----:B------:R-:W-:Y:S01]  /*4e70*/  IMAD.MOV.U32 R125, RZ, RZ, R65 ;  /* 0x000000ffff7d7224 */ /* 0x000fe200078e0041 */
[----:B------:R-:W1:Y:S01]  /*4e80*/  LDSM.16.MT88.4 R8, [R228+0x7900] ;  /* 0x00790000e408783b */ /* 0x000e620000004200 */
[----:B------:R-:W-:-:S03]  /*4e90*/  IMAD.MOV.U32 R127, RZ, RZ, R67 ;  /* 0x000000ffff7f7224 */ /* 0x000fc600078e0043 */
[----:B------:R-:W-:Y:S01]  /*4ea0*/  MOV R118, R124 ;  /* 0x0000007c00767202 */ /* 0x000fe20000000f00 */
[----:B------:R-:W-:Y:S01]  /*4eb0*/  IMAD.MOV.U32 R119, RZ, RZ, R125 ;  /* 0x000000ffff777224 */ /* 0x000fe200078e007d */
        /* <DEDUP_REMOVED lines=16> */
[----:B------:R3:W-:Y:S01]  /*4fc0*/  MUFU.EX2 R101, R0 ;  /* 0x0000000000657308 */ /* 0x0007e20000000800 */
[----:B------:R-:W-:Y:S01]  /*4fd0*/  MOV R117, R119 ;  /* 0x0000007700757202 */ /* 0x000fe20000000f00 */
[----:B--2---:R-:W-:Y:S01]  /*4fe0*/  HMMA.16816.F32 R80, R4, R20, R108 ;  /* 0x000000140450723c */ /* 0x004fe2000000186c */
[----:B------:R-:W-:Y:S01]  /*4ff0*/  MOV R119, R125 ;  /* 0x0000007d00777202 */ /* 0x000fe20000000f00 */
[----:B------:R2:W5:Y:S01]  /*5000*/  LDL.LU R188, [R1+0x80] ;  /* 0x0000800001bc7983 */ /* 0x0005620000300800 */
[----:B------:R-:W-:-:S05]  /*5010*/  MOV R125, R127 ;  /* 0x0000007f007d7202 */ /* 0x000fca0000000f00 */
[----:B------:R-:W-:Y:S01]  /*5020*/  HMMA.16816.F32 R64, R4, R16, R120 ;  /* 0x000000100440723c */ /* 0x000fe20000001878 */
[----:B---3--:R-:W-:Y:S01]  /*5030*/  FFMA.FTZ R0, R118, c[0x0][0x2d0], -R12 ;  /* 0x0000b40076007a23 */ /* 0x008fe2000001080c */
[----:B------:R-:W-:Y:S01]  /*5040*/  MOV R127, R27 ;  /* 0x0000001b007f7202 */ /* 0x000fe20000000f00 */
[----:B------:R-:W-:-:S05]  /*5050*/  IMAD.MOV.U32 R118, RZ, RZ, R124 ;  /* 0x000000ffff767224 */ /* 0x000fca00078e007c */
[C---:B-1----:R-:W-:Y:S01]  /*5060*/  HMMA.16816.F32 R32, R4.reuse, R10, R28 ;  /* 0x0000000a0420723c */ /* 0x042fe2000000181c */
[----:B------:R-:W-:Y:S01]  /*5070*/  IMAD.MOV.U32 R124, RZ, RZ, R126 ;  /* 0x000000ffff7c7224 */ /* 0x000fe200078e007e */
[----:B------:R-:W-:Y:S01]  /*5080*/  LDSM.16.MT88.4 R16, [R226+0x2100] ;  /* 0x00210000e210783b */ /* 0x000fe20000004200 */
[----:B------:R-:W-:Y:S02]  /*5090*/  IMAD.MOV.U32 R126, RZ, RZ, R26 ;  /* 0x000000ffff7e7224 */ /* 0x000fe400078e001a */
[----:B------:R-:W-:Y:S02]  /*50a0*/  IMAD.MOV.U32 R26, RZ, RZ, R132 ;  /* 0x000000ffff1a7224 */ /* 0x000fe400078e0084 */
[----:B------:R-:W-:Y:S01]  /*50b0*/  IMAD.MOV.U32 R132, RZ, RZ, R134 ;  /* 0x000000ffff847224 */ /* 0x000fe200078e0086 */
[----:B------:R-:W-:Y:S01]  /*50c0*/  HMMA.16816.F32 R44, R4, R8, R104 ;  /* 0x00000008042c723c */ /* 0x000fe20000001868 */
[----:B------:R-:W-:Y:S01]  /*50d0*/  IMAD.MOV.U32 R116, RZ, RZ, R118 ;  /* 0x000000ffff747224 */ /* 0x000fe200078e0076 */
[----:B------:R-:W-:Y:S01]  /*50e0*/  MOV R27, R133 ;  /* 0x00000085001b7202 */ /* 0x000fe20000000f00 */
[----:B------:R-:W-:Y:S01]  /*50f0*/  IMAD.MOV.U32 R134, RZ, RZ, R24 ;  /* 0x000000ffff867224 */ /* 0x000fe200078e0018 */
[----:B------:R-:W1:Y:S01]  /*5100*/  LDSM.16.MT88.4 R8, [R229+0x2100] ;  /* 0x00210000e508783b */ /* 0x000e620000004200 */
[----:B------:R-:W-:-:S02]  /*5110*/  IMAD.MOV.U32 R118, RZ, RZ, R124 ;  /* 0x000000ffff767224 */ /* 0x000fc400078e007c */
[----:B------:R-:W-:Y:S01]  /*5120*/  IMAD.MOV.U32 R24, RZ, RZ, R97 ;  /* 0x000000ffff187224 */ /* 0x000fe200078e0061 */
[----:B------:R-:W-:Y:S01]  /*5130*/  HMMA.16816.F32 R72, R4, R22, R128 ;  /* 0x000000160448723c */ /* 0x000fe20000001880 */
[----:B------:R-:W-:Y:S01]  /*5140*/  IMAD.MOV.U32 R124, RZ, RZ, R126 ;  /* 0x000000ffff7c7224 */ /* 0x000fe200078e007e */
[----:B------:R-:W-:Y:S01]  /*5150*/  MOV R133, R135 ;  /* 0x0000008700857202 */ /* 0x000fe20000000f00 */
[----:B------:R-:W-:Y:S01]  /*5160*/  IMAD.MOV.U32 R97, RZ, RZ, R88 ;  /* 0x000000ffff617224 */ /* 0x000fe200078e0058 */
[----:B------:R-:W3:Y:S01]  /*5170*/  LDSM.16.MT88.4 R20, [R225+0x2100] ;  /* 0x00210000e114783b */ /* 0x000ee20000004200 */
[----:B------:R-:W-:Y:S02]  /*5180*/  IMAD.MOV.U32 R126, RZ, RZ, R26 ;  /* 0x000000ffff7e7224 */ /* 0x000fe400078e001a */
[----:B------:R-:W-:Y:S02]  /*5190*/  IMAD.MOV.U32 R88, RZ, RZ, R152 ;  /* 0x000000ffff587224 */ /* 0x000fe400078e0098 */
[----:B------:R-:W-:Y:S01]  /*51a0*/  IMAD.MOV.U32 R26, RZ, RZ, R132 ;  /* 0x000000ffff1a7224 */ /* 0x000fe200078e0084 */
[----:B------:R4:W1:Y:S01]  /*51b0*/  MUFU.EX2 R152, R0 ;  /* 0x0000000000987308 */ /* 0x0008620000000800 */
[----:B------:R-:W-:-:S02]  /*51c0*/  IMAD.MOV.U32 R132, RZ, RZ, R134 ;  /* 0x000000ffff847224 */ /* 0x000fc400078e0086 */
[----:B------:R-:W-:Y:S02]  /*51d0*/  IMAD.MOV.U32 R134, RZ, RZ, R24 ;  /* 0x000000ffff867224 */ /* 0x000fe400078e0018 */
[----:B------:R-:W-:Y:S02]  /*51e0*/  IMAD.MOV.U32 R24, RZ, RZ, R97 ;  /* 0x000000ffff187224 */ /* 0x000fe400078e0061 */
[----:B------:R-:W-:Y:S02]  /*51f0*/  IMAD.MOV.U32 R97, RZ, RZ, R88 ;  /* 0x000000ffff617224 */ /* 0x000fe400078e0058 */
[----:B------:R-:W-:Y:S02]  /*5200*/  IMAD.MOV.U32 R88, RZ, RZ, R153 ;  /* 0x000000ffff587224 */ /* 0x000fe400078e0099 */
[----:B----4-:R-:W-:Y:S01]  /*5210*/  FFMA.FTZ R0, R117, c[0x0][0x2d0], -R12 ;  /* 0x0000b40075007a23 */ /* 0x010fe2000001080c */
[----:B------:R-:W-:Y:S02]  /*5220*/  MOV R117, R119 ;  /* 0x0000007700757202 */ /* 0x000fe40000000f00 */
[----:B------:R-:W-:Y:S01]  /*5230*/  MOV R119, R125 ;  /* 0x0000007d00777202 */ /* 0x000fe20000000f00 */
[----:B------:R4:W-:Y:S01]  /*5240*/  MUFU.EX2 R153, R0 ;  /* 0x0000000000997308 */ /* 0x0009e20000000800 */
[----:B------:R-:W-:-:S02]  /*5250*/  MOV R125, R127 ;  /* 0x0000007f007d7202 */ /* 0x000fc40000000f00 */
[----:B------:R-:W-:Y:S02]  /*5260*/  MOV R135, R96 ;  /* 0x0000006000877202 */ /* 0x000fe40000000f00 */
[----:B------:R-:W-:Y:S02]  /*5270*/  MOV R127, R27 ;  /* 0x0000001b007f7202 */ /* 0x000fe40000000f00 */
[----:B------:R-:W-:Y:S02]  /*5280*/  MOV R96, R92 ;  /* 0x0000005c00607202 */ /* 0x000fe40000000f00 */
[----:B------:R-:W-:Y:S01]  /*5290*/  MOV R27, R133 ;  /* 0x00000085001b7202 */ /* 0x000fe20000000f00 */
[----:B----4-:R-:W-:Y:S02]  /*52a0*/  FFMA.FTZ R0, R116, c[0x0][0x2d0], -R12 ;  /* 0x0000b40074007a23 */ /* 0x010fe4000001080c */
[----:B------:R-:W-:Y:S01]  /*52b0*/  IMAD.MOV.U32 R116, RZ, RZ, R117 ;  /* 0x000000ffff747224 */ /* 0x000fe200078e0075 */
[----:B------:R-:W-:Y:S01]  /*52c0*/  MOV R117, R118 ;  /* 0x0000007600757202 */ /* 0x000fe20000000f00 */
[----:B------:R-:W-:Y:S01]  /*52d0*/  IMAD.MOV.U32 R118, RZ, RZ, R119 ;  /* 0x000000ffff767224 */ /* 0x000fe200078e0077 */
[----:B------:R-:W-:Y:S01]  /*52e0*/  MOV R119, R124 ;  /* 0x0000007c00777202 */ /* 0x000fe20000000f00 */
[----:B------:R-:W-:Y:S01]  /*52f0*/  IMAD.MOV.U32 R124, RZ, RZ, R125 ;  /* 0x000000ffff7c7224 */ /* 0x000fe200078e007d */
[----:B------:R-:W-:-:S02]  /*5300*/  MOV R92, R89 ;  /* 0x00000059005c7202 */ /* 0x000fc40000000f00 */
[----:B------:R-:W-:Y:S02]  /*5310*/  MOV R133, R135 ;  /* 0x0000008700857202 */ /* 0x000fe40000000f00 */
[----:B------:R-:W-:Y:S01]  /*5320*/  MOV R125, R126 ;  /* 0x0000007e007d7202 */ /* 0x000fe20000000f00 */
[----:B------:R-:W-:Y:S01]  /*5330*/  IMAD.MOV.U32 R126, RZ, RZ, R127 ;  /* 0x000000ffff7e7224 */ /* 0x000fe200078e007f */
[----:B------:R-:W-:Y:S02]  /*5340*/  MOV R89, R187 ;  /* 0x000000bb00597202 */ /* 0x000fe40000000f00 */
[----:B------:R-:W-:Y:S01]  /*5350*/  MOV R135, R96 ;  /* 0x0000006000877202 */ /* 0x000fe20000000f00 */
[----:B------:R-:W-:Y:S01]  /*5360*/  FFMA.FTZ R29, R156, c[0x0][0x2d0], -R2 ;  /* 0x0000b4009c1d7a23 */ /* 0x000fe20000010802 */
[----:B------:R-:W-:Y:S01]  /*5370*/  MOV R127, R26 ;  /* 0x0000001a007f7202 */ /* 0x000fe20000000f00 */
[----:B------:R-:W-:Y:S01]  /*5380*/  IMAD.MOV.U32 R26, RZ, RZ, R27 ;  /* 0x000000ffff1a7224 */ /* 0x000fe200078e001b */
[----:B------:R-:W-:Y:S01]  /*5390*/  MOV R96, R92 ;  /* 0x0000005c00607202 */ /* 0x000fe20000000f00 */
[----:B------:R2:W5:Y:S01]  /*53a0*/  LDL.LU R187, [R1+0x7c] ;  /* 0x00007c0001bb7983 */ /* 0x0005620000300800 */
[----:B------:R-:W-:Y:S01]  /*53b0*/  MOV R27, R132 ;  /* 0x00000084001b7202 */ /* 0x000fe20000000f00 */
[----:B------:R-:W-:Y:S01]  /*53c0*/  IMAD.MOV.U32 R132, RZ, RZ, R133 ;  /* 0x000000ffff847224 */ /* 0x000fe200078e0085 */
[----:B------:R-:W-:-:S02]  /*53d0*/  MOV R92, R89 ;  /* 0x00000059005c7202 */ /* 0x000fc40000000f00 */
[----:B------:R-:W-:Y:S01]  /*53e0*/  MOV R133, R134 ;  /* 0x0000008600857202 */ /* 0x000fe20000000f00 */
[----:B------:R-:W-:Y:S01]  /*53f0*/  IMAD.MOV.U32 R134, RZ, RZ, R135 ;  /* 0x000000ffff867224 */ /* 0x000fe200078e0087 */
[----:B------:R-:W-:Y:S02]  /*5400*/  MOV R89, R186 ;  /* 0x000000ba00597202 */ /* 0x000fe40000000f00 */
        /* <DEDUP_REMOVED lines=8> */
[----:B-1----:R-:W-:Y:S01]  /*5490*/  F2FP.PACK_AB R4, R152, R101 ;  /* 0x000000659804723e */ /* 0x002fe200000000ff */
[----:B------:R1:W4:Y:S01]  /*54a0*/  MUFU.EX2 R155, R0 ;  /* 0x00000000009b7308 */ /* 0x0003220000000800 */
[----:B------:R2:W5:Y:S01]  /*54b0*/  LDL.LU R186, [R1+0x78] ;  /* 0x0000780001ba7983 */ /* 0x0005620000300800 */
[----:B-1----:R-:W-:Y:S01]  /*54c0*/  FFMA.FTZ R0, R116, c[0x0][0x2d0], -R2 ;  /* 0x0000b40074007a23 */ /* 0x002fe20000010802 */
        /* <DEDUP_REMOVED lines=14> */
[----:B------:R-:W-:-:S02]  /*55b0*/  MOV R111, R117 ;  /* 0x00000075006f7202 */ /* 0x000fc40000000f00 */
[----:B------:R-:W-:Y:S01]  /*55c0*/  MOV R24, R96 ;  /* 0x0000006000187202 */ /* 0x000fe20000000f00 */
[----:B------:R-:W-:Y:S01]  /*55d0*/  IMAD.MOV.U32 R96, RZ, RZ, R97 ;  /* 0x000000ffff607224 */ /* 0x000fe200078e0061 */
[----:B------:R-:W-:Y:S02]  /*55e0*/  MOV R117, R119 ;  /* 0x0000007700757202 */ /* 0x000fe40000000f00 */
[----:B------:R-:W-:Y:S02]  /*55f0*/  MOV R119, R125 ;  /* 0x0000007d00777202 */ /* 0x000fe40000000f00 */
[----:B------:R-:W-:Y:S02]  /*5600*/  MOV R97, R92 ;  /* 0x0000005c00617202 */ /* 0x000fe40000000f00 */
[----:B------:R-:W-:Y:S01]  /*5610*/  MOV R125, R127 ;  /* 0x0000007f007d7202 */ /* 0x000fe20000000f00 */
[----:B------:R-:W-:Y:S01]  /*5620*/  IMAD.MOV.U32 R127, RZ, RZ, R26 ;  /* 0x000000ffff7f7224 */ /* 0x000fe200078e001a */
[----:B------:R1:W-:Y:S01]  /*5630*/  MUFU.EX2 R31, R0 ;  /* 0x00000000001f7308 */ /* 0x0003e20000000800 */
[----:B------:R-:W-:-:S02]  /*5640*/  IMAD.MOV.U32 R26, RZ, RZ, R132 ;  /* 0x000000ffff1a7224 */ /* 0x000fc400078e0084 */
[----:B------:R-:W-:Y:S02]  /*5650*/  IMAD.MOV.U32 R132, RZ, RZ, R134 ;  /* 0x000000ffff847224 */ /* 0x000fe400078e0086 */
[----:B------:R-:W-:Y:S02]  /*5660*/  IMAD.MOV.U32 R134, RZ, RZ, R24 ;  /* 0x000000ffff867224 */ /* 0x000fe400078e0018 */
[----:B------:R-:W-:Y:S02]  /*5670*/  IMAD.MOV.U32 R24, RZ, RZ, R97 ;  /* 0x000000ffff187224 */ /* 0x000fe400078e0061 */
[----:B------:R-:W-:Y:S02]  /*5680*/  IMAD.MOV.U32 R97, RZ, RZ, R102 ;  /* 0x000000ffff617224 */ /* 0x000fe400078e0066 */
[----:B-1----:R-:W-:-:S04]  /*5690*/  FFMA.FTZ R0, R116, c[0x0][0x2d0], -R2 ;  /* 0x0000b40074007a23 */ /* 0x002fc80000010802 */
[----:B------:R1:W1:Y:S01]  /*56a0*/  MUFU.EX2 R102, R0 ;  /* 0x0000000000667308 */ /* 0x0002620000000800 */
[----:B------:R-:W-:Y:S02]  /*56b0*/  IMAD.MOV.U32 R116, RZ, RZ, R118 ;  /* 0x000000ffff747224 */ /* 0x000fe400078e0076 */
[----:B------:R-:W-:Y:S02]  /*56c0*/  IMAD.MOV.U32 R118, RZ, RZ, R124 ;  /* 0x000000ffff767224 */ /* 0x000fe400078e007c */
[----:B------:R-:W-:Y:S02]  /*56d0*/  IMAD.MOV.U32 R124, RZ, RZ, R126 ;  /* 0x000000ffff7c7224 */ /* 0x000fe400078e007e */
[----:B------:R-:W-:Y:S02]  /*56e0*/  IMAD.MOV.U32 R110, RZ, RZ, R116 ;  /* 0x000000ffff6e7224 */ /* 0x000fe400078e0074 */
[----:B------:R-:W-:Y:S02]  /*56f0*/  IMAD.MOV.U32 R116, RZ, RZ, R118 ;  /* 0x000000ffff747224 */ /* 0x000fe400078e0076 */
[----:B-1----:R-:W-:Y:S01]  /*5700*/  FFMA.FTZ R0, R111, c[0x0][0x2d0], -R2 ;  /* 0x0000b4006f007a23 */ /* 0x002fe20000010802 */
[----:B------:R-:W-:-:S02]  /*5710*/  MOV R111, R117 ;  /* 0x00000075006f7202 */ /* 0x000fc40000000f00 */
[----:B------:R-:W-:Y:S02]  /*5720*/  MOV R117, R119 ;  /* 0x0000007700757202 */ /* 0x000fe40000000f00 */
[----:B------:R-:W-:Y:S01]  /*5730*/  MOV R119, R125 ;  /* 0x0000007d00777202 */ /* 0x000fe20000000f00 */
[----:B------:R-:W-:Y:S02]  /*5740*/  IMAD.MOV.U32 R125, RZ, RZ, R26 ;  /* 0x000000ffff7d7224 */ /* 0x000fe400078e001a */
        /* <DEDUP_REMOVED lines=9> */
[----:B------:R-:W-:-:S02]  /*57e0*/  IMAD.MOV.U32 R119, RZ, RZ, R26 ;  /* 0x000000ffff777224 */ /* 0x000fc400078e001a */
[----:B------:R-:W-:Y:S01]  /*57f0*/  IMAD.MOV.U32 R26, RZ, RZ, R132 ;  /* 0x000000ffff1a7224 */ /* 0x000fe200078e0084 */
[----:B------:R-:W-:Y:S01]  /*5800*/  MOV R126, R27 ;  /* 0x0000001b007e7202 */ /* 0x000fe20000000f00 */
[----:B------:R-:W-:Y:S02]  /*5810*/  IMAD.MOV.U32 R92, RZ, RZ, R185 ;  /* 0x000000ffff5c7224 */ /* 0x000fe400078e00b9 */
[----:B------:R-:W-:Y:S01]  /*5820*/  IMAD.MOV.U32 R132, RZ, RZ, R134 ;  /* 0x000000ffff847224 */ /* 0x000fe200078e0086 */
[----:B------:R-:W-:Y:S01]  /*5830*/  MOV R134, R154 ;  /* 0x0000009a00867202 */ /* 0x000fe20000000f00 */
[----:B------:R-:W-:Y:S01]  /*5840*/  FFMA.FTZ R28, R109, c[0x0][0x2d0], -R12 ;  /* 0x0000b4006d1c7a23 */ /* 0x000fe2000001080c */
[----:B------:R-:W-:Y:S01]  /*5850*/  MOV R27, R133 ;  /* 0x00000085001b7202 */ /* 0x000fe20000000f00 */
[----:B------:R2:W5:Y:S01]  /*5860*/  LDL.LU R185, [R1+0x74] ;  /* 0x0000740001b97983 */ /* 0x0005620000300800 */
[----:B-1----:R-:W-:Y:S02]  /*5870*/  FFMA.FTZ R0, R110, c[0x0][0x2d0], -R2 ;  /* 0x0000b4006e007a23 */ /* 0x002fe40000010802 */
[----:B------:R-:W-:-:S02]  /*5880*/  IMAD.MOV.U32 R110, RZ, RZ, R116 ;  /* 0x000000ffff6e7224 */ /* 0x000fc400078e0074 */
[----:B------:R-:W-:Y:S01]  /*5890*/  IMAD.MOV.U32 R116, RZ, RZ, R118 ;  /* 0x000000ffff747224 */ /* 0x000fe200078e0076 */
[----:B------:R-:W1:Y:S01]  /*58a0*/  MUFU.EX2 R154, R0 ;  /* 0x00000000009a7308 */ /* 0x000e620000000800 */
[----:B------:R-:W-:Y:S02]  /*58b0*/  MOV R133, R135 ;  /* 0x0000008700857202 */ /* 0x000fe40000000f00 */
[----:B------:R-:W-:Y:S02]  /*58c0*/  MOV R135, R96 ;  /* 0x0000006000877202 */ /* 0x000fe40000000f00 */
[----:B------:R-:W-:Y:S01]  /*58d0*/  MOV R109, R110 ;  /* 0x0000006e006d7202 */ /* 0x000fe20000000f00 */
[----:B------:R-:W-:Y:S01]  /*58e0*/  IMAD.MOV.U32 R110, RZ, RZ, R111 ;  /* 0x000000ffff6e7224 */ /* 0x000fe200078e006f */
[----:B------:R-:W-:Y:S02]  /*58f0*/  MOV R96, R92 ;  /* 0x0000005c00607202 */ /* 0x000fe40000000f00 */
[----:B------:R-:W-:-:S02]  /*5900*/  MOV R124, R27 ;  /* 0x0000001b007c7202 */ /* 0x000fc40000000f00 */
[----:B------:R-:W-:Y:S01]  /*5910*/  MOV R111, R116 ;  /* 0x00000074006f7202 */ /* 0x000fe20000000f00 */
[----:B------:R-:W-:Y:S01]  /*5920*/  IMAD.MOV.U32 R116, RZ, RZ, R117 ;  /* 0x000000ffff747224 */ /* 0x000fe200078e0075 */
[----:B------:R-:W-:Y:S02]  /*5930*/  MOV R27, R133 ;  /* 0x00000085001b7202 */ /* 0x000fe40000000f00 */
[----:B------:R-:W-:Y:S02]  /*5940*/  MOV R133, R135 ;  /* 0x0000008700857202 */ /* 0x000fe40000000f00 */
[----:B------:R-:W-:Y:S01]  /*5950*/  MOV R108, R109 ;  /* 0x0000006d006c7202 */ /* 0x000fe20000000f00 */
[----:B------:R-:W-:Y:S01]  /*5960*/  IMAD.MOV.U32 R109, RZ, RZ, R110 ;  /* 0x000000ffff6d7224 */ /* 0x000fe200078e006e */
[----:B------:R-:W-:Y:S02]  /*5970*/  MOV R135, R96 ;  /* 0x0000006000877202 */ /* 0x000fe40000000f00 */
[----:B------:R-:W-:Y:S01]  /*5980*/  MOV R110, R111 ;  /* 0x0000006f006e7202 */ /* 0x000fe20000000f00 */
[----:B------:R-:W-:Y:S01]  /*5990*/  IMAD.MOV.U32 R111, RZ, RZ, R116 ;  /* 0x000000ffff6f7224 */ /* 0x000fe200078e0074 */
[----:B------:R-:W-:Y:S01]  /*59a0*/  MOV R118, R27 ;  /* 0x0000001b00767202 */ /* 0x000fe20000000f00 */
[----:B------:R-:W-:Y:S01]  /*59b0*/  IMAD.MOV.U32 R131, RZ, RZ, R108 ;  /* 0x000000ffff837224 */ /* 0x000fe200078e006c */
[----:B------:R-:W-:-:S02]  /*59c0*/  MOV R27, R133 ;  /* 0x00000085001b7202 */ /* 0x000fc40000000f00 */
        /* <DEDUP_REMOVED lines=10> */
[----:B----4-:R-:W-:Y:S01]  /*5a70*/  F2FP.PACK_AB R6, R155, R153 ;  /* 0x000000999b06723e */ /* 0x010fe200000000ff */
[----:B------:R-:W-:Y:S01]  /*5a80*/  IMAD.MOV.U32 R130, RZ, RZ, R131 ;  /* 0x000000ffff827224 */ /* 0x000fe200078e0083 */
[----:B------:R-:W-:-:S02]  /*5a90*/  F2FP.PACK_AB R5, R102, R31 ;  /* 0x0000001f6605723e */ /* 0x000fc400000000ff */
[----:B-1----:R-:W-:Y:S01]  /*5aa0*/  F2FP.PACK_AB R7, R154, R103 ;  /* 0x000000679a07723e */ /* 0x002fe200000000ff */
        /* <DEDUP_REMOVED lines=10> */
[----:B------:R-:W-:Y:S01]  /*5b50*/  HMMA.16816.F32 R120, R4, R8, R148 ;  /* 0x000000080478723c */ /* 0x000fe20000001894 */
[----:B------:R-:W-:Y:S01]  /*5b60*/  IMAD.MOV.U32 R133, RZ, RZ, R24 ;  /* 0x000000ffff857224 */ /* 0x000fe200078e0018 */
[----:B------:R2:W5:Y:S01]  /*5b70*/  LDL.LU R184, [R1+0x70] ;  /* 0x0000700001b87983 */ /* 0x0005620000300800 */
[----:B------:R-:W-:-:S04]  /*5b80*/  MOV R116, R26 ;  /* 0x0000001a00747202 */ /* 0x000fc80000000f00 */
[----:B------:R-:W-:Y:S01]  /*5b90*/  MOV R151, R92 ;  /* 0x0000005c00977202 */ /* 0x000fe20000000f00 */
[----:B------:R-:W-:Y:S01]  /*5ba0*/  IMAD.MOV.U32 R150, RZ, RZ, R93 ;  /* 0x000000ffff967224 */ /* 0x000fe200078e005d */
[----:B------:R-:W-:Y:S01]  /*5bb0*/  MOV R149, R94 ;  /* 0x0000005e00957202 */ /* 0x000fe20000000f00 */
[----:B------:R-:W-:Y:S01]  /*5bc0*/  IMAD.MOV.U32 R148, RZ, RZ, R95 ;  /* 0x000000ffff947224 */ /* 0x000fe200078e005f */
[----:B------:R-:W-:Y:S01]  /*5bd0*/  MOV R128, R130 ;  /* 0x0000008200807202 */ /* 0x000fe20000000f00 */
[C---:B------:R-:W-:Y:S01]  /*5be0*/  HMMA.16816.F32 R92, R4.reuse, R10, R140 ;  /* 0x0000000a045c723c */ /* 0x040fe2000000188c */
[--C-:B------:R-:W-:Y:S01]  /*5bf0*/  FFMA.FTZ R27, R161, c[0x0][0x2d0], -R12.reuse ;  /* 0x0000b400a11b7a23 */ /* 0x100fe2000001080c */
[----:B------:R2:W5:Y:S01]  /*5c00*/  LDL.LU R163, [R1+0x6c] ;  /* 0x00006c0001a37983 */ /* 0x0005620000300800 */
[--C-:B------:R-:W-:Y:S02]  /*5c10*/  FFMA.FTZ R26, R160, c[0x0][0x2d0], -R12.reuse ;  /* 0x0000b400a01a7a23 */ /* 0x100fe4000001080c */
[----:B------:R-:W-:Y:S01]  /*5c20*/  FFMA.FTZ R25, R159, c[0x0][0x2d0], -R12 ;  /* 0x0000b4009f197a23 */ /* 0x000fe2000001080c */
        /* <DEDUP_REMOVED lines=11> */
[--C-:B------:R-:W-:Y:S01]  /*5ce0*/  FFMA.FTZ R24, R158, c[0x0][0x2d0], -R2.reuse ;  /* 0x0000b4009e187a23 */ /* 0x100fe20000010802 */
[----:B------:R-:W1:Y:S01]  /*5cf0*/  LDSM.16.MT88.4 R12, [R225+0x5100] ;  /* 0x00510000e10c783b */ /* 0x000e620000004200 */
[--C-:B------:R-:W-:Y:S01]  /*5d00*/  FFMA.FTZ R0, R157, c[0x0][0x2d0], -R2.reuse ;  /* 0x0000b4009d007a23 */ /* 0x100fe20000010802 */
[----:B------:R-:W-:Y:S01]  /*5d10*/  MOV R108, R90 ;  /* 0x0000005a006c7202 */ /* 0x000fe20000000f00 */
[----:B------:R-:W-:Y:S01]  /*5d20*/  IMAD.MOV.U32 R131, RZ, RZ, R109 ;  /* 0x000000ffff837224 */ /* 0x000fe200078e006d */
[----:B------:R-:W-:Y:S01]  /*5d30*/  HMMA.16816.F32 R112, R4, R16, R168 ;  /* 0x000000100470723c */ /* 0x000fe200000018a8 */
[----:B------:R-:W-:Y:S01]  /*5d40*/  FFMA.FTZ R30, R110, c[0x0][0x2d0], -R2 ;  /* 0x0000b4006e1e7a23 */ /* 0x000fe20000010802 */
[----:B------:R-:W-:Y:S01]  /*5d50*/  MOV R110, R88 ;  /* 0x00000058006e7202 */ /* 0x000fe20000000f00 */
[----:B------:R-:W-:Y:S01]  /*5d60*/  IMAD.MOV.U32 R109, RZ, RZ, R89 ;  /* 0x000000ffff6d7224 */ /* 0x000fe200078e0059 */
[----:B------:R-:W4:Y:S01]  /*5d70*/  LDSM.16.MT88.4 R8, [R226+0x5100] ;  /* 0x00510000e208783b */ /* 0x000f220000004200 */
[----:B------:R-:W-:-:S03]  /*5d80*/  IMAD.MOV.U32 R2, RZ, RZ, R91 ;  /* 0x000000ffff027224 */ /* 0x000fc600078e005b */
[----:B------:R-:W-:Y:S01]  /*5d90*/  HMMA.16816.F32 R88, R4, R18, R164 ;  /* 0x000000120458723c */ /* 0x000fe200000018a4 */
[----:B------:R-:W2:Y:S01]  /*5da0*/  LDSM.16.MT88.4 R16, [R228+0x2100] ;  /* 0x00210000e410783b */ /* 0x000ea20000004200 */
[----:B------:R-:W-:-:S03]  /*5db0*/  IMAD.MOV.U32 R140, RZ, RZ, R118 ;  /* 0x000000ffff8c7224 */ /* 0x000fc600078e0076 */
[----:B------:R1:W5:Y:S03]  /*5dc0*/  LDL.LU R162, [R1+0x68] ;  /* 0x0000680001a27983 */ /* 0x0003660000300800 */
[C---:B---3--:R-:W-:Y:S01]  /*5dd0*/  HMMA.16816.F32 R104, R4.reuse, R20, R128 ;  /* 0x000000140468723c */ /* 0x048fe20000001880 */
[----:B------:R3:W5:Y:S04]  /*5de0*/  LDL.LU R161, [R1+0x64] ;  /* 0x0000640001a17983 */ /* 0x0007680000300800 */
[----:B------:R3:W5:Y:S03]  /*5df0*/  LDL.LU R160, [R1+0x60] ;  /* 0x0000600001a07983 */ /* 0x0007660000300800 */
[C---:B------:R-:W-:Y:S01]  /*5e00*/  HMMA.16816.F32 R20, R4.reuse, R22, R176 ;  /* 0x000000160414723c */ /* 0x040fe200000018b0 */
[----:B------:R3:W5:Y:S04]  /*5e10*/  LDL.LU R159, [R1+0x5c] ;  /* 0x00005c00019f7983 */ /* 0x0007680000300800 */
[----:B------:R3:W5:Y:S04]  /*5e20*/  LDL.LU R158, [R1+0x58] ;  /* 0x00005800019e7983 */ /* 0x0007680000300800 */
[----:B------:R3:W5:Y:S01]  /*5e30*/  LDL.LU R157, [R1+0x54] ;  /* 0x00005400019d7983 */ /* 0x0007620000300800 */
[C---:B-1----:R-:W-:Y:S03]  /*5e40*/  HMMA.16816.F32 R176, R4.reuse, R12, R144 ;  /* 0x0000000c04b0723c */ /* 0x042fe60000001890 */
[----:B------:R3:W5:Y:S05]  /*5e50*/  LDL.LU R156, [R1+0x50] ;  /* 0x00005000019c7983 */ /* 0x00076a0000300800 */
[C---:B------:R-:W-:Y:S01]  /*5e60*/  HMMA.16816.F32 R164, R4.reuse, R14, R136 ;  /* 0x0000000e04a4723c */ /* 0x040fe20000001888 */
[----:B------:R-:W1:Y:S07]  /*5e70*/  LDSM.16.MT88.4 R12, [R228+0x5100] ;  /* 0x00510000e40c783b */ /* 0x000e6e0000004200 */
[C---:B----4-:R-:W-:Y:S08]  /*5e80*/  HMMA.16816.F32 R144, R4.reuse, R8, R52 ;  /* 0x000000080490723c */ /* 0x050ff00000001834 */
[C---:B--2---:R-:W-:Y:S08]  /*5e90*/  HMMA.16816.F32 R128, R4.reuse, R16, R180 ;  /* 0x000000100480723c */ /* 0x044ff000000018b4 */
[C---:B------:R-:W-:Y:S01]  /*5ea0*/  HMMA.16816.F32 R168, R4.reuse, R18, R172 ;  /* 0x0000001204a8723c */ /* 0x040fe200000018ac */
[----:B------:R-:W2:Y:S07]  /*5eb0*/  LDSM.16.MT88.4 R16, [R229+0x5100] ;  /* 0x00510000e510783b */ /* 0x000eae0000004200 */
[C---:B------:R-:W-:Y:S01]  /*5ec0*/  HMMA.16816.F32 R52, R4.reuse, R10, R40 ;  /* 0x0000000a0434723c */ /* 0x040fe20000001828 */
[----:B------:R-:W4:Y:S07]  /*5ed0*/  LDSM.16.MT88.4 R8, [R225+0x8100] ;  /* 0x00810000e108783b */ /* 0x000f2e0000004200 */
[C---:B-1----:R-:W-:Y:S08]  /*5ee0*/  HMMA.16816.F32 R68, R4.reuse, R12, R68 ;  /* 0x0000000c0444723c */ /* 0x042ff00000001844 */
[C---:B------:R-:W-:Y:S01]  /*5ef0*/  HMMA.16816.F32 R40, R4.reuse, R14, R60 ;  /* 0x0000000e0428723c */ /* 0x040fe2000000183c */
[----:B------:R-:W1:Y:S07]  /*5f00*/  LDSM.16.MT88.4 R12, [R229+0x8100] ;  /* 0x00810000e50c783b */ /* 0x000e6e0000004200 */
[C---:B--2---:R-:W-:Y:S08]  /*5f10*/  HMMA.16816.F32 R84, R4.reuse, R16, R84 ;  /* 0x000000100454723c */ /* 0x044ff00000001854 */
[C---:B------:R-:W-:Y:S01]  /*5f20*/  HMMA.16816.F32 R76, R4.reuse, R18, R76 ;  /* 0x00000012044c723c */ /* 0x040fe2000000184c */
[----:B------:R-:W2:Y:S07]  /*5f30*/  LDSM.16.MT88.4 R16, [R226+0x8100] ;  /* 0x00810000e210783b */ /* 0x000eae0000004200 */
[C---:B----4-:R-:W-:Y:S08]  /*5f40*/  HMMA.16816.F32 R48, R4.reuse, R8, R48 ;  /* 0x000000080430723c */ /* 0x050ff00000001830 */
[C---:B------:R-:W-:Y:S01]  /*5f50*/  HMMA.16816.F32 R36, R4.reuse, R10, R36 ;  /* 0x0000000a0424723c */ /* 0x040fe20000001824 */
[----:B------:R-:W4:Y:S07]  /*5f60*/  LDSM.16.MT88.4 R8, [R228+0x8100] ;  /* 0x00810000e408783b */ /* 0x000f2e0000004200 */
[----:B-1----:R-:W-:Y:S01]  /*5f70*/  HMMA.16816.F32 R60, R4, R14, R56 ;  /* 0x0000000e043c723c */ /* 0x002fe20000001838 */
[----:B------:R-:W-:Y:S01]  /*5f80*/  IMAD.MOV.U32 R138, RZ, RZ, R116 ;  /* 0x000000ffff8a7224 */ /* 0x000fe200078e0074 */
[----:B------:R-:W-:-:S06]  /*5f90*/  MOV R139, R117 ;  /* 0x00000075008b7202 */ /* 0x000fcc0000000f00 */
[----:B------:R-:W-:Y:S01]  /*5fa0*/  HMMA.16816.F32 R64, R4, R12, R64 ;  /* 0x0000000c0440723c */ /* 0x000fe20000001840 */
[----:B------:R-:W-:Y:S01]  /*5fb0*/  IMAD.MOV.U32 R136, RZ, RZ, R110 ;  /* 0x000000ffff887224 */ /* 0x000fe200078e006e */
[----:B------:R-:W-:-:S06]  /*5fc0*/  MOV R137, R111 ;  /* 0x0000006f00897202 */ /* 0x000fcc0000000f00 */
[C---:B--2---:R-:W-:Y:S08]  /*5fd0*/  HMMA.16816.F32 R172, R4.reuse, R16, R80 ;  /* 0x0000001004ac723c */ /* 0x044ff00000001850 */
[----:B------:R-:W-:Y:S01]  /*5fe0*/  HMMA.16816.F32 R180, R4, R18, R72 ;  /* 0x0000001204b4723c */ /* 0x000fe20000001848 */
[----:B------:R-:W-:Y:S01]  /*5ff0*/  IMAD.MOV.U32 R15, RZ, RZ, R62 ;  /* 0x000000ffff0f7224 */ /* 0x000fe200078e003e */
[----:B------:R-:W-:-:S06]  /*6000*/  MOV R14, R63 ;  /* 0x0000003f000e7202 */ /* 0x000fcc0000000f00 */
[----:B----4-:R-:W-:Y:S01]  /*6010*/  HMMA.16816.F32 R44, R4, R8, R44 ;  /* 0x00000008042c723c */ /* 0x010fe2000000182c */
[----:B------:R-:W-:Y:S01]  /*6020*/  IMAD.MOV.U32 R62, RZ, RZ, R108 ;  /* 0x000000ffff3e7224 */ /* 0x000fe200078e006c */
[----:B------:R-:W-:-:S06]  /*6030*/  MOV R63, R109 ;  /* 0x0000006d003f7202 */ /* 0x000fcc0000000f00 */
[----:B------:R-:W-:Y:S01]  /*6040*/  HMMA.16816.F32 R32, R4, R10, R32 ;  /* 0x0000000a0420723c */ /* 0x000fe20000001820 */
[----:B------:R1:W-:Y:S01]  /*6050*/  MUFU.EX2 R7, R0 ;  /* 0x0000000000077308 */ /* 0x0003e20000000800 */
[----:B------:R-:W-:Y:S01]  /*6060*/  LDSM.16.MT88.4 R108, [R225+0x2900] ;  /* 0x00290000e16c783b */ /* 0x000fe20000004200 */
[----:B------:R-:W-:Y:S01]  /*6070*/  IMAD.MOV.U32 R57, RZ, RZ, R60 ;  /* 0x000000ffff397224 */ /* 0x000fe200078e003c */
[----:B------:R-:W-:Y:S01]  /*6080*/  MOV R56, R61 ;  /* 0x0000003d00387202 */ /* 0x000fe20000000f00 */
[----:B------:R-:W-:Y:S01]  /*6090*/  IMAD.MOV.U32 R82, RZ, RZ, R149 ;  /* 0x000000ffff527224 */ /* 0x000fe200078e0095 */
[----:B------:R-:W-:Y:S01]  /*60a0*/  MOV R83, R150 ;  /* 0x0000009600537202 */ /* 0x000fe20000000f00 */
[----:B------:R-:W-:Y:S01]  /*60b0*/  IMAD.MOV.U32 R80, RZ, RZ, R143 ;  /* 0x000000ffff507224 */ /* 0x000fe200078e008f */
[----:B------:R-:W-:Y:S01]  /*60c0*/  MOV R81, R148 ;  /* 0x0000009400517202 */ /* 0x000fe20000000f00 */
[----:B------:R-:W-:Y:S01]  /*60d0*/  MUFU.EX2 R12, R28 ;  /* 0x0000001c000c7308 */ /* 0x000fe20000000800 */
[----:B------:R-:W-:Y:S01]  /*60e0*/  MOV R18, R65 ;  /* 0x0000004100127202 */ /* 0x000fe20000000f00 */
[----:B------:R-:W-:Y:S01]  /*60f0*/  IMAD.MOV.U32 R19, RZ, RZ, R64 ;  /* 0x000000ffff137224 */ /* 0x000fe200078e0040 */
[----:B------:R-:W-:Y:S01]  /*6100*/  MOV R16, R67 ;  /* 0x0000004300107202 */ /* 0x000fe20000000f00 */
[----:B------:R-:W-:Y:S01]  /*6110*/  IMAD.MOV.U32 R17, RZ, RZ, R66 ;  /* 0x000000ffff117224 */ /* 0x000fe200078e0042 */
[----:B------:R-:W-:Y:S01]  /*6120*/  LDSM.16.MT88.4 R72, [R225+0x8900] ;  /* 0x00890000e148783b */ /* 0x000fe20000004200 */
[----:B-1----:R-:W-:Y:S01]  /*6130*/  FADD.FTZ R0, R142, R141 ;  /* 0x0000008d8e007221 */ /* 0x002fe20000010000 */
[----:B------:R-:W-:Y:S01]  /*6140*/  MOV R141, R119 ;  /* 0x00000077008d7202 */ /* 0x000fe20000000f00 */
[----:B------:R-:W-:Y:S01]  /*6150*/  IMAD.MOV.U32 R60, RZ, RZ, R151 ;  /* 0x000000ffff3c7224 */ /* 0x000fe200078e0097 */
[----:B------:R-:W1:Y:S01]  /*6160*/  LDSM.16.MT88.4 R116, [R226+0x2900] ;  /* 0x00290000e274783b */ /* 0x000e620000004200 */
[----:B------:R-:W-:Y:S01]  /*6170*/  MOV R61, R2 ;  /* 0x00000002003d7202 */ /* 0x000fe20000000f00 */
[----:B------:R-:W-:Y:S01]  /*6180*/  FADD.FTZ R2, R132, R127 ;  /* 0x0000007f84027221 */ /* 0x000fe20000010000 */
[----:B------:R-:W-:Y:S01]  /*6190*/  MOV R149, R133 ;  /* 0x0000008500957202 */ /* 0x000fe20000000f00 */
[----:B------:R-:W-:Y:S01]  /*61a0*/  IMAD.MOV.U32 R150, RZ, RZ, R134 ;  /* 0x000000ffff967224 */ /* 0x000fe200078e0086 */
[----:B------:R-:W-:Y:S01]  /*61b0*/  MOV R151, R135 ;  /* 0x0000008700977202 */ /* 0x000fe20000000f00 */
[----:B------:R-:W-:Y:S01]  /*61c0*/  IMAD.MOV.U32 R142, RZ, RZ, R124 ;  /* 0x000000ffff8e7224 */ /* 0x000fe200078e007c */
[----:B------:R-:W-:Y:S01]  /*61d0*/  MOV R143, R125 ;  /* 0x0000007d008f7202 */ /* 0x000fe20000000f00 */
[----:B------:R-:W-:Y:S01]  /*61e0*/  IMAD.MOV.U32 R148, RZ, RZ, R126 ;  /* 0x000000ffff947224 */ /* 0x000fe200078e007e */
[----:B------:R-:W2:Y:S04]  /*61f0*/  LDSM.16.MT88.4 R132, [R228+0x2900] ;  /* 0x00290000e484783b */ /* 0x000ea80000004200 */
[----:B------:R-:W4:Y:S01]  /*6200*/  LDSM.16.MT88.4 R124, [R229+0x2900] ;  /* 0x00290000e57c783b */ /* 0x000f220000004200 */
[----:B------:R1:W1:Y:S01]  /*6210*/  MUFU.EX2 R11, R27 ;  /* 0x0000001b000b7308 */ /* 0x0002620000000800 */
[----:B------:R-:W-:-:S02]  /*6220*/  FADD.FTZ R0, R80, R0 ;  /* 0x0000000050007221 */ /* 0x000fc40000010000 */
[----:B------:R-:W-:Y:S01]  /*6230*/  FADD.FTZ R4, R81, R2 ;  /* 0x0000000251047221 */ /* 0x000fe20000010000 */
[----:B------:R-:W-:Y:S04]  /*6240*/  LDSM.16.MT88.4 R64, [R228+0x5900] ;  /* 0x00590000e440783b */ /* 0x000fe80000004200 */
[----:B------:R1:W-:Y:S01]  /*6250*/  MUFU.EX2 R10, R26 ;  /* 0x0000001a000a7308 */ /* 0x0003e20000000800 */
[----:B------:R-:W-:-:S07]  /*6260*/  IMAD.MOV.U32 R13, RZ, RZ, R62 ;  /* 0x000000ffff0d7224 */ /* 0x000fce00078e003e */
[----:B------:R-:W1:Y:S01]  /*6270*/  MUFU.EX2 R9, R25 ;  /* 0x0000001900097308 */ /* 0x000e620000000800 */
[----:B------:R-:W-:-:S07]  /*6280*/  FADD.FTZ R2, R82, R0 ;  /* 0x0000000052027221 */ /* 0x000fce0000010000 */
[----:B------:R-:W1:Y:S01]  /*6290*/  MUFU.EX2 R8, R24 ;  /* 0x0000001800087308 */ /* 0x000e620000000800 */
[----:B------:R-:W-:-:S07]  /*62a0*/  IMAD.MOV.U32 R62, RZ, RZ, R136 ;  /* 0x000000ffff3e7224 */ /* 0x000fce00078e0088 */
[----:B------:R2:W-:Y:S01]  /*62b0*/  MUFU.EX2 R5, R29 ;  /* 0x0000001d00057308 */ /* 0x0005e20000000800 */
[----:B------:R-:W-:-:S07]  /*62c0*/  FADD.FTZ R0, R83, R4 ;  /* 0x0000000453007221 */ /* 0x000fce0000010000 */
[----:B------:R-:W2:Y:S01]  /*62d0*/  MUFU.EX2 R6, R30 ;  /* 0x0000001e00067308 */ /* 0x000ea20000000800 */
[----:B------:R-:W-:Y:S01]  /*62e0*/  IMAD.MOV.U32 R136, RZ, RZ, R138 ;  /* 0x000000ffff887224 */ /* 0x000fe200078e008a */
[----:B-1----:R-:W-:Y:S01]  /*62f0*/  MOV R27, R14 ;  /* 0x0000000e001b7202 */ /* 0x002fe20000000f00 */
[----:B------:R-:W-:Y:S01]  /*6300*/  IMAD.MOV.U32 R138, RZ, RZ, R140 ;  /* 0x000000ffff8a7224 */ /* 0x000fe200078e008c */
[----:B------:R-:W-:Y:S01]  /*6310*/  MOV R140, R141 ;  /* 0x0000008d008c7202 */ /* 0x000fe20000000f00 */
[----:B------:R-:W-:Y:S01]  /*6320*/  IMAD.MOV.U32 R141, RZ, RZ, R142 ;  /* 0x000000ffff8d7224 */ /* 0x000fe200078e008e */
        /* <DEDUP_REMOVED lines=13> */
[----:B------:R-:W-:Y:S01]  /*6400*/  FADD.FTZ R2, R60, R2 ;  /* 0x000000023c027221 */ /* 0x000fe20000010000 */
[----:B------:R-:W-:Y:S01]  /*6410*/  F2FP.PACK_AB R96, R11, R12 ;  /* 0x0000000c0b60723e */ /* 0x000fe200000000ff */
[----:B--2---:R-:W-:Y:S01]  /*6420*/  IMAD.MOV.U32 R29, RZ, RZ, R62 ;  /* 0x000000ffff1d7224 */ /* 0x004fe200078e003e */
[----:B------:R-:W-:Y:S01]  /*6430*/  F2FP.PACK_AB R98, R9, R10 ;  /* 0x0000000a0962723e */ /* 0x000fe200000000ff */
[----:B------:R-:W-:Y:S01]  /*6440*/  IMAD.MOV.U32 R24, RZ, RZ, R57 ;  /* 0x000000ffff187224 */ /* 0x000fe200078e0039 */
[----:B------:R-:W-:Y:S01]  /*6450*/  F2FP.PACK_AB R97, R7, R8 ;  /* 0x000000080761723e */ /* 0x000fe200000000ff */
[----:B------:R-:W-:Y:S01]  /*6460*/  LDSM.16.MT88.4 R80, [R226+0x8900] ;  /* 0x00890000e250783b */ /* 0x000fe20000004200 */
[----:B------:R-:W-:-:S07]  /*6470*/  F2FP.PACK_AB R99, R6, R5 ;  /* 0x000000050663723e */ /* 0x000fce00000000ff */
[C---:B------:R-:W-:Y:S08]  /*6480*/  HMMA.16816.F32 R112, R96.reuse, R116, R112 ;  /* 0x000000746070723c */ /* 0x040ff00000001870 */
[C---:B------:R-:W-:Y:S07]  /*6490*/  HMMA.16816.F32 R116, R96.reuse, R118, R88 ;  /* 0x000000766074723c */ /* 0x040fee0000001858 */
[----:B------:R-:W-:Y:S01]  /*64a0*/  MOV R90, R142 ;  /* 0x0000008e005a7202 */ /* 0x000fe20000000f00 */
[----:B------:R-:W-:Y:S01]  /*64b0*/  HMMA.16816.F32 R104, R96, R108, R104 ;  /* 0x0000006c6068723c */ /* 0x000fe20000001868 */
[----:B------:R-:W-:-:S03]  /*64c0*/  IMAD.MOV.U32 R91, RZ, RZ, R143 ;  /* 0x000000ffff5b7224 */ /* 0x000fc600078e008f */
[----:B------:R-:W-:-:S04]  /*64d0*/  FADD.FTZ R2, R90, R2 ;  /* 0x000000025a027221 */ /* 0x000fc80000010000 */
[C---:B------:R-:W-:Y:S01]  /*64e0*/  HMMA.16816.F32 R108, R96.reuse, R110, R20 ;  /* 0x0000006e606c723c */ /* 0x040fe20000001814 */
[----:B------:R-:W-:Y:S02]  /*64f0*/  FADD.FTZ R0, R91, R0 ;  /* 0x000000005b007221 */ /* 0x000fe40000010000 */
[----:B------:R-:W-:Y:S01]  /*6500*/  IMAD.MOV.U32 R4, RZ, RZ, R136 ;  /* 0x000000ffff047224 */ /* 0x000fe200078e0088 */
[----:B------:R-:W-:Y:S01]  /*6510*/  MOV R30, R63 ;  /* 0x0000003f001e7202 */ /* 0x000fe20000000f00 */
[----:B------:R-:W-:Y:S02]  /*6520*/  LDSM.16.MT88.4 R88, [R229+0x8900] ;  /* 0x00890000e558783b */ /* 0x000fe40000004200 */
        /* <DEDUP_REMOVED lines=8> */
[C---:B------:R-:W-:Y:S01]  /*65b0*/  HMMA.16816.F32 R128, R96.reuse, R132, R128 ;  /* 0x000000846080723c */ /* 0x040fe20000001880 */
[----:B------:R-:W-:Y:S01]  /*65c0*/  FADD.FTZ R2, R18, R2 ;  /* 0x0000000212027221 */ /* 0x000fe20000010000 */
[----:B------:R-:W-:Y:S01]  /*65d0*/  MOV R28, R61 ;  /* 0x0000003d001c7202 */ /* 0x000fe20000000f00 */
[----:B------:R-:W-:Y:S01]  /*65e0*/  FADD.FTZ R0, R19, R0 ;  /* 0x0000000013007221 */ /* 0x000fe20000010000 */
[----:B------:R-:W-:Y:S01]  /*65f0*/  MOV R25, R56 ;  /* 0x0000003800197202 */ /* 0x000fe20000000f00 */
[----:B------:R-:W-:Y:S01]  /*6600*/  FADD.FTZ R2, R16, R2 ;  /* 0x0000000210027221 */ /* 0x000fe20000010000 */
[----:B------:R-:W-:Y:S02]  /*6610*/  LDSM.16.MT88.4 R56, [R229+0x5900] ;  /* 0x00590000e538783b */ /* 0x000fe40000004200 */
[C---:B----4-:R-:W-:Y:S01]  /*6620*/  HMMA.16816.F32 R120, R96.reuse, R124, R120 ;  /* 0x0000007c6078723c */ /* 0x050fe20000001878 */
[----:B------:R-:W-:Y:S01]  /*6630*/  FADD.FTZ R0, R17, R0 ;  /* 0x0000000011007221 */ /* 0x000fe20000010000 */
[----:B------:R-:W-:Y:S04]  /*6640*/  LDSM.16.MT88.4 R140, [R225+0x5900] ;  /* 0x00590000e18c783b */ /* 0x000fe80000004200 */
[----:B------:R-:W-:Y:S02]  /*6650*/  LDSM.16.MT88.4 R16, [R228+0x8900] ;  /* 0x00890000e410783b */ /* 0x000fe40000004200 */
[C---:B------:R-:W-:Y:S07]  /*6660*/  HMMA.16816.F32 R132, R96.reuse, R134, R168 ;  /* 0x000000866084723c */ /* 0x040fee00000018a8 */
[----:B------:R-:W-:Y:S01]  /*6670*/  MOV R171, R139 ;  /* 0x0000008b00ab7202 */ /* 0x000fe20000000f00 */
[----:B------:R-:W-:Y:S07]  /*6680*/  HMMA.16816.F32 R124, R96, R126, R92 ;  /* 0x0000007e607c723c */ /* 0x000fee000000185c */
[----:B------:R-:W-:Y:S01]  /*6690*/  MOV R92, R148 ;  /* 0x00000094005c7202 */ /* 0x000fe20000000f00 */
[----:B------:R-:W-:Y:S01]  /*66a0*/  FADD.FTZ R2, R171, R2 ;  /* 0x00000002ab027221 */ /* 0x000fe20000010000 */
[----:B------:R-:W-:Y:S01]  /*66b0*/  MOV R93, R150 ;  /* 0x00000096005d7202 */ /* 0x000fe20000000f00 */
[----:B------:R-:W-:-:S02]  /*66c0*/  IMAD.MOV.U32 R94, RZ, RZ, R151 ;  /* 0x000000ffff5e7224 */ /* 0x000fc400078e0097 */
[----:B------:R-:W-:Y:S02]  /*66d0*/  FADD.FTZ R0, R92, R0 ;  /* 0x000000005c007221 */ /* 0x000fe40000010000 */
[----:B------:R-:W-:Y:S02]  /*66e0*/  IMAD.MOV.U32 R95, RZ, RZ, R149 ;  /* 0x000000ffff5f7224 */ /* 0x000fe400078e0095 */
[----:B------:R-:W-:Y:S01]  /*66f0*/  FADD.FTZ R2, R93, R2 ;  /* 0x000000025d027221 */ /* 0x000fe20000010000 */
[----:B------:R-:W1:Y:S01]  /*6700*/  LDSM.16.MT88.4 R148, [R226+0x5900] ;  /* 0x00590000e294783b */ /* 0x000e620000004200 */
[----:B------:R-:W-:Y:S02]  /*6710*/  FADD.FTZ R0, R94, R0 ;  /* 0x000000005e007221 */ /* 0x000fe40000010000 */
[----:B------:R-:W-:Y:S02]  /*6720*/  FADD.FTZ R2, R95, R2 ;  /* 0x000000025f027221 */ /* 0x000fe40000010000 */
[----:B------:R-:W-:-:S02]  /*6730*/  FADD.FTZ R0, R4, R0 ;  /* 0x0000000004007221 */ /* 0x000fc40000010000 */
[----:B------:R-:W-:Y:S02]  /*6740*/  FADD.FTZ R2, R30, R2 ;  /* 0x000000021e027221 */ /* 0x000fe40000010000 */
[----:B------:R-:W-:Y:S02]  /*6750*/  FADD.FTZ R0, R29, R0 ;  /* 0x000000001d007221 */ /* 0x000fe40000010000 */
[----:B------:R-:W-:Y:S02]  /*6760*/  FADD.FTZ R2, R28, R2 ;  /* 0x000000021c027221 */ /* 0x000fe40000010000 */
        /* <DEDUP_REMOVED lines=22> */
[----:B------:R-:W-:-:S05]  /*68d0*/  FADD.FTZ R0, R6, R5 ;  /* 0x0000000506007221 */ /* 0x000fca0000010000 */
[----:B------:R3:W-:Y:S04]  /*68e0*/  STL [R1+0x4], R0 ;  /* 0x0000040001007387 */ /* 0x0007e80000100800 */
[----:B------:R3:W-:Y:S01]  /*68f0*/  STL [R1], R2 ;  /* 0x0000000201007387 */ /* 0x0007e20000100800 */
[C---:B-1----:R-:W-:Y:S08]  /*6900*/  HMMA.16816.F32 R144, R96.reuse, R148, R144 ;  /* 0x000000946090723c */ /* 0x042ff00000001890 */
[C---:B------:R-:W-:Y:S08]  /*6910*/  HMMA.16816.F32 R148, R96.reuse, R150, R52 ;  /* 0x000000966094723c */ /* 0x040ff00000001834 */
        /* <DEDUP_REMOVED lines=13> */
[----:B------:R-:W-:Y:S01]  /*69f0*/  HMMA.16816.F32 R96, R96, R18, R32 ;  /* 0x000000126060723c */ /* 0x000fe20000001820 */
[----:B------:R-:W-:Y:S07]  /*6a00*/  @!P3 BRA `(.L_x_2) ;  /* 0x000040d00000b947 */ /* 0x000fee0003800000 */
[----:B---3--:R-:W2:Y:S01]  /*6a10*/  LDL.LU R13, [R1+0xc] ;  /* 0x00000c00010d7983 */ /* 0x008ea20000300800 */
[----:B------:R-:W-:Y:S01]  /*6a20*/  UMOV UR6, 0x6 ;  /* 0x0000000600067882 */ /* 0x000fe20000000000 */
[----:B------:R-:W-:Y:S01]  /*6a30*/  IMAD.MOV.U32 R102, RZ, RZ, R3 ;  /* 0x000000ffff667224 */ /* 0x000fe200078e0003 */
[----:B------:R-:W-:Y:S01]  /*6a40*/  ULDC.64 UR4, c[0x0][0x208] ;  /* 0x0000820000047ab9 */ /* 0x000fe20000000a00 */
[----:B------:R-:W-:Y:S01]  /*6a50*/  MOV R101, R100 ;  /* 0x0000006400657202 */ /* 0x000fe20000000f00 */
[----:B------:R-:W-:-:S02]  /*6a60*/  USHF.L.U64.HI UR5, UR4, UR6, UR5 ;  /* 0x0000000604057299 */ /* 0x000fc40008010205 */
[----:B------:R-:W-:Y:S01]  /*6a70*/  USHF.L.U32 UR4, UR4, 0x6, URZ ;  /* 0x0000000604047899 */ /* 0x000fe2000800063f */
[----:B--2---:R-:W-:-:S08]  /*6a80*/  IADD3 R250, R13, -0x2, RZ ;  /* 0xfffffffe0dfa7810 */ /* 0x004fd00007ffe0ff */
[----:B------:R-:W2:Y:S04]  /*6a90*/  LDL.LU.64 R26, [R1+0x38] ;  /* 0x00003800011a7983 */ /* 0x000ea80000300a00 */
[----:B------:R-:W3:Y:S04]  /*6aa0*/  LDL.LU.64 R14, [R1+0x40] ;  /* 0x00004000010e7983 */ /* 0x000ee80000300a00 */
[----:B------:R-:W4:Y:S01]  /*6ab0*/  LDL R13, [R1+0x30] ;  /* 0x00003000010d7983 */ /* 0x000f220000100800 */
[----:B--2---:R-:W-:-:S02]  /*6ac0*/  MOV R3, R27 ;  /* 0x0000001b00037202 */ /* 0x004fc40000000f00 */
[----:B---3--:R-:W-:Y:S02]  /*6ad0*/  MOV R2, R14 ;  /* 0x0000000e00027202 */ /* 0x008fe40000000f00 */
[----:B----4-:R-:W-:-:S03]  /*6ae0*/  SHF.L.U32 R249, R13, 0x1, RZ ;  /* 0x000000010df97819 */ /* 0x010fc600000006ff */
[----:B------:R1:W-:Y:S04]  /*6af0*/  STL.64 [R1+0x8], R2 ;  /* 0x0000080201007387 */ /* 0x0003e80000100a00 */
.L_x_3:
[----:B------:R-:W2:Y:S01]  /*6b00*/  LDL.64 R20, [R1+0x8] ;  /* 0x0000080001147983 */ /* 0x000ea20000100a00 */
[----:B------:R-:W-:Y:S04]  /*6b10*/  DEPBAR.LE SB0, 0x0 ;  /* 0x000080000000791a */ /* 0x000fe80000000000 */
[----:B----4-:R-:W-:Y:S01]  /*6b20*/  SHF.R.S32.HI R0, RZ, 0x1f, R250 ;  /* 0x0000001fff007819 */ /* 0x010fe200000114fa */
[----:B------:R-:W-:Y:S01]  /*6b30*/  BAR.SYNC.DEFER_BLOCKING 0x0 ;  /* 0x0000000000007b1d */ /* 0x000fe20000010000 */
[----:B-1----:R-:W-:Y:S04]  /*6b40*/  IMAD.WIDE.U32 R2, R250, c[0x0][0x208], RZ ;  /* 0x00008200fa027a25 */ /* 0x002fe800078e00ff */
[----:B------:R-:W-:Y:S03]  /*6b50*/  IMAD R0, R0, c[0x0][0x208], RZ ;  /* 0x0000820000007a24 */ /* 0x000fe600078e02ff */
[----:B-----5:R-:W-:Y:S01]  /*6b60*/  STL [R1+0x50], R231 ;  /* 0x000050e701007387 */ /* 0x020fe20000100800 */
[----:B------:R-:W-:Y:S03]  /*6b70*/  IMAD R0, R250, c[0x0][0x20c], R0 ;  /* 0x00008300fa007a24 */ /* 0x000fe600078e0200 */
[----:B------:R-:W-:Y:S02]  /*6b80*/  STL [R1+0x54], R248 ;  /* 0x000054f801007387 */ /* 0x000fe40000100800 */
[----:B------:R-:W-:Y:S02]  /*6b90*/  IADD3 R0, R3, R0, RZ ;  /* 0x0000000003007210 */ /* 0x000fe40007ffe0ff */
[----:B------:R-:W-:Y:S03]  /*6ba0*/  STL [R1+0x58], R247 ;  /* 0x000058f701007387 */ /* 0x000fe60000100800 */
[----:B------:R-:W-:Y:S01]  /*6bb0*/  IMAD R0, R0, 0x60, RZ ;  /* 0x0000006000007824 */ /* 0x000fe200078e02ff */
[----:B------:R-:W-:Y:S04]  /*6bc0*/  STL [R1+0x5c], R246 ;  /* 0x00005cf601007387 */ /* 0x000fe80000100800 */
[----:B------:R-:W1:Y:S08]  /*6bd0*/  LDSM.16.M88.4 R8, [R224+0xc100] ;  /* 0x00c10000e008783b */ /* 0x000e700000000200 */
[----:B------:R-:W3:Y:S08]  /*6be0*/  LDSM.16.M88.4 R16, [R224+0xc900] ;  /* 0x00c90000e010783b */ /* 0x000ef00000000200 */
[----:B------:R-:W4:Y:S08]  /*6bf0*/  LDSM.16.M88.4 R24, [R224+0xd100] ;  /* 0x00d10000e018783b */ /* 0x000f300000000200 */
[----:B------:R-:W2:Y:S08]  /*6c00*/  LDSM.16.M88.4 R32, [R224+0xd900] ;  /* 0x00d90000e020783b */ /* 0x000eb00000000200 */
[----:B------:R-:W2:Y:S01]  /*6c10*/  LDSM.16.M88.4 R40, [R224+0xe100] ;  /* 0x00e10000e028783b */ /* 0x000ea20000000200 */
[C---:B-1---5:R-:W-:Y:S07]  /*6c20*/  HMMA.16816.F32 R4, R156.reuse, R8, RZ ;  /* 0x000000089c04723c */ /* 0x062fee00000018ff */
[----:B------:R-:W1:Y:S01]  /*6c30*/  LDSM.16.M88.4 R48, [R224+0xe900] ;  /* 0x00e90000e030783b */ /* 0x000e620000000200 */
[C---:B------:R-:W-:Y:S07]  /*6c40*/  HMMA.16816.F32 R8, R156.reuse, R10, RZ ;  /* 0x0000000a9c08723c */ /* 0x040fee00000018ff */
[----:B------:R-:W1:Y:S01]  /*6c50*/  LDSM.16.M88.4 R152, [R231] ;  /* 0x00000000e798783b */ /* 0x000e620000000200 */
[C---:B---3--:R-:W-:Y:S07]  /*6c60*/  HMMA.16816.F32 R12, R156.reuse, R16, RZ ;  /* 0x000000109c0c723c */ /* 0x048fee00000018ff */
[----:B------:R-:W3:Y:S01]  /*6c70*/  LDSM.16.M88.4 R164, [R248] ;  /* 0x00000000f8a4783b */ /* 0x000ee20000000200 */
[C---:B------:R-:W-:Y:S07]  /*6c80*/  HMMA.16816.F32 R16, R156.reuse, R18, RZ ;  /* 0x000000129c10723c */ /* 0x040fee00000018ff */
[----:B------:R-:W1:Y:S08]  /*6c90*/  LDSM.16.M88.4 R168, [R247] ;  /* 0x00000000f7a8783b */ /* 0x000e700000000200 */
[----:B------:R-:W1:Y:S08]  /*6ca0*/  LDSM.16.M88.4 R172, [R246] ;  /* 0x00000000f6ac783b */ /* 0x000e700000000200 */
[----:B------:R-:W1:Y:S08]  /*6cb0*/  LDSM.16.M88.4 R176, [R245] ;  /* 0x00000000f5b0783b */ /* 0x000e700000000200 */
[----:B------:R-:W1:Y:S08]  /*6cc0*/  LDSM.16.M88.4 R180, [R244] ;  /* 0x00000000f4b4783b */ /* 0x000e700000000200 */
[----:B------:R-:W-:Y:S04]  /*6cd0*/  STL [R1+0x60], R245 ;  /* 0x000060f501007387 */ /* 0x000fe80000100800 */
[----:B------:R-:W-:Y:S01]  /*6ce0*/  STL [R1+0x64], R244 ;  /* 0x000064f401007387 */ /* 0x000fe20000100800 */
[----:B--2---:R-:W-:Y:S02]  /*6cf0*/  IMAD.WIDE.U32 R2, R2, 0x60, R20 ;  /* 0x0000006002027825 */ /* 0x004fe400078e0014 */
[C---:B----4-:R-:W-:Y:S03]  /*6d00*/  HMMA.16816.F32 R20, R156.reuse, R24, RZ ;  /* 0x000000189c14723c */ /* 0x050fe600000018ff */
[----:B------:R-:W-:Y:S02]  /*6d10*/  IADD3 R36, R3, R0, RZ ;  /* 0x0000000003247210 */ /* 0x000fe40007ffe0ff */
[C---:B------:R-:W-:Y:S02]  /*6d20*/  SHF.L.U32 R0, R2.reuse, 0x1, RZ ;  /* 0x0000000102007819 */ /* 0x040fe400000006ff */
[----:B------:R-:W-:Y:S01]  /*6d30*/  SHF.L.U64.HI R36, R2, 0x1, R36 ;  /* 0x0000000102247819 */ /* 0x000fe20000010224 */
[C---:B------:R-:W-:Y:S01]  /*6d40*/  HMMA.16816.F32 R24, R156.reuse, R26, RZ ;  /* 0x0000001a9c18723c */ /* 0x040fe200000018ff */
[C---:B------:R-:W-:Y:S03]  /*6d50*/  IADD3 R2, P0, R0.reuse, c[0x0][0x1f8], RZ ;  /* 0x00007e0000027a10 */ /* 0x040fe60007f1e0ff */
[----:B------:R-:W-:Y:S02]  /*6d60*/  IADD3 R38, P3, R0, 0x80, RZ ;  /* 0x0000008000267810 */ /* 0x000fe40007f7e0ff */
[----:B------:R-:W-:Y:S02]  /*6d70*/  IADD3.X R3, R36, c[0x0][0x1fc], RZ, P0, !PT ;  /* 0x00007f0024037a10 */ /* 0x000fe400007fe4ff */
[C---:B------:R-:W-:Y:S01]  /*6d80*/  HMMA.16816.F32 R28, R156.reuse, R32, RZ ;  /* 0x000000209c1c723c */ /* 0x040fe200000018ff */
[----:B------:R-:W-:Y:S02]  /*6d90*/  IADD3 R38, P2, R38, c[0x0][0x1f8], RZ ;  /* 0x00007e0026267a10 */ /* 0x000fe40007f5e0ff */
[----:B------:R-:W-:Y:S01]  /*6da0*/  @!PT LDS RZ, [RZ] ;  /* 0x00000000fffff984 */ /* 0x000fe20000000800 */
[----:B------:R-:W-:Y:S01]  /*6db0*/  @!PT LDS RZ, [RZ] ;  /* 0x00000000fffff984 */ /* 0x000fe20000000800 */
[----:B------:R-:W-:Y:S01]  /*6dc0*/  @!PT LDS RZ, [RZ] ;  /* 0x00000000fffff984 */ /* 0x000fe20000000800 */
[----:B------:R2:W-:Y:S01]  /*6dd0*/  LDGSTS.E.BYPASS.LTC128B.128 [R249+0x100], [R2.64], !P6 ;  /* 0x0010000002f97fae */ /* 0x0005e2000f101d48 */
[----:B------:R-:W-:Y:S02]  /*6de0*/  IADD3 R0, P1, R0, 0x100, RZ ;  /* 0x0000010000007810 */ /* 0x000fe40007f3e0ff */
[--C-:B------:R-:W-:Y:S02]  /*6df0*/  IADD3.X R39, RZ, c[0x0][0x1fc], R36.reuse, P2, P3 ;  /* 0x00007f00ff277a10 */ /* 0x100fe400017e6424 */
[C---:B------:R-:W-:Y:S01]  /*6e00*/  HMMA.16816.F32 R32, R156.reuse, R34, RZ ;  /* 0x000000229c20723c */ /* 0x040fe200000018ff */
[----:B------:R-:W-:Y:S02]  /*6e10*/  IADD3 R46, P0, R0, c[0x0][0x1f8], RZ ;  /* 0x00007e00002e7a10 */ /* 0x000fe40007f1e0ff */
[----:B------:R4:W-:Y:S02]  /*6e20*/  LDGSTS.E.BYPASS.LTC128B.128 [R249+0x3100], [R38.64], !P5 ;  /* 0x0310000026f97fae */ /* 0x0009e4000e901d48 */
[----:B------:R-:W-:Y:S06]  /*6e30*/  IADD3.X R47, RZ, c[0x0][0x1fc], R36, P0, P1 ;  /* 0x00007f00ff2f7a10 */ /* 0x000fec00007e2424 */
[----:B------:R1:W-:Y:S01]  /*6e40*/  LDGSTS.E.BYPASS.LTC128B.128 [R249+0x6100], [R46.64], !P4 ;  /* 0x061000002ef97fae */ /* 0x0003e2000e101d48 */
[----:B--2---:R-:W-:Y:S04]  /*6e50*/  IADD3 R2, P2, R2, UR4, RZ ;  /* 0x0000000402027c10 */ /* 0x004fe8000ff5e0ff */
[----:B------:R-:W-:Y:S02]  /*6e60*/  IADD3.X R3, R3, UR5, RZ, P2, !PT ;  /* 0x0000000503037c10 */ /* 0x000fe400097fe4ff */
[----:B------:R-:W-:Y:S01]  /*6e70*/  IADD3 R44, P0, R2, UR4, RZ ;  /* 0x00000004022c7c10 */ /* 0x000fe2000ff1e0ff */
[C---:B----4-:R-:W-:Y:S02]  /*6e80*/  HMMA.16816.F32 R36, R156.reuse, R40, RZ ;  /* 0x000000289c24723c */ /* 0x050fe400000018ff */
[----:B------:R2:W-:Y:S01]  /*6e90*/  LDGSTS.E.BYPASS.LTC128B.128 [R249+0x1100], [R2.64], !P6 ;  /* 0x0110000002f97fae */ /* 0x0005e2000f101d48 */
[----:B------:R-:W-:Y:S02]  /*6ea0*/  IADD3.X R45, R3, UR5, RZ, P0, !PT ;  /* 0x00000005032d7c10 */ /* 0x000fe400087fe4ff */
[C---:B------:R-:W-:Y:S02]  /*6eb0*/  ISETP.GT.AND P0, PT, R250.reuse, RZ, PT ;  /* 0x000000fffa00720c */ /* 0x040fe40003f04270 */
[----:B------:R-:W-:Y:S01]  /*6ec0*/  IADD3 R250, R250, -0x1, RZ ;  /* 0xfffffffffafa7810 */ /* 0x000fe20007ffe0ff */
[C---:B------:R-:W-:Y:S02]  /*6ed0*/  HMMA.16816.F32 R40, R156.reuse, R42, RZ ;  /* 0x0000002a9c28723c */ /* 0x040fe400000018ff */
[----:B------:R2:W-:Y:S08]  /*6ee0*/  LDGSTS.E.BYPASS.LTC128B.128 [R249+0x4100], [R2.64+0x80], !P5 ;  /* 0x0410008002f97fae */ /* 0x0005f0000e901d48 */
[----:B------:R2:W-:Y:S08]  /*6ef0*/  LDGSTS.E.BYPASS.LTC128B.128 [R249+0x7100], [R2.64+0x100], !P4 ;  /* 0x0710010002f97fae */ /* 0x0005f0000e101d48 */
[----:B------:R1:W-:Y:S08]  /*6f00*/  LDGSTS.E.BYPASS.LTC128B.128 [R249+0x2100], [R44.64], !P6 ;  /* 0x021000002cf97fae */ /* 0x0003f0000f101d48 */
[----:B------:R1:W-:Y:S08]  /*6f10*/  LDGSTS.E.BYPASS.LTC128B.128 [R249+0x5100], [R44.64+0x80], !P5 ;  /* 0x051000802cf97fae */ /* 0x0003f0000e901d48 */
[----:B------:R1:W-:Y:S08]  /*6f20*/  LDGSTS.E.BYPASS.LTC128B.128 [R249+0x8100], [R44.64+0x100], !P4 ;  /* 0x081001002cf97fae */ /* 0x0003f0000e101d48 */
[----:B------:R-:W0:Y:S01]  /*6f30*/  LDGDEPBAR ;  /* 0x00000000000079af */ /* 0x000e220000000000 */
[C---:B-1----:R-:W-:Y:S08]  /*6f40*/  HMMA.16816.F32 R44, R156.reuse, R48, RZ ;  /* 0x000000309c2c723c */ /* 0x042ff000000018ff */
[----:B------:R-:W-:Y:S08]  /*6f50*/  HMMA.16816.F32 R48, R156, R50, RZ ;  /* 0x000000329c30723c */ /* 0x000ff000000018ff */
[C---:B------:R-:W-:Y:S08]  /*6f60*/  HMMA.16816.F32 R4, R160.reuse, R152, R4 ;  /* 0x00000098a004723c */ /* 0x040ff00000001804 */
[C---:B------:R-:W-:Y:S01]  /*6f70*/  HMMA.16816.F32 R8, R160.reuse, R154, R8 ;  /* 0x0000009aa008723c */ /* 0x040fe20000001808 */
[----:B------:R-:W1:Y:S07]  /*6f80*/  LDSM.16.M88.4 R152, [R230+0xc100] ;  /* 0x00c10000e698783b */ /* 0x000e6e0000000200 */
[C---:B---3--:R-:W-:Y:S08]  /*6f90*/  HMMA.16816.F32 R12, R160.reuse, R164, R12 ;  /* 0x000000a4a00c723c */ /* 0x048ff0000000180c */
[C---:B------:R-:W-:Y:S01]  /*6fa0*/  HMMA.16816.F32 R16, R160.reuse, R166, R16 ;  /* 0x000000a6a010723c */ /* 0x040fe20000001810 */
[----:B------:R-:W3:Y:S07]  /*6fb0*/  LDSM.16.M88.4 R164, [R230+0xc900] ;  /* 0x00c90000e6a4783b */ /* 0x000eee0000000200 */
[C---:B------:R-:W-:Y:S08]  /*6fc0*/  HMMA.16816.F32 R20, R160.reuse, R168, R20 ;  /* 0x000000a8a014723c */ /* 0x040ff00000001814 */
[C---:B------:R-:W-:Y:S01]  /*6fd0*/  HMMA.16816.F32 R24, R160.reuse, R170, R24 ;  /* 0x000000aaa018723c */ /* 0x040fe20000001818 */
[----:B------:R-:W4:Y:S07]  /*6fe0*/  LDSM.16.M88.4 R168, [R230+0xd100] ;  /* 0x00d10000e6a8783b */ /* 0x000f2e0000000200 */
[C---:B------:R-:W-:Y:S08]  /*6ff0*/  HMMA.16816.F32 R28, R160.reuse, R172, R28 ;  /* 0x000000aca01c723c */ /* 0x040ff0000000181c */
[C---:B------:R-:W-:Y:S01]  /*7000*/  HMMA.16816.F32 R32, R160.reuse, R174, R32 ;  /* 0x000000aea020723c */ /* 0x040fe20000001820 */
[----:B------:R-:W2:Y:S07]  /*7010*/  LDSM.16.M88.4 R172, [R230+0xd900] ;  /* 0x00d90000e6ac783b */ /* 0x000eae0000000200 */
[C---:B------:R-:W-:Y:S08]  /*7020*/  HMMA.16816.F32 R36, R160.reuse, R176, R36 ;  /* 0x000000b0a024723c */ /* 0x040ff00000001824 */
[C---:B------:R-:W-:Y:S01]  /*7030*/  HMMA.16816.F32 R40, R160.reuse, R178, R40 ;  /* 0x000000b2a028723c */ /* 0x040fe20000001828 */
[----:B------:R-:W2:Y:S07]  /*7040*/  LDSM.16.M88.4 R176, [R230+0xe100] ;  /* 0x00e10000e6b0783b */ /* 0x000eae0000000200 */
[C---:B------:R-:W-:Y:S08]  /*7050*/  HMMA.16816.F32 R44, R160.reuse, R180, R44 ;  /* 0x000000b4a02c723c */ /* 0x040ff0000000182c */
[----:B------:R-:W-:Y:S08]  /*7060*/  HMMA.16816.F32 R48, R160, R182, R48 ;  /* 0x000000b6a030723c */ /* 0x000ff00000001830 */
[C---:B-1----:R-:W-:Y:S08]  /*7070*/  HMMA.16816.F32 R4, R184.reuse, R152, R4 ;  /* 0x00000098b804723c */ /* 0x042ff00000001804 */
[C---:B------:R-:W-:Y:S01]  /*7080*/  HMMA.16816.F32 R8, R184.reuse, R154, R8 ;  /* 0x0000009ab808723c */ /* 0x040fe20000001808 */
[----:B------:R-:W1:Y:S07]  /*7090*/  LDSM.16.M88.4 R152, [R230+0xe900] ;  /* 0x00e90000e698783b */ /* 0x000e6e0000000200 */
[C---:B---3--:R-:W-:Y:S08]  /*70a0*/  HMMA.16816.F32 R12, R184.reuse, R164, R12 ;  /* 0x000000a4b80c723c */ /* 0x048ff0000000180c */
[C---:B------:R-:W-:Y:S01]  /*70b0*/  HMMA.16816.F32 R16, R184.reuse, R166, R16 ;  /* 0x000000a6b810723c */ /* 0x040fe20000001810 */
[----:B------:R-:W3:Y:S07]  /*70c0*/  LDSM.16.M88.4 R164, [R227] ;  /* 0x00000000e3a4783b */ /* 0x000eee0000000200 */
[C---:B----4-:R-:W-:Y:S08]  /*70d0*/  HMMA.16816.F32 R20, R184.reuse, R168, R20 ;  /* 0x000000a8b814723c */ /* 0x050ff00000001814 */
[C---:B------:R-:W-:Y:S01]  /*70e0*/  HMMA.16816.F32 R24, R184.reuse, R170, R24 ;  /* 0x000000aab818723c */ /* 0x040fe20000001818 */
[----:B------:R-:W4:Y:S07]  /*70f0*/  LDSM.16.M88.4 R168, [R227+0x800] ;  /* 0x00080000e3a8783b */ /* 0x000f2e0000000200 */
[C---:B--2---:R-:W-:Y:S08]  /*7100*/  HMMA.16816.F32 R28, R184.reuse, R172, R28 ;  /* 0x000000acb81c723c */ /* 0x044ff0000000181c */
[C---:B------:R-:W-:Y:S01]  /*7110*/  HMMA.16816.F32 R32, R184.reuse, R174, R32 ;  /* 0x000000aeb820723c */ /* 0x040fe20000001820 */
[----:B------:R-:W2:Y:S07]  /*7120*/  LDSM.16.M88.4 R172, [R227+0x1000] ;  /* 0x00100000e3ac783b */ /* 0x000eae0000000200 */
[C---:B------:R-:W-:Y:S08]  /*7130*/  HMMA.16816.F32 R36, R184.reuse, R176, R36 ;  /* 0x000000b0b824723c */ /* 0x040ff00000001824 */
[C---:B------:R-:W-:Y:S01]  /*7140*/  HMMA.16816.F32 R40, R184.reuse, R178, R40 ;  /* 0x000000b2b828723c */ /* 0x040fe20000001828 */
[----:B------:R-:W2:Y:S07]  /*7150*/  LDSM.16.M88.4 R176, [R227+0x1800] ;  /* 0x00180000e3b0783b */ /* 0x000eae0000000200 */
[C---:B-1----:R-:W-:Y:S08]  /*7160*/  HMMA.16816.F32 R44, R184.reuse, R152, R44 ;  /* 0x00000098b82c723c */ /* 0x042ff0000000182c */
[----:B------:R-:W-:Y:S01]  /*7170*/  HMMA.16816.F32 R48, R184, R154, R48 ;  /* 0x0000009ab830723c */ /* 0x000fe20000001830 */
[----:B------:R-:W1:Y:S07]  /*7180*/  LDSM.16.M88.4 R152, [R227+0x2000] ;  /* 0x00200000e398783b */ /* 0x000e6e0000000200 */
[C---:B---3--:R-:W-:Y:S08]  /*7190*/  HMMA.16816.F32 R4, R188.reuse, R164, R4 ;  /* 0x000000a4bc04723c */ /* 0x048ff00000001804 */
[C---:B------:R-:W-:Y:S01]  /*71a0*/  HMMA.16816.F32 R8, R188.reuse, R166, R8 ;  /* 0x000000a6bc08723c */ /* 0x040fe20000001808 */
[----:B------:R-:W3:Y:S07]  /*71b0*/  LDSM.16.M88.4 R164, [R227+0x2800] ;  /* 0x00280000e3a4783b */ /* 0x000eee0000000200 */
        /* <DEDUP_REMOVED lines=10> */
[C---:B------:R-:W-:Y:S01]  /*7260*/  HMMA.16816.F32 R40, R188.reuse, R154, R40 ;  /* 0x0000009abc28723c */ /* 0x040fe20000001828 */
[----:B------:R-:W1:Y:S07]  /*7270*/  LDSM.16.M88.4 R152, [R224+0x10900] ;  /* 0x01090000e098783b */ /* 0x000e6e0000000200 */
[C---:B---3--:R-:W-:Y:S08]  /*7280*/  HMMA.16816.F32 R44, R188.reuse, R164, R44 ;  /* 0x000000a4bc2c723c */ /* 0x048ff0000000182c */
[----:B------:R-:W-:Y:S01]  /*7290*/  HMMA.16816.F32 R48, R188, R166, R48 ;  /* 0x000000a6bc30723c */ /* 0x000fe20000001830 */
[----:B------:R-:W3:Y:S07]  /*72a0*/  LDSM.16.M88.4 R164, [R224+0x11100] ;  /* 0x01110000e0a4783b */ /* 0x000eee0000000200 */
[C---:B----4-:R-:W-:Y:S08]  /*72b0*/  HMMA.16816.F32 R4, R192.reuse, R168, R4 ;  /* 0x000000a8c004723c */ /* 0x050ff00000001804 */
[C---:B------:R-:W-:Y:S01]  /*72c0*/  HMMA.16816.F32 R8, R192.reuse, R170, R8 ;  /* 0x000000aac008723c */ /* 0x040fe20000001808 */
[----:B------:R-:W4:Y:S07]  /*72d0*/  LDSM.16.M88.4 R168, [R224+0x11900] ;  /* 0x01190000e0a8783b */ /* 0x000f2e0000000200 */
[C---:B--2---:R-:W-:Y:S08]  /*72e0*/  HMMA.16816.F32 R12, R192.reuse, R172, R12 ;  /* 0x000000acc00c723c */ /* 0x044ff0000000180c */
[C---:B------:R-:W-:Y:S01]  /*72f0*/  HMMA.16816.F32 R16, R192.reuse, R174, R16 ;  /* 0x000000aec010723c */ /* 0x040fe20000001810 */
[----:B------:R-:W2:Y:S07]  /*7300*/  LDSM.16.M88.4 R172, [R243] ;  /* 0x00000000f3ac783b */ /* 0x000eae0000000200 */
[C---:B------:R-:W-:Y:S08]  /*7310*/  HMMA.16816.F32 R20, R192.reuse, R176, R20 ;  /* 0x000000b0c014723c */ /* 0x040ff00000001814 */
[C---:B------:R-:W-:Y:S01]  /*7320*/  HMMA.16816.F32 R24, R192.reuse, R178, R24 ;  /* 0x000000b2c018723c */ /* 0x040fe20000001818 */
[----:B------:R-:W2:Y:S07]  /*7330*/  LDSM.16.M88.4 R176, [R242] ;  /* 0x00000000f2b0783b */ /* 0x000eae0000000200 */
[C---:B-1----:R-:W-:Y:S08]  /*7340*/  HMMA.16816.F32 R28, R192.reuse, R152, R28 ;  /* 0x00000098c01c723c */ /* 0x042ff0000000181c */
[C---:B------:R-:W-:Y:S01]  /*7350*/  HMMA.16816.F32 R32, R192.reuse, R154, R32 ;  /* 0x0000009ac020723c */ /* 0x040fe20000001820 */
[----:B------:R-:W1:Y:S07]  /*7360*/  LDSM.16.M88.4 R152, [R241] ;  /* 0x00000000f198783b */ /* 0x000e6e0000000200 */
[C---:B---3--:R-:W-:Y:S08]  /*7370*/  HMMA.16816.F32 R36, R192.reuse, R164, R36 ;  /* 0x000000a4c024723c */ /* 0x048ff00000001824 */
[C---:B------:R-:W-:Y:S01]  /*7380*/  HMMA.16816.F32 R40, R192.reuse, R166, R40 ;  /* 0x000000a6c028723c */ /* 0x040fe20000001828 */
[----:B------:R-:W3:Y:S07]  /*7390*/  LDSM.16.M88.4 R164, [R240] ;  /* 0x00000000f0a4783b */ /* 0x000eee0000000200 */
[C---:B----4-:R-:W-:Y:S08]  /*73a0*/  HMMA.16816.F32 R44, R192.reuse, R168, R44 ;  /* 0x000000a8c02c723c */ /* 0x050ff0000000182c */
[----:B------:R-:W-:Y:S01]  /*73b0*/  HMMA.16816.F32 R48, R192, R170, R48 ;  /* 0x000000aac030723c */ /* 0x000fe20000001830 */
[----:B------:R-:W4:Y:S07]  /*73c0*/  LDSM.16.M88.4 R168, [R239] ;  /* 0x00000000efa8783b */ /* 0x000f2e0000000200 */
[C---:B--2---:R-:W-:Y:S08]  /*73d0*/  HMMA.16816.F32 R4, R196.reuse, R172, R4 ;  /* 0x000000acc404723c */ /* 0x044ff00000001804 */
[C---:B------:R-:W-:Y:S01]  /*73e0*/  HMMA.16816.F32 R8, R196.reuse, R174, R8 ;  /* 0x000000aec408723c */ /* 0x040fe20000001808 */
[----:B------:R-:W2:Y:S07]  /*73f0*/  LDSM.16.M88.4 R172, [R238] ;  /* 0x00000000eeac783b */ /* 0x000eae0000000200 */
[C---:B------:R-:W-:Y:S08]  /*7400*/  HMMA.16816.F32 R12, R196.reuse, R176, R12 ;  /* 0x000000b0c40c723c */ /* 0x040ff0000000180c */
[C---:B------:R-:W-:Y:S01]  /*7410*/  HMMA.16816.F32 R16, R196.reuse, R178, R16 ;  /* 0x000000b2c410723c */ /* 0x040fe20000001810 */
[----:B------:R-:W2:Y:S07]  /*7420*/  LDSM.16.M88.4 R176, [R230+0xf100] ;  /* 0x00f10000e6b0783b */ /* 0x000eae0000000200 */
[C---:B-1----:R-:W-:Y:S08]  /*7430*/  HMMA.16816.F32 R20, R196.reuse, R152, R20 ;  /* 0x00000098c414723c */ /* 0x042ff00000001814 */
[C---:B------:R-:W-:Y:S01]  /*7440*/  HMMA.16816.F32 R24, R196.reuse, R154, R24 ;  /* 0x0000009ac418723c */ /* 0x040fe20000001818 */
        /* <DEDUP_REMOVED lines=8> */
[----:B------:R-:W-:Y:S01]  /*74d0*/  HMMA.16816.F32 R48, R196, R174, R48 ;  /* 0x000000aec430723c */ /* 0x000fe20000001830 */
        /* <DEDUP_REMOVED lines=17> */
[----:B------:R-:W-:Y:S01]  /*75f0*/  HMMA.16816.F32 R48, R200, R178, R48 ;  /* 0x000000b2c830723c */ /* 0x000fe20000001830 */
        /* <DEDUP_REMOVED lines=24> */
[----:B------:R-:W4:Y:S07]  /*7780*/  LDSM.16.M88.4 R168, [R237] ;  /* 0x00000000eda8783b */ /* 0x000f2e0000000200 */
        /* <DEDUP_REMOVED lines=10> */
[----:B------:R-:W-:Y:S01]  /*7830*/  HMMA.16816.F32 R48, R208, R166, R48 ;  /* 0x000000a6d030723c */ /* 0x000fe20000001830 */
[----:B------:R-:W3:Y:S07]  /*7840*/  LDSM.16.M88.4 R164, [R233] ;  /* 0x00000000e9a4783b */ /* 0x000eee0000000200 */
[C---:B----4-:R-:W-:Y:S08]  /*7850*/  HMMA.16816.F32 R4, R212.reuse, R168, R4 ;  /* 0x000000a8d404723c */ /* 0x050ff00000001804 */
[C---:B------:R-:W-:Y:S01]  /*7860*/  HMMA.16816.F32 R8, R212.reuse, R170, R8 ;  /* 0x000000aad408723c */ /* 0x040fe20000001808 */
[----:B------:R-:W4:Y:S07]  /*7870*/  LDSM.16.M88.4 R168, [R232] ;  /* 0x00000000e8a8783b */ /* 0x000f2e0000000200 */
        /* <DEDUP_REMOVED lines=13> */
[----:B------:R-:W-:Y:S01]  /*7950*/  HMMA.16816.F32 R48, R212, R170, R48 ;  /* 0x000000aad430723c */ /* 0x000fe20000001830 */
        /* <DEDUP_REMOVED lines=11> */
[C---:B------:R-:W-:Y:S08]  /*7a10*/  HMMA.16816.F32 R32, R216.reuse, R166, R32 ;  /* 0x000000a6d820723c */ /* 0x040ff00000001820 */
[C---:B----4-:R-:W-:Y:S08]  /*7a20*/  HMMA.16816.F32 R36, R216.reuse, R168, R36 ;  /* 0x000000a8d824723c */ /* 0x050ff00000001824 */
[C---:B------:R-:W-:Y:S08]  /*7a30*/  HMMA.16816.F32 R40, R216.reuse, R170, R40 ;  /* 0x000000aad828723c */ /* 0x040ff00000001828 */
[C---:B--2---:R-:W-:Y:S08]  /*7a40*/  HMMA.16816.F32 R44, R216.reuse, R172, R44 ;  /* 0x000000acd82c723c */ /* 0x044ff0000000182c */
[----:B------:R-:W-:Y:S08]  /*7a50*/  HMMA.16816.F32 R48, R216, R174, R48 ;  /* 0x000000aed830723c */ /* 0x000ff00000001830 */
[C---:B------:R-:W-:Y:S08]  /*7a60*/  HMMA.16816.F32 R4, R220.reuse, R176, R4 ;  /* 0x000000b0dc04723c */ /* 0x040ff00000001804 */
[C---:B------:R-:W-:Y:S08]  /*7a70*/  HMMA.16816.F32 R8, R220.reuse, R178, R8 ;  /* 0x000000b2dc08723c */ /* 0x040ff00000001808 */
[C---:B-1----:R-:W-:Y:S08]  /*7a80*/  HMMA.16816.F32 R12, R220.reuse, R152, R12 ;  /* 0x00000098dc0c723c */ /* 0x042ff0000000180c */
[C---:B------:R-:W-:Y:S04]  /*7a90*/  HMMA.16816.F32 R16, R220.reuse, R154, R16 ;  /* 0x0000009adc10723c */ /* 0x040fe80000001810 */
[----:B------:R-:W-:Y:S02]  /*7aa0*/  FMUL.FTZ R4, R4, c[0x0][0x320] ;  /* 0x0000c80004047a20 */ /* 0x000fe40000410000 */
[----:B------:R-:W-:Y:S02]  /*7ab0*/  FMUL.FTZ R5, R5, c[0x0][0x320] ;  /* 0x0000c80005057a20 */ /* 0x000fe40000410000 */
[----:B------:R-:W-:Y:S01]  /*7ac0*/  FMUL.FTZ R6, R6, c[0x0][0x320] ;  /* 0x0000c80006067a20 */ /* 0x000fe20000410000 */
[----:B------:R-:W1:Y:S03]  /*7ad0*/  MUFU.TANH R165, R4 ;  /* 0x0000000400a57308 */ /* 0x000e660000002400 */
[----:B------:R-:W-:Y:S02]  /*7ae0*/  FMUL.FTZ R7, R7, c[0x0][0x320] ;  /* 0x0000c80007077a20 */ /* 0x000fe40000410000 */
[----:B------:R-:W-:Y:S02]  /*7af0*/  FMUL.FTZ R8, R8, c[0x0][0x320] ;  /* 0x0000c80008087a20 */ /* 0x000fe40000410000 */
[----:B------:R-:W-:Y:S02]  /*7b00*/  FMUL.FTZ R9, R9, c[0x0][0x320] ;  /* 0x0000c80009097a20 */ /* 0x000fe40000410000 */
[----:B------:R-:W-:Y:S01]  /*7b10*/  FMUL.FTZ R10, R10, c[0x0][0x320] ;  /* 0x0000c8000a0a7a20 */ /* 0x000fe20000410000 */
[----:B------:R-:W2:Y:S01]  /*7b20*/  MUFU.TANH R167, R5 ;  /* 0x0000000500a77308 */ /* 0x000ea20000002400 */
[----:B------:R-:W-:Y:S02]  /*7b30*/  FMUL.FTZ R11, R11, c[0x0][0x320] ;  /* 0x0000c8000b0b7a20 */ /* 0x000fe40000410000 */
[----:B------:R-:W-:Y:S02]  /*7b40*/  FMUL.FTZ R12, R12, c[0x0][0x320] ;  /* 0x0000c8000c0c7a20 */ /* 0x000fe40000410000 */
[----:B------:R-:W-:Y:S02]  /*7b50*/  FMUL.FTZ R13, R13, c[0x0][0x320] ;  /* 0x0000c8000d0d7a20 */ /* 0x000fe40000410000 */
[----:B------:R-:W-:Y:S02]  /*7b60*/  FMUL.FTZ R14, R14, c[0x0][0x320] ;  /* 0x0000c8000e0e7a20 */ /* 0x000fe40000410000 */
[----:B------:R-:W-:Y:S01]  /*7b70*/  FMUL.FTZ R16, R16, c[0x0][0x320] ;  /* 0x0000c80010107a20 */ /* 0x000fe20000410000 */
[----:B------:R-:W3:Y:S01]  /*7b80*/  MUFU.TANH R170, R6 ;  /* 0x0000000600aa7308 */ /* 0x000ee20000002400 */
[----:B------:R-:W-:Y:S02]  /*7b90*/  FMUL.FTZ R15, R15, c[0x0][0x320] ;  /* 0x0000c8000f0f7a20 */ /* 0x000fe40000410000 */
[----:B------:R-:W-:Y:S01]  /*7ba0*/  FMUL.FTZ R17, R17, c[0x0][0x320] ;  /* 0x0000c80011117a20 */ /* 0x000fe20000410000 */
[----:B-1----:R-:W-:Y:S01]  /*7bb0*/  FMNMX.FTZ R0, R165, R101, !PT ;  /* 0x00000065a5007209 */ /* 0x002fe20007810000 */
[----:B------:R-:W-:Y:S02]  /*7bc0*/  FMUL.FTZ R18, R18, c[0x0][0x320] ;  /* 0x0000c80012127a20 */ /* 0x000fe40000410000 */
[----:B------:R-:W-:Y:S03]  /*7bd0*/  FMUL.FTZ R19, R19, c[0x0][0x320] ;  /* 0x0000c80013137a20 */ /* 0x000fe60000410000 */
[----:B------:R1:W4:Y:S01]  /*7be0*/  MUFU.TANH R171, R7 ;  /* 0x0000000700ab7308 */ /* 0x0003220000002400 */
[----:B--2---:R-:W-:Y:S09]  /*7bf0*/  FMNMX.FTZ R0, R167, R0, !PT ;  /* 0x00000000a7007209 */ /* 0x004ff20007810000 */
[----:B------:R-:W2:Y:S01]  /*7c00*/  MUFU.TANH R166, R8 ;  /* 0x0000000800a67308 */ /* 0x000ea20000002400 */
[----:B---3--:R-:W-:Y:S09]  /*7c10*/  FMNMX.FTZ R2, R170, R102, !PT ;  /* 0x00000066aa027209 */ /* 0x008ff20007810000 */
[----:B------:R-:W3:Y:S01]  /*7c20*/  MUFU.TANH R164, R9 ;  /* 0x0000000900a47308 */ /* 0x000ee20000002400 */
[----:B-1----:R-:W1:Y:S01]  /*7c30*/  LDSM.16.M88.4 R4, [R227+0x7000] ;  /* 0x00700000e304783b */ /* 0x002e620000000200 */
[----:B----4-:R-:W-:Y:S08]  /*7c40*/  FMNMX.FTZ R2, R171, R2, !PT ;  /* 0x00000002ab027209 */ /* 0x010ff00007810000 */
[----:B------:R-:W4:Y:S01]  /*7c50*/  MUFU.TANH R168, R10 ;  /* 0x0000000a00a87308 */ /* 0x000f220000002400 */
[----:B--2---:R-:W-:Y:S09]  /*7c60*/  FMNMX.FTZ R0, R166, R0, !PT ;  /* 0x00000000a6007209 */ /* 0x004ff20007810000 */
[----:B------:R2:W1:Y:S01]  /*7c70*/  MUFU.TANH R169, R11 ;  /* 0x0000000b00a97308 */ /* 0x0004620000002400 */
[----:B---3--:R-:W-:Y:S09]  /*7c80*/  FMNMX.FTZ R0, R164, R0, !PT ;  /* 0x00000000a4007209 */ /* 0x008ff20007810000 */
[----:B------:R-:W3:Y:S01]  /*7c90*/  MUFU.TANH R172, R12 ;  /* 0x0000000c00ac7308 */ /* 0x000ee20000002400 */
[----:B----4-:R-:W-:Y:S09]  /*7ca0*/  FMNMX.FTZ R2, R168, R2, !PT ;  /* 0x00000002a8027209 */ /* 0x010ff20007810000 */
[----:B------:R4:W4:Y:S01]  /*7cb0*/  MUFU.TANH R173, R13 ;  /* 0x0000000d00ad7308 */ /* 0x0009220000002400 */
[C---:B-1----:R-:W-:Y:S01]  /*7cc0*/  HMMA.16816.F32 R20, R220.reuse, R4, R20 ;  /* 0x00000004dc14723c */ /* 0x042fe20000001814 */
[----:B--2---:R-:W1:Y:S02]  /*7cd0*/  LDSM.16.M88.4 R8, [R227+0x7800] ;  /* 0x00780000e308783b */ /* 0x004e640000000200 */
[----:B------:R-:W-:Y:S06]  /*7ce0*/  FMNMX.FTZ R2, R169, R2, !PT ;  /* 0x00000002a9027209 */ /* 0x000fec0007810000 */
[----:B------:R-:W2:Y:S01]  /*7cf0*/  MUFU.TANH R176, R14 ;  /* 0x0000000e00b07308 */ /* 0x000ea20000002400 */
[C---:B------:R-:W-:Y:S01]  /*7d00*/  HMMA.16816.F32 R24, R220.reuse, R6, R24 ;  /* 0x00000006dc18723c */ /* 0x040fe20000001818 */
[----:B------:R-:W1:Y:S02]  /*7d10*/  LDSM.16.M88.4 R4, [R227+0x8000] ;  /* 0x00800000e304783b */ /* 0x000e640000000200 */
[----:B---3--:R-:W-:Y:S06]  /*7d20*/  FMNMX.FTZ R0, R172, R0, !PT ;  /* 0x00000000ac007209 */ /* 0x008fec0007810000 */
[----:B------:R-:W3:Y:S01]  /*7d30*/  MUFU.TANH R178, R15 ;  /* 0x0000000f00b27308 */ /* 0x000ee20000002400 */
[----:B----4-:R-:W4:Y:S02]  /*7d40*/  LDL.64 R12, [R1+0x18] ;  /* 0x00001800010c7983 */ /* 0x010f240000100a00 */
[----:B------:R-:W-:Y:S02]  /*7d50*/  FMNMX.FTZ R0, R173, R0, !PT ;  /* 0x00000000ad007209 */ /* 0x000fe40007810000 */
[----:B------:R-:W-:Y:S02]  /*7d60*/  FMUL.FTZ R20, R20, c[0x0][0x320] ;  /* 0x0000c80014147a20 */ /* 0x000fe40000410000 */
[----:B------:R-:W-:Y:S03]  /*7d70*/  FMUL.FTZ R21, R21, c[0x0][0x320] ;  /* 0x0000c80015157a20 */ /* 0x000fe60000410000 */
[----:B------:R-:W1:Y:S01]  /*7d80*/  MUFU.TANH R174, R16 ;  /* 0x0000001000ae7308 */ /* 0x000e620000002400 */
[----:B------:R-:W-:Y:S02]  /*7d90*/  FMUL.FTZ R22, R22, c[0x0][0x320] ;  /* 0x0000c80016167a20 */ /* 0x000fe40000410000 */
[----:B------:R-:W-:Y:S01]  /*7da0*/  FMUL.FTZ R23, R23, c[0x0][0x320] ;  /* 0x0000c80017177a20 */ /* 0x000fe20000410000 */
[----:B--2---:R-:W-:Y:S01]  /*7db0*/  FMNMX.FTZ R2, R176, R2, !PT ;  /* 0x00000002b0027209 */ /* 0x004fe20007810000 */
[----:B------:R-:W-:Y:S02]  /*7dc0*/  FMUL.FTZ R24, R24, c[0x0][0x320] ;  /* 0x0000c80018187a20 */ /* 0x000fe40000410000 */
[----:B------:R-:W-:Y:S02]  /*7dd0*/  FMUL.FTZ R26, R26, c[0x0][0x320] ;  /* 0x0000c8001a1a7a20 */ /* 0x000fe40000410000 */
[----:B------:R-:W-:Y:S01]  /*7de0*/  FMUL.FTZ R25, R25, c[0x0][0x320] ;  /* 0x0000c80019197a20 */ /* 0x000fe20000410000 */
[----:B------:R-:W-:Y:S01]  /*7df0*/  MUFU.TANH R183, R20 ;  /* 0x0000001400b77308 */ /* 0x000fe20000002400 */
[----:B------:R-:W-:Y:S01]  /*7e00*/  FMUL.FTZ R27, R27, c[0x0][0x320] ;  /* 0x0000c8001b1b7a20 */ /* 0x000fe20000410000 */
[----:B---3--:R-:W-:Y:S01]  /*7e10*/  FMNMX.FTZ R2, R178, R2, !PT ;  /* 0x00000002b2027209 */ /* 0x008fe20007810000 */
[C---:B-1----:R-:W-:Y:S07]  /*7e20*/  HMMA.16816.F32 R28, R220.reuse, R8, R28 ;  /* 0x00000008dc1c723c */ /* 0x042fee000000181c */
[----:B------:R-:W-:Y:S01]  /*7e30*/  MUFU.TANH R182, R21 ;  /* 0x0000001500b67308 */ /* 0x000fe20000002400 */
[C---:B------:R-:W-:Y:S01]  /*7e40*/  HMMA.16816.F32 R32, R220.reuse, R10, R32 ;  /* 0x0000000adc20723c */ /* 0x040fe20000001820 */
[----:B------:R-:W1:Y:S01]  /*7e50*/  LDSM.16.M88.4 R8, [R227+0x8800] ;  /* 0x00880000e308783b */ /* 0x000e620000000200 */
[----:B------:R-:W-:Y:S04]  /*7e60*/  DEPBAR.LE SB0, 0x0 ;  /* 0x000080000000791a */ /* 0x000fe80000000000 */
[----:B------:R-:W-:Y:S02]  /*7e70*/  FMNMX.FTZ R0, R174, R0, !PT ;  /* 0x00000000ae007209 */ /* 0x000fe40007810000 */
[C---:B------:R-:W-:Y:S01]  /*7e80*/  HMMA.16816.F32 R36, R220.reuse, R4, R36 ;  /* 0x00000004dc24723c */ /* 0x040fe20000001824 */
[----:B------:R-:W-:Y:S07]  /*7e90*/  BAR.SYNC.DEFER_BLOCKING 0x0 ;  /* 0x0000000000007b1d */ /* 0x000fee0000010000 */
[C---:B------:R-:W-:Y:S04]  /*7ea0*/  HMMA.16816.F32 R40, R220.reuse, R6, R40 ;  /* 0x00000006dc28723c */ /* 0x040fe80000001828 */
[----:B------:R-:W-:Y:S02]  /*7eb0*/  FMUL.FTZ R28, R28, c[0x0][0x320] ;  /* 0x0000c8001c1c7a20 */ /* 0x000fe40000410000 */
[----:B------:R-:W-:Y:S02]  /*7ec0*/  FMUL.FTZ R29, R29, c[0x0][0x320] ;  /* 0x0000c8001d1d7a20 */ /* 0x000fe40000410000 */
[----:B------:R-:W-:Y:S04]  /*7ed0*/  FMUL.FTZ R30, R30, c[0x0][0x320] ;  /* 0x0000c8001e1e7a20 */ /* 0x000fe80000410000 */
[----:B------:R-:W-:Y:S02]  /*7ee0*/  FMUL.FTZ R31, R31, c[0x0][0x320] ;  /* 0x0000c8001f1f7a20 */ /* 0x000fe40000410000 */
[----:B------:R-:W-:Y:S04]  /*7ef0*/  @P0 IMAD.WIDE.U32 R6, R250, c[0x0][0x1e0], RZ ;  /* 0x00007800fa060a25 */ /* 0x000fe800078e00ff */
[----:B------:R-:W-:Y:S01]  /*7f00*/  FMUL.FTZ R36, R36, c[0x0][0x320] ;  /* 0x0000c80024247a20 */ /* 0x000fe20000410000 */
[----:B------:R-:W-:Y:S01]  /*7f10*/  MUFU.TANH R251, R22 ;  /* 0x0000001600fb7308 */ /* 0x000fe20000002400 */
[----:B------:R-:W-:Y:S02]  /*7f20*/  FMUL.FTZ R37, R37, c[0x0][0x320] ;  /* 0x0000c80025257a20 */ /* 0x000fe40000410000 */
[----:B------:R-:W-:Y:S02]  /*7f30*/  FMUL.FTZ R38, R38, c[0x0][0x320] ;  /* 0x0000c80026267a20 */ /* 0x000fe40000410000 */
[----:B------:R-:W-:Y:S01]  /*7f40*/  FMUL.FTZ R39, R39, c[0x0][0x320] ;  /* 0x0000c80027277a20 */ /* 0x000fe20000410000 */
[C---:B-1----:R-:W-:Y:S03]  /*7f50*/  HMMA.16816.F32 R44, R220.reuse, R8, R44 ;  /* 0x00000008dc2c723c */ /* 0x042fe6000000182c */
[----:B------:R-:W-:Y:S01]  /*7f60*/  FMUL.FTZ R43, R43, c[0x0][0x320] ;  /* 0x0000c8002b2b7a20 */ /* 0x000fe20000410000 */
[----:B------:R-:W-:Y:S01]  /*7f70*/  MUFU.TANH R103, R23 ;  /* 0x0000001700677308 */ /* 0x000fe20000002400 */
[----:B------:R-:W-:Y:S02]  /*7f80*/  FMUL.FTZ R42, R42, c[0x0][0x320] ;  /* 0x0000c8002a2a7a20 */ /* 0x000fe40000410000 */
[----:B------:R-:W-:Y:S01]  /*7f90*/  FMUL.FTZ R41, R41, c[0x0][0x320] ;  /* 0x0000c80029297a20 */ /* 0x000fe20000410000 */
[----:B------:R-:W-:Y:S01]  /*7fa0*/  HMMA.16816.F32 R48, R220, R10, R48 ;  /* 0x0000000adc30723c */ /* 0x000fe20000001830 */
[----:B------:R-:W2:Y:S03]  /*7fb0*/  LDL.64 R10, [R1+0x28] ;  /* 0x00002800010a7983 */ /* 0x000ea60000100a00 */
[----:B------:R-:W-:Y:S02]  /*7fc0*/  FMUL.FTZ R33, R33, c[0x0][0x320] ;  /* 0x0000c80021217a20 */ /* 0x000fe40000410000 */
[----:B------:R-:W1:Y:S01]  /*7fd0*/  MUFU.TANH R175, R17 ;  /* 0x0000001100af7308 */ /* 0x000e620000002400 */
[----:B------:R-:W-:Y:S02]  /*7fe0*/  FMUL.FTZ R35, R35, c[0x0][0x320] ;  /* 0x0000c80023237a20 */ /* 0x000fe40000410000 */
[----:B------:R-:W-:Y:S03]  /*7ff0*/  FMUL.FTZ R32, R32, c[0x0][0x320] ;  /* 0x0000c80020207a20 */ /* 0x000fe60000410000 */
[----:B------:R-:W-:Y:S02]  /*8000*/  FMUL.FTZ R34, R34, c[0x0][0x320] ;  /* 0x0000c80022227a20 */ /* 0x000fe40000410000 */
[----:B------:R-:W-:Y:S02]  /*8010*/  FMUL.FTZ R40, R40, c[0x0][0x320] ;  /* 0x0000c80028287a20 */ /* 0x000fe40000410000 */
[----:B------:R-:W3:Y:S01]  /*8020*/  MUFU.TANH R177, R18 ;  /* 0x0000001200b17308 */ /* 0x000ee20000002400 */
        /* <DEDUP_REMOVED lines=8> */
[----:B-1----:R-:W-:Y:S04]  /*80b0*/  FMNMX.FTZ R0, R175, R0, !PT ;  /* 0x00000000af007209 */ /* 0x002fe80007810000 */
[----:B------:R-:W-:Y:S02]  /*80c0*/  FMNMX.FTZ R0, R183, R0, !PT ;  /* 0x00000000b7007209 */ /* 0x000fe40007810000 */
[----:B------:R-:W1:Y:S02]  /*80d0*/  MUFU.TANH R181, R24 ;  /* 0x0000001800b57308 */ /* 0x000e640000002400 */
[----:B------:R-:W-:Y:S02]  /*80e0*/  FMNMX.FTZ R0, R182, R0, !PT ;  /* 0x00000000b6007209 */ /* 0x000fe40007810000 */
[----:B---3--:R-:W-:Y:S06]  /*80f0*/  FMNMX.FTZ R2, R177, R2, !PT ;  /* 0x00000002b1027209 */ /* 0x008fec0007810000 */
[----:B------:R-:W-:Y:S01]  /*8100*/  MUFU.TANH R100, R33 ;  /* 0x0000002100647308 */ /* 0x000fe20000002400 */
[----:B------:R-:W-:Y:S04]  /*8110*/  FMNMX.FTZ R2, R179, R2, !PT ;  /* 0x00000002b3027209 */ /* 0x000fe80007810000 */
[----:B------:R-:W-:Y:S05]  /*8120*/  FMNMX.FTZ R2, R251, R2, !PT ;  /* 0x00000002fb027209 */ /* 0x000fea0007810000 */
[----:B------:R3:W-:Y:S01]  /*8130*/  MUFU.TANH R33, R48 ;  /* 0x0000003000217308 */ /* 0x0007e20000002400 */
[----:B-1----:R-:W-:Y:S09]  /*8140*/  FMNMX.FTZ R0, R181, R0, !PT ;  /* 0x00000000b5007209 */ /* 0x002ff20007810000 */
[----:B------:R-:W1:Y:S10]  /*8150*/  MUFU.TANH R180, R25 ;  /* 0x0000001900b47308 */ /* 0x000e740000002400 */
[----:B------:R-:W1:Y:S01]  /*8160*/  MUFU.TANH R24, R28 ;  /* 0x0000001c00187308 */ /* 0x000e620000002400 */
[----:B---3--:R-:W-:Y:S04]  /*8170*/  MOV R48, R103 ;  /* 0x0000006700307202 */ /* 0x008fe80000000f00 */
[----:B------:R-:W-:Y:S05]  /*8180*/  FMNMX.FTZ R2, R48, R2, !PT ;  /* 0x0000000230027209 */ /* 0x000fea0007810000 */
[----:B------:R-:W3:Y:S01]  /*8190*/  MUFU.TANH R252, R26 ;  /* 0x0000001a00fc7308 */ /* 0x000ee20000002400 */
[----:B-1----:R-:W-:Y:S09]  /*81a0*/  FMNMX.FTZ R0, R180, R0, !PT ;  /* 0x00000000b4007209 */ /* 0x002ff20007810000 */
[----:B------:R-:W1:Y:S01]  /*81b0*/  MUFU.TANH R3, R27 ;  /* 0x0000001b00037308 */ /* 0x000e620000002400 */
[----:B------:R-:W-:Y:S09]  /*81c0*/  FMNMX.FTZ R0, R24, R0, !PT ;  /* 0x0000000018007209 */ /* 0x000ff20007810000 */
[----:B------:R1:W-:Y:S01]  /*81d0*/  MUFU.TANH R18, R43 ;  /* 0x0000002b00127308 */ /* 0x0003e20000002400 */
[----:B---3--:R-:W-:Y:S09]  /*81e0*/  FMNMX.FTZ R2, R252, R2, !PT ;  /* 0x00000002fc027209 */ /* 0x008ff20007810000 */
[----:B------:R-:W3:Y:S10]  /*81f0*/  MUFU.TANH R26, R29 ;  /* 0x0000001d001a7308 */ /* 0x000ef40000002400 */
[----:B------:R-:W3:Y:S01]  /*8200*/  MUFU.TANH R245, R30 ;  /* 0x0000001e00f57308 */ /* 0x000ee20000002400 */
[----:B-1----:R-:W-:Y:S04]  /*8210*/  MOV R43, R3 ;  /* 0x00000003002b7202 */ /* 0x002fe80000000f00 */
[----:B------:R-:W-:Y:S05]  /*8220*/  FMNMX.FTZ R2, R43, R2, !PT ;  /* 0x000000022b027209 */ /* 0x000fea0007810000 */
[----:B------:R-:W-:Y:S01]  /*8230*/  MUFU.TANH R27, R35 ;  /* 0x00000023001b7308 */ /* 0x000fe20000002400 */
[----:B---3--:R-:W-:Y:S09]  /*8240*/  FMNMX.FTZ R0, R26, R0, !PT ;  /* 0x000000001a007209 */ /* 0x008ff20007810000 */
[----:B------:R1:W-:Y:S10]  /*8250*/  MUFU.TANH R35, R42 ;  /* 0x0000002a00237308 */ /* 0x0003f40000002400 */
[----:B------:R-:W3:Y:S10]  /*8260*/  MUFU.TANH R244, R31 ;  /* 0x0000001f00f47308 */ /* 0x000ef40000002400 */
[----:B------:R3:W-:Y:S01]  /*8270*/  MUFU.TANH R231, R41 ;  /* 0x0000002900e77308 */ /* 0x0007e20000002400 */
[----:B-1----:R-:W-:Y:S04]  /*8280*/  MOV R42, R245 ;  /* 0x000000f5002a7202 */ /* 0x002fe80000000f00 */
[----:B------:R-:W-:Y:S05]  /*8290*/  FMNMX.FTZ R2, R42, R2, !PT ;  /* 0x000000022a027209 */ /* 0x000fea0007810000 */
[----:B------:R-:W1:Y:S10]  /*82a0*/  MUFU.TANH R154, R32 ;  /* 0x00000020009a7308 */ /* 0x000e740000002400 */
[----:B------:R1:W-:Y:S01]  /*82b0*/  MUFU.TANH R32, R49 ;  /* 0x0000003100207308 */ /* 0x0003e20000002400 */
[----:B---3--:R-:W-:Y:S04]  /*82c0*/  MOV R41, R244 ;  /* 0x000000f400297202 */ /* 0x008fe80000000f00 */
[----:B------:R-:W-:Y:S05]  /*82d0*/  FMNMX.FTZ R2, R41, R2, !PT ;  /* 0x0000000229027209 */ /* 0x000fea0007810000 */
[----:B------:R-:W3:Y:S01]  /*82e0*/  MUFU.TANH R155, R36 ;  /* 0x00000024009b7308 */ /* 0x000ee20000002400 */
[----:B-1----:R-:W-:Y:S09]  /*82f0*/  FMNMX.FTZ R0, R154, R0, !PT ;  /* 0x000000009a007209 */ /* 0x002ff20007810000 */
[----:B------:R-:W1:Y:S01]  /*8300*/  MUFU.TANH R25, R34 ;  /* 0x0000002200197308 */ /* 0x000e620000002400 */
[----:B------:R-:W-:Y:S04]  /*8310*/  MOV R49, R100 ;  /* 0x0000006400317202 */ /* 0x000fe80000000f00 */
[----:B------:R-:W-:Y:S05]  /*8320*/  FMNMX.FTZ R0, R49, R0, !PT ;  /* 0x0000000031007209 */ /* 0x000fea0007810000 */
[----:B------:R-:W1:Y:S01]  /*8330*/  MUFU.TANH R247, R37 ;  /* 0x0000002500f77308 */ /* 0x000e620000002400 */
[----:B---3--:R-:W-:Y:S02]  /*8340*/  FMNMX.FTZ R0, R155, R0, !PT ;  /* 0x000000009b007209 */ /* 0x008fe40007810000 */
[----:B----4-:R-:W-:Y:S02]  /*8350*/  @P0 MOV R5, R13 ;  /* 0x0000000d00050202 */ /* 0x010fe40000000f00 */
[----:B------:R-:W-:Y:S05]  /*8360*/  MOV R12, c[0x0][0x1e0] ;  /* 0x00007800000c7a02 */ /* 0x000fea0000000f00 */
[----:B------:R-:W3:Y:S01]  /*8370*/  MUFU.TANH R17, R40 ;  /* 0x0000002800117308 */ /* 0x000ee20000002400 */
[----:B------:R-:W-:Y:S02]  /*8380*/  MOV R13, c[0x0][0x1e4] ;  /* 0x00007900000d7a02 */ /* 0x000fe40000000f00 */
[----:B-1----:R-:W-:Y:S04]  /*8390*/  FMNMX.FTZ R2, R25, R2, !PT ;  /* 0x0000000219027209 */ /* 0x002fe80007810000 */
[----:B------:R-:W-:Y:S03]  /*83a0*/  FMNMX.FTZ R3, R27, R2, !PT ;  /* 0x000000021b037209 */ /* 0x000fe60007810000 */
[----:B------:R1:W-:Y:S01]  /*83b0*/  MUFU.TANH R34, R45 ;  /* 0x0000002d00227308 */ /* 0x0003e20000002400 */
[----:B------:R-:W-:Y:S01]  /*83c0*/  FMNMX.FTZ R2, R247, R0, !PT ;  /* 0x00000000f7027209 */ /* 0x000fe20007810000 */
[----:B------:R-:W-:Y:S01]  /*83d0*/  FMUL.FTZ R0, R51, c[0x0][0x320] ;  /* 0x0000c80033007a20 */ /* 0x000fe20000410000 */
[----:B------:R-:W-:Y:S07]  /*83e0*/  MOV R51, R155 ;  /* 0x0000009b00337202 */ /* 0x000fee0000000f00 */
[----:B------:R4:W-:Y:S01]  /*83f0*/  MUFU.TANH R152, R0 ;  /* 0x0000000000987308 */ /* 0x0009e20000002400 */
[----:B---3--:R-:W-:Y:S09]  /*8400*/  FMNMX.FTZ R2, R17, R2, !PT ;  /* 0x0000000211027209 */ /* 0x008ff20007810000 */
[----:B------:R-:W3:Y:S01]  /*8410*/  MUFU.TANH R19, R44 ;  /* 0x0000002c00137308 */ /* 0x000ee20000002400 */
[----:B-1----:R-:W-:Y:S09]  /*8420*/  MOV R45, R231 ;  /* 0x000000e7002d7202 */ /* 0x002ff20000000f00 */
[----:B------:R-:W1:Y:S01]  /*8430*/  MUFU.TANH R248, R38 ;  /* 0x0000002600f87308 */ /* 0x000e620000002400 */
[----:B----4-:R-:W-:Y:S09]  /*8440*/  FMNMX.FTZ R0, R45, R2, !PT ;  /* 0x000000022d007209 */ /* 0x010ff20007810000 */
[----:B------:R-:W4:Y:S01]  /*8450*/  MUFU.TANH R246, R39 ;  /* 0x0000002700f67308 */ /* 0x000f220000002400 */
[----:B---3--:R-:W-:Y:S04]  /*8460*/  FMNMX.FTZ R0, R19, R0, !PT ;  /* 0x0000000013007209 */ /* 0x008fe80007810000 */
[----:B------:R-:W-:Y:S05]  /*8470*/  FMNMX.FTZ R0, R34, R0, !PT ;  /* 0x0000000022007209 */ /* 0x000fea0007810000 */
[----:B------:R-:W3:Y:S01]  /*8480*/  MUFU.TANH R244, R46 ;  /* 0x0000002e00f47308 */ /* 0x000ee20000002400 */
[----:B------:R-:W-:Y:S02]  /*8490*/  FMNMX.FTZ R100, R33, R0, !PT ;  /* 0x0000000021647209 */ /* 0x000fe40007810000 */
[----:B-1----:R-:W-:Y:S02]  /*84a0*/  MOV R44, R248 ;  /* 0x000000f8002c7202 */ /* 0x002fe40000000f00 */
[----:B------:R-:W-:Y:S02]  /*84b0*/  FMNMX.FTZ R100, R32, R100, !PT ;  /* 0x0000006420647209 */ /* 0x000fe40007810000 */
[----:B------:R-:W-:Y:S03]  /*84c0*/  FMNMX.FTZ R3, R44, R3, !PT ;  /* 0x000000032c037209 */ /* 0x000fe60007810000 */
[----:B------:R-:W1:Y:S01]  /*84d0*/  MUFU.TANH R245, R47 ;  /* 0x0000002f00f57308 */ /* 0x000e620000002400 */
[----:B----4-:R-:W-:Y:S04]  /*84e0*/  MOV R40, R246 ;  /* 0x000000f600287202 */ /* 0x010fe80000000f00 */
[----:B------:R-:W-:Y:S05]  /*84f0*/  FMNMX.FTZ R3, R40, R3, !PT ;  /* 0x0000000328037209 */ /* 0x000fea0007810000 */
[----:B------:R-:W4:Y:S01]  /*8500*/  MUFU.TANH R103, R50 ;  /* 0x0000003200677308 */ /* 0x000f220000002400 */
[----:B------:R-:W-:Y:S02]  /*8510*/  FMNMX.FTZ R2, R35, R3, !PT ;  /* 0x0000000323027209 */ /* 0x000fe40007810000 */
[----:B------:R-:W2:Y:S02]  /*8520*/  SHFL.BFLY PT, R3, R100, 0x2, 0x1f ;  /* 0x0c401f0064037f89 */ /* 0x000ea400000e0000 */
[----:B------:R-:W-:Y:S04]  /*8530*/  FMNMX.FTZ R2, R18, R2, !PT ;  /* 0x0000000212027209 */ /* 0x000fe80007810000 */
[----:B---3--:R-:W-:Y:S04]  /*8540*/  FMNMX.FTZ R2, R244, R2, !PT ;  /* 0x00000002f4027209 */ /* 0x008fe80007810000 */
[----:B-1----:R-:W-:Y:S04]  /*8550*/  FMNMX.FTZ R0, R245, R2, !PT ;  /* 0x00000002f5007209 */ /* 0x002fe80007810000 */
[----:B----4-:R-:W-:Y:S02]  /*8560*/  FMNMX.FTZ R0, R103, R0, !PT ;  /* 0x0000000067007209 */ /* 0x010fe40007810000 */
[----:B------:R-:W-:Y:S02]  /*8570*/  MOV R50, R154 ;  /* 0x0000009a00327202 */ /* 0x000fe40000000f00 */
[----:B--2---:R-:W-:Y:S02]  /*8580*/  FMNMX.FTZ R100, R100, R3, !PT ;  /* 0x0000000364647209 */ /* 0x004fe40007810000 */
[----:B------:R-:W-:Y:S03]  /*8590*/  FMNMX.FTZ R0, R152, R0, !PT ;  /* 0x0000000098007209 */ /* 0x000fe60007810000 */
[----:B------:R-:W1:Y:S08]  /*85a0*/  SHFL.BFLY PT, R4, R100, 0x1, 0x1f ;  /* 0x0c201f0064047f89 */ /* 0x000e7000000e0000 */
[----:B------:R-:W2:Y:S01]  /*85b0*/  SHFL.BFLY PT, R2, R0, 0x2, 0x1f ;  /* 0x0c401f0000027f89 */ /* 0x000ea200000e0000 */
[----:B-1----:R-:W-:Y:S02]  /*85c0*/  FMNMX.FTZ R100, R100, R4, !PT ;  /* 0x0000000464647209 */ /* 0x002fe40007810000 */
[----:B------:R-:W-:Y:S03]  /*85d0*/  @P0 SHF.R.S32.HI R4, RZ, 0x1f, R250 ;  /* 0x0000001fff040819 */ /* 0x000fe600000114fa */
[----:B------:R-:W-:Y:S02]  /*85e0*/  FMUL.FTZ R153, R100, c[0x0][0x2d0] ;  /* 0x0000b40064997a20 */ /* 0x000fe40000410000 */
[----:B------:R-:W-:Y:S01]  /*85f0*/  @P0 IMAD R4, R4, c[0x0][0x1e0], RZ ;  /* 0x0000780004040a24 */ /* 0x000fe200078e02ff */
[----:B--2---:R-:W-:Y:S01]  /*8600*/  FMNMX.FTZ R0, R0, R2, !PT ;  /* 0x0000000200007209 */ /* 0x004fe20007810000 */
[----:B------:R-:W-:Y:S02]  /*8610*/  FFMA.FTZ R8, R165, c[0x0][0x2d0], -R153 ;  /* 0x0000b400a5087a23 */ /* 0x000fe40000010899 */
[----:B------:R-:W-:Y:S02]  /*8620*/  @P0 IMAD R4, R250, c[0x0][0x1e4], R4 ;  /* 0x00007900fa040a24 */ /* 0x000fe400078e0204 */
[----:B------:R1:W-:Y:S01]  /*8630*/  MUFU.EX2 R9, R8 ;  /* 0x0000000800097308 */ /* 0x0003e20000000800 */
[----:B------:R-:W2:Y:S01]  /*8640*/  SHFL.BFLY PT, R3, R0, 0x1, 0x1f ;  /* 0x0c201f0000037f89 */ /* 0x000ea200000e0000 */
[----:B------:R-:W-:Y:S01]  /*8650*/  FADD.FTZ R2, -R100, R101 ;  /* 0x0000006564027221 */ /* 0x000fe20000010100 */
[----:B------:R-:W-:Y:S02]  /*8660*/  @P0 IADD3 R7, R7, R4, RZ ;  /* 0x0000000407070210 */ /* 0x000fe40007ffe0ff */
[----:B------:R-:W-:Y:S05]  /*8670*/  @P0 MOV R4, R10 ;  /* 0x0000000a00040202 */ /* 0x000fea0000000f00 */
[----:B------:R-:W-:Y:S04]  /*8680*/  @P0 IMAD.WIDE.U32 R4, R6, 0x60, R4 ;  /* 0x0000006006040825 */ /* 0x000fe800078e0004 */
[----:B------:R-:W-:Y:S01]  /*8690*/  @P0 IMAD R6, R7, 0x60, RZ ;  /* 0x0000006007060824 */ /* 0x000fe200078e02ff */
[C---:B------:R-:W-:Y:S04]  /*86a0*/  @P0 SHF.L.U32 R7, R4.reuse, 0x1, RZ ;  /* 0x0000000104070819 */ /* 0x040fe800000006ff */
[----:B------:R-:W-:Y:S02]  /*86b0*/  @P0 IADD3 R6, R5, R6, RZ ;  /* 0x0000000605060210 */ /* 0x000fe40007ffe0ff */
[----:B------:R-:W-:Y:S02]  /*86c0*/  @P0 IADD3 R10, P2, R7, 0x80, RZ ;  /* 0x00000080070a0810 */ /* 0x000fe40007f5e0ff */
[----:B------:R-:W-:Y:S01]  /*86d0*/  @P0 SHF.L.U64.HI R6, R4, 0x1, R6 ;  /* 0x0000000104060819 */ /* 0x000fe20000010206 */
[----:B-1----:R-:W-:Y:S01]  /*86e0*/  FFMA.FTZ R8, R167, c[0x0][0x2d0], -R153 ;  /* 0x0000b400a7087a23 */ /* 0x002fe20000010899 */
[----:B--2---:R-:W-:Y:S01]  /*86f0*/  FMNMX.FTZ R3, R0, R3, !PT ;  /* 0x0000000300037209 */ /* 0x004fe20007810000 */
[----:B------:R-:W-:Y:S01]  /*8700*/  FMUL.FTZ R0, R2, c[0x0][0x2d0] ;  /* 0x0000b40002007a20 */ /* 0x000fe20000410000 */
[----:B------:R-:W-:Y:S01]  /*8710*/  @P0 IADD3 R4, P1, R7, c[0x0][0x1c8], RZ ;  /* 0x0000720007040a10 */ /* 0x000fe20007f3e0ff */
[----:B------:R1:W-:Y:S01]  /*8720*/  MUFU.EX2 R246, R8 ;  /* 0x0000000800f67308 */ /* 0x0003e20000000800 */
[----:B------:R-:W-:Y:S01]  /*8730*/  MOV R167, R35 ;  /* 0x0000002300a77202 */ /* 0x000fe20000000f00 */
[----:B------:R-:W-:Y:S01]  /*8740*/  FMUL.FTZ R101, R3, c[0x0][0x2d0] ;  /* 0x0000b40003657a20 */ /* 0x000fe20000410000 */
[----:B------:R-:W-:Y:S02]  /*8750*/  @P0 IADD3.X R5, R6, c[0x0][0x1cc], RZ, P1, !PT ;  /* 0x0000730006050a10 */ /* 0x000fe40000ffe4ff */
[----:B------:R-:W-:Y:S01]  /*8760*/  @P0 IADD3 R10, P1, R10, c[0x0][0x1c8], RZ ;  /* 0x000072000a0a0a10 */ /* 0x000fe20007f3e0ff */
[----:B------:R-:W-:Y:S02]  /*8770*/  FFMA.FTZ R103, R103, c[0x0][0x2d0], -R101 ;  /* 0x0000b40067677a23 */ /* 0x000fe40000010865 */
[----:B------:R2:W-:Y:S01]  /*8780*/  @P0 LDGSTS.E.BYPASS.LTC128B.128 [R249+0xc100], [R4.64], !P6 ;  /* 0x0c10000004f90fae */ /* 0x0005e2000f101d48 */
[----:B------:R-:W-:Y:S01]  /*8790*/  @P0 IADD3.X R11, RZ, c[0x0][0x1cc], R6, P1, P2 ;  /* 0x00007300ff0b0a10 */ /* 0x000fe20000fe4406 */
[----:B------:R3:W4:Y:S06]  /*87a0*/  MUFU.EX2 R2, R0 ;  /* 0x0000000000027308 */ /* 0x00072c0000000800 */
[----:B------:R2:W-:Y:S04]  /*87b0*/  @P0 LDGSTS.E.BYPASS.LTC128B.128 [R249+0xf100], [R10.64], !P5 ;  /* 0x0f1000000af90fae */ /* 0x0005e8000e901d48 */
[----:B------:R-:W-:Y:S01]  /*87c0*/  MUFU.EX2 R103, R103 ;  /* 0x0000006700677308 */ /* 0x000fe20000000800 */
[----:B-1----:R-:W-:Y:S01]  /*87d0*/  FFMA.FTZ R8, R166, c[0x0][0x2d0], -R153 ;  /* 0x0000b400a6087a23 */ /* 0x002fe20000010899 */
[----:B------:R-:W-:Y:S08]  /*87e0*/  MOV R166, R18 ;  /* 0x0000001200a67202 */ /* 0x000ff00000000f00 */
[----:B------:R1:W-:Y:S01]  /*87f0*/  MUFU.EX2 R248, R8 ;  /* 0x0000000800f87308 */ /* 0x0003e20000000800 */
[----:B---3--:R-:W-:Y:S01]  /*8800*/  FADD.FTZ R0, -R3, R102 ;  /* 0x0000006603007221 */ /* 0x008fe20000010100 */
[----:B------:R-:W-:Y:S01]  /*8810*/  MOV R102, R247 ;  /* 0x000000f700667202 */ /* 0x000fe20000000f00 */
[----:B----4-:R-:W-:Y:S01]  /*8820*/  FMUL.FTZ R16, R2, R116 ;  /* 0x0000007402107220 */ /* 0x010fe20000410000 */
[----:B------:R-:W-:Y:S01]  /*8830*/  MOV R116, R17 ;  /* 0x0000001100747202 */ /* 0x000fe20000000f00 */
[----:B------:R-:W-:Y:S02]  /*8840*/  FMUL.FTZ R0, R0, c[0x0][0x2d0] ;  /* 0x0000b40000007a20 */ /* 0x000fe40000410000 */
[C---:B------:R-:W-:Y:S01]  /*8850*/  FMUL.FTZ R17, R2.reuse, R117 ;  /* 0x0000007502117220 */ /* 0x040fe20000410000 */
[----:B------:R-:W-:Y:S01]  /*8860*/  MOV R117, R45 ;  /* 0x0000002d00757202 */ /* 0x000fe20000000f00 */
[C---:B------:R-:W-:Y:S02]  /*8870*/  FMUL.FTZ R52, R2.reuse, R52 ;  /* 0x0000003402347220 */ /* 0x040fe40000410000 */
[----:B--2---:R-:W-:Y:S01]  /*8880*/  FFMA.FTZ R10, R171, c[0x0][0x2d0], -R101 ;  /* 0x0000b400ab0a7a23 */ /* 0x004fe20000010865 */
[----:B------:R-:W2:Y:S01]  /*8890*/  MUFU.EX2 R0, R0 ;  /* 0x0000000000007308 */ /* 0x000ea20000000800 */
[----:B------:R-:W-:Y:S01]  /*88a0*/  MOV R171, R33 ;  /* 0x0000002100ab7202 */ /* 0x000fe20000000f00 */
[C---:B------:R-:W-:Y:S02]  /*88b0*/  FMUL.FTZ R33, R2.reuse, R133 ;  /* 0x0000008502217220 */ /* 0x040fe40000410000 */
[C---:B------:R-:W-:Y:S02]  /*88c0*/  FMUL.FTZ R53, R2.reuse, R53 ;  /* 0x0000003502357220 */ /* 0x040fe40000410000 */
[C---:B------:R-:W-:Y:S02]  /*88d0*/  FMUL.FTZ R56, R2.reuse, R56 ;  /* 0x0000003802387220 */ /* 0x040fe40000410000 */
[----:B------:R-:W-:Y:S02]  /*88e0*/  FMUL.FTZ R57, R2, R57 ;  /* 0x0000003902397220 */ /* 0x000fe40000410000 */
[----:B-1----:R-:W-:Y:S01]  /*88f0*/  FFMA.FTZ R8, R164, c[0x0][0x2d0], -R153 ;  /* 0x0000b400a4087a23 */ /* 0x002fe20000010899 */
[----:B------:R-:W-:Y:S01]  /*8900*/  MOV R164, R9 ;  /* 0x0000000900a47202 */ /* 0x000fe20000000f00 */
[----:B------:R-:W-:Y:S01]  /*8910*/  FFMA.FTZ R9, R170, c[0x0][0x2d0], -R101 ;  /* 0x0000b400aa097a23 */ /* 0x000fe20000010865 */
[----:B------:R1:W-:Y:S01]  /*8920*/  MUFU.EX2 R247, R10 ;  /* 0x0000000a00f77308 */ /* 0x0003e20000000800 */
[----:B------:R-:W-:Y:S01]  /*8930*/  MOV R170, R32 ;  /* 0x0000002000aa7202 */ /* 0x000fe20000000f00 */
[C---:B------:R-:W-:Y:S02]  /*8940*/  FMUL.FTZ R32, R2.reuse, R132 ;  /* 0x0000008402207220 */ /* 0x040fe40000410000 */
[C---:B------:R-:W-:Y:S02]  /*8950*/  FMUL.FTZ R60, R2.reuse, R60 ;  /* 0x0000003c023c7220 */ /* 0x040fe40000410000 */
[C---:B------:R-:W-:Y:S02]  /*8960*/  FMUL.FTZ R61, R2.reuse, R61 ;  /* 0x0000003d023d7220 */ /* 0x040fe40000410000 */
[----:B------:R-:W-:Y:S02]  /*8970*/  FMUL.FTZ R64, R2, R64 ;  /* 0x0000004002407220 */ /* 0x000fe40000410000 */
[----:B------:R3:W-:Y:S01]  /*8980*/  MUFU.EX2 R231, R8 ;  /* 0x0000000800e77308 */ /* 0x0007e20000000800 */
[C---:B--2---:R-:W-:Y:S02]  /*8990*/  FMUL.FTZ R11, R0.reuse, R111 ;  /* 0x0000006f000b7220 */ /* 0x044fe40000410000 */
[C---:B------:R-:W-:Y:S01]  /*89a0*/  FMUL.FTZ R18, R0.reuse, R118 ;  /* 0x0000007600127220 */ /* 0x040fe20000410000 */
[----:B------:R-:W-:Y:S01]  /*89b0*/  MOV R118, R19 ;  /* 0x0000001300767202 */ /* 0x000fe20000000f00 */
[C---:B------:R-:W-:Y:S01]  /*89c0*/  FMUL.FTZ R19, R0.reuse, R119 ;  /* 0x0000007700137220 */ /* 0x040fe20000410000 */
[----:B------:R-:W-:Y:S01]  /*89d0*/  MOV R119, R34 ;  /* 0x0000002200777202 */ /* 0x000fe20000000f00 */
[C---:B------:R-:W-:Y:S01]  /*89e0*/  FMUL.FTZ R34, R0.reuse, R134 ;  /* 0x0000008600227220 */ /* 0x040fe20000410000 */
[----:B------:R-:W-:Y:S01]  /*89f0*/  MOV R134, R50 ;  /* 0x0000003200867202 */ /* 0x000fe20000000f00 */
[C---:B------:R-:W-:Y:S01]  /*8a00*/  FMUL.FTZ R35, R0.reuse, R135 ;  /* 0x0000008700237220 */ /* 0x040fe20000410000 */
[----:B------:R2:W4:Y:S01]  /*8a10*/  MUFU.EX2 R154, R9 ;  /* 0x00000009009a7308 */ /* 0x0005220000000800 */
[----:B------:R-:W-:Y:S01]  /*8a20*/  FMUL.FTZ R50, R0, R150 ;  /* 0x0000009600327220 */ /* 0x000fe20000410000 */
[----:B------:R-:W-:Y:S01]  /*8a30*/  MOV R135, R49 ;  /* 0x0000003100877202 */ /* 0x000fe20000000f00 */
[----:B------:R-:W-:Y:S02]  /*8a40*/  FMUL.FTZ R49, R2, R149 ;  /* 0x0000009502317220 */ /* 0x000fe40000410000 */
[C---:B-1----:R-:W-:Y:S02]  /*8a50*/  FMUL.FTZ R10, R0.reuse, R110 ;  /* 0x0000006e000a7220 */ /* 0x042fe40000410000 */
[C---:B------:R-:W-:Y:S02]  /*8a60*/  FMUL.FTZ R54, R0.reuse, R54 ;  /* 0x0000003600367220 */ /* 0x040fe40000410000 */
[C---:B------:R-:W-:Y:S02]  /*8a70*/  FMUL.FTZ R55, R0.reuse, R55 ;  /* 0x0000003700377220 */ /* 0x040fe40000410000 */
[C---:B------:R-:W-:Y:S02]  /*8a80*/  FMUL.FTZ R58, R0.reuse, R58 ;  /* 0x0000003a003a7220 */ /* 0x040fe40000410000 */
[C---:B------:R-:W-:Y:S01]  /*8a90*/  FMUL.FTZ R59, R0.reuse, R59 ;  /* 0x0000003b003b7220 */ /* 0x040fe20000410000 */
[----:B---3--:R-:W-:Y:S01]  /*8aa0*/  @P0 IADD3 R8, P3, R7, 0x100, RZ ;  /* 0x0000010007080810 */ /* 0x008fe20007f7e0ff */
[----:B------:R-:W-:Y:S01]  /*8ab0*/  FMUL.FTZ R62, R0, R62 ;  /* 0x0000003e003e7220 */ /* 0x000fe20000410000 */
[----:B------:R-:W-:Y:S01]  /*8ac0*/  @P0 SHF.L.U32 R7, R12, 0x6, RZ ;  /* 0x000000060c070819 */ /* 0x000fe200000006ff */
[----:B------:R-:W-:Y:S01]  /*8ad0*/  FMUL.FTZ R63, R0, R63 ;  /* 0x0000003f003f7220 */ /* 0x000fe20000410000 */
[----:B------:R-:W-:Y:S01]  /*8ae0*/  @P0 IADD3 R8, P2, R8, c[0x0][0x1c8], RZ ;  /* 0x0000720008080a10 */ /* 0x000fe20007f5e0ff */
[----:B------:R-:W-:Y:S01]  /*8af0*/  FMUL.FTZ R65, R2, R65 ;  /* 0x0000004102417220 */ /* 0x000fe20000410000 */
[----:B------:R-:W-:Y:S01]  /*8b00*/  @P0 SHF.L.U64.HI R12, R12, 0x6, R13 ;  /* 0x000000060c0c0819 */ /* 0x000fe2000001020d */
[----:B------:R-:W-:Y:S01]  /*8b10*/  FMUL.FTZ R66, R0, R66 ;  /* 0x0000004200427220 */ /* 0x000fe20000410000 */
[----:B------:R-:W-:Y:S01]  /*8b20*/  @P0 IADD3 R4, P1, R4, R7, RZ ;  /* 0x0000000704040210 */ /* 0x000fe20007f3e0ff */
[----:B------:R-:W-:Y:S01]  /*8b30*/  FMUL.FTZ R67, R0, R67 ;  /* 0x0000004300437220 */ /* 0x000fe20000410000 */
[----:B--2---:R-:W-:Y:S01]  /*8b40*/  @P0 IADD3.X R9, RZ, c[0x0][0x1cc], R6, P2, P3 ;  /* 0x00007300ff090a10 */ /* 0x004fe200017e6406 */
[C---:B------:R-:W-:Y:S01]  /*8b50*/  FMUL.FTZ R68, R2.reuse, R68 ;  /* 0x0000004402447220 */ /* 0x040fe20000410000 */
[----:B------:R-:W-:Y:S01]  /*8b60*/  @P0 IADD3.X R5, R5, R12, RZ, P1, !PT ;  /* 0x0000000c05050210 */ /* 0x000fe20000ffe4ff */
[----:B------:R-:W-:Y:S01]  /*8b70*/  FMUL.FTZ R69, R2, R69 ;  /* 0x0000004502457220 */ /* 0x000fe20000410000 */
[----:B------:R-:W-:Y:S01]  /*8b80*/  @P0 IADD3 R6, P2, R7, R4, RZ ;  /* 0x0000000407060210 */ /* 0x000fe20007f5e0ff */
[----:B------:R1:W-:Y:S01]  /*8b90*/  @P0 LDGSTS.E.BYPASS.LTC128B.128 [R249+0x12100], [R8.64], !P4 ;  /* 0x1210000008f90fae */ /* 0x0003e2000e101d48 */
[----:B------:R-:W-:Y:S02]  /*8ba0*/  FMUL.FTZ R70, R0, R70 ;  /* 0x0000004600467220 */ /* 0x000fe40000410000 */
[----:B------:R-:W-:Y:S01]  /*8bb0*/  @P0 IADD3.X R7, R12, R5, RZ, P2, !PT ;  /* 0x000000050c070210 */ /* 0x000fe200017fe4ff */
[----:B------:R-:W-:Y:S02]  /*8bc0*/  FMUL.FTZ R71, R0, R71 ;  /* 0x0000004700477220 */ /* 0x000fe40000410000 */
[C---:B------:R-:W-:Y:S02]  /*8bd0*/  FMUL.FTZ R72, R2.reuse, R72 ;  /* 0x0000004802487220 */ /* 0x040fe40000410000 */
[----:B------:R2:W-:Y:S01]  /*8be0*/  @P0 LDGSTS.E.BYPASS.LTC128B.128 [R249+0xd100], [R4.64], !P6 ;  /* 0x0d10000004f90fae */ /* 0x0005e2000f101d48 */
[----:B------:R-:W-:Y:S02]  /*8bf0*/  FMUL.FTZ R73, R2, R73 ;  /* 0x0000004902497220 */ /* 0x000fe40000410000 */
[C---:B------:R-:W-:Y:S02]  /*8c00*/  FMUL.FTZ R74, R0.reuse, R74 ;  /* 0x0000004a004a7220 */ /* 0x040fe40000410000 */
[----:B------:R-:W-:Y:S02]  /*8c10*/  FMUL.FTZ R75, R0, R75 ;  /* 0x0000004b004b7220 */ /* 0x000fe40000410000 */
[C---:B------:R-:W-:Y:S01]  /*8c20*/  FMUL.FTZ R76, R2.reuse, R76 ;  /* 0x0000004c024c7220 */ /* 0x040fe20000410000 */
[----:B------:R2:W-:Y:S01]  /*8c30*/  @P0 LDGSTS.E.BYPASS.LTC128B.128 [R249+0x10100], [R4.64+0x80], !P5 ;  /* 0x1010008004f90fae */ /* 0x0005e2000e901d48 */
[----:B------:R-:W-:Y:S02]  /*8c40*/  FMUL.FTZ R77, R2, R77 ;  /* 0x0000004d024d7220 */ /* 0x000fe40000410000 */
[C---:B------:R-:W-:Y:S02]  /*8c50*/  FMUL.FTZ R78, R0.reuse, R78 ;  /* 0x0000004e004e7220 */ /* 0x040fe40000410000 */
[----:B------:R-:W-:Y:S02]  /*8c60*/  FMUL.FTZ R79, R0, R79 ;  /* 0x0000004f004f7220 */ /* 0x000fe40000410000 */
[C---:B------:R-:W-:Y:S01]  /*8c70*/  FMUL.FTZ R80, R2.reuse, R80 ;  /* 0x0000005002507220 */ /* 0x040fe20000410000 */
[----:B------:R2:W-:Y:S01]  /*8c80*/  @P0 LDGSTS.E.BYPASS.LTC128B.128 [R249+0x13100], [R4.64+0x100], !P4 ;  /* 0x1310010004f90fae */ /* 0x0005e2000e101d48 */
[C---:B------:R-:W-:Y:S02]  /*8c90*/  FMUL.FTZ R81, R2.reuse, R81 ;  /* 0x0000005102517220 */ /* 0x040fe40000410000 */
[C---:B-1----:R-:W-:Y:S02]  /*8ca0*/  FMUL.FTZ R8, R2.reuse, R108 ;  /* 0x0000006c02087220 */ /* 0x042fe40000410000 */
[----:B------:R-:W-:Y:S02]  /*8cb0*/  FMUL.FTZ R9, R2, R109 ;  /* 0x0000006d02097220 */ /* 0x000fe40000410000 */
[C---:B------:R-:W-:Y:S01]  /*8cc0*/  FMUL.FTZ R82, R0.reuse, R82 ;  /* 0x0000005200527220 */ /* 0x040fe20000410000 */
        /* <DEDUP_REMOVED lines=11> */
[----:B------:R-:W-:Y:S02]  /*8d80*/  FMUL.FTZ R91, R0, R91 ;  /* 0x0000005b005b7220 */ /* 0x000fe40000410000 */
[--C-:B--2---:R-:W-:Y:S01]  /*8d90*/  FFMA.FTZ R4, R168, c[0x0][0x2d0], -R101.reuse ;  /* 0x0000b400a8047a23 */ /* 0x104fe20000010865 */
[----:B------:R-:W-:Y:S01]  /*8da0*/  MOV R168, R40 ;  /* 0x0000002800a87202 */ /* 0x000fe20000000f00 */
[C---:B------:R-:W-:Y:S01]  /*8db0*/  FMUL.FTZ R5, R2.reuse, R105 ;  /* 0x0000006902057220 */ /* 0x040fe20000410000 */
[----:B----4-:R-:W-:Y:S01]  /*8dc0*/  F2FP.PACK_AB R105, R247, R154 ;  /* 0x0000009af769723e */ /* 0x010fe200000000ff */
[----:B------:R2:W-:Y:S01]  /*8dd0*/  MUFU.EX2 R155, R4 ;  /* 0x00000004009b7308 */ /* 0x0005e20000000800 */
[----:B------:R-:W3:Y:S01]  /*8de0*/  LDSM.16.MT88.4 R12, [R225+0x100] ;  /* 0x00010000e10c783b */ /* 0x000ee20000004200 */
[C---:B------:R-:W-:Y:S02]  /*8df0*/  FMUL.FTZ R40, R2.reuse, R140 ;  /* 0x0000008c02287220 */ /* 0x040fe40000410000 */
[C---:B------:R-:W-:Y:S02]  /*8e00*/  FMUL.FTZ R92, R2.reuse, R92 ;  /* 0x0000005c025c7220 */ /* 0x040fe40000410000 */
[----:B------:R-:W-:Y:S02]  /*8e10*/  FMUL.FTZ R93, R2, R93 ;  /* 0x0000005d025d7220 */ /* 0x000fe40000410000 */
[C---:B------:R-:W-:Y:S01]  /*8e20*/  FMUL.FTZ R94, R0.reuse, R94 ;  /* 0x0000005e005e7220 */ /* 0x040fe20000410000 */
[----:B------:R-:W4:Y:S01]  /*8e30*/  LDSM.16.MT88.4 R20, [R226+0x100] ;  /* 0x00010000e214783b */ /* 0x000f220000004200 */
[----:B------:R-:W-:Y:S02]  /*8e40*/  FMUL.FTZ R95, R0, R95 ;  /* 0x0000005f005f7220 */ /* 0x000fe40000410000 */
[C---:B------:R-:W-:Y:S02]  /*8e50*/  FMUL.FTZ R96, R2.reuse, R96 ;  /* 0x0000006002607220 */ /* 0x040fe40000410000 */
[----:B------:R-:W-:Y:S02]  /*8e60*/  FMUL.FTZ R97, R2, R97 ;  /* 0x0000006102617220 */ /* 0x000fe40000410000 */
[C---:B------:R-:W-:Y:S01]  /*8e70*/  FMUL.FTZ R98, R0.reuse, R98 ;  /* 0x0000006200627220 */ /* 0x040fe20000410000 */
[----:B------:R-:W3:Y:S01]  /*8e80*/  LDSM.16.MT88.4 R28, [R229+0x100] ;  /* 0x00010000e51c783b */ /* 0x000ee20000004200 */
[C---:B------:R-:W-:Y:S02]  /*8e90*/  FMUL.FTZ R99, R0.reuse, R99 ;  /* 0x0000006300637220 */ /* 0x040fe40000410000 */
[C---:B-1----:R-:W-:Y:S01]  /*8ea0*/  FMUL.FTZ R6, R0.reuse, R106 ;  /* 0x0000006a00067220 */ /* 0x042fe20000410000 */
[----:B------:R-:W-:Y:S01]  /*8eb0*/  F2FP.PACK_AB R106, R231, R248 ;  /* 0x000000f8e76a723e */ /* 0x000fe200000000ff */
[----:B------:R-:W-:Y:S02]  /*8ec0*/  FMUL.FTZ R7, R0, R107 ;  /* 0x0000006b00077220 */ /* 0x000fe40000410000 */
[----:B--2---:R-:W-:Y:S01]  /*8ed0*/  FFMA.FTZ R4, R169, c[0x0][0x2d0], -R101 ;  /* 0x0000b400a9047a23 */ /* 0x004fe20000010865 */
[----:B------:R-:W1:Y:S01]  /*8ee0*/  LDSM.16.MT88.4 R36, [R228+0x100] ;  /* 0x00010000e424783b */ /* 0x000e620000004200 */
[----:B------:R-:W-:Y:S01]  /*8ef0*/  MOV R169, R44 ;  /* 0x0000002c00a97202 */ /* 0x000fe20000000f00 */
[--C-:B------:R-:W-:Y:S01]  /*8f00*/  FFMA.FTZ R171, R171, c[0x0][0x2d0], -R153.reuse ;  /* 0x0000b400abab7a23 */ /* 0x100fe20000010899 */
[----:B------:R2:W2:Y:S05]  /*8f10*/  MUFU.EX2 R165, R4 ;  /* 0x0000000400a57308 */ /* 0x0004aa0000000800 */
[----:B------:R-:W1:Y:S05]  /*8f20*/  LDSM.16.MT88.4 R44, [R225+0x3100] ;  /* 0x00310000e12c783b */ /* 0x000e6a0000004200 */
[----:B------:R-:W-:Y:S03]  /*8f30*/  MUFU.EX2 R171, R171 ;  /* 0x000000ab00ab7308 */ /* 0x000fe60000000800 */
[----:B------:R-:W1:Y:S08]  /*8f40*/  LDSM.16.MT88.4 R108, [R226+0x3100] ;  /* 0x00310000e26c783b */ /* 0x000e700000004200 */
[----:B------:R-:W0:Y:S01]  /*8f50*/  LDGDEPBAR ;  /* 0x00000000000079af */ /* 0x000e220000000000 */
[----:B--2---:R-:W-:Y:S01]  /*8f60*/  FMUL.FTZ R4, R2, R104 ;  /* 0x0000006802047220 */ /* 0x004fe20000410000 */
[----:B------:R-:W-:Y:S02]  /*8f70*/  F2FP.PACK_AB R104, R246, R164 ;  /* 0x000000a4f668723e */ /* 0x000fe400000000ff */
[----:B------:R-:W-:Y:S07]  /*8f80*/  F2FP.PACK_AB R107, R165, R155 ;  /* 0x0000009ba56b723e */ /* 0x000fee00000000ff */
[C---:B---3--:R-:W-:Y:S07]  /*8f90*/  HMMA.16816.F32 R4, R104.reuse, R12, R4 ;  /* 0x0000000c6804723c */ /* 0x048fee0000001804 */
[C---:B------:R-:W-:Y:S01]  /*8fa0*/  FMUL.FTZ R12, R2.reuse, R112 ;  /* 0x00000070020c7220 */ /* 0x040fe20000410000 */
[C---:B------:R-:W-:Y:S04]  /*8fb0*/  HMMA.16816.F32 R8, R104.reuse, R14, R8 ;  /* 0x0000000e6808723c */ /* 0x040fe80000001808 */
[----:B------:R-:W-:Y:S03]  /*8fc0*/  FMUL.FTZ R13, R2, R113 ;  /* 0x00000071020d7220 */ /* 0x000fe60000410000 */
[C---:B------:R-:W-:Y:S02]  /*8fd0*/  FMUL.FTZ R14, R0.reuse, R114 ;  /* 0x00000072000e7220 */ /* 0x040fe40000410000 */
[----:B------:R-:W-:Y:S02]  /*8fe0*/  FMUL.FTZ R15, R0, R115 ;  /* 0x00000073000f7220 */ /* 0x000fe40000410000 */
[----:B------:R-:W2:Y:S05]  /*8ff0*/  LDSM.16.MT88.4 R112, [R229+0x3100] ;  /* 0x00310000e570783b */ /* 0x000eaa0000004200 */
[C---:B----4-:R-:W-:Y:S07]  /*9000*/  HMMA.16816.F32 R12, R104.reuse, R20, R12 ;  /* 0x00000014680c723c */ /* 0x050fee000000180c */
[C---:B------:R-:W-:Y:S01]  /*9010*/  FMUL.FTZ R20, R2.reuse, R120 ;  /* 0x0000007802147220 */ /* 0x040fe20000410000 */
[C---:B------:R-:W-:Y:S04]  /*9020*/  HMMA.16816.F32 R16, R104.reuse, R22, R16 ;  /* 0x000000166810723c */ /* 0x040fe80000001810 */
[----:B------:R-:W-:Y:S01]  /*9030*/  FMUL.FTZ R21, R2, R121 ;  /* 0x0000007902157220 */ /* 0x000fe20000410000 */
[----:B------:R-:W-:Y:S01]  /*9040*/  MOV R120, R27 ;  /* 0x0000001b00787202 */ /* 0x000fe20000000f00 */
[C---:B------:R-:W-:Y:S01]  /*9050*/  FMUL.FTZ R27, R0.reuse, R127 ;  /* 0x0000007f001b7220 */ /* 0x040fe20000410000 */
[----:B------:R-:W-:Y:S01]  /*9060*/  MOV R121, R26 ;  /* 0x0000001a00797202 */ /* 0x000fe20000000f00 */
[C---:B------:R-:W-:Y:S01]  /*9070*/  FMUL.FTZ R22, R0.reuse, R122 ;  /* 0x0000007a00167220 */ /* 0x040fe20000410000 */
[----:B------:R-:W-:Y:S03]  /*9080*/  MOV R122, R25 ;  /* 0x00000019007a7202 */ /* 0x000fe60000000f00 */
[----:B------:R-:W-:Y:S01]  /*9090*/  FMUL.FTZ R23, R0, R123 ;  /* 0x0000007b00177220 */ /* 0x000fe20000410000 */
[----:B------:R-:W-:Y:S01]  /*90a0*/  MOV R127, R122 ;  /* 0x0000007a007f7202 */ /* 0x000fe20000000f00 */
[----:B------:R-:W-:Y:S01]  /*90b0*/  FMUL.FTZ R25, R2, R125 ;  /* 0x0000007d02197220 */ /* 0x000fe20000410000 */
[----:B------:R-:W-:Y:S01]  /*90c0*/  MOV R125, R102 ;  /* 0x00000066007d7202 */ /* 0x000fe20000000f00 */
[----:B------:R-:W-:Y:S01]  /*90d0*/  FMUL.FTZ R26, R0, R126 ;  /* 0x0000007e001a7220 */ /* 0x000fe20000410000 */
[----:B------:R-:W-:Y:S01]  /*90e0*/  MOV R122, R117 ;  /* 0x00000075007a7202 */ /* 0x000fe20000000f00 */
[--C-:B------:R-:W-:Y:S01]  /*90f0*/  FFMA.FTZ R102, R172, c[0x0][0x2d0], -R153.reuse ;  /* 0x0000b400ac667a23 */ /* 0x100fe20000010899 */
[C---:B------:R-:W-:Y:S03]  /*9100*/  HMMA.16816.F32 R20, R104.reuse, R28, R20 ;  /* 0x0000001c6814723c */ /* 0x040fe60000001814 */
[----:B------:R-:W-:Y:S01]  /*9110*/  MOV R123, R24 ;  /* 0x00000018007b7202 */ /* 0x000fe20000000f00 */
[----:B------:R-:W-:Y:S01]  /*9120*/  FMUL.FTZ R24, R2, R124 ;  /* 0x0000007c02187220 */ /* 0x000fe20000410000 */
[----:B------:R-:W-:Y:S01]  /*9130*/  MOV R124, R51 ;  /* 0x00000033007c7202 */ /* 0x000fe20000000f00 */
[----:B------:R-:W-:Y:S01]  /*9140*/  FMUL.FTZ R51, R0, R151 ;  /* 0x0000009700337220 */ /* 0x000fe20000410000 */
[----:B------:R-:W-:Y:S01]  /*9150*/  MOV R140, R123 ;  /* 0x0000007b008c7202 */ /* 0x000fe20000000f00 */
[C---:B------:R-:W-:Y:S01]  /*9160*/  FMUL.FTZ R28, R2.reuse, R128 ;  /* 0x00000080021c7220 */ /* 0x040fe20000410000 */
[----:B------:R-:W-:Y:S02]  /*9170*/  MOV R123, R116 ;  /* 0x00000074007b7202 */ /* 0x000fe40000000f00 */
[C---:B------:R-:W-:Y:S03]  /*9180*/  HMMA.16816.F32 R24, R104.reuse, R30, R24 ;  /* 0x0000001e6818723c */ /* 0x040fe60000001818 */
[----:B------:R-:W-:Y:S01]  /*9190*/  FMUL.FTZ R29, R2, R129 ;  /* 0x00000081021d7220 */ /* 0x000fe20000410000 */
[----:B------:R-:W-:Y:S01]  /*91a0*/  MOV R129, R42 ;  /* 0x0000002a00817202 */ /* 0x000fe20000000f00 */
[C---:B------:R-:W-:Y:S01]  /*91b0*/  FMUL.FTZ R42, R0.reuse, R142 ;  /* 0x0000008e002a7220 */ /* 0x040fe20000410000 */
[----:B------:R-:W-:Y:S01]  /*91c0*/  MOV R142, R43 ;  /* 0x0000002b008e7202 */ /* 0x000fe20000000f00 */
[C---:B------:R-:W-:Y:S01]  /*91d0*/  FMUL.FTZ R30, R0.reuse, R130 ;  /* 0x00000082001e7220 */ /* 0x040fe20000410000 */
[----:B------:R-:W-:Y:S01]  /*91e0*/  MOV R128, R41 ;  /* 0x0000002900807202 */ /* 0x000fe20000000f00 */
[----:B------:R3:W-:Y:S03]  /*91f0*/  MUFU.EX2 R130, R102 ;  /* 0x0000006600827308 */ /* 0x0007e60000000800 */
[----:B------:R-:W-:Y:S01]  /*9200*/  FMUL.FTZ R31, R0, R131 ;  /* 0x00000083001f7220 */ /* 0x000fe20000410000 */
[----:B------:R-:W-:Y:S01]  /*9210*/  MOV R133, R121 ;  /* 0x0000007900857202 */ /* 0x000fe20000000f00 */
[----:B------:R-:W-:Y:S01]  /*9220*/  FMUL.FTZ R41, R2, R141 ;  /* 0x0000008d02297220 */ /* 0x000fe20000410000 */
[----:B------:R-:W-:Y:S01]  /*9230*/  MOV R121, R118 ;  /* 0x0000007600797202 */ /* 0x000fe20000000f00 */
[----:B------:R-:W-:Y:S01]  /*9240*/  FMUL.FTZ R43, R0, R143 ;  /* 0x0000008f002b7220 */ /* 0x000fe20000410000 */
[----:B------:R-:W-:Y:S01]  /*9250*/  MOV R143, R48 ;  /* 0x00000030008f7202 */ /* 0x000fe20000000f00 */
[C---:B------:R-:W-:Y:S01]  /*9260*/  FMUL.FTZ R48, R2.reuse, R148 ;  /* 0x0000009402307220 */ /* 0x040fe20000410000 */
[C---:B-1----:R-:W-:Y:S01]  /*9270*/  HMMA.16816.F32 R28, R104.reuse, R36, R28 ;  /* 0x00000024681c723c */ /* 0x042fe2000000181c */
[----:B------:R-:W-:Y:S02]  /*9280*/  LDSM.16.MT88.4 R148, [R226+0x5900] ;  /* 0x00590000e294783b */ /* 0x000fe40000004200 */
[----:B------:R-:W-:Y:S02]  /*9290*/  MOV R126, R120 ;  /* 0x00000078007e7202 */ /* 0x000fe40000000f00 */
[----:B------:R-:W-:Y:S02]  /*92a0*/  MOV R120, R119 ;  /* 0x0000007700787202 */ /* 0x000fe40000000f00 */
[C---:B------:R-:W-:Y:S01]  /*92b0*/  FMUL.FTZ R37, R2.reuse, R137 ;  /* 0x0000008902257220 */ /* 0x040fe20000410000 */
[C---:B------:R-:W-:Y:S01]  /*92c0*/  HMMA.16816.F32 R32, R104.reuse, R38, R32 ;  /* 0x000000266820723c */ /* 0x040fe20000001820 */
[----:B------:R-:W1:Y:S03]  /*92d0*/  LDSM.16.MT88.4 R116, [R228+0x3100] ;  /* 0x00310000e474783b */ /* 0x000e660000004200 */
[----:B------:R-:W-:Y:S02]  /*92e0*/  FMUL.FTZ R36, R2, R136 ;  /* 0x0000008802247220 */ /* 0x000fe40000410000 */
[--C-:B---3--:R-:W-:Y:S02]  /*92f0*/  FFMA.FTZ R102, R173, c[0x0][0x2d0], -R153.reuse ;  /* 0x0000b400ad667a23 */ /* 0x108fe40000010899 */
[C---:B------:R-:W-:Y:S02]  /*9300*/  FMUL.FTZ R38, R0.reuse, R138 ;  /* 0x0000008a00267220 */ /* 0x040fe40000410000 */
[----:B------:R3:W-:Y:S02]  /*9310*/  MUFU.EX2 R137, R102 ;  /* 0x0000006600897308 */ /* 0x0007e40000000800 */
[----:B------:R-:W-:Y:S07]  /*9320*/  FMUL.FTZ R39, R0, R139 ;  /* 0x0000008b00277220 */ /* 0x000fee0000410000 */
[C---:B------:R-:W-:Y:S07]  /*9330*/  HMMA.16816.F32 R36, R104.reuse, R44, R36 ;  /* 0x0000002c6824723c */ /* 0x040fee0000001824 */
[C---:B------:R-:W-:Y:S01]  /*9340*/  FMUL.FTZ R45, R2.reuse, R145 ;  /* 0x00000091022d7220 */ /* 0x040fe20000410000 */
[C---:B------:R-:W-:Y:S04]  /*9350*/  HMMA.16816.F32 R40, R104.reuse, R46, R40 ;  /* 0x0000002e6828723c */ /* 0x040fe80000001828 */
[----:B------:R-:W-:Y:S02]  /*9360*/  FMUL.FTZ R44, R2, R144 ;  /* 0x00000090022c7220 */ /* 0x000fe40000410000 */
[--C-:B---3--:R-:W-:Y:S02]  /*9370*/  FFMA.FTZ R102, R174, c[0x0][0x2d0], -R153.reuse ;  /* 0x0000b400ae667a23 */ /* 0x108fe40000010899 */
[C---:B------:R-:W-:Y:S02]  /*9380*/  FMUL.FTZ R46, R0.reuse, R146 ;  /* 0x00000092002e7220 */ /* 0x040fe40000410000 */
[----:B------:R3:W-:Y:S02]  /*9390*/  MUFU.EX2 R145, R102 ;  /* 0x0000006600917308 */ /* 0x0007e40000000800 */
[----:B------:R-:W-:Y:S07]  /*93a0*/  FMUL.FTZ R47, R0, R147 ;  /* 0x00000093002f7220 */ /* 0x000fee0000410000 */
[C---:B------:R-:W-:Y:S08]  /*93b0*/  HMMA.16816.F32 R44, R104.reuse, R108, R44 ;  /* 0x0000006c682c723c */ /* 0x040ff0000000182c */
[C---:B------:R-:W-:Y:S01]  /*93c0*/  HMMA.16816.F32 R48, R104.reuse, R110, R48 ;  /* 0x0000006e6830723c */ /* 0x040fe20000001830 */
[----:B------:R-:W4:Y:S07]  /*93d0*/  LDSM.16.MT88.4 R108, [R225+0x6100] ;  /* 0x00610000e16c783b */ /* 0x000f2e0000004200 */
[C---:B--2---:R-:W-:Y:S04]  /*93e0*/  HMMA.16816.F32 R52, R104.reuse, R112, R52 ;  /* 0x000000706834723c */ /* 0x044fe80000001834 */
[----:B---3--:R-:W-:Y:S04]  /*93f0*/  FFMA.FTZ R102, R175, c[0x0][0x2d0], -R153 ;  /* 0x0000b400af667a23 */ /* 0x008fe80000010899 */
[C---:B------:R-:W-:Y:S01]  /*9400*/  HMMA.16816.F32 R56, R104.reuse, R114, R56 ;  /* 0x000000726838723c */ /* 0x040fe20000001838 */
[----:B------:R2:W-:Y:S01]  /*9410*/  MUFU.EX2 R139, R102 ;  /* 0x00000066008b7308 */ /* 0x0005e20000000800 */
[----:B------:R-:W3:Y:S06]  /*9420*/  LDSM.16.MT88.4 R112, [R226+0x6100] ;  /* 0x00610000e270783b */ /* 0x000eec0000004200 */
[C---:B-1----:R-:W-:Y:S08]  /*9430*/  HMMA.16816.F32 R60, R104.reuse, R116, R60 ;  /* 0x00000074683c723c */ /* 0x042ff0000000183c */
[C---:B------:R-:W-:Y:S01]  /*9440*/  HMMA.16816.F32 R64, R104.reuse, R118, R64 ;  /* 0x000000766840723c */ /* 0x040fe20000001840 */
[----:B------:R-:W1:Y:S07]  /*9450*/  LDSM.16.MT88.4 R116, [R229+0x6100] ;  /* 0x00610000e574783b */ /* 0x000e6e0000004200 */
[C---:B----4-:R-:W-:Y:S04]  /*9460*/  HMMA.16816.F32 R68, R104.reuse, R108, R68 ;  /* 0x0000006c6844723c */ /* 0x050fe80000001844 */
[--C-:B--2---:R-:W-:Y:S04]  /*9470*/  FFMA.FTZ R102, R176, c[0x0][0x2d0], -R101.reuse ;  /* 0x0000b400b0667a23 */ /* 0x104fe80000010865 */
[----:B------:R2:W-:Y:S01]  /*9480*/  MUFU.EX2 R132, R102 ;  /* 0x0000006600847308 */ /* 0x0005e20000000800 */
[C---:B------:R-:W-:Y:S01]  /*9490*/  HMMA.16816.F32 R72, R104.reuse, R110, R72 ;  /* 0x0000006e6848723c */ /* 0x040fe20000001848 */
[----:B------:R-:W4:Y:S07]  /*94a0*/  LDSM.16.MT88.4 R108, [R228+0x6100] ;  /* 0x00610000e46c783b */ /* 0x000f2e0000004200 */
[C---:B---3--:R-:W-:Y:S08]  /*94b0*/  HMMA.16816.F32 R76, R104.reuse, R112, R76 ;  /* 0x00000070684c723c */ /* 0x048ff0000000184c */
[C---:B------:R-:W-:Y:S01]  /*94c0*/  HMMA.16816.F32 R80, R104.reuse, R114, R80 ;  /* 0x000000726850723c */ /* 0x040fe20000001850 */
[----:B------:R-:W3:Y:S03]  /*94d0*/  LDSM.16.MT88.4 R112, [R225+0x900] ;  /* 0x00090000e170783b */ /* 0x000ee60000004200 */
[--C-:B--2---:R-:W-:Y:S04]  /*94e0*/  FFMA.FTZ R102, R178, c[0x0][0x2d0], -R101.reuse ;  /* 0x0000b400b2667a23 */ /* 0x104fe80000010865 */
[C---:B-1----:R-:W-:Y:S01]  /*94f0*/  HMMA.16816.F32 R84, R104.reuse, R116, R84 ;  /* 0x000000746854723c */ /* 0x042fe20000001854 */
[----:B------:R1:W2:Y:S07]  /*9500*/  MUFU.EX2 R136, R102 ;  /* 0x0000006600887308 */ /* 0x0002ae0000000800 */
[C---:B------:R-:W-:Y:S01]  /*9510*/  HMMA.16816.F32 R88, R104.reuse, R118, R88 ;  /* 0x000000766858723c */ /* 0x040fe20000001858 */
[----:B------:R-:W3:Y:S07]  /*9520*/  LDSM.16.MT88.4 R116, [R226+0x900] ;  /* 0x00090000e274783b */ /* 0x000eee0000004200 */
[C---:B----4-:R-:W-:Y:S08]  /*9530*/  HMMA.16816.F32 R92, R104.reuse, R108, R92 ;  /* 0x0000006c685c723c */ /* 0x050ff0000000185c */
[----:B------:R-:W-:Y:S01]  /*9540*/  HMMA.16816.F32 R96, R104, R110, R96 ;  /* 0x0000006e6860723c */ /* 0x000fe20000001860 */
[----:B------:R-:W4:Y:S03]  /*9550*/  LDSM.16.MT88.4 R108, [R229+0x900] ;  /* 0x00090000e56c783b */ /* 0x000f260000004200 */
[--C-:B-1----:R-:W-:Y:S03]  /*9560*/  FFMA.FTZ R102, R177, c[0x0][0x2d0], -R101.reuse ;  /* 0x0000b400b1667a23 */ /* 0x102fe60000010865 */
[----:B--2---:R-:W-:Y:S01]  /*9570*/  F2FP.PACK_AB R105, R136, R132 ;  /* 0x000000848869723e */ /* 0x004fe200000000ff */
[----:B------:R1:W-:Y:S01]  /*9580*/  MUFU.EX2 R144, R102 ;  /* 0x0000006600907308 */ /* 0x0003e20000000800 */
[----:B------:R-:W-:Y:S03]  /*9590*/  F2FP.PACK_AB R104, R137, R130 ;  /* 0x000000828968723e */ /* 0x000fe600000000ff */
[----:B------:R-:W-:Y:S01]  /*95a0*/  F2FP.PACK_AB R106, R139, R145 ;  /* 0x000000918b6a723e */ /* 0x000fe200000000ff */
[----:B-1----:R-:W-:Y:S05]  /*95b0*/  FFMA.FTZ R102, R179, c[0x0][0x2d0], -R101 ;  /* 0x0000b400b3667a23 */ /* 0x002fea0000010865 */
[----:B------:R1:W2:Y:S02]  /*95c0*/  MUFU.EX2 R138, R102 ;  /* 0x00000066008a7308 */ /* 0x0002a40000000800 */
[--C-:B-1----:R-:W-:Y:S01]  /*95d0*/  FFMA.FTZ R102, R183, c[0x0][0x2d0], -R153.reuse ;  /* 0x0000b400b7667a23 */ /* 0x102fe20000010899 */
[----:B--2---:R-:W-:Y:S07]  /*95e0*/  F2FP.PACK_AB R107, R138, R144 ;  /* 0x000000908a6b723e */ /* 0x004fee00000000ff */
[----:B------:R1:W-:Y:S01]  /*95f0*/  MUFU.EX2 R141, R102 ;  /* 0x00000066008d7308 */ /* 0x0003e20000000800 */
[C---:B---3--:R-:W-:Y:S08]  /*9600*/  HMMA.16816.F32 R4, R104.reuse, R112, R4 ;  /* 0x000000706804723c */ /* 0x048ff00000001804 */
[C---:B------:R-:W-:Y:S01]  /*9610*/  HMMA.16816.F32 R8, R104.reuse, R114, R8 ;  /* 0x000000726808723c */ /* 0x040fe20000001808 */
[----:B------:R-:W2:Y:S07]  /*9620*/  LDSM.16.MT88.4 R112, [R228+0x900] ;  /* 0x00090000e470783b */ /* 0x000eae0000004200 */
[C---:B------:R-:W-:Y:S04]  /*9630*/  HMMA.16816.F32 R12, R104.reuse, R116, R12 ;  /* 0x00000074680c723c */ /* 0x040fe8000000180c */
[--C-:B-1----:R-:W-:Y:S04]  /*9640*/  FFMA.FTZ R102, R182, c[0x0][0x2d0], -R153.reuse ;  /* 0x0000b400b6667a23 */ /* 0x102fe80000010899 */
[C---:B------:R-:W-:Y:S01]  /*9650*/  HMMA.16816.F32 R16, R104.reuse, R118, R16 ;  /* 0x000000766810723c */ /* 0x040fe20000001810 */
[----:B------:R1:W3:Y:S01]  /*9660*/  MUFU.EX2 R147, R102 ;  /* 0x0000006600937308 */ /* 0x0002e20000000800 */
[----:B------:R-:W3:Y:S06]  /*9670*/  LDSM.16.MT88.4 R116, [R225+0x3900] ;  /* 0x00390000e174783b */ /* 0x000eec0000004200 */
[C---:B----4-:R-:W-:Y:S08]  /*9680*/  HMMA.16816.F32 R20, R104.reuse, R108, R20 ;  /* 0x0000006c6814723c */ /* 0x050ff00000001814 */
[C---:B------:R-:W-:Y:S01]  /*9690*/  HMMA.16816.F32 R24, R104.reuse, R110, R24 ;  /* 0x0000006e6818723c */ /* 0x040fe20000001818 */
[----:B------:R-:W4:Y:S07]  /*96a0*/  LDSM.16.MT88.4 R108, [R226+0x3900] ;  /* 0x00390000e26c783b */ /* 0x000f2e0000004200 */
[C---:B--2---:R-:W-:Y:S04]  /*96b0*/  HMMA.16816.F32 R28, R104.reuse, R112, R28 ;  /* 0x00000070681c723c */ /* 0x044fe8000000181c */
[--C-:B-1----:R-:W-:Y:S04]  /*96c0*/  FFMA.FTZ R102, R181, c[0x0][0x2d0], -R153.reuse ;  /* 0x0000b400b5667a23 */ /* 0x102fe80000010899 */
[----:B------:R1:W-:Y:S01]  /*96d0*/  MUFU.EX2 R146, R102 ;  /* 0x0000006600927308 */ /* 0x0003e20000000800 */
[C---:B------:R-:W-:Y:S01]  /*96e0*/  HMMA.16816.F32 R32, R104.reuse, R114, R32 ;  /* 0x000000726820723c */ /* 0x040fe20000001820 */
[----:B------:R-:W2:Y:S07]  /*96f0*/  LDSM.16.MT88.4 R112, [R229+0x3900] ;  /* 0x00390000e570783b */ /* 0x000eae0000004200 */
[C---:B---3--:R-:W-:Y:S08]  /*9700*/  HMMA.16816.F32 R36, R104.reuse, R116, R36 ;  /* 0x000000746824723c */ /* 0x048ff00000001824 */
[C---:B------:R-:W-:Y:S01]  /*9710*/  HMMA.16816.F32 R40, R104.reuse, R118, R40 ;  /* 0x000000766828723c */ /* 0x040fe20000001828 */
[----:B------:R-:W3:Y:S03]  /*9720*/  LDSM.16.MT88.4 R116, [R228+0x3900] ;  /* 0x00390000e474783b */ /* 0x000ee60000004200 */
[----:B-1----:R-:W-:Y:S04]  /*9730*/  FFMA.FTZ R102, R180, c[0x0][0x2d0], -R153 ;  /* 0x0000b400b4667a23 */ /* 0x002fe80000010899 */
[C---:B----4-:R-:W-:Y:S01]  /*9740*/  HMMA.16816.F32 R44, R104.reuse, R108, R44 ;  /* 0x0000006c682c723c */ /* 0x050fe2000000182c */
[----:B------:R1:W4:Y:S07]  /*9750*/  MUFU.EX2 R131, R102 ;  /* 0x0000006600837308 */ /* 0x00032e0000000800 */
[C---:B------:R-:W-:Y:S01]  /*9760*/  HMMA.16816.F32 R48, R104.reuse, R110, R48 ;  /* 0x0000006e6830723c */ /* 0x040fe20000001830 */
[----:B------:R-:W4:Y:S07]  /*9770*/  LDSM.16.MT88.4 R108, [R225+0x6900] ;  /* 0x00690000e16c783b */ /* 0x000f2e0000004200 */
[C---:B--2---:R-:W-:Y:S08]  /*9780*/  HMMA.16816.F32 R52, R104.reuse, R112, R52 ;  /* 0x000000706834723c */ /* 0x044ff00000001834 */
[C---:B------:R-:W-:Y:S01]  /*9790*/  HMMA.16816.F32 R56, R104.reuse, R114, R56 ;  /* 0x000000726838723c */ /* 0x040fe20000001838 */
[----:B------:R-:W2:Y:S03]  /*97a0*/  LDSM.16.MT88.4 R112, [R226+0x6900] ;  /* 0x00690000e270783b */ /* 0x000ea60000004200 */
[--C-:B-1----:R-:W-:Y:S04]  /*97b0*/  FFMA.FTZ R102, R251, c[0x0][0x2d0], -R101.reuse ;  /* 0x0000b400fb667a23 */ /* 0x102fe80000010865 */
[----:B------:R1:W-:Y:S01]  /*97c0*/  MUFU.EX2 R181, R102 ;  /* 0x0000006600b57308 */ /* 0x0003e20000000800 */
[C---:B---3--:R-:W-:Y:S08]  /*97d0*/  HMMA.16816.F32 R60, R104.reuse, R116, R60 ;  /* 0x00000074683c723c */ /* 0x048ff0000000183c */
[C---:B------:R-:W-:Y:S01]  /*97e0*/  HMMA.16816.F32 R64, R104.reuse, R118, R64 ;  /* 0x000000766840723c */ /* 0x040fe20000001840 */
[----:B------:R-:W3:Y:S07]  /*97f0*/  LDSM.16.MT88.4 R116, [R229+0x6900] ;  /* 0x00690000e574783b */ /* 0x000eee0000004200 */
[C---:B----4-:R-:W-:Y:S04]  /*9800*/  HMMA.16816.F32 R68, R104.reuse, R108, R68 ;  /* 0x0000006c6844723c */ /* 0x050fe80000001844 */
[--C-:B-1----:R-:W-:Y:S04]  /*9810*/  FFMA.FTZ R102, R143, c[0x0][0x2d0], -R101.reuse ;  /* 0x0000b4008f667a23 */ /* 0x102fe80000010865 */
[C---:B------:R-:W-:Y:S01]  /*9820*/  HMMA.16816.F32 R72, R104.reuse, R110, R72 ;  /* 0x0000006e6848723c */ /* 0x040fe20000001848 */
[----:B------:R-:W1:Y:S01]  /*9830*/  LDSM.16.MT88.4 R108, [R228+0x6900] ;  /* 0x00690000e46c783b */ /* 0x000e620000004200 */
[----:B------:R4:W1:Y:S06]  /*9840*/  MUFU.EX2 R180, R102 ;  /* 0x0000006600b47308 */ /* 0x00086c0000000800 */
[C---:B--2---:R-:W-:Y:S08]  /*9850*/  HMMA.16816.F32 R76, R104.reuse, R112, R76 ;  /* 0x00000070684c723c */ /* 0x044ff0000000184c */
[C---:B------:R-:W-:Y:S01]  /*9860*/  HMMA.16816.F32 R80, R104.reuse, R114, R80 ;  /* 0x000000726850723c */ /* 0x040fe20000001850 */
[----:B------:R-:W2:Y:S07]  /*9870*/  LDSM.16.MT88.4 R112, [R225+0x1100] ;  /* 0x00110000e170783b */ /* 0x000eae0000004200 */
[C---:B---3--:R-:W-:Y:S04]  /*9880*/  HMMA.16816.F32 R84, R104.reuse, R116, R84 ;  /* 0x000000746854723c */ /* 0x048fe80000001854 */
[--C-:B----4-:R-:W-:Y:S04]  /*9890*/  FFMA.FTZ R102, R252, c[0x0][0x2d0], -R101.reuse ;  /* 0x0000b400fc667a23 */ /* 0x110fe80000010865 */
[----:B------:R3:W-:Y:S01]  /*98a0*/  MUFU.EX2 R179, R102 ;  /* 0x0000006600b37308 */ /* 0x0007e20000000800 */
[C---:B------:R-:W-:Y:S01]  /*98b0*/  HMMA.16816.F32 R88, R104.reuse, R118, R88 ;  /* 0x000000766858723c */ /* 0x040fe20000001858 */
[----:B------:R-:W4:Y:S07]  /*98c0*/  LDSM.16.MT88.4 R116, [R226+0x1100] ;  /* 0x00110000e274783b */ /* 0x000f2e0000004200 */
[C---:B-1----:R-:W-:Y:S08]  /*98d0*/  HMMA.16816.F32 R92, R104.reuse, R108, R92 ;  /* 0x0000006c685c723c */ /* 0x042ff0000000185c */
[----:B------:R-:W-:Y:S01]  /*98e0*/  HMMA.16816.F32 R96, R104, R110, R96 ;  /* 0x0000006e6860723c */ /* 0x000fe20000001860 */
[----:B------:R-:W1:Y:S03]  /*98f0*/  LDSM.16.MT88.4 R108, [R229+0x1100] ;  /* 0x00110000e56c783b */ /* 0x000e660000004200 */
[----:B---3--:R-:W-:Y:S03]  /*9900*/  FFMA.FTZ R102, R142, c[0x0][0x2d0], -R101 ;  /* 0x0000b4008e667a23 */ /* 0x008fe60000010865 */
[----:B------:R-:W-:Y:S01]  /*9910*/  F2FP.PACK_AB R104, R147, R141 ;  /* 0x0000008d9368723e */ /* 0x000fe200000000ff */
[----:B------:R3:W2:Y:S01]  /*9920*/  MUFU.EX2 R178, R102 ;  /* 0x0000006600b27308 */ /* 0x0006a20000000800 */
[----:B------:R-:W-:Y:S03]  /*9930*/  F2FP.PACK_AB R106, R131, R146 ;  /* 0x00000092836a723e */ /* 0x000fe600000000ff */
[----:B------:R-:W-:Y:S01]  /*9940*/  F2FP.PACK_AB R105, R180, R181 ;  /* 0x000000b5b469723e */ /* 0x000fe200000000ff */
[--C-:B---3--:R-:W-:Y:S01]  /*9950*/  FFMA.FTZ R102, R140, c[0x0][0x2d0], -R153.reuse ;  /* 0x0000b4008c667a23 */ /* 0x108fe20000010899 */
[----:B--2---:R-:W-:Y:S04]  /*9960*/  F2FP.PACK_AB R107, R178, R179 ;  /* 0x000000b3b26b723e */ /* 0x004fe800000000ff */
[----:B------:R2:W-:Y:S03]  /*9970*/  MUFU.EX2 R140, R102 ;  /* 0x00000066008c7308 */ /* 0x0005e60000000800 */
[C---:B------:R-:W-:Y:S08]  /*9980*/  HMMA.16816.F32 R4, R104.reuse, R112, R4 ;  /* 0x000000706804723c */ /* 0x040ff00000001804 */
[C---:B------:R-:W-:Y:S01]  /*9990*/  HMMA.16816.F32 R8, R104.reuse, R114, R8 ;  /* 0x000000726808723c */ /* 0x040fe20000001808 */
[----:B------:R-:W3:Y:S07]  /*99a0*/  LDSM.16.MT88.4 R112, [R228+0x1100] ;  /* 0x00110000e470783b */ /* 0x000eee0000004200 */
[C---:B----4-:R-:W-:Y:S04]  /*99b0*/  HMMA.16816.F32 R12, R104.reuse, R116, R12 ;  /* 0x00000074680c723c */ /* 0x050fe8000000180c */
[--C-:B--2---:R-:W-:Y:S04]  /*99c0*/  FFMA.FTZ R102, R133, c[0x0][0x2d0], -R153.reuse ;  /* 0x0000b40085667a23 */ /* 0x104fe80000010899 */
[C---:B------:R-:W-:Y:S01]  /*99d0*/  HMMA.16816.F32 R16, R104.reuse, R118, R16 ;  /* 0x000000766810723c */ /* 0x040fe20000001810 */
[----:B------:R2:W4:Y:S01]  /*99e0*/  MUFU.EX2 R133, R102 ;  /* 0x0000006600857308 */ /* 0x0005220000000800 */
[----:B------:R-:W4:Y:S06]  /*99f0*/  LDSM.16.MT88.4 R116, [R225+0x4100] ;  /* 0x00410000e174783b */ /* 0x000f2c0000004200 */
[C---:B-1----:R-:W-:Y:S08]  /*9a00*/  HMMA.16816.F32 R20, R104.reuse, R108, R20 ;  /* 0x0000006c6814723c */ /* 0x042ff00000001814 */
[C---:B------:R-:W-:Y:S01]  /*9a10*/  HMMA.16816.F32 R24, R104.reuse, R110, R24 ;  /* 0x0000006e6818723c */ /* 0x040fe20000001818 */
[----:B------:R-:W1:Y:S07]  /*9a20*/  LDSM.16.MT88.4 R108, [R226+0x4100] ;  /* 0x00410000e26c783b */ /* 0x000e6e0000004200 */
[C---:B---3--:R-:W-:Y:S04]  /*9a30*/  HMMA.16816.F32 R28, R104.reuse, R112, R28 ;  /* 0x00000070681c723c */ /* 0x048fe8000000181c */
[--C-:B--2---:R-:W-:Y:S04]  /*9a40*/  FFMA.FTZ R102, R134, c[0x0][0x2d0], -R153.reuse ;  /* 0x0000b40086667a23 */ /* 0x104fe80000010899 */
[----:B------:R2:W-:Y:S01]  /*9a50*/  MUFU.EX2 R134, R102 ;  /* 0x0000006600867308 */ /* 0x0005e20000000800 */
[C---:B------:R-:W-:Y:S01]  /*9a60*/  HMMA.16816.F32 R32, R104.reuse, R114, R32 ;  /* 0x000000726820723c */ /* 0x040fe20000001820 */
[----:B------:R-:W3:Y:S07]  /*9a70*/  LDSM.16.MT88.4 R112, [R229+0x4100] ;  /* 0x00410000e570783b */ /* 0x000eee0000004200 */
[C---:B----4-:R-:W-:Y:S08]  /*9a80*/  HMMA.16816.F32 R36, R104.reuse, R116, R36 ;  /* 0x000000746824723c */ /* 0x050ff00000001824 */
[C---:B------:R-:W-:Y:S01]  /*9a90*/  HMMA.16816.F32 R40, R104.reuse, R118, R40 ;  /* 0x000000766828723c */ /* 0x040fe20000001828 */
[----:B------:R-:W4:Y:S03]  /*9aa0*/  LDSM.16.MT88.4 R116, [R228+0x4100] ;  /* 0x00410000e474783b */ /* 0x000f260000004200 */
[----:B--2---:R-:W-:Y:S04]  /*9ab0*/  FFMA.FTZ R102, R135, c[0x0][0x2d0], -R153 ;  /* 0x0000b40087667a23 */ /* 0x004fe80000010899 */
[C---:B-1----:R-:W-:Y:S01]  /*9ac0*/  HMMA.16816.F32 R44, R104.reuse, R108, R44 ;  /* 0x0000006c682c723c */ /* 0x042fe2000000182c */
[----:B------:R1:W2:Y:S07]  /*9ad0*/  MUFU.EX2 R135, R102 ;  /* 0x0000006600877308 */ /* 0x0002ae0000000800 */
[C---:B------:R-:W-:Y:S01]  /*9ae0*/  HMMA.16816.F32 R48, R104.reuse, R110, R48 ;  /* 0x0000006e6830723c */ /* 0x040fe20000001830 */
[----:B------:R-:W2:Y:S07]  /*9af0*/  LDSM.16.MT88.4 R108, [R225+0x7100] ;  /* 0x00710000e16c783b */ /* 0x000eae0000004200 */
[C---:B---3--:R-:W-:Y:S08]  /*9b00*/  HMMA.16816.F32 R52, R104.reuse, R112, R52 ;  /* 0x000000706834723c */ /* 0x048ff00000001834 */
[C---:B------:R-:W-:Y:S01]  /*9b10*/  HMMA.16816.F32 R56, R104.reuse, R114, R56 ;  /* 0x000000726838723c */ /* 0x040fe20000001838 */
[----:B------:R-:W3:Y:S03]  /*9b20*/  LDSM.16.MT88.4 R112, [R226+0x7100] ;  /* 0x00710000e270783b */ /* 0x000ee60000004200 */
[----:B-1----:R-:W-:Y:S02]  /*9b30*/  FFMA.FTZ R102, R129, c[0x0][0x2d0], -R101 ;  /* 0x0000b40081667a23 */ /* 0x002fe40000010865 */
[----:B------:R-:W-:Y:S02]  /*9b40*/  FFMA.FTZ R129, R120, c[0x0][0x2d0], -R153 ;  /* 0x0000b40078817a23 */ /* 0x000fe40000010899 */
[----:B------:R1:W-:Y:S01]  /*9b50*/  MUFU.EX2 R175, R102 ;  /* 0x0000006600af7308 */ /* 0x0003e20000000800 */
[C---:B----4-:R-:W-:Y:S08]  /*9b60*/  HMMA.16816.F32 R60, R104.reuse, R116, R60 ;  /* 0x00000074683c723c */ /* 0x050ff0000000183c */
[C---:B------:R-:W-:Y:S01]  /*9b70*/  HMMA.16816.F32 R64, R104.reuse, R118, R64 ;  /* 0x000000766840723c */ /* 0x040fe20000001840 */
[----:B------:R-:W4:Y:S01]  /*9b80*/  LDSM.16.MT88.4 R116, [R229+0x7100] ;  /* 0x00710000e574783b */ /* 0x000f220000004200 */
[----:B------:R3:W-:Y:S06]  /*9b90*/  MUFU.EX2 R176, R129 ;  /* 0x0000008100b07308 */ /* 0x0007ec0000000800 */
[C---:B--2---:R-:W-:Y:S04]  /*9ba0*/  HMMA.16816.F32 R68, R104.reuse, R108, R68 ;  /* 0x0000006c6844723c */ /* 0x044fe80000001844 */
[--C-:B-1----:R-:W-:Y:S04]  /*9bb0*/  FFMA.FTZ R102, R128, c[0x0][0x2d0], -R101.reuse ;  /* 0x0000b40080667a23 */ /* 0x102fe80000010865 */
[C---:B------:R-:W-:Y:S01]  /*9bc0*/  HMMA.16816.F32 R72, R104.reuse, R110, R72 ;  /* 0x0000006e6848723c */ /* 0x040fe20000001848 */
[----:B------:R-:W1:Y:S01]  /*9bd0*/  LDSM.16.MT88.4 R108, [R228+0x7100] ;  /* 0x00710000e46c783b */ /* 0x000e620000004200 */
[----:B------:R2:W1:Y:S06]  /*9be0*/  MUFU.EX2 R174, R102 ;  /* 0x0000006600ae7308 */ /* 0x00046c0000000800 */
[C---:B---3--:R-:W-:Y:S04]  /*9bf0*/  HMMA.16816.F32 R76, R104.reuse, R112, R76 ;  /* 0x00000070684c723c */ /* 0x048fe8000000184c */
[----:B------:R-:W-:Y:S04]  /*9c00*/  MOV R129, R141 ;  /* 0x0000008d00817202 */ /* 0x000fe80000000f00 */
[C---:B------:R-:W-:Y:S01]  /*9c10*/  HMMA.16816.F32 R80, R104.reuse, R114, R80 ;  /* 0x000000726850723c */ /* 0x040fe20000001850 */
[----:B------:R-:W3:Y:S07]  /*9c20*/  LDSM.16.MT88.4 R112, [R225+0x1900] ;  /* 0x00190000e170783b */ /* 0x000eee0000004200 */
[C---:B----4-:R-:W-:Y:S04]  /*9c30*/  HMMA.16816.F32 R84, R104.reuse, R116, R84 ;  /* 0x000000746854723c */ /* 0x050fe80000001854 */
[--C-:B--2---:R-:W-:Y:S04]  /*9c40*/  FFMA.FTZ R102, R127, c[0x0][0x2d0], -R101.reuse ;  /* 0x0000b4007f667a23 */ /* 0x104fe80000010865 */
[----:B------:R2:W-:Y:S01]  /*9c50*/  MUFU.EX2 R173, R102 ;  /* 0x0000006600ad7308 */ /* 0x0005e20000000800 */
[C---:B------:R-:W-:Y:S01]  /*9c60*/  HMMA.16816.F32 R88, R104.reuse, R118, R88 ;  /* 0x000000766858723c */ /* 0x040fe20000001858 */
[----:B------:R-:W4:Y:S07]  /*9c70*/  LDSM.16.MT88.4 R116, [R226+0x1900] ;  /* 0x00190000e274783b */ /* 0x000f2e0000004200 */
[C---:B-1----:R-:W-:Y:S08]  /*9c80*/  HMMA.16816.F32 R92, R104.reuse, R108, R92 ;  /* 0x0000006c685c723c */ /* 0x042ff0000000185c */
[----:B------:R-:W-:Y:S01]  /*9c90*/  HMMA.16816.F32 R96, R104, R110, R96 ;  /* 0x0000006e6860723c */ /* 0x000fe20000001860 */
[----:B------:R-:W1:Y:S03]  /*9ca0*/  LDSM.16.MT88.4 R108, [R229+0x1900] ;  /* 0x00190000e56c783b */ /* 0x000e660000004200 */
[----:B--2---:R-:W-:Y:S01]  /*9cb0*/  FFMA.FTZ R102, R126, c[0x0][0x2d0], -R101 ;  /* 0x0000b4007e667a23 */ /* 0x004fe20000010865 */
[----:B------:R-:W-:Y:S04]  /*9cc0*/  MOV R126, R125 ;  /* 0x0000007d007e7202 */ /* 0x000fe80000000f00 */
[----:B------:R-:W2:Y:S01]  /*9cd0*/  LDL.LU R125, [R1] ;  /* 0x00000000017d7983 */ /* 0x000ea20000300800 */
[----:B------:R3:W3:Y:S02]  /*9ce0*/  MUFU.EX2 R172, R102 ;  /* 0x0000006600ac7308 */ /* 0x0006e40000000800 */
[----:B------:R-:W-:Y:S02]  /*9cf0*/  F2FP.PACK_AB R104, R133, R140 ;  /* 0x0000008c8568723e */ /* 0x000fe400000000ff */
[----:B------:R-:W-:Y:S02]  /*9d00*/  F2FP.PACK_AB R106, R135, R134 ;  /* 0x00000086876a723e */ /* 0x000fe400000000ff */
[----:B------:R-:W-:Y:S01]  /*9d10*/  F2FP.PACK_AB R105, R174, R175 ;  /* 0x000000afae69723e */ /* 0x000fe200000000ff */
[--C-:B---3--:R-:W-:Y:S01]  /*9d20*/  FFMA.FTZ R102, R124, c[0x0][0x2d0], -R153.reuse ;  /* 0x0000b4007c667a23 */ /* 0x108fe20000010899 */
[----:B------:R-:W-:Y:S01]  /*9d30*/  F2FP.PACK_AB R107, R172, R173 ;  /* 0x000000adac6b723e */ /* 0x000fe200000000ff */
[----:B------:R-:W3:Y:S02]  /*9d40*/  LDL.LU R124, [R1+0x4] ;  /* 0x00000400017c7983 */ /* 0x000ee40000300800 */
[----:B------:R1:W-:Y:S04]  /*9d50*/  MUFU.EX2 R251, R102 ;  /* 0x0000006600fb7308 */ /* 0x0003e80000000800 */
[C---:B------:R-:W-:Y:S08]  /*9d60*/  HMMA.16816.F32 R4, R104.reuse, R112, R4 ;  /* 0x000000706804723c */ /* 0x040ff00000001804 */
[C---:B------:R-:W-:Y:S01]  /*9d70*/  HMMA.16816.F32 R8, R104.reuse, R114, R8 ;  /* 0x000000726808723c */ /* 0x040fe20000001808 */
[----:B------:R-:W1:Y:S07]  /*9d80*/  LDSM.16.MT88.4 R112, [R228+0x1900] ;  /* 0x00190000e470783b */ /* 0x000e6e0000004200 */
[C---:B----4-:R-:W-:Y:S04]  /*9d90*/  HMMA.16816.F32 R12, R104.reuse, R116, R12 ;  /* 0x00000074680c723c */ /* 0x050fe8000000180c */
[--C-:B-1----:R-:W-:Y:S04]  /*9da0*/  FFMA.FTZ R102, R126, c[0x0][0x2d0], -R153.reuse ;  /* 0x0000b4007e667a23 */ /* 0x102fe80000010899 */
[C---:B------:R-:W-:Y:S01]  /*9db0*/  HMMA.16816.F32 R16, R104.reuse, R118, R16 ;  /* 0x000000766810723c */ /* 0x040fe20000001810 */
[----:B------:R1:W4:Y:S01]  /*9dc0*/  MUFU.EX2 R252, R102 ;  /* 0x0000006600fc7308 */ /* 0x0003220000000800 */
[----:B------:R-:W4:Y:S06]  /*9dd0*/  LDSM.16.MT88.4 R116, [R225+0x4900] ;  /* 0x00490000e174783b */ /* 0x000f2c0000004200 */
[C---:B------:R-:W-:Y:S08]  /*9de0*/  HMMA.16816.F32 R20, R104.reuse, R108, R20 ;  /* 0x0000006c6814723c */ /* 0x040ff00000001814 */
[C---:B------:R-:W-:Y:S01]  /*9df0*/  HMMA.16816.F32 R24, R104.reuse, R110, R24 ;  /* 0x0000006e6818723c */ /* 0x040fe20000001818 */
[----:B------:R-:W4:Y:S07]  /*9e00*/  LDSM.16.MT88.4 R108, [R226+0x4900] ;  /* 0x00490000e26c783b */ /* 0x000f2e0000004200 */
[C---:B------:R-:W-:Y:S04]  /*9e10*/  HMMA.16816.F32 R28, R104.reuse, R112, R28 ;  /* 0x00000070681c723c */ /* 0x040fe8000000181c */
[--C-:B-1----:R-:W-:Y:S04]  /*9e20*/  FFMA.FTZ R102, R123, c[0x0][0x2d0], -R153.reuse ;  /* 0x0000b4007b667a23 */ /* 0x102fe80000010899 */
[----:B------:R1:W-:Y:S01]  /*9e30*/  MUFU.EX2 R183, R102 ;  /* 0x0000006600b77308 */ /* 0x0003e20000000800 */
[C---:B------:R-:W-:Y:S01]  /*9e40*/  HMMA.16816.F32 R32, R104.reuse, R114, R32 ;  /* 0x000000726820723c */ /* 0x040fe20000001820 */
[----:B------:R-:W4:Y:S07]  /*9e50*/  LDSM.16.MT88.4 R112, [R229+0x4900] ;  /* 0x00490000e570783b */ /* 0x000f2e0000004200 */
[C---:B----4-:R-:W-:Y:S08]  /*9e60*/  HMMA.16816.F32 R36, R104.reuse, R116, R36 ;  /* 0x000000746824723c */ /* 0x050ff00000001824 */
[C---:B------:R-:W-:Y:S01]  /*9e70*/  HMMA.16816.F32 R40, R104.reuse, R118, R40 ;  /* 0x000000766828723c */ /* 0x040fe20000001828 */
[----:B------:R-:W4:Y:S03]  /*9e80*/  LDSM.16.MT88.4 R116, [R228+0x4900] ;  /* 0x00490000e474783b */ /* 0x000f260000004200 */
[----:B-1----:R-:W-:Y:S04]  /*9e90*/  FFMA.FTZ R102, R122, c[0x0][0x2d0], -R153 ;  /* 0x0000b4007a667a23 */ /* 0x002fe80000010899 */
[C---:B------:R-:W-:Y:S01]  /*9ea0*/  HMMA.16816.F32 R44, R104.reuse, R108, R44 ;  /* 0x0000006c682c723c */ /* 0x040fe2000000182c */
[----:B------:R1:W1:Y:S07]  /*9eb0*/  MUFU.EX2 R182, R102 ;  /* 0x0000006600b67308 */ /* 0x00026e0000000800 */
[C---:B------:R-:W-:Y:S01]  /*9ec0*/  HMMA.16816.F32 R48, R104.reuse, R110, R48 ;  /* 0x0000006e6830723c */ /* 0x040fe20000001830 */
[----:B------:R-:W4:Y:S07]  /*9ed0*/  LDSM.16.MT88.4 R108, [R225+0x7900] ;  /* 0x00790000e16c783b */ /* 0x000f2e0000004200 */
[C---:B------:R-:W-:Y:S08]  /*9ee0*/  HMMA.16816.F32 R52, R104.reuse, R112, R52 ;  /* 0x000000706834723c */ /* 0x040ff00000001834 */
[C---:B------:R-:W-:Y:S01]  /*9ef0*/  HMMA.16816.F32 R56, R104.reuse, R114, R56 ;  /* 0x000000726838723c */ /* 0x040fe20000001838 */
[----:B------:R-:W4:Y:S03]  /*9f00*/  LDSM.16.MT88.4 R112, [R226+0x7900] ;  /* 0x00790000e270783b */ /* 0x000f260000004200 */
[--C-:B-1----:R-:W-:Y:S04]  /*9f10*/  FFMA.FTZ R102, R169, c[0x0][0x2d0], -R101.reuse ;  /* 0x0000b400a9667a23 */ /* 0x102fe80000010865 */
[----:B------:R1:W-:Y:S01]  /*9f20*/  MUFU.EX2 R169, R102 ;  /* 0x0000006600a97308 */ /* 0x0003e20000000800 */
[C---:B----4-:R-:W-:Y:S08]  /*9f30*/  HMMA.16816.F32 R60, R104.reuse, R116, R60 ;  /* 0x00000074683c723c */ /* 0x050ff0000000183c */
[C---:B------:R-:W-:Y:S01]  /*9f40*/  HMMA.16816.F32 R64, R104.reuse, R118, R64 ;  /* 0x000000766840723c */ /* 0x040fe20000001840 */
[----:B------:R-:W4:Y:S07]  /*9f50*/  LDSM.16.MT88.4 R116, [R229+0x7900] ;  /* 0x00790000e574783b */ /* 0x000f2e0000004200 */
[C---:B------:R-:W-:Y:S04]  /*9f60*/  HMMA.16816.F32 R68, R104.reuse, R108, R68 ;  /* 0x0000006c6844723c */ /* 0x040fe80000001844 */
[--C-:B-1----:R-:W-:Y:S04]  /*9f70*/  FFMA.FTZ R102, R168, c[0x0][0x2d0], -R101.reuse ;  /* 0x0000b400a8667a23 */ /* 0x102fe80000010865 */
[C---:B------:R-:W-:Y:S01]  /*9f80*/  HMMA.16816.F32 R72, R104.reuse, R110, R72 ;  /* 0x0000006e6848723c */ /* 0x040fe20000001848 */
[----:B------:R-:W1:Y:S01]  /*9f90*/  LDSM.16.MT88.4 R108, [R228+0x7900] ;  /* 0x00790000e46c783b */ /* 0x000e620000004200 */
[----:B------:R4:W1:Y:S06]  /*9fa0*/  MUFU.EX2 R168, R102 ;  /* 0x0000006600a87308 */ /* 0x00086c0000000800 */
[C---:B------:R-:W-:Y:S08]  /*9fb0*/  HMMA.16816.F32 R76, R104.reuse, R112, R76 ;  /* 0x00000070684c723c */ /* 0x040ff0000000184c */
[C---:B------:R-:W-:Y:S01]  /*9fc0*/  HMMA.16816.F32 R80, R104.reuse, R114, R80 ;  /* 0x000000726850723c */ /* 0x040fe20000001850 */
[----:B------:R-:W1:Y:S07]  /*9fd0*/  LDSM.16.MT88.4 R112, [R225+0x2100] ;  /* 0x00210000e170783b */ /* 0x000e6e0000004200 */
[C---:B----4-:R-:W-:Y:S04]  /*9fe0*/  HMMA.16816.F32 R84, R104.reuse, R116, R84 ;  /* 0x000000746854723c */ /* 0x050fe80000001854 */
[--C-:B------:R-:W-:Y:S04]  /*9ff0*/  FFMA.FTZ R102, R167, c[0x0][0x2d0], -R101.reuse ;  /* 0x0000b400a7667a23 */ /* 0x100fe80000010865 */
[----:B------:R4:W-:Y:S01]  /*a000*/  MUFU.EX2 R167, R102 ;  /* 0x0000006600a77308 */ /* 0x0009e20000000800 */
[C---:B------:R-:W-:Y:S01]  /*a010*/  HMMA.16816.F32 R88, R104.reuse, R118, R88 ;  /* 0x000000766858723c */ /* 0x040fe20000001858 */
[----:B------:R-:W1:Y:S07]  /*a020*/  LDSM.16.MT88.4 R116, [R226+0x2100] ;  /* 0x00210000e274783b */ /* 0x000e6e0000004200 */
[C---:B-1----:R-:W-:Y:S08]  /*a030*/  HMMA.16816.F32 R92, R104.reuse, R108, R92 ;  /* 0x0000006c685c723c */ /* 0x042ff0000000185c */
[----:B------:R-:W-:Y:S01]  /*a040*/  HMMA.16816.F32 R96, R104, R110, R96 ;  /* 0x0000006e6860723c */ /* 0x000fe20000001860 */
[----:B------:R-:W-:Y:S03]  /*a050*/  LDSM.16.MT88.4 R108, [R228+0x2100] ;  /* 0x00210000e46c783b */ /* 0x000fe60000004200 */
[----:B----4-:R-:W-:Y:S03]  /*a060*/  FFMA.FTZ R102, R166, c[0x0][0x2d0], -R101 ;  /* 0x0000b400a6667a23 */ /* 0x010fe60000010865 */
[----:B------:R-:W-:Y:S01]  /*a070*/  F2FP.PACK_AB R104, R252, R251 ;  /* 0x000000fbfc68723e */ /* 0x000fe200000000ff */
[----:B------:R1:W4:Y:S01]  /*a080*/  MUFU.EX2 R166, R102 ;  /* 0x0000006600a67308 */ /* 0x0003220000000800 */
[----:B------:R-:W-:Y:S03]  /*a090*/  F2FP.PACK_AB R106, R182, R183 ;  /* 0x000000b7b66a723e */ /* 0x000fe600000000ff */
[----:B------:R-:W-:Y:S01]  /*a0a0*/  F2FP.PACK_AB R105, R168, R169 ;  /* 0x000000a9a869723e */ /* 0x000fe200000000ff */
[--C-:B-1----:R-:W-:Y:S01]  /*a0b0*/  FFMA.FTZ R102, R121, c[0x0][0x2d0], -R153.reuse ;  /* 0x0000b40079667a23 */ /* 0x102fe20000010899 */
[----:B----4-:R-:W-:Y:S01]  /*a0c0*/  F2FP.PACK_AB R107, R166, R167 ;  /* 0x000000a7a66b723e */ /* 0x010fe200000000ff */
[----:B------:R-:W1:Y:S01]  /*a0d0*/  LDSM.16.MT88.4 R120, [R229+0x2100] ;  /* 0x00210000e578783b */ /* 0x000e620000004200 */
[----:B------:R-:W-:Y:S02]  /*a0e0*/  FFMA.FTZ R153, R170, c[0x0][0x2d0], -R153 ;  /* 0x0000b400aa997a23 */ /* 0x000fe40000010899 */
[----:B------:R-:W-:Y:S03]  /*a0f0*/  MUFU.EX2 R177, R102 ;  /* 0x0000006600b17308 */ /* 0x000fe60000000800 */
[C---:B------:R-:W-:Y:S07]  /*a100*/  HMMA.16816.F32 R4, R104.reuse, R112, R4 ;  /* 0x000000706804723c */ /* 0x040fee0000001804 */
[----:B------:R-:W4:Y:S01]  /*a110*/  MUFU.EX2 R170, R153 ;  /* 0x0000009900aa7308 */ /* 0x000f220000000800 */
[C---:B------:R-:W-:Y:S01]  /*a120*/  HMMA.16816.F32 R8, R104.reuse, R114, R8 ;  /* 0x000000726808723c */ /* 0x040fe20000001808 */
[----:B------:R-:W3:Y:S07]  /*a130*/  LDSM.16.MT88.4 R112, [R225+0x5100] ;  /* 0x00510000e170783b */ /* 0x000eee0000004200 */
[C---:B------:R-:W-:Y:S08]  /*a140*/  HMMA.16816.F32 R12, R104.reuse, R116, R12 ;  /* 0x00000074680c723c */ /* 0x040ff0000000180c */
[C---:B------:R-:W-:Y:S01]  /*a150*/  HMMA.16816.F32 R16, R104.reuse, R118, R16 ;  /* 0x000000766810723c */ /* 0x040fe20000001810 */
[----:B------:R-:W-:Y:S07]  /*a160*/  LDSM.16.MT88.4 R116, [R229+0x5100] ;  /* 0x00510000e574783b */ /* 0x000fee0000004200 */
[C---:B-1----:R-:W-:Y:S04]  /*a170*/  HMMA.16816.F32 R20, R104.reuse, R120, R20 ;  /* 0x000000786814723c */ /* 0x042fe80000001814 */
[----:B--2---:R-:W-:Y:S04]  /*a180*/  FFMA.FTZ R2, R2, R125, R164 ;  /* 0x0000007d02027223 */ /* 0x004fe800000100a4 */
[C---:B------:R-:W-:Y:S01]  /*a190*/  HMMA.16816.F32 R24, R104.reuse, R122, R24 ;  /* 0x0000007a6818723c */ /* 0x040fe20000001818 */
[----:B------:R-:W-:Y:S07]  /*a1a0*/  LDSM.16.MT88.4 R120, [R228+0x5100] ;  /* 0x00510000e478783b */ /* 0x000fee0000004200 */
[C---:B------:R-:W-:Y:S08]  /*a1b0*/  HMMA.16816.F32 R28, R104.reuse, R108, R28 ;  /* 0x0000006c681c723c */ /* 0x040ff0000000181c */
[C---:B------:R-:W-:Y:S01]  /*a1c0*/  HMMA.16816.F32 R32, R104.reuse, R110, R32 ;  /* 0x0000006e6820723c */ /* 0x040fe20000001820 */
[----:B------:R-:W-:Y:S03]  /*a1d0*/  LDSM.16.MT88.4 R108, [R225+0x8100] ;  /* 0x00810000e16c783b */ /* 0x000fe60000004200 */
[----:B---3--:R-:W-:Y:S01]  /*a1e0*/  FFMA.FTZ R128, R0, R124, R154 ;  /* 0x0000007c00807223 */ /* 0x008fe2000001009a */
[----:B----4-:R-:W-:Y:S01]  /*a1f0*/  F2FP.PACK_AB R154, R170, R171 ;  /* 0x000000abaa9a723e */ /* 0x010fe200000000ff */
[--C-:B------:R-:W-:Y:S02]  /*a200*/  FFMA.FTZ R0, R244, c[0x0][0x2d0], -R101.reuse ;  /* 0x0000b400f4007a23 */ /* 0x100fe40000010865 */
[C---:B------:R-:W-:Y:S01]  /*a210*/  HMMA.16816.F32 R36, R104.reuse, R112, R36 ;  /* 0x000000706824723c */ /* 0x040fe20000001824 */
[----:B------:R-:W1:Y:S01]  /*a220*/  LDSM.16.MT88.4 R124, [R226+0x5100] ;  /* 0x00510000e27c783b */ /* 0x000e620000004200 */
[----:B------:R2:W-:Y:S06]  /*a230*/  MUFU.EX2 R164, R0 ;  /* 0x0000000000a47308 */ /* 0x0005ec0000000800 */
[C---:B------:R-:W-:Y:S01]  /*a240*/  HMMA.16816.F32 R40, R104.reuse, R114, R40 ;  /* 0x000000726828723c */ /* 0x040fe20000001828 */
[----:B------:R-:W3:Y:S08]  /*a250*/  LDSM.16.MT88.4 R112, [R226+0x8100] ;  /* 0x00810000e270783b */ /* 0x000ef00000004200 */
[----:B------:R4:W5:Y:S03]  /*a260*/  LDL.LU R244, [R1+0x64] ;  /* 0x0000640001f47983 */ /* 0x0009660000300800 */
[--C-:B--2---:R-:W-:Y:S02]  /*a270*/  FFMA.FTZ R0, R245, c[0x0][0x2d0], -R101.reuse ;  /* 0x0000b400f5007a23 */ /* 0x104fe40000010865 */
[----:B------:R4:W5:Y:S01]  /*a280*/  LDL.LU R245, [R1+0x60] ;  /* 0x0000600001f57983 */ /* 0x0009620000300800 */
[----:B------:R-:W-:Y:S01]  /*a290*/  FFMA.FTZ R101, R152, c[0x0][0x2d0], -R101 ;  /* 0x0000b40098657a23 */ /* 0x000fe20000010865 */
[----:B------:R2:W2:Y:S01]  /*a2a0*/  MUFU.EX2 R102, R0 ;  /* 0x0000000000667308 */ /* 0x0004a20000000800 */
[----:B------:R-:W-:Y:S01]  /*a2b0*/  F2FP.PACK_AB R152, R176, R177 ;  /* 0x000000b1b098723e */ /* 0x000fe200000000ff */
[C---:B-1----:R-:W-:Y:S08]  /*a2c0*/  HMMA.16816.F32 R44, R104.reuse, R124, R44 ;  /* 0x0000007c682c723c */ /* 0x042ff0000000182c */
[----:B------:R-:W1:Y:S01]  /*a2d0*/  MUFU.EX2 R101, R101 ;  /* 0x0000006500657308 */ /* 0x000e620000000800 */
[C---:B------:R-:W-:Y:S01]  /*a2e0*/  HMMA.16816.F32 R48, R104.reuse, R126, R48 ;  /* 0x0000007e6830723c */ /* 0x040fe20000001830 */
[----:B------:R-:W3:Y:S02]  /*a2f0*/  LDSM.16.MT88.4 R124, [R229+0x8100] ;  /* 0x00810000e57c783b */ /* 0x000ee40000004200 */
[----:B--2---:R-:W-:Y:S01]  /*a300*/  FADD.FTZ R0, R246, R2 ;  /* 0x00000002f6007221 */ /* 0x004fe20000010000 */
[----:B------:R-:W-:Y:S04]  /*a310*/  F2FP.PACK_AB R153, R102, R164 ;  /* 0x000000a46699723e */ /* 0x000fe800000000ff */
[C---:B------:R-:W-:Y:S01]  /*a320*/  HMMA.16816.F32 R52, R104.reuse, R116, R52 ;  /* 0x000000746834723c */ /* 0x040fe20000001834 */
[----:B------:R4:W5:Y:S03]  /*a330*/  LDL.LU R246, [R1+0x5c] ;  /* 0x00005c0001f67983 */ /* 0x0009660000300800 */
[----:B------:R-:W-:Y:S01]  /*a340*/  FADD.FTZ R2, R247, R128 ;  /* 0x00000080f7027221 */ /* 0x000fe20000010000 */
[----:B------:R-:W-:Y:S01]  /*a350*/  MOV R128, R140 ;  /* 0x0000008c00807202 */ /* 0x000fe20000000f00 */
[----:B------:R4:W5:Y:S01]  /*a360*/  LDL.LU R247, [R1+0x58] ;  /* 0x0000580001f77983 */ /* 0x0009620000300800 */
[----:B------:R-:W-:Y:S01]  /*a370*/  FADD.FTZ R0, R248, R0 ;  /* 0x00000000f8007221 */ /* 0x000fe20000010000 */
[C---:B------:R-:W-:Y:S02]  /*a380*/  HMMA.16816.F32 R56, R104.reuse, R118, R56 ;  /* 0x000000766838723c */ /* 0x040fe40000001838 */
[----:B------:R4:W5:Y:S02]  /*a390*/  LDL.LU R248, [R1+0x54] ;  /* 0x0000540001f87983 */ /* 0x0009640000300800 */
[----:B------:R-:W-:Y:S02]  /*a3a0*/  FADD.FTZ R0, R231, R0 ;  /* 0x00000000e7007221 */ /* 0x000fe40000010000 */
[----:B------:R4:W5:Y:S01]  /*a3b0*/  LDL.LU R231, [R1+0x50] ;  /* 0x0000500001e77983 */ /* 0x0009620000300800 */
[----:B------:R-:W-:Y:S01]  /*a3c0*/  FADD.FTZ R2, R155, R2 ;  /* 0x000000029b027221 */ /* 0x000fe20000010000 */
[C---:B------:R-:W-:Y:S02]  /*a3d0*/  HMMA.16816.F32 R60, R104.reuse, R120, R60 ;  /* 0x00000078683c723c */ /* 0x040fe4000000183c */
[----:B------:R-:W2:Y:S02]  /*a3e0*/  LDSM.16.MT88.4 R116, [R228+0x8100] ;  /* 0x00810000e474783b */ /* 0x000ea40000004200 */
[----:B-1----:R-:W-:Y:S01]  /*a3f0*/  F2FP.PACK_AB R155, R101, R103 ;  /* 0x00000067659b723e */ /* 0x002fe200000000ff */
[----:B------:R-:W-:Y:S02]  /*a400*/  FADD.FTZ R165, R165, R2 ;  /* 0x00000002a5a57221 */ /* 0x000fe40000010000 */
[----:B------:R-:W-:Y:S01]  /*a410*/  FADD.FTZ R2, R130, R0 ;  /* 0x0000000082027221 */ /* 0x000fe20000010000 */
[C---:B------:R-:W-:Y:S02]  /*a420*/  HMMA.16816.F32 R64, R104.reuse, R122, R64 ;  /* 0x0000007a6840723c */ /* 0x040fe40000001840 */
[----:B------:R-:W-:Y:S02]  /*a430*/  LDSM.16.MT88.4 R120, [R226+0x2900] ;  /* 0x00290000e278783b */ /* 0x000fe40000004200 */
[----:B------:R-:W-:Y:S02]  /*a440*/  MOV R130, R133 ;  /* 0x0000008500827202 */ /* 0x000fe40000000f00 */
[----:B------:R-:W-:Y:S02]  /*a450*/  MOV R0, R132 ;  /* 0x0000008400007202 */ /* 0x000fe40000000f00 */
[C---:B------:R-:W-:Y:S02]  /*a460*/  HMMA.16816.F32 R68, R104.reuse, R108, R68 ;  /* 0x0000006c6844723c */ /* 0x040fe40000001844 */
[----:B------:R-:W-:Y:S02]  /*a470*/  LDSM.16.MT88.4 R140, [R225+0x5900] ;  /* 0x00590000e18c783b */ /* 0x000fe40000004200 */
[----:B------:R-:W-:Y:S04]  /*a480*/  FADD.FTZ R0, R0, R165 ;  /* 0x000000a500007221 */ /* 0x000fe80000010000 */
[C---:B------:R-:W-:Y:S02]  /*a490*/  HMMA.16816.F32 R72, R104.reuse, R110, R72 ;  /* 0x0000006e6848723c */ /* 0x040fe40000001848 */
[----:B------:R-:W1:Y:S06]  /*a4a0*/  LDSM.16.MT88.4 R108, [R225+0x2900] ;  /* 0x00290000e16c783b */ /* 0x000e6c0000004200 */
[C---:B---3--:R-:W-:Y:S08]  /*a4b0*/  HMMA.16816.F32 R76, R104.reuse, R112, R76 ;  /* 0x00000070684c723c */ /* 0x048ff0000000184c */
[C---:B------:R-:W-:Y:S08]  /*a4c0*/  HMMA.16816.F32 R80, R104.reuse, R114, R80 ;  /* 0x000000726850723c */ /* 0x040ff00000001850 */
[C---:B------:R-:W-:Y:S08]  /*a4d0*/  HMMA.16816.F32 R84, R104.reuse, R124, R84 ;  /* 0x0000007c6854723c */ /* 0x040ff00000001854 */
[C---:B------:R-:W-:Y:S01]  /*a4e0*/  HMMA.16816.F32 R88, R104.reuse, R126, R88 ;  /* 0x0000007e6858723c */ /* 0x040fe20000001858 */
[----:B------:R-:W3:Y:S07]  /*a4f0*/  LDSM.16.MT88.4 R124, [R229+0x2900] ;  /* 0x00290000e57c783b */ /* 0x000eee0000004200 */
[C---:B--2---:R-:W-:Y:S07]  /*a500*/  HMMA.16816.F32 R92, R104.reuse, R116, R92 ;  /* 0x00000074685c723c */ /* 0x044fee000000185c */
[----:B------:R-:W-:Y:S01]  /*a510*/  MOV R116, R135 ;  /* 0x0000008700747202 */ /* 0x000fe20000000f00 */
[----:B------:R-:W-:Y:S04]  /*a520*/  HMMA.16816.F32 R96, R104, R118, R96 ;  /* 0x000000766860723c */ /* 0x000fe80000001860 */
[----:B------:R-:W-:Y:S02]  /*a530*/  MOV R117, R134 ;  /* 0x0000008600757202 */ /* 0x000fe40000000f00 */
[----:B------:R-:W2:Y:S02]  /*a540*/  LDSM.16.MT88.4 R132, [R228+0x2900] ;  /* 0x00290000e484783b */ /* 0x000ea40000004200 */
[C---:B-1----:R-:W-:Y:S06]  /*a550*/  HMMA.16816.F32 R104, R152.reuse, R108, R4 ;  /* 0x0000006c9868723c */ /* 0x042fec0000001804 */
[----:B------:R-:W1:Y:S02]  /*a560*/  LDSM.16.MT88.4 R4, [R229+0x5900] ;  /* 0x00590000e504783b */ /* 0x000e640000004200 */
[C---:B------:R-:W-:Y:S06]  /*a570*/  HMMA.16816.F32 R108, R152.reuse, R110, R8 ;  /* 0x0000006e986c723c */ /* 0x040fec0000001808 */
[----:B------:R-:W1:Y:S02]  /*a580*/  LDSM.16.MT88.4 R8, [R228+0x5900] ;  /* 0x00590000e408783b */ /* 0x000e640000004200 */
[C---:B------:R-:W-:Y:S07]  /*a590*/  HMMA.16816.F32 R112, R152.reuse, R120, R12 ;  /* 0x000000789870723c */ /* 0x040fee000000180c */
[----:B------:R-:W-:Y:S02]  /*a5a0*/  MOV R14, R116 ;  /* 0x00000074000e7202 */ /* 0x000fe40000000f00 */
[----:B------:R-:W-:Y:S02]  /*a5b0*/  MOV R15, R117 ;  /* 0x00000075000f7202 */ /* 0x000fe40000000f00 */
[C---:B------:R-:W-:Y:S01]  /*a5c0*/  HMMA.16816.F32 R116, R152.reuse, R122, R16 ;  /* 0x0000007a9874723c */ /* 0x040fe20000001810 */
[----:B------:R-:W-:Y:S07]  /*a5d0*/  LDSM.16.MT88.4 R16, [R226+0x8900] ;  /* 0x00890000e210783b */ /* 0x000fee0000004200 */
[C---:B---3--:R-:W-:Y:S07]  /*a5e0*/  HMMA.16816.F32 R120, R152.reuse, R124, R20 ;  /* 0x0000007c9878723c */ /* 0x048fee0000001814 */
[----:B------:R-:W-:Y:S01]  /*a5f0*/  MOV R23, R14 ;  /* 0x0000000e00177202 */ /* 0x000fe20000000f00 */
[C---:B------:R-:W-:Y:S04]  /*a600*/  HMMA.16816.F32 R124, R152.reuse, R126, R24 ;  /* 0x0000007e987c723c */ /* 0x040fe80000001818 */
[----:B------:R-:W-:Y:S02]  /*a610*/  MOV R21, R130 ;  /* 0x0000008200157202 */ /* 0x000fe40000000f00 */
[----:B------:R-:W-:Y:S02]  /*a620*/  MOV R20, R128 ;  /* 0x0000008000147202 */ /* 0x000fe40000000f00 */
[----:B------:R-:W-:Y:S04]  /*a630*/  MOV R24, R129 ;  /* 0x0000008100187202 */ /* 0x000fe80000000f00 */
[----:B------:R-:W-:Y:S02]  /*a640*/  MOV R27, R131 ;  /* 0x00000083001b7202 */ /* 0x000fe40000000f00 */
[C---:B--2---:R-:W-:Y:S03]  /*a650*/  HMMA.16816.F32 R128, R152.reuse, R132, R28 ;  /* 0x000000849880723c */ /* 0x044fe6000000181c */
[----:B------:R-:W-:Y:S02]  /*a660*/  MOV R22, R15 ;  /* 0x0000000f00167202 */ /* 0x000fe40000000f00 */
[----:B------:R-:W2:Y:S01]  /*a670*/  LDSM.16.MT88.4 R12, [R225+0x8900] ;  /* 0x00890000e10c783b */ /* 0x000ea20000004200 */
[----:B------:R-:W-:Y:S02]  /*a680*/  MOV R25, R147 ;  /* 0x0000009300197202 */ /* 0x000fe40000000f00 */
[C---:B------:R-:W-:Y:S04]  /*a690*/  HMMA.16816.F32 R132, R152.reuse, R134, R32 ;  /* 0x000000869884723c */ /* 0x040fe80000001820 */
[----:B------:R-:W-:Y:S02]  /*a6a0*/  MOV R30, R139 ;  /* 0x0000008b001e7202 */ /* 0x000fe40000000f00 */
[----:B------:R-:W-:Y:S02]  /*a6b0*/  MOV R31, R138 ;  /* 0x0000008a001f7202 */ /* 0x000fe40000000f00 */
[----:B------:R-:W-:Y:S04]  /*a6c0*/  MOV R34, R137 ;  /* 0x0000008900227202 */ /* 0x000fe80000000f00 */
[----:B------:R-:W-:Y:S01]  /*a6d0*/  MOV R35, R136 ;  /* 0x0000008800237202 */ /* 0x000fe20000000f00 */
[----:B------:R-:W-:Y:S01]  /*a6e0*/  FADD.FTZ R2, R34, R2 ;  /* 0x0000000222027221 */ /* 0x000fe20000010000 */
[C---:B------:R-:W-:Y:S03]  /*a6f0*/  HMMA.16816.F32 R136, R152.reuse, R140, R36 ;  /* 0x0000008c9888723c */ /* 0x040fe60000001824 */
[----:B------:R-:W-:Y:S01]  /*a700*/  MOV R26, R146 ;  /* 0x00000092001a7202 */ /* 0x000fe20000000f00 */
[----:B------:R-:W-:Y:S01]  /*a710*/  FADD.FTZ R0, R35, R0 ;  /* 0x0000000023007221 */ /* 0x000fe20000010000 */
[----:B------:R-:W-:Y:S02]  /*a720*/  MOV R28, R145 ;  /* 0x00000091001c7202 */ /* 0x000fe40000000f00 */
[----:B------:R-:W-:Y:S01]  /*a730*/  MOV R29, R144 ;  /* 0x00000090001d7202 */ /* 0x000fe20000000f00 */
[C---:B------:R-:W-:Y:S04]  /*a740*/  HMMA.16816.F32 R140, R152.reuse, R142, R40 ;  /* 0x0000008e988c723c */ /* 0x040fe80000001828 */
[----:B------:R-:W-:Y:S02]  /*a750*/  FADD.FTZ R2, R28, R2 ;  /* 0x000000021c027221 */ /* 0x000fe40000010000 */
[----:B------:R-:W-:Y:S02]  /*a760*/  FADD.FTZ R0, R29, R0 ;  /* 0x000000001d007221 */ /* 0x000fe40000010000 */
[C---:B------:R-:W-:Y:S04]  /*a770*/  HMMA.16816.F32 R144, R152.reuse, R148, R44 ;  /* 0x000000949890723c */ /* 0x040fe8000000182c */
[----:B------:R-:W-:Y:S02]  /*a780*/  FADD.FTZ R2, R30, R2 ;  /* 0x000000021e027221 */ /* 0x000fe40000010000 */
[----:B------:R-:W-:Y:S02]  /*a790*/  FADD.FTZ R0, R31, R0 ;  /* 0x000000001f007221 */ /* 0x000fe40000010000 */
[C---:B------:R-:W-:Y:S04]  /*a7a0*/  HMMA.16816.F32 R148, R152.reuse, R150, R48 ;  /* 0x000000969894723c */ /* 0x040fe80000001830 */
[----:B------:R-:W-:Y:S02]  /*a7b0*/  FADD.FTZ R2, R24, R2 ;  /* 0x0000000218027221 */ /* 0x000fe40000010000 */
[----:B------:R-:W-:Y:S02]  /*a7c0*/  FADD.FTZ R0, R181, R0 ;  /* 0x00000000b5007221 */ /* 0x000fe40000010000 */
[C---:B-1----:R-:W-:Y:S04]  /*a7d0*/  HMMA.16816.F32 R52, R152.reuse, R4, R52 ;  /* 0x000000049834723c */ /* 0x042fe80000001834 */
[----:B------:R-:W-:Y:S02]  /*a7e0*/  FADD.FTZ R2, R25, R2 ;  /* 0x0000000219027221 */ /* 0x000fe40000010000 */
[----:B------:R-:W-:Y:S02]  /*a7f0*/  FADD.FTZ R0, R180, R0 ;  /* 0x00000000b4007221 */ /* 0x000fe40000010000 */
[C---:B------:R-:W-:Y:S01]  /*a800*/  HMMA.16816.F32 R56, R152.reuse, R6, R56 ;  /* 0x000000069838723c */ /* 0x040fe20000001838 */
[----:B------:R-:W1:Y:S03]  /*a810*/  LDSM.16.MT88.4 R4, [R229+0x8900] ;  /* 0x00890000e504783b */ /* 0x000e660000004200 */
[----:B------:R-:W-:Y:S02]  /*a820*/  FADD.FTZ R2, R26, R2 ;  /* 0x000000021a027221 */ /* 0x000fe40000010000 */
[----:B------:R-:W-:Y:S02]  /*a830*/  FADD.FTZ R0, R179, R0 ;  /* 0x00000000b3007221 */ /* 0x000fe40000010000 */
[C---:B------:R-:W-:Y:S04]  /*a840*/  HMMA.16816.F32 R60, R152.reuse, R8, R60 ;  /* 0x00000008983c723c */ /* 0x040fe8000000183c */
[----:B------:R-:W-:Y:S02]  /*a850*/  FADD.FTZ R2, R27, R2 ;  /* 0x000000021b027221 */ /* 0x000fe40000010000 */
[----:B------:R-:W-:Y:S02]  /*a860*/  FADD.FTZ R0, R178, R0 ;  /* 0x00000000b2007221 */ /* 0x000fe40000010000 */
[C---:B------:R-:W-:Y:S01]  /*a870*/  HMMA.16816.F32 R64, R152.reuse, R10, R64 ;  /* 0x0000000a9840723c */ /* 0x040fe20000001840 */
[----:B------:R-:W3:Y:S03]  /*a880*/  LDSM.16.MT88.4 R8, [R228+0x8900] ;  /* 0x00890000e408783b */ /* 0x000ee60000004200 */
[----:B------:R-:W-:Y:S02]  /*a890*/  FADD.FTZ R2, R20, R2 ;  /* 0x0000000214027221 */ /* 0x000fe40000010000 */
[----:B------:R-:W-:Y:S02]  /*a8a0*/  FADD.FTZ R0, R175, R0 ;  /* 0x00000000af007221 */ /* 0x000fe40000010000 */
[C---:B--2---:R-:W-:Y:S04]  /*a8b0*/  HMMA.16816.F32 R68, R152.reuse, R12, R68 ;  /* 0x0000000c9844723c */ /* 0x044fe80000001844 */
        /* <DEDUP_REMOVED lines=14> */
[C---:B------:R-:W-:Y:S04]  /*a9a0*/  HMMA.16816.F32 R88, R152.reuse, R6, R88 ;  /* 0x000000069858723c */ /* 0x040fe80000001858 */
[----:B------:R-:W-:Y:S02]  /*a9b0*/  FADD.FTZ R2, R183, R2 ;  /* 0x00000002b7027221 */ /* 0x000fe40000010000 */
[----:B------:R-:W-:Y:S02]  /*a9c0*/  FADD.FTZ R0, R167, R0 ;  /* 0x00000000a7007221 */ /* 0x000fe40000010000 */
[----:B------:R-:W-:Y:S01]  /*a9d0*/  FADD.FTZ R2, R182, R2 ;  /* 0x00000002b6027221 */ /* 0x000fe20000010000 */
[C---:B---3--:R-:W-:Y:S03]  /*a9e0*/  HMMA.16816.F32 R92, R152.reuse, R8, R92 ;  /* 0x00000008985c723c */ /* 0x048fe6000000185c */
[----:B------:R-:W-:Y:S02]  /*a9f0*/  FADD.FTZ R4, R166, R0 ;  /* 0x00000000a6047221 */ /* 0x000fe40000010000 */
[----:B------:R-:W-:Y:S02]  /*aa00*/  FADD.FTZ R0, R177, R2 ;  /* 0x00000002b1007221 */ /* 0x000fe40000010000 */
[----:B------:R-:W-:Y:S01]  /*aa10*/  FADD.FTZ R4, R164, R4 ;  /* 0x00000004a4047221 */ /* 0x000fe20000010000 */
[----:B------:R-:W-:Y:S04]  /*aa20*/  HMMA.16816.F32 R96, R152, R10, R96 ;  /* 0x0000000a9860723c */ /* 0x000fe80000001860 */
[----:B------:R-:W-:Y:S02]  /*aa30*/  FADD.FTZ R0, R176, R0 ;  /* 0x00000000b0007221 */ /* 0x000fe40000010000 */
[----:B------:R-:W-:Y:S01]  /*aa40*/  FADD.FTZ R4, R102, R4 ;  /* 0x0000000466047221 */ /* 0x000fe20000010000 */
[----:B------:R-:W-:Y:S01]  /*aa50*/  MOV R102, R3 ;  /* 0x0000000300667202 */ /* 0x000fe20000000f00 */
[----:B------:R-:W-:Y:S04]  /*aa60*/  FADD.FTZ R2, R171, R0 ;  /* 0x00000000ab027221 */ /* 0x000fe80000010000 */
[----:B------:R-:W-:Y:S02]  /*aa70*/  FADD.FTZ R2, R170, R2 ;  /* 0x00000002aa027221 */ /* 0x000fe40000010000 */
[----:B------:R-:W-:Y:S03]  /*aa80*/  FADD.FTZ R0, R103, R4 ;  /* 0x0000000467007221 */ /* 0x000fe60000010000 */
[----:B------:R4:W-:Y:S01]  /*aa90*/  STL [R1], R2 ;  /* 0x0000000201007387 */ /* 0x0009e20000100800 */
[----:B------:R-:W-:Y:S01]  /*aaa0*/  FADD.FTZ R0, R101, R0 ;  /* 0x0000000065007221 */ /* 0x000fe20000010000 */
[----:B------:R-:W-:Y:S04]  /*aab0*/  MOV R101, R100 ;  /* 0x0000006400657202 */ /* 0x000fe80000000f00 */
[----:B------:R4:W-:Y:S01]  /*aac0*/  STL [R1+0x4], R0 ;  /* 0x0000040001007387 */ /* 0x0009e20000100800 */
[----:B------:R-:W-:-:S05]  /*aad0*/  @P0 BRA `(.L_x_3) ;  /* 0xffffc02000000947 */ /* 0x000fca000383ffff */
.L_x_2:
[----:B---34-:R-:W2:Y:S04]  /*aae0*/  LDL.LU R0, [R1] ;  /* 0x0000000001007983 */ /* 0x018ea80000300800 */
[----:B------:R-:W1:Y:S01]  /*aaf0*/  S2R R8, SR_TID.X ;  /* 0x0000000000087919 */ /* 0x000e620000002100 */
[----:B------:R-:W-:Y:S01]  /*ab00*/  MOV R103, c[0x0][0x4e8] ;  /* 0x00013a0000677a02 */ /* 0x000fe20000000f00 */
[----:B------:R-:W3:Y:S01]  /*ab10*/  S2UR UR7, SR_CTAID.Y ;  /* 0x00000000000779c3 */ /* 0x000ee20000002600 */
[----:B------:R-:W-:Y:S01]  /*ab20*/  ULDC.64 UR4, c[0x0][0x490] ;  /* 0x0001240000047ab9 */ /* 0x000fe20000000a00 */
[----:B------:R-:W4:Y:S04]  /*ab30*/  LDL.LU R2, [R1+0x4] ;  /* 0x0000040001027983 */ /* 0x000f280000300800 */
[----:B------:R-:W4:Y:S01]  /*ab40*/  LDL.LU R9, [R1+0x34] ;  /* 0x0000340001097983 */ /* 0x000f220000300800 */
[----:B------:R-:W-:-:S03]  /*ab50*/  ISETP.NE.AND P0, PT, R103, 0x1, PT ;  /* 0x000000016700780c */ /* 0x000fc60003f05270 */
[----:B------:R-:W4:Y:S01]  /*ab60*/  LDL.LU R152, [R1+0x4c] ;  /* 0x00004c0001987983 */ /* 0x000f220000300800 */
[----:B-1----:R-:W-:-:S04]  /*ab70*/  SHF.R.S32.HI R5, RZ, 0x1f, R8 ;  /* 0x0000001fff057819 */ /* 0x002fc80000011408 */
[CC--:B------:R-:W-:Y:S02]  /*ab80*/  LEA.HI R102, R5.reuse, R8.reuse, RZ, 0x5 ;  /* 0x0000000805667211 */ /* 0x0c0fe400078f28ff */
[----:B------:R-:W-:Y:S02]  /*ab90*/  LEA.HI R5, R5, R8, RZ, 0x2 ;  /* 0x0000000805057211 */ /* 0x000fe400078f10ff */
[----:B------:R-:W-:Y:S01]  /*aba0*/  LOP3.LUT R4, R102, 0xffffffe0, RZ, 0xc0, !PT ;  /* 0xffffffe066047812 */ /* 0x000fe200078ec0ff */
[----:B---3--:R-:W-:Y:S01]  /*abb0*/  USHF.R.S32.HI UR6, URZ, 0x1f, UR7 ;  /* 0x0000001f3f067899 */ /* 0x008fe20008011407 */
[----:B------:R-:W-:-:S03]  /*abc0*/  LOP3.LUT R14, R5, 0xfffffffc, RZ, 0xc0, !PT ;  /* 0xfffffffc050e7812 */ /* 0x000fc600078ec0ff */
[----:B------:R-:W-:Y:S01]  /*abd0*/  UIMAD UR10, UR6, UR4, URZ ;  /* 0x00000004060a72a4 */ /* 0x000fe2000f8e023f */
[----:B------:R-:W-:Y:S01]  /*abe0*/  IADD3 R14, -R14, R8, RZ ;  /* 0x000000080e0e7210 */ /* 0x000fe20007ffe1ff */
[----:B------:R-:W-:Y:S01]  /*abf0*/  UIMAD.WIDE.U32 UR12, UR7, UR4, URZ ;  /* 0x00000004070c72a5 */ /* 0x000fe2000f8e003f */
[----:B------:R-:W-:Y:S06]  /*ac00*/  BAR.SYNC.DEFER_BLOCKING 0x1, 0x100 ;  /* 0x0044000000007b1d */ /* 0x000fec0000010000 */
[----:B--2---:R-:W1:Y:S04]  /*ac10*/  SHFL.BFLY PT, R11, R0, 0x2, 0x1f ;  /* 0x0c401f00000b7f89 */ /* 0x004e6800000e0000 */
[----:B----4-:R-:W2:Y:S01]  /*ac20*/  SHFL.BFLY PT, R6, R2, 0x2, 0x1f ;  /* 0x0c401f0002067f89 */ /* 0x010ea200000e0000 */
[----:B------:R-:W-:Y:S01]  /*ac30*/  MOV R26, R9 ;  /* 0x00000009001a7202 */ /* 0x000fe20000000f00 */
[----:B-1----:R-:W-:-:S05]  /*ac40*/  FADD.FTZ R11, R11, R0 ;  /* 0x000000000b0b7221 */ /* 0x002fca0000010000 */
[----:B------:R-:W1:Y:S01]  /*ac50*/  SHFL.BFLY PT, R0, R11, 0x1, 0x1f ;  /* 0x0c201f000b007f89 */ /* 0x000e6200000e0000 */
[----:B--2---:R-:W-:-:S05]  /*ac60*/  FADD.FTZ R6, R6, R2 ;  /* 0x0000000206067221 */ /* 0x004fca0000010000 */
[----:B------:R-:W2:Y:S01]  /*ac70*/  SHFL.BFLY PT, R2, R6, 0x1, 0x1f ;  /* 0x0c201f0006027f89 */ /* 0x000ea200000e0000 */
[----:B-1----:R-:W-:Y:S01]  /*ac80*/  FADD.FTZ R11, R11, R0 ;  /* 0x000000000b0b7221 */ /* 0x002fe20000010000 */
[----:B------:R-:W-:-:S04]  /*ac90*/  MOV R0, RZ ;  /* 0x000000ff00007202 */ /* 0x000fc80000000f00 */
[----:B------:R-:W-:Y:S01]  /*aca0*/  FSETP.NE.FTZ.AND P2, PT, R11, RZ, PT ;  /* 0x000000ff0b00720b */ /* 0x000fe20003f55000 */
[----:B--2---:R-:W-:Y:S02]  /*acb0*/  FADD.FTZ R6, R6, R2 ;  /* 0x0000000206067221 */ /* 0x004fe40000010000 */
[----:B------:R-:W-:-:S03]  /*acc0*/  @P0 IMAD.HI.U32 R2, R9, c[0x0][0x4ec], RZ ;  /* 0x00013b0009020a27 */ /* 0x000fc600078e00ff */
[----:B------:R-:W-:Y:S02]  /*acd0*/  FSETP.NE.FTZ.AND P1, PT, R6, RZ, PT ;  /* 0x000000ff0600720b */ /* 0x000fe40003f35000 */
[----:B------:R-:W-:Y:S02]  /*ace0*/  @P0 SHF.R.U32.HI R26, RZ, c[0x0][0x4f0], R2 ;  /* 0x00013c00ff1a0a19 */ /* 0x000fe40000011602 */
[----:B------:R-:W-:Y:S01]  /*acf0*/  IADD3 R2, -R4, R8, RZ ;  /* 0x0000000804027210 */ /* 0x000fe20007ffe1ff */
[----:B------:R-:W-:Y:S02]  /*ad00*/  IMAD.MOV.U32 R4, RZ, RZ, RZ ;  /* 0x000000ffff047224 */ /* 0x000fe400078e00ff */
[----:B------:R-:W1:Y:S01]  /*ad10*/  @P2 MUFU.RCP R0, R11 ;  /* 0x0000000b00002308 */ /* 0x000e620000001000 */
[----:B------:R-:W-:Y:S01]  /*ad20*/  UIMAD UR10, UR7, UR5, UR10 ;  /* 0x00000005070a72a4 */ /* 0x000fe2000f8e020a */
[----:B------:R-:W-:Y:S02]  /*ad30*/  LOP3.LUT P4, RZ, R2, 0x3, RZ, 0xc0, !PT ;  /* 0x0000000302ff7812 */ /* 0x000fe4000788c0ff */
[----:B------:R-:W-:Y:S01]  /*ad40*/  IADD3 R7, -R26, RZ, RZ ;  /* 0x000000ff1a077210 */ /* 0x000fe20007ffe1ff */
[----:B------:R-:W-:-:S03]  /*ad50*/  ULDC.64 UR4, c[0x0][0x3e8] ;  /* 0x0000fa0000047ab9 */ /* 0x000fc60000000a00 */
[----:B------:R-:W2:Y:S01]  /*ad60*/  @P1 MUFU.RCP R4, R6 ;  /* 0x0000000600041308 */ /* 0x000ea20000001000 */
[C---:B-1----:R-:W-:Y:S02]  /*ad70*/  FMUL.FTZ R29, R0.reuse, R56 ;  /* 0x00000038001d7220 */ /* 0x042fe40000410000 */
[C---:B------:R-:W-:Y:S02]  /*ad80*/  FMUL.FTZ R65, R0.reuse, R65 ;  /* 0x0000004100417220 */ /* 0x040fe40000410000 */
[C---:B------:R-:W-:Y:S02]  /*ad90*/  FMUL.FTZ R69, R0.reuse, R69 ;  /* 0x0000004500457220 */ /* 0x040fe40000410000 */
[----:B------:R-:W-:Y:S02]  /*ada0*/  FMUL.FTZ R68, R0, R68 ;  /* 0x0000004400447220 */ /* 0x000fe40000410000 */
[C---:B--2---:R-:W-:Y:S02]  /*adb0*/  FMUL.FTZ R71, R4.reuse, R71 ;  /* 0x0000004704477220 */ /* 0x044fe40000410000 */
[----:B------:R-:W-:-:S02]  /*adc0*/  FMUL.FTZ R70, R4, R70 ;  /* 0x0000004604467220 */ /* 0x000fc40000410000 */
[C---:B------:R-:W-:Y:S02]  /*add0*/  FMUL.FTZ R16, R0.reuse, R53 ;  /* 0x0000003500107220 */ /* 0x040fe40000410000 */
[C---:B------:R-:W-:Y:S01]  /*ade0*/  FMUL.FTZ R31, R0.reuse, R52 ;  /* 0x00000034001f7220 */ /* 0x040fe20000410000 */
[----:B------:R-:W-:Y:S01]  /*adf0*/  F2FP.PACK_AB R70, R71, R70 ;  /* 0x000000464746723e */ /* 0x000fe200000000ff */
[----:B------:R-:W-:Y:S01]  /*ae00*/  FMUL.FTZ R105, R0, R105 ;  /* 0x0000006900697220 */ /* 0x000fe20000410000 */
[----:B------:R-:W2:Y:S01]  /*ae10*/  LDL.LU R71, [R1+0x30] ;  /* 0x0000300001477983 */ /* 0x000ea20000300800 */
[C---:B------:R-:W-:Y:S02]  /*ae20*/  FMUL.FTZ R67, R4.reuse, R67 ;  /* 0x0000004304437220 */ /* 0x040fe40000410000 */
[----:B------:R-:W-:Y:S01]  /*ae30*/  FMUL.FTZ R66, R4, R66 ;  /* 0x0000004204427220 */ /* 0x000fe20000410000 */
[----:B------:R-:W-:Y:S01]  /*ae40*/  SHF.R.S32.HI R2, RZ, 0x2, R5 ;  /* 0x00000002ff027819 */ /* 0x000fe20000011405 */
[----:B------:R-:W-:-:S02]  /*ae50*/  FMUL.FTZ R13, R0, R104 ;  /* 0x00000068000d7220 */ /* 0x000fc40000410000 */
[C---:B------:R-:W-:Y:S01]  /*ae60*/  FMUL.FTZ R109, R0.reuse, R109 ;  /* 0x0000006d006d7220 */ /* 0x040fe20000410000 */
[----:B------:R-:W-:Y:S01]  /*ae70*/  F2FP.PACK_AB R66, R67, R66 ;  /* 0x000000424342723e */ /* 0x000fe200000000ff */
[C---:B------:R-:W-:Y:S01]  /*ae80*/  FMUL.FTZ R17, R0.reuse, R108 ;  /* 0x0000006c00117220 */ /* 0x040fe20000410000 */
[----:B------:R-:W3:Y:S01]  /*ae90*/  LDL R67, [R1+0x48] ;  /* 0x0000480001437983 */ /* 0x000ee20000100800 */
[----:B------:R-:W-:Y:S02]  /*aea0*/  FMUL.FTZ R56, R0, R64 ;  /* 0x0000004000387220 */ /* 0x000fe40000410000 */
[C---:B------:R-:W-:Y:S02]  /*aeb0*/  FMUL.FTZ R63, R4.reuse, R63 ;  /* 0x0000003f043f7220 */ /* 0x040fe40000410000 */
[C---:B------:R-:W-:Y:S01]  /*aec0*/  FMUL.FTZ R62, R4.reuse, R62 ;  /* 0x0000003e043e7220 */ /* 0x040fe20000410000 */
[----:B------:R-:W-:Y:S01]  /*aed0*/  F2FP.PACK_AB R56, R65, R56 ;  /* 0x000000384138723e */ /* 0x000fe200000000ff */
[----:B------:R-:W-:Y:S01]  /*aee0*/  FMUL.FTZ R30, R4, R54 ;  /* 0x00000036041e7220 */ /* 0x000fe20000410000 */
[----:B------:R-:W-:Y:S01]  /*aef0*/  F2FP.PACK_AB R54, R69, R68 ;  /* 0x000000444536723e */ /* 0x000fe200000000ff */
[----:B------:R1:W5:Y:S01]  /*af00*/  LDL R65, [R1+0x24] ;  /* 0x0000240001417983 */ /* 0x0003620000100800 */
[----:B------:R-:W-:Y:S01]  /*af10*/  F2FP.PACK_AB R62, R63, R62 ;  /* 0x0000003e3f3e723e */ /* 0x000fe200000000ff */
[----:B------:R-:W-:-:S02]  /*af20*/  FMUL.FTZ R113, R0, R113 ;  /* 0x0000007100717220 */ /* 0x000fc40000410000 */
[----:B------:R1:W5:Y:S01]  /*af30*/  LDL.64 R68, [R1+0x10] ;  /* 0x0000100001447983 */ /* 0x0003620000100a00 */
[C---:B------:R-:W-:Y:S02]  /*af40*/  FMUL.FTZ R19, R0.reuse, R112 ;  /* 0x0000007000137220 */ /* 0x040fe40000410000 */
[C---:B------:R-:W-:Y:S01]  /*af50*/  FMUL.FTZ R117, R0.reuse, R117 ;  /* 0x0000007500757220 */ /* 0x040fe20000410000 */
[----:B------:R1:W5:Y:S01]  /*af60*/  LDL R63, [R1+0x20] ;  /* 0x00002000013f7983 */ /* 0x0003620000100800 */
[C---:B------:R-:W-:Y:S02]  /*af70*/  FMUL.FTZ R21, R0.reuse, R116 ;  /* 0x0000007400157220 */ /* 0x040fe40000410000 */
[C---:B------:R-:W-:Y:S02]  /*af80*/  FMUL.FTZ R121, R0.reuse, R121 ;  /* 0x0000007900797220 */ /* 0x040fe40000410000 */
[C---:B------:R-:W-:Y:S02]  /*af90*/  FMUL.FTZ R23, R0.reuse, R120 ;  /* 0x0000007800177220 */ /* 0x040fe40000410000 */
[----:B------:R-:W-:-:S02]  /*afa0*/  FMUL.FTZ R125, R0, R125 ;  /* 0x0000007d007d7220 */ /* 0x000fc40000410000 */
[C---:B------:R-:W-:Y:S02]  /*afb0*/  FMUL.FTZ R25, R0.reuse, R124 ;  /* 0x0000007c00197220 */ /* 0x040fe40000410000 */
[C---:B------:R-:W-:Y:S02]  /*afc0*/  FMUL.FTZ R129, R0.reuse, R129 ;  /* 0x0000008100817220 */ /* 0x040fe40000410000 */
        /* <DEDUP_REMOVED lines=27> */
[----:B------:R-:W-:Y:S01]  /*b180*/  FMUL.FTZ R44, R0, R96 ;  /* 0x00000060002c7220 */ /* 0x000fe20000410000 */
[----:B------:R-:W-:Y:S01]  /*b190*/  SHF.R.S32.HI R0, RZ, 0x1f, R5 ;  /* 0x0000001fff007819 */ /* 0x000fe20000011405 */
[----:B------:R-:W4:Y:S01]  /*b1a0*/  @P1 MUFU.LG2 R6, R6 ;  /* 0x0000000600061308 */ /* 0x000f220000000c00 */
[----:B------:R-:W-:-:S02]  /*b1b0*/  IMAD R101, R7, c[0x0][0x4e8], R9 ;  /* 0x00013a0007657a24 */ /* 0x000fc400078e0209 */
[----:B------:R-:W-:Y:S01]  /*b1c0*/  LEA.HI R0, R0, R2, RZ, 0x3 ;  /* 0x0000000200007211 */ /* 0x000fe200078f18ff */
[----:B------:R-:W1:Y:S03]  /*b1d0*/  S2R R64, SR_CTAID.Z ;  /* 0x0000000000407919 */ /* 0x000e660000002700 */
[----:B------:R-:W-:Y:S01]  /*b1e0*/  LOP3.LUT R0, R0, 0xfffffff8, RZ, 0xc0, !PT ;  /* 0xfffffff800007812 */ /* 0x000fe200078ec0ff */
[----:B------:R-:W-:-:S03]  /*b1f0*/  UIMAD.WIDE.U32 UR14, UR7, UR4, URZ ;  /* 0x00000004070e72a5 */ /* 0x000fc6000f8e003f */
[----:B------:R-:W-:Y:S02]  /*b200*/  IADD3 R10, R2, -R0, RZ ;  /* 0x80000000020a7210 */ /* 0x000fe40007ffe0ff */
[----:B------:R-:W-:Y:S01]  /*b210*/  @P2 MOV R2, 0x3f317218 ;  /* 0x3f31721800022802 */ /* 0x000fe20000000f00 */
[----:B------:R-:W-:Y:S01]  /*b220*/  @P1 IMAD.MOV.U32 R0, RZ, RZ, 0x3f317218 ;  /* 0x3f317218ff001424 */ /* 0x000fe200078e00ff */
[----:B------:R-:W-:Y:S01]  /*b230*/  MOV R9, UR15 ;  /* 0x0000000f00097c02 */ /* 0x000fe20008000f00 */
[----:B------:R-:W1:Y:S02]  /*b240*/  @P2 MUFU.LG2 R11, R11 ;  /* 0x0000000b000b2308 */ /* 0x000e640000000c00 */
[----:B------:R-:W-:Y:S02]  /*b250*/  @P2 FMUL.FTZ R9, R2, c[0x0][0x2d0] ;  /* 0x0000b40002092a20 */ /* 0x000fe40000410000 */
[----:B----4-:R-:W-:Y:S02]  /*b260*/  @P1 FMUL.FTZ R2, R6, 0.69314718246459960938 ;  /* 0x3f31721806021820 */ /* 0x010fe40000410000 */
[----:B------:R-:W-:Y:S01]  /*b270*/  @P1 FMUL.FTZ R0, R0, c[0x0][0x2d0] ;  /* 0x0000b40000001a20 */ /* 0x000fe20000410000 */
[----:B------:R-:W-:Y:S01]  /*b280*/  UIMAD UR6, UR6, UR4, URZ ;  /* 0x00000004060672a4 */ /* 0x000fe2000f8e023f */
[----:B------:R-:W-:Y:S01]  /*b290*/  FMUL.FTZ R28, R4, R58 ;  /* 0x0000003a041c7220 */ /* 0x000fe20000410000 */
[----:B------:R-:W-:Y:S01]  /*b2a0*/  MOV R58, 0xff800000 ;  /* 0xff800000003a7802 */ /* 0x000fe20000000f00 */
[----:B------:R-:W-:Y:S01]  /*b2b0*/  @P1 FFMA.FTZ R58, R0, R3, R2 ;  /* 0x00000003003a1223 */ /* 0x000fe20000010002 */
[----:B------:R-:W-:Y:S01]  /*b2c0*/  SHF.R.S32.HI R0, RZ, 0x5, R102 ;  /* 0x00000005ff007819 */ /* 0x000fe20000011466 */
        /* <DEDUP_REMOVED lines=39> */
[----:B------:R-:W-:Y:S01]  /*b540*/  FMUL.FTZ R98, R4, R98 ;  /* 0x0000006204627220 */ /* 0x000fe20000410000 */
[----:B------:R-:W-:Y:S01]  /*b550*/  UIMAD UR5, UR7, UR5, UR6 ;  /* 0x00000005070572a4 */ /* 0x000fe2000f8e0206 */
[----:B------:R-:W-:Y:S01]  /*b560*/  IMAD.U32 R4, RZ, RZ, UR12 ;  /* 0x0000000cff047e24 */ /* 0x000fe2000f8e00ff */
[----:B------:R-:W-:Y:S02]  /*b570*/  MOV R8, UR14 ;  /* 0x0000000e00087c02 */ /* 0x000fe40008000f00 */
[----:B------:R-:W-:Y:S01]  /*b580*/  SHF.R.S32.HI R3, RZ, 0x1f, R0 ;  /* 0x0000001fff037819 */ /* 0x000fe20000011400 */
[----:B------:R-:W-:Y:S01]  /*b590*/  UIADD3 UR5, UR15, UR5, URZ ;  /* 0x000000050f057290 */ /* 0x000fe2000fffe03f */
[----:B------:R-:W-:-:S02]  /*b5a0*/  MOV R6, R4 ;  /* 0x0000000400067202 */ /* 0x000fc40000000f00 */
[----:B------:R-:W-:Y:S02]  /*b5b0*/  F2FP.PACK_AB R28, R59, R28 ;  /* 0x0000001c3b1c723e */ /* 0x000fe400000000ff */
[----:B------:R-:W-:Y:S01]  /*b5c0*/  MOV R4, R8 ;  /* 0x0000000800047202 */ /* 0x000fe20000000f00 */
[----:B------:R-:W4:Y:S01]  /*b5d0*/  S2R R59, SR_CTAID.X ;  /* 0x00000000003b7919 */ /* 0x000f220000002500 */
[----:B------:R-:W-:Y:S02]  /*b5e0*/  LEA.HI R3, R3, R0, RZ, 0x3 ;  /* 0x0000000003037211 */ /* 0x000fe400078f18ff */
[----:B-1----:R-:W-:Y:S02]  /*b5f0*/  SHF.R.S32.HI R8, RZ, 0x1f, R64 ;  /* 0x0000001fff087819 */ /* 0x002fe40000011440 */
[----:B------:R-:W-:Y:S01]  /*b600*/  LEA.HI R2, R14, R14, RZ, 0x1 ;  /* 0x0000000e0e027211 */ /* 0x000fe200078f08ff */
[----:B------:R-:W-:Y:S01]  /*b610*/  @P2 FMUL.FTZ R11, R11, 0.69314718246459960938 ;  /* 0x3f3172180b0b2820 */ /* 0x000fe20000410000 */
[----:B------:R-:W-:-:S02]  /*b620*/  MOV R5, UR13 ;  /* 0x0000000d00057c02 */ /* 0x000fc40008000f00 */
[----:B------:R-:W-:Y:S02]  /*b630*/  F2FP.PACK_AB R30, R55, R30 ;  /* 0x0000001e371e723e */ /* 0x000fe400000000ff */
[----:B------:R-:W-:Y:S02]  /*b640*/  MOV R5, UR5 ;  /* 0x0000000500057c02 */ /* 0x000fe40008000f00 */
[----:B------:R-:W-:Y:S01]  /*b650*/  F2FP.PACK_AB R55, R61, R15 ;  /* 0x0000000f3d37723e */ /* 0x000fe200000000ff */
[----:B------:R-:W-:Y:S01]  /*b660*/  IMAD R15, R8, c[0x0][0x3f0], RZ ;  /* 0x0000fc00080f7a24 */ /* 0x000fe200078e02ff */
[----:B------:R-:W-:Y:S02]  /*b670*/  LOP3.LUT R3, R3, 0xffffff8, RZ, 0xc0, !PT ;  /* 0x0ffffff803037812 */ /* 0x000fe400078ec0ff */
[----:B------:R-:W-:Y:S01]  /*b680*/  LOP3.LUT R2, R2, 0x1ffffffe, RZ, 0xc0, !PT ;  /* 0x1ffffffe02027812 */ /* 0x000fe200078ec0ff */
[----:B------:R-:W-:Y:S01]  /*b690*/  UIADD3 UR10, UR13, UR10, URZ ;  /* 0x0000000a0d0a7290 */ /* 0x000fe2000fffe03f */
[----:B------:R-:W-:Y:S01]  /*b6a0*/  MOV R60, 0xff800000 ;  /* 0xff800000003c7802 */ /* 0x000fe20000000f00 */
[----:B------:R-:W-:Y:S01]  /*b6b0*/  @P2 FFMA.FTZ R60, R9, R100, R11 ;  /* 0x00000064093c2223 */ /* 0x000fe2000001000b */
[----:B------:R-:W-:Y:S01]  /*b6c0*/  F2FP.PACK_AB R31, R16, R31 ;  /* 0x0000001f101f723e */ /* 0x000fe200000000ff */
[C---:B------:R-:W-:Y:S01]  /*b6d0*/  IMAD R16, R0.reuse, 0x200, R14 ;  /* 0x0000020000107824 */ /* 0x040fe200078e020e */
[----:B------:R-:W-:Y:S01]  /*b6e0*/  IADD3 R9, R0, -R3, RZ ;  /* 0x8000000300097210 */ /* 0x000fe20007ffe0ff */
[----:B------:R-:W-:Y:S01]  /*b6f0*/  IMAD R0, R64, c[0x0][0x3f4], R15 ;  /* 0x0000fd0040007a24 */ /* 0x000fe200078e020f */
[----:B------:R-:W-:Y:S01]  /*b700*/  IADD3 R11, R14, -R2, RZ ;  /* 0x800000020e0b7210 */ /* 0x000fe20007ffe0ff */
[----:B------:R-:W-:Y:S01]  /*b710*/  IMAD.WIDE.U32 R2, R64, c[0x0][0x3f0], R4 ;  /* 0x0000fc0040027a25 */ /* 0x000fe200078e0004 */
[----:B------:R-:W-:-:S03]  /*b720*/  F2FP.PACK_AB R29, R57, R29 ;  /* 0x0000001d391d723e */ /* 0x000fc600000000ff */
[----:B------:R-:W-:Y:S01]  /*b730*/  IMAD R57, R8, c[0x0][0x498], RZ ;  /* 0x0001260008397a24 */ /* 0x000fe200078e02ff */
[----:B------:R-:W-:Y:S02]  /*b740*/  SHF.R.S32.HI R8, RZ, 0x2, R152 ;  /* 0x00000002ff087819 */ /* 0x000fe40000011498 */
[----:B------:R-:W-:Y:S02]  /*b750*/  MOV R7, UR10 ;  /* 0x0000000a00077c02 */ /* 0x000fe40008000f00 */
[C---:B------:R-:W-:Y:S02]  /*b760*/  LOP3.LUT R4, R10.reuse, 0x1, RZ, 0xc0, !PT ;  /* 0x000000010a047812 */ /* 0x040fe400078ec0ff */
[----:B------:R-:W-:Y:S02]  /*b770*/  IADD3 R3, R3, R0, RZ ;  /* 0x0000000003037210 */ /* 0x000fe40007ffe0ff */
[----:B------:R-:W-:Y:S02]  /*b780*/  LEA R0, R9, R8, 0x4 ;  /* 0x0000000809007211 */ /* 0x000fe400078e20ff */
[----:B------:R-:W-:Y:S01]  /*b790*/  SHF.L.U32 R5, R10, 0x6, RZ ;  /* 0x000000060a057819 */ /* 0x000fe200000006ff */
[----:B------:R-:W-:Y:S01]  /*b7a0*/  IMAD.WIDE.U32 R14, R64, c[0x0][0x498], R6 ;  /* 0x00012600400e7a25 */ /* 0x000fe200078e0006 */
[----:B------:R-:W-:-:S02]  /*b7b0*/  R2P PR, R10, 0x6 ;  /* 0x000000060a007804 */ /* 0x000fc40000000000 */
[----:B------:R-:W-:Y:S02]  /*b7c0*/  ISETP.NE.U32.AND P3, PT, R4, 0x1, PT ;  /* 0x000000010400780c */ /* 0x000fe40003f65070 */
[----:B------:R-:W-:Y:S02]  /*b7d0*/  SHF.R.S32.HI R6, RZ, 0x1f, R26 ;  /* 0x0000001fff067819 */ /* 0x000fe4000001141a */
[----:B------:R-:W-:Y:S02]  /*b7e0*/  LEA R4, R11, R0, 0x3 ;  /* 0x000000000b047211 */ /* 0x000fe400078e18ff */
[----:B------:R-:W-:Y:S01]  /*b7f0*/  LOP3.LUT R5, R5, 0x1c0, RZ, 0xc0, !PT ;  /* 0x000001c005057812 */ /* 0x000fe200078ec0ff */
[----:B------:R-:W-:Y:S01]  /*b800*/  IMAD R61, R103, c[0x0][0x388], RZ ;  /* 0x0000e200673d7a24 */ /* 0x000fe200078e02ff */
[C---:B----4-:R-:W-:Y:S01]  /*b810*/  LEA R10, R59.reuse, R4, 0x7 ;  /* 0x000000043b0a7211 */ /* 0x050fe200078e38ff */
[----:B------:R-:W-:Y:S01]  /*b820*/  IMAD R0, R59, 0x80, R0 ;  /* 0x000000803b007824 */ /* 0x000fe200078e0200 */
[----:B------:R-:W-:Y:S01]  /*b830*/  LEA.HI R5, R5, R5, RZ, 0x1d ;  /* 0x0000000505057211 */ /* 0x000fe200078fe8ff */
[----:B------:R-:W-:-:S02]  /*b840*/  IMAD R4, R6, c[0x0][0x3e0], RZ ;  /* 0x0000f80006047a24 */ /* 0x000fc400078e02ff */
[----:B------:R-:W-:Y:S01]  /*b850*/  IMAD.WIDE.U32 R2, R26, c[0x0][0x3e0], R2 ;  /* 0x0000f8001a027a25 */ /* 0x000fe200078e0002 */
[----:B------:R-:W-:Y:S02]  /*b860*/  LEA R5, R16, R5, 0x1 ;  /* 0x0000000510057211 */ /* 0x000fe400078e08ff */
[----:B------:R-:W-:Y:S01]  /*b870*/  ISETP.GE.OR P5, PT, R0, R61, P4 ;  /* 0x0000003d0000720c */ /* 0x000fe200027a6670 */
[----:B------:R-:W-:Y:S01]  /*b880*/  IMAD R4, R26, c[0x0][0x3e4], R4 ;  /* 0x0000f9001a047a24 */ /* 0x000fe200078e0204 */
[----:B------:R-:W-:Y:S01]  /*b890*/  IADD3 R0, R0, 0x8, RZ ;  /* 0x0000000800007810 */ /* 0x000fe20007ffe0ff */
[----:B------:R-:W-:Y:S01]  /*b8a0*/  @P0 IMAD.HI.U32 R7, R10, c[0x0][0x4ec], RZ ;  /* 0x00013b000a070a27 */ /* 0x000fe200078e00ff */
[----:B------:R-:W-:Y:S02]  /*b8b0*/  F2FP.PACK_AB R13, R105, R13 ;  /* 0x0000000d690d723e */ /* 0x000fe400000000ff */
[----:B------:R-:W-:Y:S02]  /*b8c0*/  F2FP.PACK_AB R12, R107, R12 ;  /* 0x0000000c6b0c723e */ /* 0x000fe400000000ff */
[----:B------:R-:W-:-:S02]  /*b8d0*/  SHF.L.U32 R5, R5, 0x1, RZ ;  /* 0x0000000105057819 */ /* 0x000fc400000006ff */
[----:B------:R-:W-:Y:S02]  /*b8e0*/  ISETP.GE.OR P4, PT, R0, R61, P4 ;  /* 0x0000003d0000720c */ /* 0x000fe40002786670 */
[----:B------:R-:W-:Y:S02]  /*b8f0*/  IADD3 R3, R3, R4, RZ ;  /* 0x0000000403037210 */ /* 0x000fe40007ffe0ff */
[----:B------:R-:W-:Y:S02]  /*b900*/  MOV R0, R10 ;  /* 0x0000000a00007202 */ /* 0x000fe40000000f00 */
[----:B------:R-:W-:Y:S02]  /*b910*/  SHF.R.S32.HI R6, RZ, 0x1f, R101 ;  /* 0x0000001fff067819 */ /* 0x000fe40000011465 */
[----:B------:R-:W-:Y:S01]  /*b920*/  @P0 SHF.R.U32.HI R0, RZ, c[0x0][0x4f0], R7 ;  /* 0x00013c00ff000a19 */ /* 0x000fe20000011607 */
[----:B------:R-:W-:Y:S01]  /*b930*/  STS [R5+0x80], R13 ;  /* 0x0000800d05007388 */ /* 0x000fe20000000800 */
[----:B------:R-:W-:-:S03]  /*b940*/  IADD3 R8, R5, 0x80, RZ ;  /* 0x0000008005087810 */ /* 0x000fc60007ffe0ff */
[----:B------:R1:W-:Y:S01]  /*b950*/  STS [R5+0x480], R12 ;  /* 0x0004800c05007388 */ /* 0x0003e20000000800 */
[----:B------:R-:W-:Y:S01]  /*b960*/  IMAD R6, R6, c[0x0][0x3d8], RZ ;  /* 0x0000f60006067a24 */ /* 0x000fe200078e02ff */
[----:B------:R-:W-:Y:S01]  /*b970*/  IADD3 R4, R5, 0x70, RZ ;  /* 0x0000007005047810 */ /* 0x000fe20007ffe0ff */
[----:B------:R-:W-:Y:S01]  /*b980*/  IMAD.MOV.U32 R7, RZ, RZ, 0x20 ;  /* 0x00000020ff077424 */ /* 0x000fe200078e00ff */
[----:B------:R-:W-:Y:S01]  /*b990*/  @P3 IADD3 R4, R8, 0x10, RZ ;  /* 0x0000001008043810 */ /* 0x000fe20007ffe0ff */
[----:B------:R-:W-:Y:S01]  /*b9a0*/  IMAD R57, R64, c[0x0][0x49c], R57 ;  /* 0x0001270040397a24 */ /* 0x000fe200078e0239 */
[----:B------:R-:W-:Y:S01]  /*b9b0*/  IADD3 R8, P0, R0, R14, RZ ;  /* 0x0000000e00087210 */ /* 0x000fe20007f1e0ff */
[----:B------:R-:W-:Y:S01]  /*b9c0*/  IMAD R16, R101, c[0x0][0x3dc], R6 ;  /* 0x0000f70065107a24 */ /* 0x000fe200078e0206 */
[----:B------:R-:W-:-:S04]  /*b9d0*/  SHF.R.S32.HI R6, RZ, 0x1f, R0 ;  /* 0x0000001fff067819 */ /* 0x000fc80000011400 */
[----:B------:R-:W-:Y:S01]  /*b9e0*/  IADD3.X R9, R6, R15, R57, P0, !PT ;  /* 0x0000000f06097210 */ /* 0x000fe200007fe439 */
[----:B-1----:R-:W-:Y:S01]  /*b9f0*/  IMAD.WIDE.U32 R12, R101, c[0x0][0x3d8], R2 ;  /* 0x0000f600650c7a25 */ /* 0x002fe200078e0002 */
[----:B------:R-:W-:-:S05]  /*ba00*/  IADD3 R2, -R0, RZ, RZ ;  /* 0x000000ff00027210 */ /* 0x000fca0007ffe1ff */
[----:B------:R-:W-:Y:S01]  /*ba10*/  IMAD R2, R2, c[0x0][0x4e8], R10 ;  /* 0x00013a0002027a24 */ /* 0x000fe200078e020a */
[----:B------:R-:W-:Y:S02]  /*ba20*/  SEL R3, R7, 0xffffffe0, !P1 ;  /* 0xffffffe007037807 */ /* 0x000fe40004800000 */
[----:B------:R-:W-:Y:S02]  /*ba30*/  MOV R6, 0x40 ;  /* 0x0000004000067802 */ /* 0x000fe40000000f00 */
[----:B------:R-:W-:Y:S02]  /*ba40*/  SHF.R.S32.HI R7, RZ, 0x1f, R2 ;  /* 0x0000001fff077819 */ /* 0x000fe40000011402 */
[----:B------:R-:W-:Y:S02]  /*ba50*/  SEL R6, R6, 0xffffffc0, !P2 ;  /* 0xffffffc006067807 */ /* 0x000fe40005000000 */
[----:B------:R-:W-:Y:S01]  /*ba60*/  F2FP.PACK_AB R17, R109, R17 ;  /* 0x000000116d11723e */ /* 0x000fe200000000ff */
[----:B------:R-:W-:Y:S01]  /*ba70*/  IMAD R7, R7, c[0x0][0x488], RZ ;  /* 0x0001220007077a24 */ /* 0x000fe200078e02ff */
[----:B------:R-:W-:-:S02]  /*ba80*/  F2FP.PACK_AB R18, R111, R18 ;  /* 0x000000126f12723e */ /* 0x000fc400000000ff */
[----:B------:R-:W-:Y:S02]  /*ba90*/  F2FP.PACK_AB R19, R113, R19 ;  /* 0x000000137113723e */ /* 0x000fe400000000ff */
[----:B------:R-:W-:Y:S02]  /*baa0*/  F2FP.PACK_AB R22, R115, R22 ;  /* 0x000000167316723e */ /* 0x000fe400000000ff */
[----:B------:R-:W-:Y:S01]  /*bab0*/  IADD3 R0, R5, R3, RZ ;  /* 0x0000000305007210 */ /* 0x000fe20007ffe0ff */
[C---:B------:R-:W-:Y:S01]  /*bac0*/  IMAD R10, R2.reuse, c[0x0][0x48c], R7 ;  /* 0x00012300020a7a24 */ /* 0x040fe200078e0207 */
[----:B------:R-:W-:Y:S02]  /*bad0*/  F2FP.PACK_AB R21, R117, R21 ;  /* 0x000000157515723e */ /* 0x000fe400000000ff */
[----:B------:R-:W-:Y:S02]  /*bae0*/  F2FP.PACK_AB R20, R119, R20 ;  /* 0x000000147714723e */ /* 0x000fe400000000ff */
[----:B------:R-:W-:Y:S01]  /*baf0*/  IADD3 R15, R3, R4, RZ ;  /* 0x00000004030f7210 */ /* 0x000fe20007ffe0ff */
[----:B------:R-:W-:Y:S01]  /*bb00*/  IMAD.WIDE.U32 R8, R2, c[0x0][0x488], R8 ;  /* 0x0001220002087a25 */ /* 0x000fe200078e0008 */
[----:B------:R-:W-:-:S02]  /*bb10*/  F2FP.PACK_AB R23, R121, R23 ;  /* 0x000000177917723e */ /* 0x000fc400000000ff */
[----:B------:R-:W-:Y:S01]  /*bb20*/  F2FP.PACK_AB R24, R123, R24 ;  /* 0x000000187b18723e */ /* 0x000fe200000000ff */
[C---:B------:R-:W-:Y:S01]  /*bb30*/  IMAD.IADD R7, R6.reuse, 0x1, R4 ;  /* 0x0000000106077824 */ /* 0x040fe200078e0204 */
[----:B------:R-:W-:Y:S01]  /*bb40*/  IADD3 R3, R5, R6, RZ ;  /* 0x0000000605037210 */ /* 0x000fe20007ffe0ff */
[----:B------:R-:W-:Y:S01]  /*bb50*/  STS [R4], R17 ;  /* 0x0000001104007388 */ /* 0x000fe20000000800 */
[----:B------:R-:W-:Y:S02]  /*bb60*/  F2FP.PACK_AB R25, R125, R25 ;  /* 0x000000197d19723e */ /* 0x000fe400000000ff */
[----:B------:R-:W-:Y:S01]  /*bb70*/  F2FP.PACK_AB R27, R127, R27 ;  /* 0x0000001b7f1b723e */ /* 0x000fe200000000ff */
[----:B------:R-:W-:Y:S01]  /*bb80*/  STS [R4+0x400], R18 ;  /* 0x0004001204007388 */ /* 0x000fe20000000800 */
[----:B------:R-:W-:Y:S02]  /*bb90*/  F2FP.PACK_AB R43, R129, R43 ;  /* 0x0000002b812b723e */ /* 0x000fe400000000ff */
[----:B------:R-:W-:Y:S01]  /*bba0*/  F2FP.PACK_AB R42, R131, R42 ;  /* 0x0000002a832a723e */ /* 0x000fe200000000ff */
[----:B------:R-:W-:Y:S01]  /*bbb0*/  STS [R0+0x80], R19 ;  /* 0x0000801300007388 */ /* 0x000fe20000000800 */
[----:B------:R-:W-:-:S02]  /*bbc0*/  IADD3 R2, R6, R0, RZ ;  /* 0x0000000006027210 */ /* 0x000fc40007ffe0ff */
[----:B------:R-:W-:Y:S01]  /*bbd0*/  F2FP.PACK_AB R41, R133, R41 ;  /* 0x000000298529723e */ /* 0x000fe200000000ff */
[----:B------:R-:W-:Y:S01]  /*bbe0*/  STS [R0+0x480], R22 ;  /* 0x0004801600007388 */ /* 0x000fe20000000800 */
[----:B------:R-:W-:Y:S02]  /*bbf0*/  F2FP.PACK_AB R40, R135, R40 ;  /* 0x000000288728723e */ /* 0x000fe400000000ff */
[----:B------:R-:W-:Y:S01]  /*bc00*/  IADD3 R6, R15, R6, RZ ;  /* 0x000000060f067210 */ /* 0x000fe20007ffe0ff */
[----:B------:R-:W-:Y:S01]  /*bc10*/  STS [R15], R21 ;  /* 0x000000150f007388 */ /* 0x000fe20000000800 */
[----:B------:R-:W-:Y:S02]  /*bc20*/  F2FP.PACK_AB R39, R137, R39 ;  /* 0x000000278927723e */ /* 0x000fe400000000ff */
[----:B------:R-:W-:Y:S01]  /*bc30*/  F2FP.PACK_AB R38, R139, R38 ;  /* 0x000000268b26723e */ /* 0x000fe200000000ff */
[----:B------:R-:W-:Y:S01]  /*bc40*/  STS [R15+0x400], R20 ;  /* 0x000400140f007388 */ /* 0x000fe20000000800 */
[----:B------:R-:W-:-:S02]  /*bc50*/  F2FP.PACK_AB R37, R141, R37 ;  /* 0x000000258d25723e */ /* 0x000fc400000000ff */
[----:B------:R-:W-:Y:S01]  /*bc60*/  F2FP.PACK_AB R36, R143, R36 ;  /* 0x000000248f24723e */ /* 0x000fe200000000ff */
[----:B------:R-:W-:Y:S01]  /*bc70*/  STS [R3+0x80], R23 ;  /* 0x0000801703007388 */ /* 0x000fe20000000800 */
[----:B------:R-:W-:Y:S02]  /*bc80*/  F2FP.PACK_AB R35, R145, R35 ;  /* 0x000000239123723e */ /* 0x000fe400000000ff */
[----:B------:R-:W-:Y:S01]  /*bc90*/  F2FP.PACK_AB R34, R147, R34 ;  /* 0x000000229322723e */ /* 0x000fe200000000ff */
[----:B------:R-:W-:Y:S01]  /*bca0*/  STS [R3+0x480], R24 ;  /* 0x0004801803007388 */ /* 0x000fe20000000800 */
[----:B------:R-:W-:Y:S02]  /*bcb0*/  F2FP.PACK_AB R33, R149, R33 ;  /* 0x000000219521723e */ /* 0x000fe400000000ff */
[----:B------:R-:W-:Y:S01]  /*bcc0*/  F2FP.PACK_AB R32, R151, R32 ;  /* 0x000000209720723e */ /* 0x000fe200000000ff */
[----:B------:R-:W-:Y:S04]  /*bcd0*/  STS [R7], R25 ;  /* 0x0000001907007388 */ /* 0x000fe80000000800 */
[----:B------:R-:W-:Y:S04]  /*bce0*/  STS [R7+0x400], R27 ;  /* 0x0004001b07007388 */ /* 0x000fe80000000800 */
[----:B------:R-:W-:Y:S04]  /*bcf0*/  STS [R2+0x80], R43 ;  /* 0x0000802b02007388 */ /* 0x000fe80000000800 */
[----:B------:R-:W-:Y:S04]  /*bd00*/  STS [R2+0x480], R42 ;  /* 0x0004802a02007388 */ /* 0x000fe80000000800 */
[----:B------:R-:W-:Y:S04]  /*bd10*/  STS [R6], R41 ;  /* 0x0000002906007388 */ /* 0x000fe80000000800 */
[----:B------:R-:W-:Y:S04]  /*bd20*/  STS [R6+0x400], R40 ;  /* 0x0004002806007388 */ /* 0x000fe80000000800 */
[----:B------:R-:W-:Y:S04]  /*bd30*/  STS [R5+0x4080], R39 ;  /* 0x0040802705007388 */ /* 0x000fe80000000800 */
[----:B------:R-:W-:Y:S01]  /*bd40*/  STS [R5+0x4480], R38 ;  /* 0x0044802605007388 */ /* 0x000fe20000000800 */
[----:B------:R-:W-:-:S03]  /*bd50*/  F2FP.PACK_AB R53, R73, R53 ;  /* 0x000000354935723e */ /* 0x000fc600000000ff */
        /* <DEDUP_REMOVED lines=15> */
[----:B------:R-:W-:-:S03]  /*be50*/  LEA R14, P0, R8, c[0x0][0x450], 0x2 ;  /* 0x00011400080e7a11 */ /* 0x000fc600078010ff */
[----:B------:R-:W-:Y:S01]  /*be60*/  STS [R7+0x4000], R29 ;  /* 0x0040001d07007388 */ /* 0x000fe20000000800 */
[----:B------:R-:W-:-:S03]  /*be70*/  IADD3 R9, R9, R10, RZ ;  /* 0x0000000a09097210 */ /* 0x000fc60007ffe0ff */
        /* <DEDUP_REMOVED lines=13> */
[----:B------:R-:W-:-:S03]  /*bf50*/  LEA.HI.X R9, R8, c[0x0][0x454], R9, 0x2, P0 ;  /* 0x0001150008097a11 */ /* 0x000fc600000f1409 */
[----:B------:R-:W-:Y:S04]  /*bf60*/  STS [R4+0x8000], R53 ;  /* 0x0080003504007388 */ /* 0x000fe80000000800 */
[----:B------:R2:W-:Y:S04]  /*bf70*/  STS [R4+0x8400], R74 ;  /* 0x0084004a04007388 */ /* 0x0005e80000000800 */
[----:B------:R-:W-:Y:S04]  /*bf80*/  STS [R0+0x8080], R52 ;  /* 0x0080803400007388 */ /* 0x000fe80000000800 */
        /* <DEDUP_REMOVED lines=11> */
[----:B------:R-:W-:Y:S04]  /*c040*/  SHFL.IDX PT, R10, R14, RZ, 0x1c1f ;  /* 0x001c1fff0e0a7589 */ /* 0x000fe800000e0000 */
[----:B------:R-:W1:Y:S04]  /*c050*/  SHFL.IDX PT, R11, R9, RZ, 0x1c1f ;  /* 0x001c1fff090b7589 */ /* 0x000e6800000e0000 */
[----:B------:R-:W-:Y:S06]  /*c060*/  BAR.SYNC.DEFER_BLOCKING 0x1, 0x100 ;  /* 0x0044000000007b1d */ /* 0x000fec0000010000 */
[----:B------:R-:W-:Y:S04]  /*c070*/  SHFL.IDX PT, R8, R14, 0x1, 0x1c1f ;  /* 0x003c1f000e087f89 */ /* 0x000fe800000e0000 */
[----:B------:R-:W4:Y:S01]  /*c080*/  SHFL.IDX PT, R9, R9, 0x1, 0x1c1f ;  /* 0x003c1f0009097f89 */ /* 0x000f2200000e0000 */
[----:B--2---:R-:W-:-:S03]  /*c090*/  SHF.L.U32 R4, R71, 0x1, RZ ;  /* 0x0000000147047819 */ /* 0x004fc600000006ff */
[----:B-1----:R1:W-:Y:S04]  /*c0a0*/  @!P5 ST.E [R10.64], R60 ;  /* 0x0000003c0a00d985 */ /* 0x0023e8000c101908 */
[----:B----4-:R1:W-:Y:S04]  /*c0b0*/  @!P4 ST.E [R8.64], R58 ;  /* 0x0000003a0800c985 */ /* 0x0103e8000c101908 */
[----:B------:R1:W2:Y:S04]  /*c0c0*/  LDS.128 R32, [R4+0x1080] ;  /* 0x0010800004207984 */ /* 0x0002a80000000c00 */
[----:B------:R1:W4:Y:S04]  /*c0d0*/  LDS.128 R44, [R4+0x2080] ;  /* 0x00208000042c7984 */ /* 0x0003280000000c00 */
[----:B------:R1:W1:Y:S04]  /*c0e0*/  LDS.128 R52, [R4+0x3080] ;  /* 0x0030800004347984 */ /* 0x0002680000000c00 */
[----:B------:R1:W1:Y:S04]  /*c0f0*/  LDS.128 R28, [R4+0x5080] ;  /* 0x00508000041c7984 */ /* 0x0002680000000c00 */
[----:B------:R1:W1:Y:S04]  /*c100*/  LDS.128 R40, [R4+0x6080] ;  /* 0x0060800004287984 */ /* 0x0002680000000c00 */
[----:B------:R1:W1:Y:S04]  /*c110*/  LDS.128 R48, [R4+0x7080] ;  /* 0x0070800004307984 */ /* 0x0002680000000c00 */
[----:B------:R1:W1:Y:S04]  /*c120*/  LDS.128 R24, [R4+0x9080] ;  /* 0x0090800004187984 */ /* 0x0002680000000c00 */
[----:B------:R1:W1:Y:S04]  /*c130*/  LDS.128 R36, [R4+0xa080] ;  /* 0x00a0800004247984 */ /* 0x0002680000000c00 */
[----:B------:R1:W1:Y:S01]  /*c140*/  LDS.128 R56, [R4+0xb080] ;  /* 0x00b0800004387984 */ /* 0x0002620000000c00 */
[----:B------:R-:W-:-:S02]  /*c150*/  IADD3 R0, R13, R16, RZ ;  /* 0x000000100d007210 */ /* 0x000fc40007ffe0ff */
[----:B------:R-:W-:-:S04]  /*c160*/  LEA R21, P0, R12, c[0x0][0x380], 0x1 ;  /* 0x0000e0000c157a11 */ /* 0x000fc800078008ff */
[----:B------:R-:W-:Y:S02]  /*c170*/  LEA.HI.X R20, R12, c[0x0][0x384], R0, 0x1, P0 ;  /* 0x0000e1000c147a11 */ /* 0x000fe400000f0c00 */
[----:B---3--:R-:W-:Y:S01]  /*c180*/  ISETP.GE.AND P0, PT, R67, R61, PT ;  /* 0x0000003d4300720c */ /* 0x008fe20003f06270 */
[----:B------:R3:W1:Y:S01]  /*c190*/  SHFL.IDX PT, R2, R21, RZ, 0x181f ;  /* 0x00181fff15027589 */ /* 0x00066200000e0000 */
[----:B------:R-:W-:Y:S03]  /*c1a0*/  BSSY B0, `(.L_x_4) ;  /* 0x0000015000007945 */ /* 0x000fe60003800000 */
[----:B------:R3:W1:Y:S08]  /*c1b0*/  SHFL.IDX PT, R3, R20, RZ, 0x181f ;  /* 0x00181fff14037589 */ /* 0x00067000000e0000 */
[----:B------:R-:W-:Y:S05]  /*c1c0*/  @P0 BRA `(.L_x_5) ;  /* 0x0000012000000947 */ /* 0x000fea0003800000 */
[----:B--2-4-:R-:W2:Y:S01]  /*c1d0*/  LDS.128 R16, [R4+0x80] ;  /* 0x0000800004107984 */ /* 0x014ea20000000c00 */
[----:B-----5:R-:W-:-:S02]  /*c1e0*/  ISETP.GE.AND P1, PT, R65, c[0x0][0x3c8], PT ;  /* 0x0000f20041007a0c */ /* 0x020fc40003f26270 */
[----:B------:R-:W-:Y:S01]  /*c1f0*/  ISETP.GE.AND P0, PT, R63, c[0x0][0x3c8], PT ;  /* 0x0000f2003f007a0c */ /* 0x000fe20003f06270 */
[----:B------:R-:W4:Y:S01]  /*c200*/  LDS.128 R12, [R4+0x4080] ;  /* 0x00408000040c7984 */ /* 0x000f220000000c00 */
[----:B------:R-:W-:-:S03]  /*c210*/  ISETP.GE.AND P2, PT, R68, c[0x0][0x3c8], PT ;  /* 0x0000f20044007a0c */ /* 0x000fc60003f46270 */
[----:B-1----:R1:W3:Y:S08]  /*c220*/  LDS.128 R8, [R4+0x8080] ;  /* 0x0080800004087984 */ /* 0x0022f00000000c00 */
[----:B------:R-:W-:Y:S02]  /*c230*/  @!P0 SHF.R.S32.HI R0, RZ, 0x1f, R63 ;  /* 0x0000001fff008819 */ /* 0x000fe4000001143f */
[----:B------:R-:W-:-:S02]  /*c240*/  @!P2 IMAD.WIDE R6, R68, 0x2, R2 ;  /* 0x000000024406a825 */ /* 0x000fc400078e0202 */
[----:B------:R-:W-:-:S04]  /*c250*/  @!P0 LEA.HI R0, R0, R63, RZ, 0x3 ;  /* 0x0000003f00008211 */ /* 0x000fc800078f18ff */
[----:B------:R-:W-:Y:S02]  /*c260*/  @!P0 LOP3.LUT R0, R0, 0xfffffff8, RZ, 0xc0, !PT ;  /* 0xfffffff800008812 */ /* 0x000fe400078ec0ff */
[----:B-1----:R-:W-:-:S04]  /*c270*/  @!P1 SHF.R.S32.HI R4, RZ, 0x1f, R65 ;  /* 0x0000001fff049819 */ /* 0x002fc80000011441 */
[----:B------:R-:W-:-:S04]  /*c280*/  @!P1 LEA.HI R4, R4, R65, RZ, 0x3 ;  /* 0x0000004104049211 */ /* 0x000fc800078f18ff */
[----:B------:R-:W-:Y:S01]  /*c290*/  @!P1 LOP3.LUT R4, R4, 0xfffffff8, RZ, 0xc0, !PT ;  /* 0xfffffff804049812 */ /* 0x000fe200078ec0ff */
[----:B--2---:R1:W-:Y:S04]  /*c2a0*/  @!P2 ST.E.128 [R6.64], R16 ;  /* 0x000000100600a985 */ /* 0x0043e8000c101d08 */
[----:B------:R-:W-:-:S04]  /*c2b0*/  @!P1 IMAD.WIDE R4, R4, 0x2, R2 ;  /* 0x0000000204049825 */ /* 0x000fc800078e0202 */
[----:B------:R-:W-:Y:S01]  /*c2c0*/  @!P0 IMAD.WIDE R2, R0, 0x2, R2 ;  /* 0x0000000200028825 */ /* 0x000fe200078e0202 */
[----:B----4-:R1:W-:Y:S04]  /*c2d0*/  @!P1 ST.E.128 [R4.64], R12 ;  /* 0x0000000c04009985 */ /* 0x0103e8000c101d08 */
[----:B---3--:R1:W-:Y:S02]  /*c2e0*/  @!P0 ST.E.128 [R2.64], R8 ;  /* 0x0000000802008985 */ /* 0x0083e4000c101d08 */
.L_x_5:
[----:B--2-4-:R-:W-:Y:S05]  /*c2f0*/  BSYNC B0 ;  /* 0x0000000000007941 */ /* 0x014fea0003800000 */
.L_x_4:
[----:B------:R-:W-:Y:S01]  /*c300*/  IADD3 R0, R67, 0x20, RZ ;  /* 0x0000002043007810 */ /* 0x000fe20007ffe0ff */
[----:B-1----:R1:W2:Y:S01]  /*c310*/  SHFL.IDX PT, R3, R20, 0x1, 0x181f ;  /* 0x00381f0014037f89 */ /* 0x0022a200000e0000 */
[----:B------:R-:W-:Y:S02]  /*c320*/  BSSY B0, `(.L_x_6) ;  /* 0x0000013000007945 */ /* 0x000fe40003800000 */
[----:B------:R-:W-:Y:S01]  /*c330*/  ISETP.GE.AND P0, PT, R0, R61, PT ;  /* 0x0000003d0000720c */ /* 0x000fe20003f06270 */
[----:B------:R1:W4:-:S12]  /*c340*/  SHFL.IDX PT, R2, R21, 0x1, 0x181f ;  /* 0x00381f0015027f89 */ /* 0x00031800000e0000 */
[----:B------:R-:W-:Y:S05]  /*c350*/  @P0 BRA `(.L_x_7) ;  /* 0x000000f000000947 */ /* 0x000fea0003800000 */
[----:B-----5:R-:W-:Y:S02]  /*c360*/  ISETP.GE.AND P1, PT, R65, c[0x0][0x3c8], PT ;  /* 0x0000f20041007a0c */ /* 0x020fe40003f26270 */
[----:B------:R-:W-:Y:S02]  /*c370*/  ISETP.GE.AND P0, PT, R63, c[0x0][0x3c8], PT ;  /* 0x0000f2003f007a0c */ /* 0x000fe40003f06270 */
[----:B------:R-:W-:-:S09]  /*c380*/  ISETP.GE.AND P2, PT, R68, c[0x0][0x3c8], PT ;  /* 0x0000f20044007a0c */ /* 0x000fd20003f46270 */
[----:B------:R-:W-:Y:S02]  /*c390*/  @!P1 SHF.R.S32.HI R4, RZ, 0x1f, R65 ;  /* 0x0000001fff049819 */ /* 0x000fe40000011441 */
[----:B------:R-:W-:Y:S02]  /*c3a0*/  @!P0 SHF.R.S32.HI R0, RZ, 0x1f, R63 ;  /* 0x0000001fff008819 */ /* 0x000fe4000001143f */
[----:B------:R-:W-:Y:S01]  /*c3b0*/  @!P1 LEA.HI R4, R4, R65, RZ, 0x3 ;  /* 0x0000004104049211 */ /* 0x000fe200078f18ff */
[--C-:B--2-4-:R-:W-:Y:S01]  /*c3c0*/  @!P2 IMAD.WIDE R6, R68, 0x2, R2.reuse ;  /* 0x000000024406a825 */ /* 0x114fe200078e0202 */
[----:B------:R-:W-:Y:S02]  /*c3d0*/  @!P0 LEA.HI R0, R0, R63, RZ, 0x3 ;  /* 0x0000003f00008211 */ /* 0x000fe400078f18ff */
[----:B------:R-:W-:Y:S02]  /*c3e0*/  @!P1 LOP3.LUT R4, R4, 0xfffffff8, RZ, 0xc0, !PT ;  /* 0xfffffff804049812 */ /* 0x000fe400078ec0ff */
[----:B------:R-:W-:Y:S01]  /*c3f0*/  @!P0 LOP3.LUT R0, R0, 0xfffffff8, RZ, 0xc0, !PT ;  /* 0xfffffff800008812 */ /* 0x000fe200078ec0ff */
[----:B------:R2:W-:Y:S02]  /*c400*/  @!P2 ST.E.128 [R6.64], R32 ;  /* 0x000000200600a985 */ /* 0x0005e4000c101d08 */
[----:B------:R-:W-:-:S04]  /*c410*/  @!P1 IMAD.WIDE R4, R4, 0x2, R2 ;  /* 0x0000000204049825 */ /* 0x000fc800078e0202 */
[----:B------:R-:W-:Y:S01]  /*c420*/  @!P0 IMAD.WIDE R2, R0, 0x2, R2 ;  /* 0x0000000200028825 */ /* 0x000fe200078e0202 */
[----:B------:R2:W-:Y:S04]  /*c430*/  @!P1 ST.E.128 [R4.64], R28 ;  /* 0x0000001c04009985 */ /* 0x0005e8000c101d08 */
[----:B------:R2:W-:Y:S02]  /*c440*/  @!P0 ST.E.128 [R2.64], R24 ;  /* 0x0000001802008985 */ /* 0x0005e4000c101d08 */
.L_x_7:
[----:B------:R-:W-:Y:S05]  /*c450*/  BSYNC B0 ;  /* 0x0000000000007941 */ /* 0x000fea0003800000 */
.L_x_6:
[----:B------:R-:W-:Y:S01]  /*c460*/  IADD3 R0, R67, 0x40, RZ ;  /* 0x0000004043007810 */ /* 0x000fe20007ffe0ff */
[----:B--2---:R2:W1:Y:S01]  /*c470*/  SHFL.IDX PT, R3, R20, 0x2, 0x181f ;  /* 0x00581f0014037f89 */ /* 0x00446200000e0000 */
[----:B------:R-:W-:Y:S02]  /*c480*/  BSSY B0, `(.L_x_8) ;  /* 0x0000013000007945 */ /* 0x000fe40003800000 */
[----:B------:R-:W-:Y:S01]  /*c490*/  ISETP.GE.AND P0, PT, R0, R61, PT ;  /* 0x0000003d0000720c */ /* 0x000fe20003f06270 */
[----:B----4-:R2:W4:-:S12]  /*c4a0*/  SHFL.IDX PT, R2, R21, 0x2, 0x181f ;  /* 0x00581f0015027f89 */ /* 0x01051800000e0000 */
[----:B------:R-:W-:Y:S05]  /*c4b0*/  @P0 BRA `(.L_x_9) ;  /* 0x000000f000000947 */ /* 0x000fea0003800000 */
[----:B-----5:R-:W-:Y:S02]  /*c4c0*/  ISETP.GE.AND P1, PT, R65, c[0x0][0x3c8], PT ;  /* 0x0000f20041007a0c */ /* 0x020fe40003f26270 */
[----:B------:R-:W-:Y:S02]  /*c4d0*/  ISETP.GE.AND P0, PT, R63, c[0x0][0x3c8], PT ;  /* 0x0000f2003f007a0c */ /* 0x000fe40003f06270 */
[----:B------:R-:W-:-:S09]  /*c4e0*/  ISETP.GE.AND P2, PT, R68, c[0x0][0x3c8], PT ;  /* 0x0000f20044007a0c */ /* 0x000fd20003f46270 */
[----:B------:R-:W-:Y:S02]  /*c4f0*/  @!P1 SHF.R.S32.HI R4, RZ, 0x1f, R65 ;  /* 0x0000001fff049819 */ /* 0x000fe40000011441 */
[----:B------:R-:W-:Y:S02]  /*c500*/  @!P0 SHF.R.S32.HI R0, RZ, 0x1f, R63 ;  /* 0x0000001fff008819 */ /* 0x000fe4000001143f */
[----:B------:R-:W-:Y:S01]  /*c510*/  @!P1 LEA.HI R4, R4, R65, RZ, 0x3 ;  /* 0x0000004104049211 */ /* 0x000fe200078f18ff */
[--C-:B-1--4-:R-:W-:Y:S01]  /*c520*/  @!P2 IMAD.WIDE R6, R68, 0x2, R2.reuse ;  /* 0x000000024406a825 */ /* 0x112fe200078e0202 */
        /* <DEDUP_REMOVED lines=8> */
.L_x_9:
[----:B------:R-:W-:Y:S05]  /*c5b0*/  BSYNC B0 ;  /* 0x0000000000007941 */ /* 0x000fea0003800000 */
.L_x_8:
[----:B------:R-:W-:Y:S01]  /*c5c0*/  IADD3 R0, R67, 0x60, RZ ;  /* 0x0000006043007810 */ /* 0x000fe20007ffe0ff */
[----:B-1----:R1:W2:Y:S03]  /*c5d0*/  SHFL.IDX PT, R7, R20, 0x3, 0x181f ;  /* 0x00781f0014077f89 */ /* 0x0022a600000e0000 */
[----:B------:R-:W-:Y:S01]  /*c5e0*/  ISETP.GE.AND P0, PT, R0, R61, PT ;  /* 0x0000003d0000720c */ /* 0x000fe20003f06270 */
[----:B------:R1:W3:-:S12]  /*c5f0*/  SHFL.IDX PT, R6, R21, 0x3, 0x181f ;  /* 0x00781f0015067f89 */ /* 0x0002d800000e0000 */
[----:B------:R-:W-:Y:S05]  /*c600*/  @P0 EXIT ;  /* 0x000000000000094d */ /* 0x000fea0003800000 */
[----:B-----5:R-:W-:Y:S02]  /*c610*/  ISETP.GE.AND P0, PT, R65, c[0x0][0x3c8], PT ;  /* 0x0000f20041007a0c */ /* 0x020fe40003f06270 */
[----:B------:R-:W-:-:S11]  /*c620*/  ISETP.GE.AND P1, PT, R68, c[0x0][0x3c8], PT ;  /* 0x0000f20044007a0c */ /* 0x000fd60003f26270 */
[----:B------:R-:W-:Y:S02]  /*c630*/  @!P0 SHF.R.S32.HI R0, RZ, 0x1f, R65 ;  /* 0x0000001fff008819 */ /* 0x000fe40000011441 */
[----:B--23--:R-:W-:Y:S02]  /*c640*/  @!P1 IMAD.WIDE R4, R68, 0x2, R6 ;  /* 0x0000000244049825 */ /* 0x00cfe400078e0206 */
[----:B------:R-:W-:-:S03]  /*c650*/  @!P0 LEA.HI R0, R0, R65, RZ, 0x3 ;  /* 0x0000004100008211 */ /* 0x000fc600078f18ff */
[----:B------:R2:W-:Y:S01]  /*c660*/  @!P1 ST.E.128 [R4.64], R52 ;  /* 0x0000003404009985 */ /* 0x0005e2000c101d08 */
[----:B------:R-:W-:-:S05]  /*c670*/  @!P0 LOP3.LUT R0, R0, 0xfffffff8, RZ, 0xc0, !PT ;  /* 0xfffffff800008812 */ /* 0x000fca00078ec0ff */
[----:B----4-:R-:W-:-:S05]  /*c680*/  @!P0 IMAD.WIDE R2, R0, 0x2, R6 ;  /* 0x0000000200028825 */ /* 0x010fca00078e0206 */
[----:B------:R2:W-:Y:S01]  /*c690*/  @!P0 ST.E.128 [R2.64], R48 ;  /* 0x0000003002008985 */ /* 0x0005e2000c101d08 */
[----:B------:R-:W-:-:S13]  /*c6a0*/  ISETP.GE.AND P0, PT, R63, c[0x0][0x3c8], PT ;  /* 0x0000f2003f007a0c */ /* 0x000fda0003f06270 */
[----:B------:R-:W-:Y:S05]  /*c6b0*/  @P0 EXIT ;  /* 0x000000000000094d */ /* 0x000fea0003800000 */
[----:B------:R-:W-:-:S04]  /*c6c0*/  SHF.R.S32.HI R0, RZ, 0x1f, R63 ;  /* 0x0000001fff007819 */ /* 0x000fc8000001143f */
[----:B------:R-:W-:-:S04]  /*c6d0*/  LEA.HI R0, R0, R63, RZ, 0x3 ;  /* 0x0000003f00007211 */ /* 0x000fc800078f18ff */
[----:B------:R-:W-:-:S05]  /*c6e0*/  LOP3.LUT R0, R0, 0xfffffff8, RZ, 0xc0, !PT ;  /* 0xfffffff800007812 */ /* 0x000fca00078ec0ff */
[----:B--2---:R-:W-:-:S05]  /*c6f0*/  IMAD.WIDE R2, R0, 0x2, R6 ;  /* 0x0000000200027825 */ /* 0x004fca00078e0206 */
[----:B------:R-:W-:Y:S01]  /*c700*/  ST.E.128 [R2.64], R56 ;  /* 0x0000003802007985 */ /* 0x000fe2000c101d08 */
[----:B------:R-:W-:Y:S05]  /*c710*/  EXIT ;  /* 0x000000000000794d */ /* 0x000fea0003800000 */
.L_x_10:
[----:B------:R-:W-:-:S00]  /*c720*/  BRA `(.L_x_10) ;  /* 0xfffffff000007947 */ /* 0x000fc0000383ffff */
[----:B------:R-:W-:-:S00]  /*c730*/  NOP ;  /* 0x0000000000007918 */ /* 0x000fc00000000000 */
        /* <DEDUP_REMOVED lines=12> */
.L_x_1283:


//--------------------- .text._ZN7cutlass13device_kernelIN5flash19enable_sm80_to_sm89INS1_16FlashAttnFwdSm80INS1_25CollectiveMainloopFwdSm80ILi8ELi1ELb1EN4cute5tupleIJNS5_1CILi128EEENS7_ILi96EEENS7_ILi192EEEEEELi192ENS_6half_tEfNS_4arch4Sm80ELb0ELb0ELb1ELb1ELb0ELb0ELb1ELb0EEENS1_21CollectiveEpilogueFwdINS6_IJS8_SA_S9_EEENS6_IJNS7_ILi1EEESI_SI_EEESC_SE_Li256ELb1ELb1ELb0ELb0EEENS1_19SingleTileSchedulerILb1ELb0ELb1ELi128EEEEEEEEEvNT_6ParamsE --------------------------
	.section	.text._ZN7cutlass13device_kernelIN5flash19enable_sm80_to_sm89INS1_16FlashAttnFwdSm80INS1_25CollectiveMainloopFwdSm80ILi8ELi1ELb1EN4cute5tupleIJNS5_1CILi128EEENS7_ILi96EEENS7_ILi192EEEEEELi192ENS_6half_tEfNS_4arch4Sm80ELb0ELb0ELb1ELb1ELb0ELb0ELb1ELb0EEENS1_21CollectiveEpilogueFwdINS6_IJS8_SA_S9_EEENS6_IJNS7_ILi1EEESI_SI_EEESC_SE_Li256ELb1ELb1ELb0ELb0EEENS1_19SingleTileSchedulerILb1ELb0ELb1ELi128EEEEEEEEEvNT_6ParamsE,"ax",@progbits
	.sectioninfo	@"SHI_REGISTERS=255"
	.align	128
.text._ZN7cutlass13device_kernelIN5flash19enable_sm80_to_sm89INS1_16FlashAttnFwdSm80INS1_25CollectiveMainloopFwdSm80ILi8ELi1ELb1EN4cute5tupleIJNS5_1CILi128EEENS7_ILi96EEENS7_ILi192EEEEEELi192ENS_6half_tEfNS_4arch4Sm80ELb0ELb0ELb1ELb1ELb0ELb0ELb1ELb0EEENS1_21CollectiveEpilogueFwdINS6_IJS8_SA_S9_EEENS6_IJNS7_ILi1EEESI_SI_EEESC_SE_Li256ELb1ELb1ELb0ELb0EEENS1_19SingleTileSchedulerILb1ELb0ELb1ELi128EEEEEEEEEvNT_6ParamsE:
        .type           _ZN7cutlass13device_kernelIN5flash19enable_sm80_to_sm89INS1_16FlashAttnFwdSm80INS1_25CollectiveMainloopFwdSm80ILi8ELi1ELb1EN4cute5tupleIJNS5_1CILi128EEENS7_ILi96EEENS7_ILi192EEEEEELi192ENS_6half_tEfNS_4arch4Sm80ELb0ELb0ELb1ELb1ELb0ELb0ELb1ELb0EEENS1_21CollectiveEpilogueFwdINS6_IJS8_SA_S9_EEENS6_IJNS7_ILi1EEESI_SI_EEESC_SE_Li256ELb1ELb1ELb0ELb0EEENS1_19SingleTileSchedulerILb1ELb0ELb1ELi128EEEEEEEEEvNT_6ParamsE,@function
        .size           _ZN7cutlass13device_kernelIN5flash19enable_sm80_to_sm89INS1_16FlashAttnFwdSm80INS1_25CollectiveMainloopFwdSm80ILi8ELi1ELb1EN4cute5tupleIJNS5_1CILi128EEENS7_ILi96EEENS7_ILi192EEEEEELi192ENS_6half_tEfNS_4arch4Sm80ELb0ELb0ELb1ELb1ELb0ELb0ELb1ELb0EEENS1_21CollectiveEpilogueFwdINS6_IJS8_SA_S9_EEENS6_IJNS7_ILi1EEESI_SI_EEESC_SE_Li256ELb1ELb1ELb0ELb0EEENS1_19SingleTileSchedulerILb1ELb0ELb1ELi128EEEEEEEEEvNT_6ParamsE,(.L_x_1284 - _ZN7cutlass13device_kernelIN5flash19enable_sm80_to_sm89INS1_16FlashAttnFwdSm80INS1_25CollectiveMainloopFwdSm80ILi8ELi1ELb1EN4cute5tupleIJNS5_1CILi128EEENS7_ILi96EEENS7_ILi192EEEEEELi192ENS_6half_tEfNS_4arch4Sm80ELb0ELb0ELb1ELb1ELb0ELb0ELb1ELb0EEENS1_21CollectiveEpilogueFwdINS6_IJS8_SA_S9_EEENS6_IJNS7_ILi1EEESI_SI_EEESC_SE_Li256ELb1ELb1ELb0ELb0EEENS1_19SingleTileSchedulerILb1ELb0ELb1ELi128EEEEEEEEEvNT_6ParamsE)
        .other          _ZN7cutlass13device_kernelIN5flash19enable_sm80_to_sm89INS1_16FlashAttnFwdSm80INS1_25CollectiveMainloopFwdSm80ILi8ELi1ELb1EN4cute5tupleIJNS5_1CILi128EEENS7_ILi96EEENS7_ILi192EEEEEELi192ENS_6half_tEfNS_4arch4Sm80ELb0ELb0ELb1ELb1ELb0ELb0ELb1ELb0EEENS1_21CollectiveEpilogueFwdINS6_IJS8_SA_S9_EEENS6_IJNS7_ILi1EEESI_SI_EEESC_SE_Li256ELb1ELb1ELb0ELb0EEENS1_19SingleTileSchedulerILb1ELb0ELb1ELi128EEEEEEEEEvNT_6ParamsE,@"STO_CUDA_ENTRY STV_DEFAULT"
_ZN7cutlass13device_kernelIN5flash19enable_sm80_to_sm89INS1_16FlashAttnFwdSm80INS1_25CollectiveMainloopFwdSm80ILi8ELi1ELb1EN4cute5tupleIJNS5_1CILi128EEENS7_ILi96EEENS7_ILi192EEEEEELi192ENS_6half_tEfNS_4arch4Sm80ELb0ELb0ELb1ELb1ELb0ELb0ELb1ELb0EEENS1_21CollectiveEpilogueFwdINS6_IJS8_SA_S9_EEENS6_IJNS7_ILi1EEESI_SI_EEESC_SE_Li256ELb1ELb1ELb0ELb0EEENS1_19SingleTileSchedulerILb1ELb0ELb1ELi128EEEEEEEEEvNT_6ParamsE:
[----:B------:R-:W-:Y:S02]  /*0000*/  MOV R1, c[0x0][0x28] ;  /* 0x00000a0000017a02 */ /* 0x000fe40000000f00 */
[----:B------:R-:W1:Y:S01]  /*0010*/  S2R R125, SR_TID.X ;  /* 0x00000000007d7919 */ /* 0x000e620000002100 */
[----:B------:R-:W-:Y:S01]  /*0020*/  IMAD.MOV.U32 R26, RZ, RZ, 0x4 ;  /* 0x00000004ff1a7424 */ /* 0x000fe200078e00ff */
[----:B------:R-:W-:Y:S01]  /*0030*/  ULDC.64 UR4, c[0x0][0x118] ;  /* 0x0000460000047ab9 */ /* 0x000fe20000000a00 */
[----:B------:R-:W-:Y:S01]  /*0040*/  IADD3 R1, R1, -0x68, RZ ;  /* 0xffffff9801017810 */ /* 0x000fe20007ffe0ff */
[----:B------:R-:W2:Y:S04]  /*0050*/  S2R R5, SR_CTAID.Z ;  /* 0x0000000000057919 */ /* 0x000ea80000002700 */
[----:B------:R-:W3:Y:S01]  /*0060*/  S2R R39, SR_CTAID.X ;  /* 0x0000000000277919 */ /* 0x000ee20000002500 */
[----:B-1----:R-:W-:Y:S01]  /*0070*/  SHF.R.U32.HI R0, RZ, 0x5, R125 ;  /* 0x00000005ff007819 */ /* 0x002fe2000001167d */
[----:B--2---:R-:W-:-:S05]  /*0080*/  IMAD.WIDE R2, R5, R26, c[0x0][0x568] ;  /* 0x00015a0005027625 */ /* 0x004fca00078e021a */
[----:B------:R-:W1:Y:S02]  /*0090*/  SHFL.IDX PT, R0, R0, RZ, 0x1f ;  /* 0x00001fff00007589 */ /* 0x000e6400000e0000 */
[----:B-1----:R-:W-:-:S13]  /*00a0*/  ISETP.NE.AND P0, PT, R0, RZ, PT ;  /* 0x000000ff0000720c */ /* 0x002fda0003f05270 */
[----:B------:R-:W-:Y:S05]  /*00b0*/  @!P0 BRA `(.L_x_11) ;  /* 0x0000014000008947 */ /* 0x000fea0003800000 */
[----:B---3--:R-:W-:-:S04]  /*00c0*/  ISETP.NE.U32.AND P0, PT, RZ, c[0x0][0x568], PT ;  /* 0x00015a00ff007a0c */ /* 0x008fc80003f05070 */
[----:B------:R-:W-:-:S13]  /*00d0*/  ISETP.NE.AND.EX P0, PT, RZ, c[0x0][0x56c], PT, P0 ;  /* 0x00015b00ff007a0c */ /* 0x000fda0003f05300 */
[----:B------:R-:W-:Y:S05]  /*00e0*/  @!P0 BRA `(.L_x_12) ;  /* 0x0000002000008947 */ /* 0x000fea0003800000 */
[----:B------:R1:W5:Y:S01]  /*00f0*/  LDG.E R0, [R2.64] ;  /* 0x0000000402007981 */ /* 0x000362000c1e1900 */
[----:B------:R-:W-:Y:S05]  /*0100*/  BRA `(.L_x_13) ;  /* 0x0000009000007947 */ /* 0x000fea0003800000 */
.L_x_12:
[----:B------:R-:W-:-:S04]  /*0110*/  ISETP.NE.U32.AND P0, PT, RZ, c[0x0][0x560], PT ;  /* 0x00015800ff007a0c */ /* 0x000fc80003f05070 */
[----:B------:R-:W-:-:S13]  /*0120*/  ISETP.NE.AND.EX P0, PT, RZ, c[0x0][0x564], PT, P0 ;  /* 0x00015900ff007a0c */ /* 0x000fda0003f05300 */
[----:B------:R-:W-:Y:S05]  /*0130*/  @!P0 BRA `(.L_x_14) ;  /* 0x0000005000008947 */ /* 0x000fea0003800000 */
[----:B------:R-:W-:-:S05]  /*0140*/  IMAD.WIDE R2, R5, R26, c[0x0][0x560] ;  /* 0x0001580005027625 */ /* 0x000fca00078e021a */
[----:B------:R-:W2:Y:S04]  /*0150*/  LDG.E R4, [R2.64] ;  /* 0x0000000402047981 */ /* 0x000ea8000c1e1900 */
[----:B------:R-:W2:Y:S02]  /*0160*/  LDG.E R0, [R2.64+0x4] ;  /* 0x0000040402007981 */ /* 0x000ea4000c1e1900 */
[----:B--2---:R-:W-:Y:S01]  /*0170*/  IADD3 R0, -R4, R0, RZ ;  /* 0x0000000004007210 */ /* 0x004fe20007ffe1ff */
[----:B------:R-:W-:Y:S05]  /*0180*/  BRA `(.L_x_13) ;  /* 0x0000001000007947 */ /* 0x000fea0003800000 */
.L_x_14:
[----:B------:R-:W-:-:S05]  /*0190*/  MOV R0, c[0x0][0x54c] ;  /* 0x0001530000007a02 */ /* 0x000fca0000000f00 */
.L_x_13:
[----:B-----5:R-:W-:Y:S01]  /*01a0*/  IMAD R0, R0, c[0x0][0x548], RZ ;  /* 0x0001520000007a24 */ /* 0x020fe200078e02ff */
[----:B-1----:R-:W-:-:S04]  /*01b0*/  SHF.L.U32 R2, R39, 0x7, RZ ;  /* 0x0000000727027819 */ /* 0x002fc800000006ff */
[----:B------:R-:W-:-:S04]  /*01c0*/  ISETP.GE.AND P0, PT, R2, R0, PT ;  /* 0x000000000200720c */ /* 0x000fc80003f06270 */
[----:B------:R-:W-:-:S05]  /*01d0*/  SEL R0, R5, 0xffffffff, !P0 ;  /* 0xffffffff05007807 */ /* 0x000fca0004000000 */
[----:B------:R1:W-:Y:S01]  /*01e0*/  STL [R1+0x20], R0 ;  /* 0x0000200001007387 */ /* 0x0003e20000100800 */
[----:B------:R-:W-:Y:S05]  /*01f0*/  BRA `(.L_x_15) ;  /* 0x0000013000007947 */ /* 0x000fea0003800000 */
.L_x_11:
[----:B---3--:R-:W-:-:S04]  /*0200*/  ISETP.NE.U32.AND P0, PT, RZ, c[0x0][0x568], PT ;  /* 0x00015a00ff007a0c */ /* 0x008fc80003f05070 */
[----:B------:R-:W-:-:S13]  /*0210*/  ISETP.NE.AND.EX P0, PT, RZ, c[0x0][0x56c], PT, P0 ;  /* 0x00015b00ff007a0c */ /* 0x000fda0003f05300 */
[----:B------:R-:W-:Y:S05]  /*0220*/  @!P0 BRA `(.L_x_16) ;  /* 0x0000002000008947 */ /* 0x000fea0003800000 */
[----:B------:R1:W5:Y:S01]  /*0230*/  LDG.E R0, [R2.64] ;  /* 0x0000000402007981 */ /* 0x000362000c1e1900 */
[----:B------:R-:W-:Y:S05]  /*0240*/  BRA `(.L_x_17) ;  /* 0x0000009000007947 */ /* 0x000fea0003800000 */
.L_x_16:
        /* <DEDUP_REMOVED lines=8> */
.L_x_18:
[----:B------:R-:W-:-:S05]  /*02d0*/  MOV R0, c[0x0][0x54c] ;  /* 0x0001530000007a02 */ /* 0x000fca0000000f00 */
.L_x_17:
[----:B-----5:R-:W-:Y:S01]  /*02e0*/  IMAD R0, R0, c[0x0][0x548], RZ ;  /* 0x0001520000007a24 */ /* 0x020fe200078e02ff */
[----:B-1----:R-:W-:-:S04]  /*02f0*/  SHF.L.U32 R2, R39, 0x7, RZ ;  /* 0x0000000727027819 */ /* 0x002fc800000006ff */
[----:B------:R-:W-:-:S04]  /*0300*/  ISETP.GE.AND P0, PT, R2, R0, PT ;  /* 0x000000000200720c */ /* 0x000fc80003f06270 */
[----:B------:R-:W-:-:S05]  /*0310*/  SEL R0, R5, 0xffffffff, !P0 ;  /* 0xffffffff05007807 */ /* 0x000fca0004000000 */
[----:B------:R1:W-:Y:S04]  /*0320*/  STL [R1+0x20], R0 ;  /* 0x0000200001007387 */ /* 0x0003e80000100800 */
.L_x_15:
[----:B------:R-:W2:Y:S02]  /*0330*/  LDL R40, [R1+0x20] ;  /* 0x0000200001287983 */ /* 0x000ea40000100800 */
[----:B--2---:R-:W-:-:S13]  /*0340*/  ISETP.GE.AND P0, PT, R40, RZ, PT ;  /* 0x000000ff2800720c */ /* 0x004fda0003f06270 */
[----:B------:R-:W-:Y:S05]  /*0350*/  @!P0 EXIT ;  /* 0x000000000000894d */ /* 0x000fea0003800000 */
[----:B------:R-:W-:Y:S01]  /*0360*/  ISETP.NE.U32.AND P2, PT, RZ, c[0x0][0x370], PT ;  /* 0x0000dc00ff007a0c */ /* 0x000fe20003f45070 */
[----:B------:R-:W-:Y:S01]  /*0370*/  CS2R R10, SRZ ;  /* 0x00000000000a7805 */ /* 0x000fe2000001ff00 */
[----:B------:R-:W-:Y:S01]  /*0380*/  ISETP.NE.U32.AND P1, PT, RZ, c[0x0][0x360], PT ;  /* 0x0000d800ff007a0c */ /* 0x000fe20003f25070 */
[----:B------:R-:W-:Y:S01]  /*0390*/  IMAD.MOV.U32 R13, RZ, RZ, c[0x0][0x168] ;  /* 0x00005a00ff0d7624 */ /* 0x000fe200078e00ff */
[----:B------:R-:W-:Y:S01]  /*03a0*/  ISETP.NE.AND.EX P2, PT, RZ, c[0x0][0x374], PT, P2 ;  /* 0x0000dd00ff007a0c */ /* 0x000fe20003f45320 */
[----:B------:R-:W-:Y:S01]  /*03b0*/  IMAD.MOV.U32 R12, RZ, RZ, RZ ;  /* 0x000000ffff0c7224 */ /* 0x000fe200078e00ff */
[----:B------:R-:W-:Y:S01]  /*03c0*/  ISETP.NE.AND.EX P1, PT, RZ, c[0x0][0x364], PT, P1 ;  /* 0x0000d900ff007a0c */ /* 0x000fe20003f25310 */
[CC--:B------:R-:W-:Y:S01]  /*03d0*/  IMAD.WIDE R4, R40.reuse, R26.reuse, c[0x0][0x348] ;  /* 0x0000d20028047625 */ /* 0x0c0fe200078e021a */
[----:B------:R-:W-:Y:S02]  /*03e0*/  ISETP.NE.U32.AND P0, PT, RZ, c[0x0][0x348], PT ;  /* 0x0000d200ff007a0c */ /* 0x000fe40003f05070 */
[----:B------:R-:W-:Y:S01]  /*03f0*/  ISETP.NE.U32.AND P3, PT, RZ, c[0x0][0x350], PT ;  /* 0x0000d400ff007a0c */ /* 0x000fe20003f65070 */
[----:B------:R-:W-:Y:S01]  /*0400*/  IMAD.WIDE R2, R40, R26, c[0x0][0x350] ;  /* 0x0000d40028027625 */ /* 0x000fe200078e021a */
[----:B------:R-:W-:-:S02]  /*0410*/  ISETP.NE.AND.EX P0, PT, RZ, c[0x0][0x34c], PT, P0 ;  /* 0x0000d300ff007a0c */ /* 0x000fc40003f05300 */
[----:B------:R-:W-:-:S03]  /*0420*/  ISETP.NE.AND.EX P3, PT, RZ, c[0x0][0x354], PT, P3 ;  /* 0x0000d500ff007a0c */ /* 0x000fc60003f65330 */
[----:B------:R-:W-:-:S04]  /*0430*/  @P2 IMAD.WIDE R8, R40, R26, c[0x0][0x370] ;  /* 0x0000dc0028082625 */ /* 0x000fc800078e021a */
[----:B------:R-:W-:Y:S01]  /*0440*/  @P1 IMAD.WIDE R6, R40, R26, c[0x0][0x360] ;  /* 0x0000d80028061625 */ /* 0x000fe200078e021a */
[----:B------:R2:W5:Y:S04]  /*0450*/  @P2 LDG.E R11, [R8.64] ;  /* 0x00000004080b2981 */ /* 0x000568000c1e1900 */
[----:B------:R2:W5:Y:S04]  /*0460*/  @P1 LDG.E R13, [R6.64] ;  /* 0x00000004060d1981 */ /* 0x000568000c1e1900 */
[----:B------:R2:W5:Y:S04]  /*0470*/  @P0 LDG.E R10, [R4.64] ;  /* 0x00000004040a0981 */ /* 0x000568000c1e1900 */
[----:B------:R2:W5:Y:S01]  /*0480*/  @P3 LDG.E R12, [R2.64] ;  /* 0x00000004020c3981 */ /* 0x000562000c1e1900 */
[----:B-1----:R-:W-:Y:S01]  /*0490*/  IMAD.MOV.U32 R0, RZ, RZ, c[0x0][0x1d0] ;  /* 0x00007400ff007624 */ /* 0x002fe200078e00ff */
[----:B------:R-:W-:Y:S05]  /*04a0*/  @P1 BRA `(.L_x_19) ;  /* 0x0000004000001947 */ /* 0x000fea0003800000 */
[----:B------:R-:W-:Y:S05]  /*04b0*/  @!P0 BRA `(.L_x_19) ;  /* 0x0000003000008947 */ /* 0x000fea0003800000 */
[----:B--2---:R1:W2:Y:S04]  /*04c0*/  LDG.E R6, [R4.64] ;  /* 0x0000000404067981 */ /* 0x0042a8000c1e1900 */
[----:B-1----:R-:W2:Y:S02]  /*04d0*/  LDG.E R4, [R4.64+0x4] ;  /* 0x0000040404047981 */ /* 0x002ea4000c1e1900 */
[----:B--2--5:R-:W-:-:S02]  /*04e0*/  IADD3 R13, -R6, R4, RZ ;  /* 0x00000004060d7210 */ /* 0x024fc40007ffe1ff */
.L_x_19:
[----:B------:R-:W-:-:S04]  /*04f0*/  ISETP.NE.U32.AND P1, PT, RZ, c[0x0][0x368], PT ;  /* 0x0000da00ff007a0c */ /* 0x000fc80003f25070 */
[----:B------:R-:W-:-:S13]  /*0500*/  ISETP.NE.AND.EX P1, PT, RZ, c[0x0][0x36c], PT, P1 ;  /* 0x0000db00ff007a0c */ /* 0x000fda0003f25310 */
[----:B------:R-:W-:Y:S05]  /*0510*/  @!P1 BRA `(.L_x_20) ;  /* 0x0000003000009947 */ /* 0x000fea0003800000 */
[----:B--2---:R-:W-:-:S05]  /*0520*/  IMAD.WIDE R2, R40, R26, c[0x0][0x368] ;  /* 0x0000da0028027625 */ /* 0x004fca00078e021a */
[----:B------:R1:W5:Y:S01]  /*0530*/  LDG.E R0, [R2.64] ;  /* 0x0000000402007981 */ /* 0x000362000c1e1900 */
[----:B------:R-:W-:Y:S05]  /*0540*/  BRA `(.L_x_21) ;  /* 0x0000004000007947 */ /* 0x000fea0003800000 */
.L_x_20:
[----:B------:R-:W-:Y:S05]  /*0550*/  @!P3 BRA `(.L_x_21) ;  /* 0x000000300000b947 */ /* 0x000fea0003800000 */
[----:B------:R1:W3:Y:S04]  /*0560*/  LDG.E R0, [R2.64] ;  /* 0x0000000402007981 */ /* 0x0002e8000c1e1900 */
[----:B-12---:R-:W3:Y:S02]  /*0570*/  LDG.E R2, [R2.64+0x4] ;  /* 0x0000040402027981 */ /* 0x006ee4000c1e1900 */
[----:B---3--:R-:W-:-:S05]  /*0580*/  IADD3 R0, -R0, R2, RZ ;  /* 0x0000000200007210 */ /* 0x008fca0007ffe1ff */
.L_x_21:
[--C-:B-----5:R-:W-:Y:S01]  /*0590*/  IMAD.IADD R121, R0, 0x1, -R11.reuse ;  /* 0x0000000100797824 */ /* 0x120fe200078e0a0b */
[----:B------:R-:W-:Y:S01]  /*05a0*/  PLOP3.LUT P2, PT, PT, PT, PT, 0x80, 0x0 ;  /* 0x000000000000781c */ /* 0x000fe20003f4f070 */
[----:B------:R-:W-:Y:S01]  /*05b0*/  IMAD.IADD R16, R12, 0x1, R11 ;  /* 0x000000010c107824 */ /* 0x000fe200078e020b */
[----:B------:R-:W-:Y:S01]  /*05c0*/  CS2R R98, SRZ ;  /* 0x0000000000627805 */ /* 0x000fe2000001ff00 */
[----:B------:R-:W-:Y:S01]  /*05d0*/  CS2R R14, SRZ ;  /* 0x00000000000e7805 */ /* 0x000fe2000001ff00 */
[C---:B------:R-:W-:Y:S01]  /*05e0*/  IADD3 R0, R121.reuse, 0x5f, RZ ;  /* 0x0000005f79007810 */ /* 0x040fe20007ffe0ff */
[----:B------:R-:W-:Y:S01]  /*05f0*/  IMAD.MOV.U32 R94, RZ, RZ, RZ ;  /* 0x000000ffff5e7224 */ /* 0x000fe200078e00ff */
[----:B------:R-:W-:Y:S01]  /*0600*/  ISETP.GE.AND P1, PT, R121, 0x1, PT ;  /* 0x000000017900780c */ /* 0x000fe20003f26270 */
[----:B--2---:R-:W-:Y:S01]  /*0610*/  CS2R R8, SRZ ;  /* 0x0000000000087805 */ /* 0x004fe2000001ff00 */
[----:B------:R-:W-:Y:S01]  /*0620*/  MOV R96, RZ ;  /* 0x000000ff00607202 */ /* 0x000fe20000000f00 */
[----:B------:R-:W-:Y:S01]  /*0630*/  IMAD.HI R0, R0, 0x2aaaaaab, RZ ;  /* 0x2aaaaaab00007827 */ /* 0x000fe200078e02ff */
[----:B------:R-:W-:Y:S01]  /*0640*/  MOV R11, RZ ;  /* 0x000000ff000b7202 */ /* 0x000fe20000000f00 */
[----:B------:R-:W-:Y:S01]  /*0650*/  CS2R R86, SRZ ;  /* 0x0000000000567805 */ /* 0x000fe2000001ff00 */
[----:B------:R-:W-:Y:S01]  /*0660*/  MOV R12, RZ ;  /* 0x000000ff000c7202 */ /* 0x000fe20000000f00 */
[----:B------:R-:W-:Y:S01]  /*0670*/  IMAD.MOV.U32 R92, RZ, RZ, RZ ;  /* 0x000000ffff5c7224 */ /* 0x000fe200078e00ff */
[----:B-1----:R-:W-:Y:S01]  /*0680*/  SHF.R.U32.HI R2, RZ, 0x1f, R0 ;  /* 0x0000001fff027819 */ /* 0x002fe20000011600 */
[----:B------:R-:W-:Y:S01]  /*0690*/  IMAD.MOV.U32 R90, RZ, RZ, RZ ;  /* 0x000000ffff5a7224 */ /* 0x000fe200078e00ff */
[----:B------:R-:W-:Y:S01]  /*06a0*/  CS2R R84, SRZ ;  /* 0x0000000000547805 */ /* 0x000fe2000001ff00 */
[----:B------:R-:W-:Y:S01]  /*06b0*/  IMAD.MOV.U32 R88, RZ, RZ, RZ ;  /* 0x000000ffff587224 */ /* 0x000fe200078e00ff */
[----:B------:R-:W-:Y:S01]  /*06c0*/  LEA.HI.SX32 R129, R0, R2, 0x1c ;  /* 0x0000000200817211 */ /* 0x000fe200078fe2ff */
[----:B------:R-:W-:Y:S01]  /*06d0*/  IMAD.MOV.U32 R82, RZ, RZ, RZ ;  /* 0x000000ffff527224 */ /* 0x000fe200078e00ff */
[----:B------:R-:W-:Y:S01]  /*06e0*/  MOV R17, RZ ;  /* 0x000000ff00117202 */ /* 0x000fe20000000f00 */
[----:B------:R-:W-:Y:S01]  /*06f0*/  CS2R R18, SRZ ;  /* 0x0000000000127805 */ /* 0x000fe2000001ff00 */
[----:B------:R-:W-:Y:S01]  /*0700*/  MOV R80, RZ ;  /* 0x000000ff00507202 */ /* 0x000fe20000000f00 */
[----:B------:R1:W-:Y:S01]  /*0710*/  STL [R1+0x30], R129 ;  /* 0x0000308101007387 */ /* 0x0003e20000100800 */
[----:B------:R-:W-:Y:S01]  /*0720*/  IMAD.MOV.U32 R78, RZ, RZ, RZ ;  /* 0x000000ffff4e7224 */ /* 0x000fe200078e00ff */
[----:B------:R-:W-:Y:S01]  /*0730*/  CS2R R20, SRZ ;  /* 0x0000000000147805 */ /* 0x000fe2000001ff00 */
[----:B------:R-:W-:Y:S01]  /*0740*/  MOV R76, RZ ;  /* 0x000000ff004c7202 */ /* 0x000fe20000000f00 */
[----:B------:R-:W-:Y:S01]  /*0750*/  IMAD.MOV.U32 R74, RZ, RZ, RZ ;  /* 0x000000ffff4a7224 */ /* 0x000fe200078e00ff */
[----:B------:R-:W-:Y:S01]  /*0760*/  CS2R R22, SRZ ;  /* 0x0000000000167805 */ /* 0x000fe2000001ff00 */
[----:B------:R-:W-:Y:S01]  /*0770*/  MOV R72, RZ ;  /* 0x000000ff00487202 */ /* 0x000fe20000000f00 */
[----:B------:R-:W-:Y:S01]  /*0780*/  IMAD.MOV.U32 R70, RZ, RZ, RZ ;  /* 0x000000ffff467224 */ /* 0x000fe200078e00ff */
[----:B------:R-:W-:Y:S01]  /*0790*/  CS2R R24, SRZ ;  /* 0x0000000000187805 */ /* 0x000fe2000001ff00 */
[----:B------:R-:W-:Y:S01]  /*07a0*/  MOV R68, RZ ;  /* 0x000000ff00447202 */ /* 0x000fe20000000f00 */
[----:B------:R-:W-:Y:S01]  /*07b0*/  CS2R R66, SRZ ;  /* 0x0000000000427805 */ /* 0x000fe2000001ff00 */
[----:B------:R-:W-:Y:S01]  /*07c0*/  IMAD.MOV.U32 R64, RZ, RZ, RZ ;  /* 0x000000ffff407224 */ /* 0x000fe200078e00ff */
[----:B------:R-:W-:Y:S01]  /*07d0*/  CS2R R62, SRZ ;  /* 0x00000000003e7805 */ /* 0x000fe2000001ff00 */
[----:B------:R-:W-:Y:S01]  /*07e0*/  MOV R27, RZ ;  /* 0x000000ff001b7202 */ /* 0x000fe20000000f00 */
[----:B------:R-:W-:Y:S01]  /*07f0*/  IMAD.MOV.U32 R60, RZ, RZ, RZ ;  /* 0x000000ffff3c7224 */ /* 0x000fe200078e00ff */
[----:B------:R-:W-:Y:S01]  /*0800*/  CS2R R58, SRZ ;  /* 0x00000000003a7805 */ /* 0x000fe2000001ff00 */
[----:B------:R-:W-:Y:S01]  /*0810*/  CS2R R28, SRZ ;  /* 0x00000000001c7805 */ /* 0x000fe2000001ff00 */
[----:B------:R-:W-:Y:S01]  /*0820*/  MOV R56, RZ ;  /* 0x000000ff00387202 */ /* 0x000fe20000000f00 */
[----:B------:R-:W-:Y:S01]  /*0830*/  CS2R R54, SRZ ;  /* 0x0000000000367805 */ /* 0x000fe2000001ff00 */
        /* <DEDUP_REMOVED lines=23> */
[----:B------:R-:W-:Y:S01]  /*09b0*/  CS2R R114, SRZ ;  /* 0x0000000000727805 */ /* 0x000fe2000001ff00 */
[----:B------:R-:W-:Y:S01]  /*09c0*/  MOV R38, RZ ;  /* 0x000000ff00267202 */ /* 0x000fe20000000f00 */
[----:B------:R-:W-:Y:S01]  /*09d0*/  IMAD.MOV.U32 R112, RZ, RZ, RZ ;  /* 0x000000ffff707224 */ /* 0x000fe200078e00ff */
[----:B------:R-:W-:Y:S01]  /*09e0*/  CS2R R110, SRZ ;  /* 0x00000000006e7805 */ /* 0x000fe2000001ff00 */
[----:B------:R-:W-:Y:S01]  /*09f0*/  CS2R R108, SRZ ;  /* 0x00000000006c7805 */ /* 0x000fe2000001ff00 */
[----:B------:R-:W-:Y:S01]  /*0a00*/  CS2R R106, SRZ ;  /* 0x00000000006a7805 */ /* 0x000fe2000001ff00 */
[----:B------:R-:W-:Y:S01]  /*0a10*/  MOV R104, RZ ;  /* 0x000000ff00687202 */ /* 0x000fe20000000f00 */
[----:B------:R-:W-:Y:S01]  /*0a20*/  IMAD.MOV.U32 R42, RZ, RZ, RZ ;  /* 0x000000ffff2a7224 */ /* 0x000fe200078e00ff */
[----:B------:R-:W-:Y:S01]  /*0a30*/  MOV R41, RZ ;  /* 0x000000ff00297202 */ /* 0x000fe20000000f00 */
[----:B------:R-:W-:Y:S05]  /*0a40*/  @!P1 BRA `(.L_x_22) ;  /* 0x0000ac0000009947 */ /* 0x000fea0003800000 */
[----:B-1----:R-:W-:-:S04]  /*0a50*/  ISETP.NE.U32.AND P2, PT, RZ, c[0x0][0x340], PT ;  /* 0x0000d000ff007a0c */ /* 0x002fc80003f45070 */
[----:B------:R-:W-:-:S13]  /*0a60*/  ISETP.NE.AND.EX P2, PT, RZ, c[0x0][0x344], PT, P2 ;  /* 0x0000d100ff007a0c */ /* 0x000fda0003f45320 */
[----:B------:R-:W-:-:S05]  /*0a70*/  @P2 IMAD.WIDE R2, R40, R26, c[0x0][0x340] ;  /* 0x0000d00028022625 */ /* 0x000fca00078e021a */
[----:B------:R1:W2:Y:S01]  /*0a80*/  @P2 LDG.E R14, [R2.64] ;  /* 0x00000004020e2981 */ /* 0x0002a2000c1e1900 */
[----:B------:R-:W-:Y:S01]  /*0a90*/  SHF.R.S32.HI R33, RZ, 0x1f, R125 ;  /* 0x0000001fff217819 */ /* 0x000fe2000001147d */
[----:B------:R-:W-:Y:S01]  /*0aa0*/  IMAD.MOV.U32 R4, RZ, RZ, c[0x0][0x2c4] ;  /* 0x0000b100ff047624 */ /* 0x000fe200078e00ff */
[----:B------:R-:W-:Y:S01]  /*0ab0*/  SHF.R.S32.HI R0, RZ, 0x1f, R10 ;  /* 0x0000001fff007819 */ /* 0x000fe2000001140a */
[----:B------:R-:W3:Y:S01]  /*0ac0*/  S2R R37, SR_CTAID.Y ;  /* 0x0000000000257919 */ /* 0x000ee20000002600 */
[----:B------:R-:W-:Y:S01]  /*0ad0*/  LEA.HI R30, R33, R125, RZ, 0x3 ;  /* 0x0000007d211e7211 */ /* 0x000fe200078f18ff */
[----:B------:R-:W-:Y:S01]  /*0ae0*/  IMAD.MOV.U32 R120, RZ, RZ, 0x60 ;  /* 0x00000060ff787424 */ /* 0x000fe200078e00ff */
[----:B------:R-:W-:Y:S01]  /*0af0*/  ISETP.NE.AND P1, PT, R4, 0x1, PT ;  /* 0x000000010400780c */ /* 0x000fe20003f25270 */
[----:B------:R-:W-:Y:S01]  /*0b00*/  IMAD R0, R0, c[0x0][0x178], RZ ;  /* 0x00005e0000007a24 */ /* 0x000fe200078e02ff */
[----:B------:R-:W-:Y:S01]  /*0b10*/  LOP3.LUT R4, R30, 0xfffffff8, RZ, 0xc0, !PT ;  /* 0xfffffff81e047812 */ /* 0x000fe200078ec0ff */
[----:B------:R-:W-:Y:S01]  /*0b20*/  IMAD.WIDE.U32 R34, R120, c[0x0][0x208], RZ ;  /* 0x0000820078227a25 */ /* 0x000fe200078e00ff */
[----:B------:R-:W-:-:S02]  /*0b30*/  SHF.R.S32.HI R26, RZ, 0x3, R30 ;  /* 0x00000003ff1a7819 */ /* 0x000fc4000001141e */
[----:B------:R-:W-:Y:S01]  /*0b40*/  SHF.R.S32.HI R12, RZ, 0x1f, R40 ;  /* 0x0000001fff0c7819 */ /* 0x000fe20000011428 */
[----:B------:R-:W-:Y:S01]  /*0b50*/  IMAD.IADD R36, R125, 0x1, -R4 ;  /* 0x000000017d247824 */ /* 0x000fe200078e0a04 */
[----:B------:R-:W-:Y:S01]  /*0b60*/  IADD3 R31, R129, -0x1, RZ ;  /* 0xffffffff811f7810 */ /* 0x000fe20007ffe0ff */
[----:B------:R-:W-:Y:S01]  /*0b70*/  IMAD R0, R10, c[0x0][0x17c], R0 ;  /* 0x00005f000a007a24 */ /* 0x000fe200078e0200 */
[----:B------:R-:W-:Y:S01]  /*0b80*/  SEL R5, R12, RZ, !P0 ;  /* 0x000000ff0c057207 */ /* 0x000fe20004000000 */
[--C-:B------:R-:W-:Y:S01]  /*0b90*/  IMAD R4, R36, 0x20, R26.reuse ;  /* 0x0000002024047824 */ /* 0x100fe200078e021a */
[----:B------:R-:W-:Y:S01]  /*0ba0*/  SHF.R.S32.HI R8, RZ, 0x1f, R31 ;  /* 0x0000001fff087819 */ /* 0x000fe2000001141f */
[----:B------:R-:W-:Y:S01]  /*0bb0*/  IMAD R11, R39, 0x80, R26 ;  /* 0x00000080270b7824 */ /* 0x000fe200078e021a */
[-C--:B------:R-:W-:Y:S01]  /*0bc0*/  LEA.HI R29, R33, R125.reuse, RZ, 0x4 ;  /* 0x0000007d211d7211 */ /* 0x080fe200078f20ff */
[----:B------:R-:W-:Y:S01]  /*0bd0*/  IMAD R7, R39, 0x80, R4 ;  /* 0x0000008027077824 */ /* 0x000fe200078e0204 */
[----:B------:R-:W-:Y:S01]  /*0be0*/  SEL R4, R40, RZ, !P0 ;  /* 0x000000ff28047207 */ /* 0x000fe20004000000 */
[----:B------:R-:W-:Y:S01]  /*0bf0*/  IMAD R5, R5, c[0x0][0x1c0], RZ ;  /* 0x0000700005057a24 */ /* 0x000fe200078e02ff */
[----:B------:R-:W-:Y:S01]  /*0c00*/  IADD3 R9, R11, 0x20, RZ ;  /* 0x000000200b097810 */ /* 0x000fe20007ffe0ff */
[----:B-1----:R-:W-:Y:S01]  /*0c10*/  IMAD.WIDE.U32 R2, R10, c[0x0][0x178], RZ ;  /* 0x00005e000a027a25 */ /* 0x002fe200078e00ff */
[----:B------:R-:W-:-:S02]  /*0c20*/  LEA.HI R10, R33, R125, RZ, 0x6 ;  /* 0x0000007d210a7211 */ /* 0x000fc400078f30ff */
[----:B---3--:R-:W-:Y:S01]  /*0c30*/  SHF.R.S32.HI R38, RZ, 0x1f, R37 ;  /* 0x0000001fff267819 */ /* 0x008fe20000011425 */
[----:B------:R-:W-:Y:S01]  /*0c40*/  IMAD.IADD R3, R3, 0x1, R0 ;  /* 0x0000000103037824 */ /* 0x000fe200078e0200 */
[----:B------:R-:W-:Y:S01]  /*0c50*/  LEA.HI R122, R33, R125, RZ, 0x5 ;  /* 0x0000007d217a7211 */ /* 0x000fe200078f28ff */
[----:B------:R-:W-:-:S04]  /*0c60*/  @P1 IMAD.HI.U32 R6, R7, c[0x0][0x2c8], RZ ;  /* 0x0000b20007061a27 */ /* 0x000fc800078e00ff */
[----:B------:R-:W-:Y:S02]  /*0c70*/  IMAD R0, R38, c[0x0][0x1b8], RZ ;  /* 0x00006e0026007a24 */ /* 0x000fe400078e02ff */
[----:B------:R-:W-:-:S04]  /*0c80*/  IMAD.WIDE.U32 R2, R37, c[0x0][0x1b8], R2 ;  /* 0x00006e0025027a25 */ /* 0x000fc800078e0002 */
[----:B------:R-:W-:Y:S02]  /*0c90*/  IMAD R0, R37, c[0x0][0x1bc], R0 ;  /* 0x00006f0025007a24 */ /* 0x000fe400078e0200 */
[C---:B------:R-:W-:Y:S02]  /*0ca0*/  IMAD R5, R4.reuse, c[0x0][0x1c4], R5 ;  /* 0x0000710004057a24 */ /* 0x040fe400078e0205 */
[----:B------:R-:W-:Y:S02]  /*0cb0*/  IMAD.IADD R3, R3, 0x1, R0 ;  /* 0x0000000103037824 */ /* 0x000fe400078e0200 */
[----:B------:R-:W-:Y:S01]  /*0cc0*/  IMAD.MOV.U32 R0, RZ, RZ, R7 ;  /* 0x000000ffff007224 */ /* 0x000fe200078e0007 */
[----:B------:R-:W-:Y:S01]  /*0cd0*/  @P1 SHF.R.U32.HI R0, RZ, c[0x0][0x2cc], R6 ;  /* 0x0000b300ff001a19 */ /* 0x000fe20000011606 */
[----:B------:R-:W-:-:S03]  /*0ce0*/  IMAD.WIDE.U32 R2, R4, c[0x0][0x1c0], R2 ;  /* 0x0000700004027a25 */ /* 0x000fc600078e0002 */
[----:B------:R-:W-:Y:S01]  /*0cf0*/  SHF.R.S32.HI R4, RZ, 0x1f, R0 ;  /* 0x0000001fff047819 */ /* 0x000fe20000011400 */
[----:B------:R-:W-:Y:S02]  /*0d00*/  IMAD.IADD R3, R3, 0x1, R5 ;  /* 0x0000000103037824 */ /* 0x000fe400078e0205 */
[----:B------:R-:W-:Y:S02]  /*0d10*/  IMAD R6, R120, c[0x0][0x20c], RZ ;  /* 0x0000830078067a24 */ /* 0x000fe400078e02ff */
[----:B------:R-:W-:Y:S02]  /*0d20*/  IMAD R4, R4, c[0x0][0x1b0], RZ ;  /* 0x00006c0004047a24 */ /* 0x000fe400078e02ff */
[----:B------:R-:W-:-:S04]  /*0d30*/  IMAD.WIDE.U32 R2, R0, c[0x0][0x1b0], R2 ;  /* 0x00006c0000027a25 */ /* 0x000fc800078e0002 */
[----:B------:R-:W-:Y:S02]  /*0d40*/  IMAD R4, R0, c[0x0][0x1b4], R4 ;  /* 0x00006d0000047a24 */ /* 0x000fe400078e0204 */
[----:B------:R-:W-:Y:S02]  /*0d50*/  IMAD.MOV R0, RZ, RZ, -R0 ;  /* 0x000000ffff007224 */ /* 0x000fe400078e0a00 */
[----:B------:R-:W-:Y:S02]  /*0d60*/  IMAD.IADD R3, R3, 0x1, R4 ;  /* 0x0000000103037824 */ /* 0x000fe400078e0204 */
[----:B------:R-:W-:Y:S02]  /*0d70*/  IMAD R0, R0, c[0x0][0x2c4], R7 ;  /* 0x0000b10000007a24 */ /* 0x000fe400078e0207 */
[----:B------:R-:W-:Y:S02]  /*0d80*/  IMAD.IADD R6, R35, 0x1, R6 ;  /* 0x0000000123067824 */ /* 0x000fe400078e0206 */
[----:B------:R-:W-:Y:S01]  /*0d90*/  IMAD R7, R120, c[0x0][0x1e4], RZ ;  /* 0x0000790078077a24 */ /* 0x000fe200078e02ff */
[----:B------:R-:W-:Y:S01]  /*0da0*/  SHF.R.S32.HI R4, RZ, 0x1f, R0 ;  /* 0x0000001fff047819 */ /* 0x000fe20000011400 */
[----:B------:R-:W-:-:S02]  /*0db0*/  IMAD R6, R6, R31, RZ ;  /* 0x0000001f06067224 */ /* 0x000fc400078e02ff */
[----:B------:R-:W-:-:S04]  /*0dc0*/  IMAD.WIDE.U32 R126, R120, c[0x0][0x1e0], RZ ;  /* 0x00007800787e7a25 */ /* 0x000fc800078e00ff */
[----:B------:R-:W-:Y:S02]  /*0dd0*/  IMAD R4, R4, c[0x0][0x1a8], RZ ;  /* 0x00006a0004047a24 */ /* 0x000fe400078e02ff */
[----:B------:R-:W-:-:S04]  /*0de0*/  IMAD.WIDE.U32 R2, R0, c[0x0][0x1a8], R2 ;  /* 0x00006a0000027a25 */ /* 0x000fc800078e0002 */
[----:B------:R-:W-:Y:S01]  /*0df0*/  IMAD R4, R0, c[0x0][0x1ac], R4 ;  /* 0x00006b0000047a24 */ /* 0x000fe200078e0204 */
[----:B------:R-:W-:Y:S01]  /*0e00*/  LEA R17, P0, R2, c[0x0][0x160], 0x1 ;  /* 0x0000580002117a11 */ /* 0x000fe200078008ff */
[----:B------:R-:W-:Y:S01]  /*0e10*/  IMAD R32, R8, R34, R6 ;  /* 0x0000002208207224 */ /* 0x000fe200078e0206 */
[----:B------:R-:W-:Y:S01]  /*0e20*/  IADD3 R6, R11, 0x40, RZ ;  /* 0x000000400b067810 */ /* 0x000fe20007ffe0ff */
[----:B------:R-:W-:Y:S02]  /*0e30*/  IMAD R5, R13, c[0x0][0x2c4], RZ ;  /* 0x0000b1000d057a24 */ /* 0x000fe400078e02ff */
[----:B------:R-:W-:Y:S02]  /*0e40*/  IMAD.IADD R123, R127, 0x1, R7 ;  /* 0x000000017f7b7824 */ /* 0x000fe400078e0207 */
[----:B------:R-:W-:Y:S01]  /*0e50*/  IMAD.IADD R0, R3, 0x1, R4 ;  /* 0x0000000103007824 */ /* 0x000fe200078e0204 */
[----:B------:R-:W-:Y:S01]  /*0e60*/  ISETP.GE.AND P6, PT, R6, R5, PT ;  /* 0x000000050600720c */ /* 0x000fe20003fc6270 */
[----:B------:R-:W-:Y:S01]  /*0e70*/  IMAD.SHL.U32 R3, R26, 0x40, RZ ;  /* 0x000000401a037824 */ /* 0x000fe200078e00ff */
[----:B------:R-:W1:Y:S01]  /*0e80*/  SHFL.IDX PT, R6, R17, RZ, 0x181f ;  /* 0x00181fff11067589 */ /* 0x000e6200000e0000 */
[----:B------:R-:W-:Y:S01]  /*0e90*/  IMAD R7, R123, R31, RZ ;  /* 0x0000001f7b077224 */ /* 0x000fe200078e02ff */
[----:B------:R-:W-:Y:S01]  /*0ea0*/  LEA.HI.X R18, R2, c[0x0][0x164], R0, 0x1, P0 ;  /* 0x0000590002127a11 */ /* 0x000fe200000f0c00 */
[----:B------:R-:W-:Y:S01]  /*0eb0*/  IMAD.SHL.U32 R2, R36, 0x8, RZ ;  /* 0x0000000824027824 */ /* 0x000fe200078e00ff */
[----:B------:R-:W-:Y:S01]  /*0ec0*/  ISETP.GE.AND P5, PT, R9, R5, PT ;  /* 0x000000050900720c */ /* 0x000fe20003fa6270 */
[----:B------:R-:W-:Y:S01]  /*0ed0*/  IMAD R28, R8, R126, R7 ;  /* 0x0000007e081c7224 */ /* 0x000fe200078e0207 */
[----:B------:R-:W-:Y:S01]  /*0ee0*/  LOP3.LUT R0, R3, 0x1c0, RZ, 0xc0, !PT ;  /* 0x000001c003007812 */ /* 0x000fe200078ec0ff */
[----:B------:R-:W3:Y:S01]  /*0ef0*/  SHFL.IDX PT, R7, R18, RZ, 0x181f ;  /* 0x00181fff12077589 */ /* 0x000ee200000e0000 */
[----:B------:R-:W-:Y:S01]  /*0f00*/  SHF.R.S32.HI R9, RZ, 0x4, R29 ;  /* 0x00000004ff097819 */ /* 0x000fe2000001141d */
[----:B------:R-:W-:Y:S01]  /*0f10*/  IMAD R120, R129, -0x60, R120 ;  /* 0xffffffa081787824 */ /* 0x000fe200078e0278 */
[----:B------:R-:W-:Y:S01]  /*0f20*/  LOP3.LUT R4, R0, 0x38, R2, 0xf8, !PT ;  /* 0x0000003800047812 */ /* 0x000fe200078ef802 */
[----:B------:R-:W-:Y:S01]  /*0f30*/  IMAD.MOV.U32 R124, RZ, RZ, c[0x0][0x1e0] ;  /* 0x00007800ff7c7624 */ /* 0x000fe200078e00ff */
[----:B------:R-:W-:Y:S01]  /*0f40*/  SHF.R.U32.HI R3, RZ, 0x3, R0 ;  /* 0x00000003ff037819 */ /* 0x000fe20000011600 */
[----:B------:R-:W-:Y:S01]  /*0f50*/  IMAD.MOV.U32 R128, RZ, RZ, c[0x0][0x1e4] ;  /* 0x00007900ff807624 */ /* 0x000fe200078e00ff */
[----:B------:R-:W-:Y:S01]  /*0f60*/  LEA.HI R8, R29, R9, RZ, 0x1 ;  /* 0x000000091d087211 */ /* 0x000fe200078f08ff */
[----:B------:R-:W-:Y:S01]  /*0f70*/  IMAD.SHL.U32 R208, R122, 0x20, RZ ;  /* 0x000000207ad07824 */ /* 0x000fe200078e00ff */
[----:B------:R-:W-:Y:S01]  /*0f80*/  LOP3.LUT R4, R4, R3, RZ, 0x3c, !PT ;  /* 0x0000000304047212 */ /* 0x000fe200078e3cff */
[----:B------:R-:W-:Y:S01]  /*0f90*/  BAR.SYNC.DEFER_BLOCKING 0x0 ;  /* 0x0000000000007b1d */ /* 0x000fe20000010000 */
[----:B------:R-:W-:-:S02]  /*0fa0*/  ISETP.GE.AND P4, PT, R11, R5, PT ;  /* 0x000000050b00720c */ /* 0x000fc40003f86270 */
[----:B------:R-:W-:Y:S01]  /*0fb0*/  LOP3.LUT R3, R8, 0xfffffffe, RZ, 0xc0, !PT ;  /* 0xfffffffe08037812 */ /* 0x000fe200078ec0ff */
[----:B------:R-:W-:Y:S01]  /*0fc0*/  IMAD.SHL.U32 R8, R10, 0x8, RZ ;  /* 0x000000080a087824 */ /* 0x000fe200078e00ff */
[----:B------:R-:W-:Y:S02]  /*0fd0*/  IADD3 R0, R11, 0x60, RZ ;  /* 0x000000600b007810 */ /* 0x000fe40007ffe0ff */
[----:B------:R-:W-:Y:S01]  /*0fe0*/  IADD3 R22, R2, 0x40, RZ ;  /* 0x0000004002167810 */ /* 0x000fe20007ffe0ff */
[----:B------:R-:W-:Y:S01]  /*0ff0*/  IMAD.IADD R27, R9, 0x1, -R3 ;  /* 0x00000001091b7824 */ /* 0x000fe200078e0a03 */
[----:B------:R-:W-:Y:S02]  /*1000*/  ISETP.GE.AND P0, PT, R0, R5, PT ;  /* 0x000000050000720c */ /* 0x000fe40003f06270 */
[----:B------:R-:W-:Y:S02]  /*1010*/  LOP3.LUT R249, R4, 0xfffffe00, R8, 0xf8, !PT ;  /* 0xfffffe0004f97812 */ /* 0x000fe400078ef808 */
[----:B------:R-:W-:-:S02]  /*1020*/  IADD3 R23, R2, 0x80, RZ ;  /* 0x0000008002177810 */ /* 0x000fc40007ffe0ff */
[----:B------:R-:W-:Y:S01]  /*1030*/  SHF.R.S32.HI R0, RZ, 0x1f, R16 ;  /* 0x0000001fff007819 */ /* 0x000fe20000011410 */
[----:B------:R-:W-:Y:S01]  /*1040*/  IMAD.SHL.U32 R249, R249, 0x2, RZ ;  /* 0x00000002f9f97824 */ /* 0x000fe200078e00ff */
[----:B------:R-:W-:Y:S02]  /*1050*/  IADD3 R16, P1, R16, R26, RZ ;  /* 0x0000001a10107210 */ /* 0x000fe40007f3e0ff */
[----:B------:R-:W-:Y:S02]  /*1060*/  @!P4 SHF.R.S32.HI R11, RZ, 0x1f, R22 ;  /* 0x0000001fff0bc819 */ /* 0x000fe40000011416 */
[--C-:B------:R-:W-:Y:S02]  /*1070*/  SHF.R.S32.HI R3, RZ, 0x1f, R2.reuse ;  /* 0x0000001fff037819 */ /* 0x100fe40000011402 */
[----:B------:R-:W-:Y:S02]  /*1080*/  @!P4 SHF.R.S32.HI R10, RZ, 0x1f, R23 ;  /* 0x0000001fff0ac819 */ /* 0x000fe40000011417 */
[----:B------:R-:W-:Y:S01]  /*1090*/  LEA.HI.X.SX32 R19, R26, R0, 0x1, P1 ;  /* 0x000000001a137211 */ /* 0x000fe200008f0eff */
[----:B------:R-:W-:Y:S01]  /*10a0*/  IMAD.WIDE.U32 R20, R16, c[0x0][0x208], R2 ;  /* 0x0000820010147a25 */ /* 0x000fe200078e0002 */
[----:B------:R-:W-:-:S02]  /*10b0*/  @!P5 SHF.R.S32.HI R0, RZ, 0x1f, R22 ;  /* 0x0000001fff00d819 */ /* 0x000fc40000011416 */
[----:B------:R-:W-:Y:S02]  /*10c0*/  @!P4 LEA.HI R11, R11, R22, RZ, 0x3 ;  /* 0x000000160b0bc211 */ /* 0x000fe400078f18ff */
[----:B------:R-:W-:Y:S02]  /*10d0*/  ISETP.GE.AND P1, PT, R22, c[0x0][0x198], PT ;  /* 0x0000660016007a0c */ /* 0x000fe40003f26270 */
[----:B------:R-:W-:Y:S02]  /*10e0*/  @!P4 LOP3.LUT R11, R11, 0xfffffff8, RZ, 0xc0, !PT ;  /* 0xfffffff80b0bc812 */ /* 0x000fe400078ec0ff */
[----:B------:R-:W-:Y:S02]  /*10f0*/  @!P5 SHF.R.S32.HI R13, RZ, 0x1f, R23 ;  /* 0x0000001fff0dd819 */ /* 0x000fe40000011417 */
[----:B------:R-:W-:Y:S02]  /*1100*/  LOP3.LUT R208, R208, 0x7ffffc00, RZ, 0xc0, !PT ;  /* 0x7ffffc00d0d07812 */ /* 0x000fe400078ec0ff */
[--C-:B--2---:R-:W-:Y:S01]  /*1110*/  @P2 SHF.R.S32.HI R5, RZ, 0x1f, R14.reuse ;  /* 0x0000001fff052819 */ /* 0x104fe2000001140e */
[----:B------:R-:W-:-:S02]  /*1120*/  @P2 IMAD.MOV.U32 R4, RZ, RZ, R14 ;  /* 0x000000ffff042224 */ /* 0x000fc400078e000e */
[----:B------:R-:W-:Y:S02]  /*1130*/  @!P2 IMAD.MOV.U32 R4, RZ, RZ, R40 ;  /* 0x000000ffff04a224 */ /* 0x000fe400078e0028 */
[----:B------:R-:W-:Y:S01]  /*1140*/  @!P2 IMAD.MOV.U32 R5, RZ, RZ, R12 ;  /* 0x000000ffff05a224 */ /* 0x000fe200078e000c */
[----:B-1----:R-:W-:Y:S02]  /*1150*/  @!P4 LEA R8, P2, R2, R6, 0x1 ;  /* 0x000000060208c211 */ /* 0x002fe400078408ff */
[----:B------:R-:W-:Y:S02]  /*1160*/  SEL R25, R4, RZ, !P3 ;  /* 0x000000ff04197207 */ /* 0x000fe40005800000 */
[----:B------:R-:W-:Y:S01]  /*1170*/  SEL R24, R5, RZ, !P3 ;  /* 0x000000ff05187207 */ /* 0x000fe20005800000 */
[----:B------:R-:W-:Y:S01]  /*1180*/  SHFL.IDX PT, R4, R17, 0x1, 0x181f ;  /* 0x00381f0011047f89 */ /* 0x000fe200000e0000 */
[C---:B------:R-:W-:Y:S02]  /*1190*/  ISETP.GE.AND P3, PT, R2.reuse, c[0x0][0x198], PT ;  /* 0x0000660002007a0c */ /* 0x040fe40003f66270 */
[----:B---3--:R-:W-:Y:S01]  /*11a0*/  @!P4 LEA.HI.X R9, R2, R7, R3, 0x1, P2 ;  /* 0x000000070209c211 */ /* 0x008fe200010f0c03 */
[----:B------:R-:W1:Y:S01]  /*11b0*/  SHFL.IDX PT, R5, R18, 0x1, 0x181f ;  /* 0x00381f0012057f89 */ /* 0x000e6200000e0000 */
[----:B------:R-:W-:-:S02]  /*11c0*/  @!P4 LEA.HI R12, R10, R23, RZ, 0x3 ;  /* 0x000000170a0cc211 */ /* 0x000fc400078f18ff */
[----:B------:R-:W-:Y:S02]  /*11d0*/  ISETP.GE.AND P2, PT, R23, c[0x0][0x198], PT ;  /* 0x0000660017007a0c */ /* 0x000fe40003f46270 */
[----:B------:R-:W-:Y:S02]  /*11e0*/  @!P5 LEA.HI R10, R0, R22, RZ, 0x3 ;  /* 0x00000016000ad211 */ /* 0x000fe400078f18ff */
[----:B------:R-:W-:Y:S02]  /*11f0*/  @!P4 LOP3.LUT R12, R12, 0xfffffff8, RZ, 0xc0, !PT ;  /* 0xfffffff80c0cc812 */ /* 0x000fe400078ec0ff */
[----:B------:R-:W-:Y:S01]  /*1200*/  @!P5 LOP3.LUT R14, R10, 0xfffffff8, RZ, 0xc0, !PT ;  /* 0xfffffff80a0ed812 */ /* 0x000fe200078ec0ff */
[--C-:B------:R-:W-:Y:S01]  /*1210*/  @!P4 IMAD.WIDE R10, R11, 0x2, R6.reuse ;  /* 0x000000020b0ac825 */ /* 0x100fe200078e0206 */
[----:B------:R-:W-:Y:S01]  /*1220*/  @!P5 LEA.HI R0, R13, R23, RZ, 0x3 ;  /* 0x000000170d00d211 */ /* 0x000fe200078f18ff */
[----:B------:R-:W-:Y:S01]  /*1230*/  @!PT LDS RZ, [RZ] ;  /* 0x00000000fffff984 */ /* 0x000fe20000000800 */
[----:B------:R2:W-:Y:S02]  /*1240*/  @!P4 LDGSTS.E.BYPASS.LTC128B.128 [R249+0x100], [R8.64], !P3 ;  /* 0x0010000008f9cfae */ /* 0x0005e4000d901d44 */
[----:B------:R-:W-:Y:S01]  /*1250*/  @!P4 IMAD.WIDE R6, R12, 0x2, R6 ;  /* 0x000000020c06c825 */ /* 0x000fe200078e0206 */
[----:B------:R-:W-:Y:S01]  /*1260*/  @!P5 LOP3.LUT R0, R0, 0xfffffff8, RZ, 0xc0, !PT ;  /* 0xfffffff80000d812 */ /* 0x000fe200078ec0ff */
[----:B------:R3:W-:Y:S04]  /*1270*/  @!P4 LDGSTS.E.BYPASS.LTC128B.128 [R249+0x4100], [R10.64], !P1 ;  /* 0x041000000af9cfae */ /* 0x0007e8000c901d44 */
[----:B------:R4:W-:Y:S01]  /*1280*/  @!P4 LDGSTS.E.BYPASS.LTC128B.128 [R249+0x8100], [R6.64], !P2 ;  /* 0x0810000006f9cfae */ /* 0x0009e2000d101d44 */
[----:B-1----:R-:W-:-:S04]  /*1290*/  @!P5 IMAD.WIDE R14, R14, 0x2, R4 ;  /* 0x000000020e0ed825 */ /* 0x002fc800078e0204 */
[----:B------:R-:W-:Y:S01]  /*12a0*/  @!P5 IMAD.WIDE R12, R0, 0x2, R4 ;  /* 0x00000002000cd825 */ /* 0x000fe200078e0204 */
[----:B------:R-:W-:-:S03]  /*12b0*/  @!P5 LEA R4, P4, R2, R4, 0x1 ;  /* 0x000000040204d211 */ /* 0x000fc600078808ff */
[----:B------:R-:W-:Y:S01]  /*12c0*/  IMAD R0, R19, c[0x0][0x208], RZ ;  /* 0x0000820013007a24 */ /* 0x000fe200078e02ff */
[----:B------:R-:W-:-:S05]  /*12d0*/  @!P5 LEA.HI.X R5, R2, R5, R3, 0x1, P4 ;  /* 0x000000050205d211 */ /* 0x000fca00020f0c03 */
[----:B------:R1:W-:Y:S01]  /*12e0*/  @!P5 LDGSTS.E.BYPASS.LTC128B.128 [R249+0x1100], [R4.64], !P3 ;  /* 0x0110000004f9dfae */ /* 0x0003e2000d901d44 */
[----:B--2---:R-:W-:Y:S02]  /*12f0*/  IMAD R8, R19, c[0x0][0x1e0], RZ ;  /* 0x0000780013087a24 */ /* 0x004fe400078e02ff */
[C---:B------:R-:W-:Y:S01]  /*1300*/  IMAD R19, R16.reuse, c[0x0][0x20c], R0 ;  /* 0x0000830010137a24 */ /* 0x040fe200078e0200 */
[----:B------:R-:W-:Y:S01]  /*1310*/  @!P6 SHF.R.S32.HI R0, RZ, 0x1f, R22 ;  /* 0x0000001fff00e819 */ /* 0x000fe20000011416 */
[----:B------:R2:W-:Y:S01]  /*1320*/  @!P5 LDGSTS.E.BYPASS.LTC128B.128 [R249+0x5100], [R14.64], !P1 ;  /* 0x051000000ef9dfae */ /* 0x0005e2000c901d44 */
[C---:B---3--:R-:W-:Y:S01]  /*1330*/  IMAD R10, R16.reuse, c[0x0][0x1e4], R8 ;  /* 0x00007900100a7a24 */ /* 0x048fe200078e0208 */
[----:B------:R-:W-:Y:S01]  /*1340*/  @!P0 SHF.R.S32.HI R11, RZ, 0x1f, R22 ;  /* 0x0000001fff0b8819 */ /* 0x000fe20000011416 */
[----:B------:R-:W-:Y:S01]  /*1350*/  IMAD.WIDE.U32 R8, R16, c[0x0][0x1e0], R2 ;  /* 0x0000780010087a25 */ /* 0x000fe200078e0002 */
[----:B----4-:R-:W3:Y:S01]  /*1360*/  SHFL.IDX PT, R6, R17, 0x2, 0x181f ;  /* 0x00581f0011067f89 */ /* 0x010ee200000e0000 */
[----:B------:R-:W-:-:S02]  /*1370*/  IADD3 R16, R120, R121, -R26 ;  /* 0x0000007978107210 */ /* 0x000fc40007ffe81a */
[----:B------:R-:W-:Y:S01]  /*1380*/  IMAD.IADD R9, R9, 0x1, R10 ;  /* 0x0000000109097824 */ /* 0x000fe200078e020a */
[----:B------:R-:W4:Y:S04]  /*1390*/  SHFL.IDX PT, R7, R18, 0x2, 0x181f ;  /* 0x00581f0012077f89 */ /* 0x000f2800000e0000 */
[----:B------:R5:W-:Y:S01]  /*13a0*/  @!P5 LDGSTS.E.BYPASS.LTC128B.128 [R249+0x9100], [R12.64], !P2 ;  /* 0x091000000cf9dfae */ /* 0x000be2000d101d44 */
[----:B------:R-:W-:Y:S02]  /*13b0*/  ISETP.GE.AND P5, PT, R22, c[0x0][0x1d4], PT ;  /* 0x0000750016007a0c */ /* 0x000fe40003fa6270 */
[----:B-1----:R-:W-:Y:S01]  /*13c0*/  @!P6 SHF.R.S32.HI R5, RZ, 0x1f, R23 ;  /* 0x0000001fff05e819 */ /* 0x002fe20000011417 */
[----:B------:R-:W1:Y:S01]  /*13d0*/  SHFL.IDX PT, R4, R17, 0x3, 0x181f ;  /* 0x00781f0011047f89 */ /* 0x000e6200000e0000 */
[----:B--2---:R-:W-:-:S02]  /*13e0*/  @!P0 LEA.HI R14, R11, R22, RZ, 0x3 ;  /* 0x000000160b0e8211 */ /* 0x004fc400078f18ff */
[----:B---3--:R-:W-:-:S04]  /*13f0*/  @!P6 LEA R10, P4, R2, R6, 0x1 ;  /* 0x00000006020ae211 */ /* 0x008fc800078808ff */
[----:B----4-:R-:W-:-:S05]  /*1400*/  @!P6 LEA.HI.X R11, R2, R7, R3, 0x1, P4 ;  /* 0x00000007020be211 */ /* 0x010fca00020f0c03 */
[----:B------:R2:W-:Y:S01]  /*1410*/  @!P6 LDGSTS.E.BYPASS.LTC128B.128 [R249+0x2100], [R10.64], !P3 ;  /* 0x021000000af9efae */ /* 0x0005e2000d901d44 */
[----:B-----5:R-:W-:Y:S02]  /*1420*/  @!P6 LEA.HI R12, R0, R22, RZ, 0x3 ;  /* 0x00000016000ce211 */ /* 0x020fe400078f18ff */
[----:B------:R-:W-:Y:S02]  /*1430*/  @!P6 LEA.HI R0, R5, R23, RZ, 0x3 ;  /* 0x000000170500e211 */ /* 0x000fe400078f18ff */
[----:B------:R-:W3:Y:S01]  /*1440*/  SHFL.IDX PT, R5, R18, 0x3, 0x181f ;  /* 0x00781f0012057f89 */ /* 0x000ee200000e0000 */
[----:B------:R-:W-:Y:S02]  /*1450*/  @!P6 LOP3.LUT R12, R12, 0xfffffff8, RZ, 0xc0, !PT ;  /* 0xfffffff80c0ce812 */ /* 0x000fe400078ec0ff */
[----:B------:R-:W-:-:S03]  /*1460*/  @!P6 LOP3.LUT R0, R0, 0xfffffff8, RZ, 0xc0, !PT ;  /* 0xfffffff80000e812 */ /* 0x000fc600078ec0ff */
[----:B------:R-:W-:-:S04]  /*1470*/  @!P6 IMAD.WIDE R12, R12, 0x2, R6 ;  /* 0x000000020c0ce825 */ /* 0x000fc800078e0206 */
[----:B------:R-:W-:Y:S01]  /*1480*/  @!P6 IMAD.WIDE R6, R0, 0x2, R6 ;  /* 0x000000020006e825 */ /* 0x000fe200078e0206 */
[----:B------:R4:W-:Y:S03]  /*1490*/  @!P6 LDGSTS.E.BYPASS.LTC128B.128 [R249+0x6100], [R12.64], !P1 ;  /* 0x061000000cf9efae */ /* 0x0009e6000c901d44 */
[----:B------:R-:W-:Y:S01]  /*14a0*/  IMAD.SHL.U32 R0, R36, 0x40, RZ ;  /* 0x0000004024007824 */ /* 0x000fe200078e00ff */
[----:B------:R5:W-:Y:S01]  /*14b0*/  @!P6 LDGSTS.E.BYPASS.LTC128B.128 [R249+0xa100], [R6.64], !P2 ;  /* 0x0a10000006f9efae */ /* 0x000be2000d101d44 */
[----:B------:R-:W-:-:S03]  /*14c0*/  ISETP.GE.AND P6, PT, R2, c[0x0][0x1d4], PT ;  /* 0x0000750002007a0c */ /* 0x000fc60003fc6270 */
[----:B------:R-:W-:Y:S01]  /*14d0*/  LOP3.LUT R0, R0, 0x1c0, RZ, 0xc0, !PT ;  /* 0x000001c000007812 */ /* 0x000fe200078ec0ff */
[----:B--2---:R-:W-:-:S03]  /*14e0*/  IMAD R10, R38, c[0x0][0x1e8], RZ ;  /* 0x00007a00260a7a24 */ /* 0x004fc600078e02ff */
[----:B------:R-:W-:Y:S01]  /*14f0*/  SHF.R.U32.HI R11, RZ, 0x3, R0 ;  /* 0x00000003ff0b7819 */ /* 0x000fe20000011600 */
[C---:B------:R-:W-:Y:S01]  /*1500*/  IMAD R10, R37.reuse, c[0x0][0x1ec], R10 ;  /* 0x00007b00250a7a24 */ /* 0x040fe200078e020a */
[----:B----4-:R-:W-:Y:S01]  /*1510*/  LOP3.LUT R12, R0, 0x8, R30, 0xf8, !PT ;  /* 0x00000008000c7812 */ /* 0x010fe200078ef81e */
[----:B------:R-:W-:Y:S01]  /*1520*/  IMAD.SHL.U32 R13, R128, 0x40, RZ ;  /* 0x00000040800d7824 */ /* 0x000fe200078e00ff */
[----:B------:R-:W-:Y:S01]  /*1530*/  @!P0 SHF.R.S32.HI R0, RZ, 0x1f, R23 ;  /* 0x0000001fff008819 */ /* 0x000fe20000011417 */
[----:B-----5:R-:W-:Y:S01]  /*1540*/  IMAD.WIDE.U32 R6, R37, c[0x0][0x1e8], R8 ;  /* 0x00007a0025067a25 */ /* 0x020fe200078e0008 */
[----:B-1----:R-:W-:Y:S02]  /*1550*/  @!P0 LEA R8, P4, R2, R4, 0x1 ;  /* 0x0000000402088211 */ /* 0x002fe400078808ff */
[----:B------:R-:W-:Y:S01]  /*1560*/  @!P0 LEA.HI R0, R0, R23, RZ, 0x3 ;  /* 0x0000001700008211 */ /* 0x000fe200078f18ff */
[----:B------:R-:W-:Y:S01]  /*1570*/  IMAD.IADD R7, R7, 0x1, R10 ;  /* 0x0000000107077824 */ /* 0x000fe200078e020a */
[----:B---3--:R-:W-:Y:S01]  /*1580*/  @!P0 LEA.HI.X R9, R2, R5, R3, 0x1, P4 ;  /* 0x0000000502098211 */ /* 0x008fe200020f0c03 */
[----:B------:R-:W-:Y:S01]  /*1590*/  IMAD R10, R24, c[0x0][0x1f0], RZ ;  /* 0x00007c00180a7a24 */ /* 0x000fe200078e02ff */
[----:B------:R-:W-:Y:S01]  /*15a0*/  @!P0 LOP3.LUT R2, R14, 0xfffffff8, RZ, 0xc0, !PT ;  /* 0xfffffff80e028812 */ /* 0x000fe200078ec0ff */
[----:B------:R-:W-:Y:S01]  /*15b0*/  IMAD.WIDE.U32 R40, R25, c[0x0][0x1f0], R6 ;  /* 0x00007c0019287a25 */ /* 0x000fe200078e0006 */
[----:B------:R-:W-:Y:S01]  /*15c0*/  @!P0 LOP3.LUT R0, R0, 0xfffffff8, RZ, 0xc0, !PT ;  /* 0xfffffff800008812 */ /* 0x000fe200078ec0ff */
[----:B------:R1:W-:Y:S01]  /*15d0*/  @!P0 LDGSTS.E.BYPASS.LTC128B.128 [R249+0x3100], [R8.64], !P3 ;  /* 0x0310000008f98fae */ /* 0x0003e2000d901d44 */
[----:B------:R-:W-:Y:S01]  /*15e0*/  ISETP.GE.AND P3, PT, R16, 0x1, PT ;  /* 0x000000011000780c */ /* 0x000fe20003f66270 */
[--C-:B------:R-:W-:Y:S01]  /*15f0*/  @!P0 IMAD.WIDE R2, R2, 0x2, R4.reuse ;  /* 0x0000000202028825 */ /* 0x100fe200078e0204 */
[----:B------:R-:W-:Y:S01]  /*1600*/  ISETP.GE.AND P4, PT, R23, c[0x0][0x1d4], PT ;  /* 0x0000750017007a0c */ /* 0x000fe20003f86270 */
[----:B------:R2:W-:Y:S01]  /*1610*/  STL.64 [R1+0x18], R40 ;  /* 0x0000182801007387 */ /* 0x0005e20000100a00 */
[----:B------:R-:W-:Y:S01]  /*1620*/  LOP3.LUT R17, R12, R11, RZ, 0x3c, !PT ;  /* 0x0000000b0c117212 */ /* 0x000fe200078e3cff */
[----:B------:R-:W-:Y:S01]  /*1630*/  @!P0 IMAD.WIDE R4, R0, 0x2, R4 ;  /* 0x0000000200048825 */ /* 0x000fe200078e0204 */
[----:B------:R-:W-:Y:S01]  /*1640*/  LOP3.LUT R0, R29, 0xfffffff0, RZ, 0xc0, !PT ;  /* 0xfffffff01d007812 */ /* 0x000fe200078ec0ff */
[----:B------:R3:W-:Y:S01]  /*1650*/  @!P0 LDGSTS.E.BYPASS.LTC128B.128 [R249+0x7100], [R2.64], !P1 ;  /* 0x0710000002f98fae */ /* 0x0007e2000c901d44 */
[C---:B------:R-:W-:Y:S01]  /*1660*/  ISETP.GE.AND P1, PT, R16.reuse, 0x41, PT ;  /* 0x000000411000780c */ /* 0x040fe20003f26270 */
[----:B------:R-:W-:Y:S01]  /*1670*/  IMAD R10, R25, c[0x0][0x1f4], R10 ;  /* 0x00007d00190a7a24 */ /* 0x000fe200078e020a */
[----:B------:R-:W-:Y:S01]  /*1680*/  SEL R11, RZ, 0x1, P6 ;  /* 0x00000001ff0b7807 */ /* 0x000fe20003000000 */
[----:B------:R4:W-:Y:S01]  /*1690*/  @!P0 LDGSTS.E.BYPASS.LTC128B.128 [R249+0xb100], [R4.64], !P2 ;  /* 0x0b10000004f98fae */ /* 0x0009e2000d101d44 */
[----:B------:R-:W-:Y:S01]  /*16a0*/  IMAD.MOV.U32 R130, RZ, RZ, R40 ;  /* 0x000000ffff827224 */ /* 0x000fe200078e0028 */
[----:B------:R-:W-:Y:S01]  /*16b0*/  ISETP.GE.AND P2, PT, R16, 0x21, PT ;  /* 0x000000211000780c */ /* 0x000fe20003f46270 */
[----:B------:R-:W-:Y:S01]  /*16c0*/  IMAD.IADD R131, R41, 0x1, R10 ;  /* 0x0000000129837824 */ /* 0x000fe200078e020a */
[----:B------:R-:W0:Y:S01]  /*16d0*/  LDGDEPBAR ;  /* 0x00000000000079af */ /* 0x000e220000000000 */
[----:B------:R-:W-:-:S02]  /*16e0*/  IMAD.IADD R0, R125, 0x1, -R0 ;  /* 0x000000017d007824 */ /* 0x000fc400078e0a00 */
[----:B------:R-:W-:Y:S01]  /*16f0*/  IMAD R10, R38, c[0x0][0x210], RZ ;  /* 0x00008400260a7a24 */ /* 0x000fe200078e02ff */
[----:B------:R-:W-:Y:S03]  /*1700*/  STL.64 [R1+0x10], R130 ;  /* 0x0000108201007387 */ /* 0x000fe60000100a00 */
[----:B------:R-:W-:Y:S02]  /*1710*/  IMAD R10, R37, c[0x0][0x214], R10 ;  /* 0x00008500250a7a24 */ /* 0x000fe400078e020a */
[----:B---3--:R-:W-:-:S04]  /*1720*/  IMAD.WIDE.U32 R2, R31, R126, R130 ;  /* 0x0000007e1f027225 */ /* 0x008fc800078e0082 */
[----:B------:R-:W-:Y:S01]  /*1730*/  IMAD.IADD R3, R3, 0x1, R28 ;  /* 0x0000000103037824 */ /* 0x000fe200078e021c */
[----:B------:R-:W-:Y:S01]  /*1740*/  @P3 LEA R6, P0, R2, c[0x0][0x1c8], 0x1 ;  /* 0x0000720002063a11 */ /* 0x000fe200078008ff */
[----:B----4-:R-:W-:Y:S01]  /*1750*/  IMAD.IADD R5, R21, 0x1, R19 ;  /* 0x0000000115057824 */ /* 0x010fe200078e0213 */
[----:B------:R-:W-:Y:S01]  /*1760*/  SHF.R.S32.HI R4, RZ, 0x1f, R0 ;  /* 0x0000001fff047819 */ /* 0x000fe20000011400 */
[----:B------:R-:W-:Y:S01]  /*1770*/  IMAD.WIDE.U32 R18, R124, 0x40, RZ ;  /* 0x000000407c127825 */ /* 0x000fe200078e00ff */
[----:B------:R-:W-:Y:S02]  /*1780*/  @P3 LEA.HI.X R7, R2, c[0x0][0x1cc], R3, 0x1, P0 ;  /* 0x0000730002073a11 */ /* 0x000fe400000f0c03 */
[----:B-1----:R-:W-:Y:S02]  /*1790*/  @P2 LEA R8, P0, R124, R2, 0x5 ;  /* 0x000000027c082211 */ /* 0x002fe400078028ff */
[----:B------:R-:W-:Y:S01]  /*17a0*/  LEA.HI R15, R4, R0, RZ, 0x3 ;  /* 0x00000000040f7211 */ /* 0x000fe200078f18ff */
[----:B------:R1:W-:Y:S01]  /*17b0*/  @P3 LDGSTS.E.BYPASS.LTC128B.128 [R249+0xc100], [R6.64], !P6 ;  /* 0x0c10000006f93fae */ /* 0x0003e2000f101d44 */
[----:B------:R-:W-:-:S02]  /*17c0*/  @P2 LEA.HI.X R14, R124, R3, R128, 0x5, P0 ;  /* 0x000000037c0e2211 */ /* 0x000fc400000f2c80 */
[----:B------:R-:W-:Y:S01]  /*17d0*/  @P1 IADD3 R9, P0, R2, R18, RZ ;  /* 0x0000001202091210 */ /* 0x000fe20007f1e0ff */
[----:B------:R1:W-:Y:S01]  /*17e0*/  @P3 LDGSTS.E.BYPASS.LTC128B.128 [R249+0xf100], [R6.64+0x80], !P5 ;  /* 0x0f10008006f93fae */ /* 0x0003e2000e901d44 */
[----:B------:R-:W-:Y:S02]  /*17f0*/  LOP3.LUT R4, R15, 0xfffffff8, RZ, 0xc0, !PT ;  /* 0xfffffff80f047812 */ /* 0x000fe400078ec0ff */
[----:B------:R-:W-:Y:S01]  /*1800*/  @P1 IADD3.X R13, R3, R19, R13, P0, !PT ;  /* 0x00000013030d1210 */ /* 0x000fe200007fe40d */
[----:B------:R1:W-:Y:S01]  /*1810*/  @P3 LDGSTS.E.BYPASS.LTC128B.128 [R249+0x12100], [R6.64+0x100], !P4 ;  /* 0x1210010006f93fae */ /* 0x0003e2000e101d44 */
[----:B------:R-:W-:Y:S01]  /*1820*/  @P2 LEA R2, P0, R8, c[0x0][0x1c8], 0x1 ;  /* 0x0000720008022a11 */ /* 0x000fe200078008ff */
[----:B------:R-:W-:Y:S01]  /*1830*/  IMAD.IADD R12, R0, 0x1, -R4 ;  /* 0x00000001000c7824 */ /* 0x000fe200078e0a04 */
[----:B------:R-:W-:Y:S01]  /*1840*/  SEL R0, RZ, 0xffffffff, P5 ;  /* 0xffffffffff007807 */ /* 0x000fe20002800000 */
[----:B------:R-:W-:Y:S01]  /*1850*/  IMAD.MOV.U32 R4, RZ, RZ, R20 ;  /* 0x000000ffff047224 */ /* 0x000fe200078e0014 */
[----:B------:R-:W-:-:S02]  /*1860*/  @P2 LEA.HI.X R3, R8, c[0x0][0x1cc], R14, 0x1, P0 ;  /* 0x0000730008032a11 */ /* 0x000fc400000f0c0e */
[C---:B------:R-:W-:Y:S01]  /*1870*/  @P1 LEA R8, P0, R9.reuse, c[0x0][0x1c8], 0x1 ;  /* 0x0000720009081a11 */ /* 0x040fe200078008ff */
[----:B------:R-:W-:Y:S01]  /*1880*/  IMAD.SHL.U32 R0, R0, 0x2, RZ ;  /* 0x0000000200007824 */ /* 0x000fe200078e00ff */
[----:B------:R-:W-:Y:S01]  /*1890*/  LOP3.LUT P3, RZ, R12, 0x4, RZ, 0xc0, !PT ;  /* 0x000000040cff7812 */ /* 0x000fe2000786c0ff */
[----:B------:R3:W-:Y:S01]  /*18a0*/  @P2 LDGSTS.E.BYPASS.LTC128B.128 [R249+0xd100], [R2.64], !P6 ;  /* 0x0d10000002f92fae */ /* 0x0007e2000f101d44 */
[----:B------:R-:W-:Y:S01]  /*18b0*/  @P1 LEA.HI.X R9, R9, c[0x0][0x1cc], R13, 0x1, P0 ;  /* 0x0000730009091a11 */ /* 0x000fe200000f0c0d */
[----:B------:R-:W-:Y:S01]  /*18c0*/  IMAD.WIDE.U32 R4, R37, c[0x0][0x210], R4 ;  /* 0x0000840025047a25 */ /* 0x000fe200078e0004 */
[----:B------:R-:W-:Y:S01]  /*18d0*/  LOP3.LUT R11, R0, 0x2, R11, 0xe2, !PT ;  /* 0x00000002000b7812 */ /* 0x000fe200078ee20b */
[----:B------:R3:W-:Y:S01]  /*18e0*/  @P2 LDGSTS.E.BYPASS.LTC128B.128 [R249+0x10100], [R2.64+0x80], !P5 ;  /* 0x1010008002f92fae */ /* 0x0007e2000e901d44 */
[----:B------:R-:W-:Y:S01]  /*18f0*/  LOP3.LUT P0, RZ, R36, 0x2, RZ, 0xc0, !PT ;  /* 0x0000000224ff7812 */ /* 0x000fe2000780c0ff */
[----:B------:R-:W-:Y:S02]  /*1900*/  IMAD R0, R24, c[0x0][0x218], RZ ;  /* 0x0000860018007a24 */ /* 0x000fe400078e02ff */
[----:B------:R3:W-:Y:S01]  /*1910*/  @P2 LDGSTS.E.BYPASS.LTC128B.128 [R249+0x13100], [R2.64+0x100], !P4 ;  /* 0x1310010002f92fae */ /* 0x0007e2000e101d44 */
[----:B------:R-:W-:Y:S01]  /*1920*/  IMAD.IADD R5, R5, 0x1, R10 ;  /* 0x0000000105057824 */ /* 0x000fe200078e020a */
[----:B------:R-:W-:Y:S01]  /*1930*/  LOP3.LUT P2, RZ, R12, 0x2, RZ, 0xc0, !PT ;  /* 0x000000020cff7812 */ /* 0x000fe2000784c0ff */
[----:B------:R-:W-:Y:S01]  /*1940*/  IMAD R10, R25, c[0x0][0x21c], R0 ;  /* 0x00008700190a7a24 */ /* 0x000fe200078e0200 */
[----:B------:R4:W-:Y:S01]  /*1950*/  @P1 LDGSTS.E.BYPASS.LTC128B.128 [R249+0xe100], [R8.64], !P6 ;  /* 0x0e10000008f91fae */ /* 0x0009e2000f101d44 */
[----:B------:R-:W-:-:S02]  /*1960*/  IMAD R0, R27, 0x200, R17 ;  /* 0x000002001b007824 */ /* 0x000fc400078e0211 */
[----:B--2---:R-:W-:Y:S01]  /*1970*/  IMAD.WIDE.U32 R40, R25, c[0x0][0x218], R4 ;  /* 0x0000860019287a25 */ /* 0x004fe200078e0004 */
[----:B------:R4:W-:Y:S01]  /*1980*/  @P1 LDGSTS.E.BYPASS.LTC128B.128 [R249+0x11100], [R8.64+0x80], !P5 ;  /* 0x1110008008f91fae */ /* 0x0009e2000e901d44 */
[----:B------:R-:W-:Y:S02]  /*1990*/  SEL R4, RZ, 0x4, P4 ;  /* 0x00000004ff047807 */ /* 0x000fe40002000000 */
[----:B------:R-:W-:Y:S01]  /*19a0*/  IMAD.SHL.U32 R224, R0, 0x2, RZ ;  /* 0x0000000200e07824 */ /* 0x000fe200078e00ff */
[----:B------:R4:W-:Y:S01]  /*19b0*/  @P1 LDGSTS.E.BYPASS.LTC128B.128 [R249+0x14100], [R8.64+0x100], !P4 ;  /* 0x1410010008f91fae */ /* 0x0009e2000e101d44 */
[----:B------:R-:W-:Y:S02]  /*19c0*/  IMAD.IADD R23, R41, 0x1, R10 ;  /* 0x0000000129177824 */ /* 0x000fe400078e020a */
[----:B------:R-:W-:Y:S01]  /*19d0*/  IMAD.MOV.U32 R22, RZ, RZ, R40 ;  /* 0x000000ffff167224 */ /* 0x000fe200078e0028 */
[----:B------:R-:W0:Y:S01]  /*19e0*/  LDGDEPBAR ;  /* 0x00000000000079af */ /* 0x000e220000000000 */
[----:B------:R-:W-:-:S02]  /*19f0*/  IADD3 R0, R224, 0xc100, RZ ;  /* 0x0000c100e0007810 */ /* 0x000fc40007ffe0ff */
[----:B------:R-:W-:Y:S01]  /*1a00*/  IADD3 R231, R224, 0xc120, RZ ;  /* 0x0000c120e0e77810 */ /* 0x000fe20007ffe0ff */
[----:B------:R-:W-:Y:S01]  /*1a10*/  STL.64 [R1+0x38], R40 ;  /* 0x0000382801007387 */ /* 0x000fe20000100a00 */
[----:B------:R-:W-:-:S03]  /*1a20*/  @P0 IADD3 R231, R0, -0x20, RZ ;  /* 0xffffffe000e70810 */ /* 0x000fc60007ffe0ff */
[----:B------:R-:W-:Y:S01]  /*1a30*/  STL.64 [R1+0x28], R22 ;  /* 0x0000281601007387 */ /* 0x000fe20000100a00 */
[----:B------:R-:W-:Y:S01]  /*1a40*/  IADD3 R248, R231, 0x800, RZ ;  /* 0x00000800e7f87810 */ /* 0x000fe20007ffe0ff */
[----:B---3--:R-:W-:Y:S01]  /*1a50*/  IMAD.SHL.U32 R2, R12, 0x40, RZ ;  /* 0x000000400c027824 */ /* 0x008fe200078e00ff */
[----:B------:R-:W-:Y:S01]  /*1a60*/  LOP3.LUT R12, R11, R4, RZ, 0xfc, !PT ;  /* 0x000000040b0c7212 */ /* 0x000fe200078efcff */
[----:B------:R-:W-:Y:S01]  /*1a70*/  IMAD.SHL.U32 R3, R27, 0x8, RZ ;  /* 0x000000081b037824 */ /* 0x000fe200078e00ff */
[----:B------:R-:W-:Y:S01]  /*1a80*/  IADD3 R247, R231, 0x1000, RZ ;  /* 0x00001000e7f77810 */ /* 0x000fe20007ffe0ff */
[----:B------:R-:W-:Y:S01]  /*1a90*/  IMAD.SHL.U32 R4, R15, 0x40, RZ ;  /* 0x000000400f047824 */ /* 0x000fe200078e00ff */
[----:B------:R-:W-:Y:S02]  /*1aa0*/  LOP3.LUT R2, R2, 0x1c0, RZ, 0xc0, !PT ;  /* 0x000001c002027812 */ /* 0x000fe400078ec0ff */
[----:B------:R-:W-:Y:S02]  /*1ab0*/  IADD3 R246, R231, 0x1800, RZ ;  /* 0x00001800e7f67810 */ /* 0x000fe40007ffe0ff */
[----:B------:R-:W-:-:S02]  /*1ac0*/  LOP3.LUT R3, R2, 0x8, R3, 0xf8, !PT ;  /* 0x0000000802037812 */ /* 0x000fc400078ef803 */
[----:B------:R-:W-:Y:S01]  /*1ad0*/  SHF.R.U32.HI R2, RZ, 0x3, R2 ;  /* 0x00000003ff027819 */ /* 0x000fe20000011602 */
[----:B------:R-:W-:-:S04]  /*1ae0*/  DEPBAR.LE SB0, 0x1 ;  /* 0x000080400000791a */ /* 0x000fc80000000000 */
[----:B------:R-:W-:Y:S01]  /*1af0*/  LOP3.LUT R5, R3, R2, RZ, 0x3c, !PT ;  /* 0x0000000203057212 */ /* 0x000fe200078e3cff */
[----:B------:R-:W-:Y:S01]  /*1b00*/  IMAD.WIDE.U32 R2, R31, R34, R22 ;  /* 0x000000221f027225 */ /* 0x000fe200078e0016 */
[----:B------:R-:W-:Y:S01]  /*1b10*/  BAR.SYNC.DEFER_BLOCKING 0x0 ;  /* 0x0000000000007b1d */ /* 0x000fe20000010000 */
[----:B------:R-:W-:Y:S02]  /*1b20*/  IADD3 R245, R231, 0x2000, RZ ;  /* 0x00002000e7f57810 */ /* 0x000fe40007ffe0ff */
[----:B------:R-:W-:Y:S01]  /*1b30*/  LOP3.LUT R4, R5, 0xfffffe00, R4, 0xf8, !PT ;  /* 0xfffffe0005047812 */ /* 0x000fe200078ef804 */
[----:B------:R-:W-:Y:S01]  /*1b40*/  IMAD.IADD R0, R3, 0x1, R32 ;  /* 0x0000000103007824 */ /* 0x000fe200078e0220 */
[----:B-1----:R-:W-:Y:S01]  /*1b50*/  LEA R6, P0, R2, c[0x0][0x1f8], 0x1 ;  /* 0x00007e0002067a11 */ /* 0x002fe200078008ff */
[----:B------:R-:W-:Y:S01]  /*1b60*/  IMAD.MOV.U32 R5, RZ, RZ, 0x10 ;  /* 0x00000010ff057424 */ /* 0x000fe200078e00ff */
[----:B------:R-:W-:Y:S01]  /*1b70*/  IADD3 R244, R231, 0x2800, RZ ;  /* 0x00002800e7f47810 */ /* 0x000fe20007ffe0ff */
[----:B------:R-:W-:Y:S01]  /*1b80*/  IMAD.IADD R208, R4, 0x1, R208 ;  /* 0x0000000104d07824 */ /* 0x000fe200078e02d0 */
[----:B------:R-:W-:Y:S01]  /*1b90*/  LEA.HI.X R7, R2, c[0x0][0x1fc], R0, 0x1, P0 ;  /* 0x00007f0002077a11 */ /* 0x000fe200000f0c00 */
[----:B------:R-:W-:Y:S01]  /*1ba0*/  IMAD.MOV.U32 R0, RZ, RZ, c[0x0][0x208] ;  /* 0x00008200ff007624 */ /* 0x000fe200078e00ff */
[----:B------:R-:W-:Y:S01]  /*1bb0*/  SEL R5, R5, 0xfffffff0, !P2 ;  /* 0xfffffff005057807 */ /* 0x000fe20005000000 */
[----:B------:R-:W-:Y:S01]  /*1bc0*/  IMAD.MOV.U32 R2, RZ, RZ, 0x6 ;  /* 0x00000006ff027424 */ /* 0x000fe200078e00ff */
[----:B------:R-:W-:Y:S01]  /*1bd0*/  LEA R216, R208, 0x100, 0x1 ;  /* 0x00000100d0d87811 */ /* 0x000fe200078e08ff */
[----:B------:R-:W-:Y:S01]  /*1be0*/  IMAD.MOV.U32 R3, RZ, RZ, 0x20 ;  /* 0x00000020ff037424 */ /* 0x000fe200078e00ff */
[----:B------:R-:W-:Y:S01]  /*1bf0*/  IADD3 R243, R231, 0x3000, RZ ;  /* 0x00003000e7f37810 */ /* 0x000fe20007ffe0ff */
[C---:B------:R-:W-:Y:S01]  /*1c00*/  IMAD.SHL.U32 R17, R0.reuse, 0x40, RZ ;  /* 0x0000004000117824 */ /* 0x040fe200078e00ff */
[----:B------:R-:W-:Y:S01]  /*1c10*/  SHF.L.U64.HI R13, R0, R2, c[0x0][0x20c] ;  /* 0x00008300000d7619 */ /* 0x000fe20000010202 */
[----:B------:R-:W-:Y:S01]  /*1c20*/  IMAD R212, R5, 0x2, R216 ;  /* 0x0000000205d47824 */ /* 0x000fe200078e02d8 */
[----:B------:R-:W-:Y:S01]  /*1c30*/  SEL R0, R3, 0xffffffe0, !P3 ;  /* 0xffffffe003007807 */ /* 0x000fe20005800000 */
[----:B------:R-:W-:Y:S01]  /*1c40*/  IMAD.SHL.U32 R208, R208, 0x2, RZ ;  /* 0x00000002d0d07824 */ /* 0x000fe200078e00ff */
[----:B------:R-:W-:-:S02]  /*1c50*/  IADD3 R14, P1, P0, R17, 0x80, R6 ;  /* 0x00000080110e7810 */ /* 0x000fc4000783e006 */
[----:B------:R-:W-:Y:S01]  /*1c60*/  LOP3.LUT R3, R12, 0x1, RZ, 0xc0, !PT ;  /* 0x000000010c037812 */ /* 0x000fe200078ec0ff */
[C---:B------:R-:W-:Y:S01]  /*1c70*/  IMAD R216, R0.reuse, 0x2, R216 ;  /* 0x0000000200d87824 */ /* 0x040fe200078e02d8 */
[----:B------:R-:W-:Y:S01]  /*1c80*/  LDSM.16.M88.4 R156, [R208+0x100] ;  /* 0x00010000d09c783b */ /* 0x000fe20000000200 */
[----:B------:R-:W-:Y:S01]  /*1c90*/  IMAD R220, R0, 0x2, R212 ;  /* 0x0000000200dc7824 */ /* 0x000fe200078e02d4 */
[----:B------:R-:W-:Y:S02]  /*1ca0*/  IADD3.X R15, R13, RZ, R7, P1, P0 ;  /* 0x000000ff0d0f7210 */ /* 0x000fe40000fe0407 */
[----:B------:R-:W-:Y:S01]  /*1cb0*/  LDSM.16.M88.4 R192, [R208+0x4100] ;  /* 0x00410000d0c0783b */ /* 0x000fe20000000200 */
[C---:B------:R-:W-:Y:S02]  /*1cc0*/  IADD3 R10, P1, P0, R17.reuse, 0x100, R6 ;  /* 0x00000100110a7810 */ /* 0x040fe4000783e006 */
[----:B------:R-:W-:Y:S01]  /*1cd0*/  IADD3 R2, P2, R17, R6, RZ ;  /* 0x0000000611027210 */ /* 0x000fe20007f5e0ff */
[----:B------:R-:W-:Y:S01]  /*1ce0*/  LDSM.16.M88.4 R160, [R212] ;  /* 0x00000000d4a0783b */ /* 0x000fe20000000200 */
[----:B------:R-:W-:-:S02]  /*1cf0*/  ISETP.NE.U32.AND P3, PT, R3, 0x1, PT ;  /* 0x000000010300780c */ /* 0x000fc40003f65070 */
[C-C-:B------:R-:W-:Y:S01]  /*1d00*/  IADD3.X R11, R13.reuse, RZ, R7.reuse, P1, P0 ;  /* 0x000000ff0d0b7210 */ /* 0x140fe20000fe0407 */
[----:B------:R-:W-:Y:S01]  /*1d10*/  LDSM.16.M88.4 R196, [R212+0x4000] ;  /* 0x00400000d4c4783b */ /* 0x000fe20000000200 */
[----:B----4-:R-:W-:Y:S01]  /*1d20*/  IADD3 R8, P0, R2, R17, RZ ;  /* 0x0000001102087210 */ /* 0x010fe20007f1e0ff */
[----:B------:R-:W-:Y:S01]  /*1d30*/  IMAD.X R3, R13, 0x1, R7, P2 ;  /* 0x000000010d037824 */ /* 0x000fe200010e0607 */
[----:B------:R-:W-:Y:S01]  /*1d40*/  LOP3.LUT P1, RZ, R12, 0x2, RZ, 0xc0, !PT ;  /* 0x000000020cff7812 */ /* 0x000fe2000782c0ff */
[----:B------:R-:W-:Y:S01]  /*1d50*/  LDSM.16.M88.4 R184, [R216] ;  /* 0x00000000d8b8783b */ /* 0x000fe20000000200 */
[C---:B------:R-:W-:Y:S01]  /*1d60*/  ISETP.LT.OR P2, PT, R16.reuse, 0x1, P3 ;  /* 0x000000011000780c */ /* 0x040fe20001f41670 */
[----:B------:R-:W-:Y:S01]  /*1d70*/  IMAD.X R9, R3, 0x1, R13, P0 ;  /* 0x0000000103097824 */ /* 0x000fe200000e060d */
[----:B------:R-:W-:Y:S01]  /*1d80*/  ISETP.LT.OR P0, PT, R16, 0x1, !P1 ;  /* 0x000000011000780c */ /* 0x000fe20004f01670 */
[----:B------:R-:W-:Y:S01]  /*1d90*/  LDSM.16.M88.4 R200, [R216+0x4000] ;  /* 0x00400000d8c8783b */ /* 0x000fe20000000200 */
[----:B------:R-:W-:-:S02]  /*1da0*/  IADD3 R242, R231, 0x3800, RZ ;  /* 0x00003800e7f27810 */ /* 0x000fc40007ffe0ff */
[C---:B------:R-:W-:Y:S01]  /*1db0*/  IADD3 R241, R231.reuse, 0x4000, RZ ;  /* 0x00004000e7f17810 */ /* 0x040fe20007ffe0ff */
[----:B------:R-:W-:Y:S01]  /*1dc0*/  LDSM.16.M88.4 R188, [R220] ;  /* 0x00000000dcbc783b */ /* 0x000fe20000000200 */
[C---:B------:R-:W-:Y:S02]  /*1dd0*/  IADD3 R240, R231.reuse, 0x4800, RZ ;  /* 0x00004800e7f07810 */ /* 0x040fe40007ffe0ff */
[C---:B------:R-:W-:Y:S01]  /*1de0*/  IADD3 R239, R231.reuse, 0x5000, RZ ;  /* 0x00005000e7ef7810 */ /* 0x040fe20007ffe0ff */
[----:B------:R-:W-:Y:S01]  /*1df0*/  LDSM.16.M88.4 R204, [R220+0x4000] ;  /* 0x00400000dccc783b */ /* 0x000fe20000000200 */
[C---:B------:R-:W-:Y:S02]  /*1e00*/  IADD3 R238, R231.reuse, 0x5800, RZ ;  /* 0x00005800e7ee7810 */ /* 0x040fe40007ffe0ff */
[C---:B------:R-:W-:Y:S01]  /*1e10*/  IADD3 R237, R231.reuse, 0x6000, RZ ;  /* 0x00006000e7ed7810 */ /* 0x040fe20007ffe0ff */
[----:B------:R-:W-:Y:S01]  /*1e20*/  LDSM.16.M88.4 R208, [R208+0x8100] ;  /* 0x00810000d0d0783b */ /* 0x000fe20000000200 */
[----:B------:R-:W-:-:S02]  /*1e30*/  IADD3 R236, R231, 0x6800, RZ ;  /* 0x00006800e7ec7810 */ /* 0x000fc40007ffe0ff */
[C---:B------:R-:W-:Y:S01]  /*1e40*/  IADD3 R235, R231.reuse, 0x7000, RZ ;  /* 0x00007000e7eb7810 */ /* 0x040fe20007ffe0ff */
[----:B------:R-:W-:Y:S01]  /*1e50*/  LDSM.16.M88.4 R212, [R212+0x8000] ;  /* 0x00800000d4d4783b */ /* 0x000fe20000000200 */
[C---:B------:R-:W-:Y:S02]  /*1e60*/  IADD3 R234, R231.reuse, 0x7800, RZ ;  /* 0x00007800e7ea7810 */ /* 0x040fe40007ffe0ff */
[C---:B------:R-:W-:Y:S01]  /*1e70*/  IADD3 R233, R231.reuse, 0x8000, RZ ;  /* 0x00008000e7e97810 */ /* 0x040fe20007ffe0ff */
[----:B------:R-:W-:Y:S01]  /*1e80*/  LDSM.16.M88.4 R216, [R216+0x8000] ;  /* 0x00800000d8d8783b */ /* 0x000fe20000000200 */
[----:B------:R-:W-:-:S03]  /*1e90*/  IADD3 R232, R231, 0x8800, RZ ;  /* 0x00008800e7e87810 */ /* 0x000fc60007ffe0ff */
[----:B------:R-:W-:Y:S04]  /*1ea0*/  LDSM.16.M88.4 R220, [R220+0x8000] ;  /* 0x00800000dcdc783b */ /* 0x000fe80000000200 */
[----:B------:R-:W-:Y:S06]  /*1eb0*/  BAR.SYNC.DEFER_BLOCKING 0x0 ;  /* 0x0000000000007b1d */ /* 0x000fec0000010000 */
[----:B------:R-:W-:-:S04]  /*1ec0*/  DEPBAR.LE SB0, 0x0 ;  /* 0x000080000000791a */ /* 0x000fc80000000000 */
[----:B------:R-:W-:Y:S06]  /*1ed0*/  BAR.SYNC.DEFER_BLOCKING 0x0 ;  /* 0x0000000000007b1d */ /* 0x000fec0000010000 */
[----:B------:R-:W1:Y:S04]  /*1ee0*/  LDSM.16.M88.4 R20, [R224+0xc100] ;  /* 0x00c10000e014783b */ /* 0x000e680000000200 */
[----:B------:R-:W2:Y:S04]  /*1ef0*/  LDSM.16.M88.4 R28, [R224+0xc900] ;  /* 0x00c90000e01c783b */ /* 0x000ea80000000200 */
[----:B------:R-:W-:Y:S04]  /*1f00*/  LDSM.16.M88.4 R52, [R224+0xd100] ;  /* 0x00d10000e034783b */ /* 0x000fe80000000200 */
[----:B------:R-:W-:Y:S04]  /*1f10*/  LDSM.16.M88.4 R56, [R224+0xd900] ;  /* 0x00d90000e038783b */ /* 0x000fe80000000200 */
[----:B------:R-:W-:Y:S04]  /*1f20*/  LDSM.16.M88.4 R60, [R224+0xe100] ;  /* 0x00e10000e03c783b */ /* 0x000fe80000000200 */
[----:B------:R-:W-:Y:S04]  /*1f30*/  LDSM.16.M88.4 R64, [R224+0xe900] ;  /* 0x00e90000e040783b */ /* 0x000fe80000000200 */
[----:B------:R-:W3:Y:S04]  /*1f40*/  LDSM.16.M88.4 R48, [R231] ;  /* 0x00000000e730783b */ /* 0x000ee80000000200 */
[----:B------:R-:W4:Y:S04]  /*1f50*/  LDSM.16.M88.4 R44, [R231+0x800] ;  /* 0x00080000e72c783b */ /* 0x000f280000000200 */
[----:B------:R-:W-:Y:S04]  /*1f60*/  LDSM.16.M88.4 R76, [R231+0x1000] ;  /* 0x00100000e74c783b */ /* 0x000fe80000000200 */
[----:B------:R-:W5:Y:S04]  /*1f70*/  LDSM.16.M88.4 R88, [R231+0x1800] ;  /* 0x00180000e758783b */ /* 0x000f680000000200 */
[----:B------:R-:W4:Y:S01]  /*1f80*/  LDSM.16.M88.4 R112, [R231+0x2000] ;  /* 0x00200000e770783b */ /* 0x000f220000000200 */
[C---:B-1----:R-:W-:Y:S03]  /*1f90*/  HMMA.16816.F32 R32, R156.reuse, R22, RZ ;  /* 0x000000169c20723c */ /* 0x042fe600000018ff */
[----:B------:R-:W1:Y:S04]  /*1fa0*/  LDSM.16.M88.4 R116, [R231+0x2800] ;  /* 0x00280000e774783b */ /* 0x000e680000000200 */
[----:B------:R-:W-:Y:S01]  /*1fb0*/  @!PT LDS RZ, [RZ] ;  /* 0x00000000fffff984 */ /* 0x000fe20000000800 */
[----:B------:R-:W-:Y:S01]  /*1fc0*/  @!PT LDS RZ, [RZ] ;  /* 0x00000000fffff984 */ /* 0x000fe20000000800 */
[----:B------:R-:W-:Y:S01]  /*1fd0*/  @!PT LDS RZ, [RZ] ;  /* 0x00000000fffff984 */ /* 0x000fe20000000800 */
[----:B------:R1:W-:Y:S01]  /*1fe0*/  LDGSTS.E.BYPASS.LTC128B.128 [R249+0x100], [R6.64], !P2 ;  /* 0x0010000006f97fae */ /* 0x0003e2000d101d44 */
[----:B------:R-:W-:Y:S01]  /*1ff0*/  LOP3.LUT P2, RZ, R12, 0x4, RZ, 0xc0, !PT ;  /* 0x000000040cff7812 */ /* 0x000fe2000784c0ff */
[----:B--2---:R-:W-:Y:S02]  /*2000*/  HMMA.16816.F32 R24, R156, R28, RZ ;  /* 0x0000001c9c18723c */ /* 0x004fe400000018ff */
[----:B------:R2:W-:Y:S01]  /*2010*/  LDGSTS.E.BYPASS.LTC128B.128 [R249+0x3100], [R6.64+0x80], !P0 ;  /* 0x0310008006f97fae */ /* 0x0005e2000c101d44 */
[----:B------:R-:W-:-:S05]  /*2020*/  ISETP.LT.OR P0, PT, R16, 0x1, !P2 ;  /* 0x000000011000780c */ /* 0x000fca0005701670 */
[C---:B------:R-:W-:Y:S08]  /*2030*/  HMMA.16816.F32 R40, R156.reuse, R20, RZ ;  /* 0x000000149c28723c */ /* 0x040ff000000018ff */
[----:B------:R2:W-:Y:S01]  /*2040*/  LDGSTS.E.BYPASS.LTC128B.128 [R249+0x6100], [R6.64+0x100], !P0 ;  /* 0x0610010006f97fae */ /* 0x0005e2000c101d44 */
[C---:B------:R-:W-:Y:S01]  /*2050*/  ISETP.LT.OR P0, PT, R16.reuse, 0x21, P3 ;  /* 0x000000211000780c */ /* 0x040fe20001f01670 */
[----:B------:R-:W-:Y:S01]  /*2060*/  HMMA.16816.F32 R20, R156, R30, RZ ;  /* 0x0000001e9c14723c */ /* 0x000fe200000018ff */
[----:B------:R-:W-:-:S07]  /*2070*/  ISETP.LT.OR P3, PT, R16, 0x41, P3 ;  /* 0x000000411000780c */ /* 0x000fce0001f61670 */
[C---:B---3--:R-:W-:Y:S04]  /*2080*/  HMMA.16816.F32 R92, R160.reuse, R50, R32 ;  /* 0x00000032a05c723c */ /* 0x048fe80000001820 */
[----:B------:R3:W-:Y:S01]  /*2090*/  LDGSTS.E.BYPASS.LTC128B.128 [R249+0x1100], [R2.64], !P0 ;  /* 0x0110000002f97fae */ /* 0x0007e2000c101d44 */
[C---:B------:R-:W-:Y:S02]  /*20a0*/  ISETP.LT.OR P0, PT, R16.reuse, 0x21, !P1 ;  /* 0x000000211000780c */ /* 0x040fe40004f01670 */
[C---:B------:R-:W-:Y:S01]  /*20b0*/  ISETP.LT.OR P1, PT, R16.reuse, 0x41, !P1 ;  /* 0x000000411000780c */ /* 0x040fe20004f21670 */
[----:B----4-:R-:W-:Y:S08]  /*20c0*/  HMMA.16816.F32 R96, R160, R44, R24 ;  /* 0x0000002ca060723c */ /* 0x010ff00000001818 */
[----:B------:R-:W-:Y:S02]  /*20d0*/  HMMA.16816.F32 R28, R156, R56, RZ ;  /* 0x000000389c1c723c */ /* 0x000fe400000018ff */
[----:B------:R4:W-:Y:S01]  /*20e0*/  LDGSTS.E.BYPASS.LTC128B.128 [R249+0x4100], [R14.64], !P0 ;  /* 0x041000000ef97fae */ /* 0x0009e2000c101d44 */
[----:B------:R-:W-:-:S02]  /*20f0*/  ISETP.LT.OR P0, PT, R16, 0x21, !P2 ;  /* 0x000000211000780c */ /* 0x000fc40005701670 */
[----:B------:R-:W-:-:S03]  /*2100*/  ISETP.LT.OR P2, PT, R16, 0x41, !P2 ;  /* 0x000000411000780c */ /* 0x000fc60005741670 */
[----:B------:R-:W-:Y:S01]  /*2110*/  HMMA.16816.F32 R24, R156, R52, RZ ;  /* 0x000000349c18723c */ /* 0x000fe200000018ff */
[----:B---3--:R-:W-:-:S07]  /*2120*/  IMAD.MOV.U32 R2, RZ, RZ, 0x40 ;  /* 0x00000040ff027424 */ /* 0x008fce00078e00ff */
[----:B------:R3:W-:Y:S01]  /*2130*/  LDGSTS.E.BYPASS.LTC128B.128 [R249+0x7100], [R10.64], !P0 ;  /* 0x071000000af97fae */ /* 0x0007e2000c101d44 */
[----:B------:R-:W-:Y:S01]  /*2140*/  LOP3.LUT P0, RZ, R36, 0x4, RZ, 0xc0, !PT ;  /* 0x0000000424ff7812 */ /* 0x000fe2000780c0ff */
[C---:B------:R-:W-:Y:S02]  /*2150*/  HMMA.16816.F32 R32, R156.reuse, R54, RZ ;  /* 0x000000369c20723c */ /* 0x040fe400000018ff */
[----:B------:R3:W-:Y:S01]  /*2160*/  LDGSTS.E.BYPASS.LTC128B.128 [R249+0x2100], [R8.64], !P3 ;  /* 0x0210000008f97fae */ /* 0x0007e2000d901d44 */
[----:B------:R-:W-:Y:S02]  /*2170*/  SEL R2, R2, 0xffffffc0, !P0 ;  /* 0xffffffc002027807 */ /* 0x000fe40004000000 */
[----:B------:R-:W-:Y:S01]  /*2180*/  ISETP.GE.AND P0, PT, R121, 0x61, PT ;  /* 0x000000617900780c */ /* 0x000fe20003f06270 */
[----:B------:R3:W-:Y:S02]  /*2190*/  LDGSTS.E.BYPASS.LTC128B.128 [R249+0x5100], [R8.64+0x80], !P1 ;  /* 0x0510008008f97fae */ /* 0x0007e4000c901d44 */
[----:B------:R-:W-:Y:S01]  /*21a0*/  IMAD.IADD R230, R224, 0x1, R2 ;  /* 0x00000001e0e67824 */ /* 0x000fe200078e0202 */
[----:B------:R-:W-:Y:S01]  /*21b0*/  HMMA.16816.F32 R16, R156, R60, RZ ;  /* 0x0000003c9c10723c */ /* 0x000fe200000018ff */
[----:B------:R3:W-:Y:S01]  /*21c0*/  LDGSTS.E.BYPASS.LTC128B.128 [R249+0x8100], [R8.64+0x100], !P2 ;  /* 0x0810010008f97fae */ /* 0x0007e2000d101d44 */
[----:B------:R-:W-:-:S03]  /*21d0*/  IMAD.IADD R227, R2, 0x1, R231 ;  /* 0x0000000102e37824 */ /* 0x000fc600078e02e7 */
[----:B------:R-:W-:Y:S03]  /*21e0*/  LDSM.16.M88.4 R68, [R230+0xd900] ;  /* 0x00d90000e644783b */ /* 0x000fe60000000200 */
[----:B----4-:R-:W-:Y:S01]  /*21f0*/  HMMA.16816.F32 R12, R156, R62, RZ ;  /* 0x0000003e9c0c723c */ /* 0x010fe200000018ff */
[----:B------:R-:W4:Y:S04]  /*2200*/  LDSM.16.M88.4 R60, [R230+0xc900] ;  /* 0x00c90000e63c783b */ /* 0x000f280000000200 */
[----:B------:R-:W-:Y:S03]  /*2210*/  LDSM.16.M88.4 R72, [R230+0xd100] ;  /* 0x00d10000e648783b */ /* 0x000fe60000000200 */
[----:B------:R-:W-:Y:S01]  /*2220*/  HMMA.16816.F32 R100, R160, R48, R40 ;  /* 0x00000030a064723c */ /* 0x000fe20000001828 */
[----:B------:R-:W1:Y:S04]  /*2230*/  LDSM.16.M88.4 R48, [R230+0xc100] ;  /* 0x00c10000e630783b */ /* 0x000e680000000200 */
[----:B------:R-:W1:Y:S03]  /*2240*/  LDSM.16.M88.4 R80, [R230+0xe100] ;  /* 0x00e10000e650783b */ /* 0x000e660000000200 */
[----:B------:R-:W-:Y:S01]  /*2250*/  HMMA.16816.F32 R40, R156, R66, RZ ;  /* 0x000000429c28723c */ /* 0x000fe200000018ff */
[----:B------:R-:W1:Y:S04]  /*2260*/  LDSM.16.M88.4 R104, [R230+0xe900] ;  /* 0x00e90000e668783b */ /* 0x000e680000000200 */
[----:B------:R-:W1:Y:S03]  /*2270*/  LDSM.16.M88.4 R108, [R227] ;  /* 0x00000000e36c783b */ /* 0x000e660000000200 */
[----:B------:R-:W-:Y:S01]  /*2280*/  HMMA.16816.F32 R84, R160, R46, R20 ;  /* 0x0000002ea054723c */ /* 0x000fe20000001814 */
[----:B------:R-:W0:Y:S07]  /*2290*/  LDGDEPBAR ;  /* 0x00000000000079af */ /* 0x000e2e0000000000 */
[C---:B------:R-:W-:Y:S08]  /*22a0*/  HMMA.16816.F32 R20, R156.reuse, R58, RZ ;  /* 0x0000003a9c14723c */ /* 0x040ff000000018ff */
[----:B---3--:R-:W-:Y:S08]  /*22b0*/  HMMA.16816.F32 R8, R156, R64, RZ ;  /* 0x000000409c08723c */ /* 0x008ff000000018ff */
[C---:B-----5:R-:W-:Y:S08]  /*22c0*/  HMMA.16816.F32 R52, R160.reuse, R88, R28 ;  /* 0x00000058a034723c */ /* 0x060ff0000000181c */
[C---:B------:R-:W-:Y:S08]  /*22d0*/  HMMA.16816.F32 R64, R160.reuse, R76, R24 ;  /* 0x0000004ca040723c */ /* 0x040ff00000001818 */
[C---:B------:R-:W-:Y:S01]  /*22e0*/  HMMA.16816.F32 R56, R160.reuse, R78, R32 ;  /* 0x0000004ea038723c */ /* 0x040fe20000001820 */
[----:B------:R-:W3:Y:S07]  /*22f0*/  LDSM.16.M88.4 R76, [R227+0x800] ;  /* 0x00080000e34c783b */ /* 0x000eee0000000200 */
[C---:B------:R-:W-:Y:S08]  /*2300*/  HMMA.16816.F32 R32, R160.reuse, R114, R12 ;  /* 0x00000072a020723c */ /* 0x040ff0000000180c */
[C---:B-1----:R-:W-:Y:S08]  /*2310*/  HMMA.16816.F32 R24, R160.reuse, R118, R40 ;  /* 0x00000076a018723c */ /* 0x042ff00000001828 */
[C---:B------:R-:W-:Y:S08]  /*2320*/  HMMA.16816.F32 R44, R160.reuse, R90, R20 ;  /* 0x0000005aa02c723c */ /* 0x040ff00000001814 */
[----:B------:R-:W-:Y:S01]  /*2330*/  HMMA.16816.F32 R28, R160, R116, R8 ;  /* 0x00000074a01c723c */ /* 0x000fe20000001808 */
[----:B------:R-:W-:Y:S07]  /*2340*/  LDSM.16.M88.4 R116, [R231+0x3800] ;  /* 0x00380000e774783b */ /* 0x000fee0000000200 */
[----:B----4-:R-:W-:Y:S01]  /*2350*/  HMMA.16816.F32 R12, R184, R60, R96 ;  /* 0x0000003cb80c723c */ /* 0x010fe20000001860 */
[----:B------:R-:W1:Y:S07]  /*2360*/  LDSM.16.M88.4 R96, [R227+0x1000] ;  /* 0x00100000e360783b */ /* 0x000e6e0000000200 */
[----:B------:R-:W-:Y:S01]  /*2370*/  HMMA.16816.F32 R36, R160, R112, R16 ;  /* 0x00000070a024723c */ /* 0x000fe20000001810 */
[----:B------:R-:W-:Y:S07]  /*2380*/  LDSM.16.M88.4 R112, [R230+0xf100] ;  /* 0x00f10000e670783b */ /* 0x000fee0000000200 */
[C---:B------:R-:W-:Y:S01]  /*2390*/  HMMA.16816.F32 R20, R184.reuse, R48, R100 ;  /* 0x00000030b814723c */ /* 0x040fe20000001864 */
[----:B------:R-:W-:Y:S07]  /*23a0*/  LDSM.16.M88.4 R100, [R231+0x5800] ;  /* 0x00580000e764783b */ /* 0x000fee0000000200 */
[C---:B------:R-:W-:Y:S08]  /*23b0*/  HMMA.16816.F32 R8, R184.reuse, R62, R84 ;  /* 0x0000003eb808723c */ /* 0x040ff00000001854 */
[C---:B------:R-:W-:Y:S01]  /*23c0*/  HMMA.16816.F32 R84, R184.reuse, R68, R52 ;  /* 0x00000044b854723c */ /* 0x040fe20000001834 */
[----:B------:R-:W4:Y:S07]  /*23d0*/  LDSM.16.M88.4 R52, [R227+0x1800] ;  /* 0x00180000e334783b */ /* 0x000f2e0000000200 */
[C---:B------:R-:W-:Y:S08]  /*23e0*/  HMMA.16816.F32 R16, R184.reuse, R50, R92 ;  /* 0x00000032b810723c */ /* 0x040ff0000000185c */
[C---:B------:R-:W-:Y:S08]  /*23f0*/  HMMA.16816.F32 R88, R184.reuse, R72, R64 ;  /* 0x00000048b858723c */ /* 0x040ff00000001840 */
[C---:B------:R-:W-:Y:S08]  /*2400*/  HMMA.16816.F32 R92, R184.reuse, R74, R56 ;  /* 0x0000004ab85c723c */ /* 0x040ff00000001838 */
[C---:B------:R-:W-:Y:S01]  /*2410*/  HMMA.16816.F32 R64, R184.reuse, R82, R32 ;  /* 0x00000052b840723c */ /* 0x040fe20000001820 */
[----:B------:R-:W5:Y:S07]  /*2420*/  LDSM.16.M88.4 R32, [R227+0x2800] ;  /* 0x00280000e320783b */ /* 0x000f6e0000000200 */
[C---:B------:R-:W-:Y:S01]  /*2430*/  HMMA.16816.F32 R56, R184.reuse, R106, R24 ;  /* 0x0000006ab838723c */ /* 0x040fe20000001818 */
[----:B------:R-:W1:Y:S07]  /*2440*/  LDSM.16.M88.4 R24, [R224+0xf900] ;  /* 0x00f90000e018783b */ /* 0x000e6e0000000200 */
[C---:B------:R-:W-:Y:S01]  /*2450*/  HMMA.16816.F32 R72, R184.reuse, R70, R44 ;  /* 0x00000046b848723c */ /* 0x040fe2000000182c */
[----:B------:R-:W1:Y:S07]  /*2460*/  LDSM.16.M88.4 R44, [R227+0x2000] ;  /* 0x00200000e32c783b */ /* 0x000e6e0000000200 */
[C---:B------:R-:W-:Y:S01]  /*2470*/  HMMA.16816.F32 R60, R184.reuse, R104, R28 ;  /* 0x00000068b83c723c */ /* 0x040fe2000000181c */
[----:B------:R-:W1:Y:S04]  /*2480*/  LDSM.16.M88.4 R28, [R224+0xf100] ;  /* 0x00f10000e01c783b */ /* 0x000e680000000200 */
[----:B------:R-:W-:Y:S03]  /*2490*/  LDSM.16.M88.4 R104, [R224+0x11900] ;  /* 0x01190000e068783b */ /* 0x000fe60000000200 */
[----:B------:R-:W-:Y:S08]  /*24a0*/  HMMA.16816.F32 R68, R184, R80, R36 ;  /* 0x00000050b844723c */ /* 0x000ff00000001824 */
[C---:B------:R-:W-:Y:S01]  /*24b0*/  HMMA.16816.F32 R48, R188.reuse, R108, R20 ;  /* 0x0000006cbc30723c */ /* 0x040fe20000001814 */
[----:B------:R-:W2:Y:S07]  /*24c0*/  LDSM.16.M88.4 R20, [R224+0x10100] ;  /* 0x01010000e014783b */ /* 0x000eae0000000200 */
[C---:B---3--:R-:W-:Y:S08]  /*24d0*/  HMMA.16816.F32 R36, R188.reuse, R76, R12 ;  /* 0x0000004cbc24723c */ /* 0x048ff0000000180c */
[C---:B------:R-:W-:Y:S01]  /*24e0*/  HMMA.16816.F32 R40, R188.reuse, R110, R16 ;  /* 0x0000006ebc28723c */ /* 0x040fe20000001810 */
[----:B------:R-:W-:Y:S07]  /*24f0*/  LDSM.16.M88.4 R108, [R231+0x3000] ;  /* 0x00300000e76c783b */ /* 0x000fee0000000200 */
[C---:B------:R-:W-:Y:S08]  /*2500*/  HMMA.16816.F32 R16, R188.reuse, R78, R8 ;  /* 0x0000004ebc10723c */ /* 0x040ff00000001808 */
[C---:B-1----:R-:W-:Y:S08]  /*2510*/  HMMA.16816.F32 R12, R188.reuse, R96, R88 ;  /* 0x00000060bc0c723c */ /* 0x042ff00000001858 */
[C---:B------:R-:W-:Y:S01]  /*2520*/  HMMA.16816.F32 R8, R188.reuse, R98, R92 ;  /* 0x00000062bc08723c */ /* 0x040fe2000000185c */
[----:B------:R-:W1:Y:S04]  /*2530*/  LDSM.16.M88.4 R96, [R224+0x10900] ;  /* 0x01090000e060783b */ /* 0x000e680000000200 */
[----:B------:R-:W3:Y:S03]  /*2540*/  LDSM.16.M88.4 R92, [R224+0x11100] ;  /* 0x01110000e05c783b */ /* 0x000ee60000000200 */
[C---:B----4-:R-:W-:Y:S08]  /*2550*/  HMMA.16816.F32 R88, R188.reuse, R52, R84 ;  /* 0x00000034bc58723c */ /* 0x050ff00000001854 */
[C---:B------:R-:W-:Y:S08]  /*2560*/  HMMA.16816.F32 R84, R188.reuse, R54, R72 ;  /* 0x00000036bc54723c */ /* 0x040ff00000001848 */
[----:B-----5:R-:W-:Y:S08]  /*2570*/  HMMA.16816.F32 R72, R188, R32, R60 ;  /* 0x00000020bc48723c */ /* 0x020ff0000000183c */
[----:B------:R-:W-:Y:S01]  /*2580*/  HMMA.16816.F32 R60, R192, R24, R36 ;  /* 0x00000018c03c723c */ /* 0x000fe20000001824 */
[----:B------:R-:W4:Y:S07]  /*2590*/  LDSM.16.M88.4 R36, [R231+0x4000] ;  /* 0x00400000e724783b */ /* 0x000f2e0000000200 */
[C---:B------:R-:W-:Y:S08]  /*25a0*/  HMMA.16816.F32 R80, R188.reuse, R44, R68 ;  /* 0x0000002cbc50723c */ /* 0x040ff00000001844 */
[C---:B------:R-:W-:Y:S08]  /*25b0*/  HMMA.16816.F32 R76, R188.reuse, R46, R64 ;  /* 0x0000002ebc4c723c */ /* 0x040ff00000001840 */
[----:B------:R-:W-:Y:S01]  /*25c0*/  HMMA.16816.F32 R68, R188, R34, R56 ;  /* 0x00000022bc44723c */ /* 0x000fe20000001838 */
[----:B------:R-:W5:Y:S07]  /*25d0*/  LDSM.16.M88.4 R32, [R231+0x4800] ;  /* 0x00480000e720783b */ /* 0x000f6e0000000200 */
[C---:B------:R-:W-:Y:S08]  /*25e0*/  HMMA.16816.F32 R56, R192.reuse, R28, R48 ;  /* 0x0000001cc038723c */ /* 0x040ff00000001830 */
[C---:B------:R-:W-:Y:S01]  /*25f0*/  HMMA.16816.F32 R64, R192.reuse, R30, R40 ;  /* 0x0000001ec040723c */ /* 0x040fe20000001828 */
[----:B------:R-:W4:Y:S07]  /*2600*/  LDSM.16.M88.4 R28, [R231+0x5000] ;  /* 0x00500000e71c783b */ /* 0x000f2e0000000200 */
[C---:B------:R-:W-:Y:S08]  /*2610*/  HMMA.16816.F32 R52, R192.reuse, R26, R16 ;  /* 0x0000001ac034723c */ /* 0x040ff00000001810 */
[C---:B--2---:R-:W-:Y:S08]  /*2620*/  HMMA.16816.F32 R24, R192.reuse, R22, R8 ;  /* 0x00000016c018723c */ /* 0x044ff00000001808 */
[C---:B------:R-:W-:Y:S08]  /*2630*/  HMMA.16816.F32 R44, R192.reuse, R20, R12 ;  /* 0x00000014c02c723c */ /* 0x040ff0000000180c */
[C---:B-1----:R-:W-:Y:S01]  /*2640*/  HMMA.16816.F32 R20, R192.reuse, R96, R88 ;  /* 0x00000060c014723c */ /* 0x042fe20000001858 */
[----:B------:R-:W-:Y:S07]  /*2650*/  LDSM.16.M88.4 R88, [R230+0xf900] ;  /* 0x00f90000e658783b */ /* 0x000fee0000000200 */
[----:B---3--:R-:W-:Y:S08]  /*2660*/  HMMA.16816.F32 R8, R192, R94, R76 ;  /* 0x0000005ec008723c */ /* 0x008ff0000000184c */
[----:B------:R-:W-:Y:S08]  /*2670*/  HMMA.16816.F32 R56, R196, R108, R56 ;  /* 0x0000006cc438723c */ /* 0x000ff00000001838 */
[C---:B------:R-:W-:Y:S01]  /*2680*/  HMMA.16816.F32 R16, R192.reuse, R98, R84 ;  /* 0x00000062c010723c */ /* 0x040fe20000001854 */
[----:B------:R-:W-:Y:S07]  /*2690*/  LDSM.16.M88.4 R96, [R230+0x10900] ;  /* 0x01090000e660783b */ /* 0x000fee0000000200 */
[----:B------:R-:W-:Y:S01]  /*26a0*/  HMMA.16816.F32 R12, R192, R92, R80 ;  /* 0x0000005cc00c723c */ /* 0x000fe20000001850 */
[----:B------:R-:W-:Y:S07]  /*26b0*/  LDSM.16.M88.4 R92, [R230+0x10100] ;  /* 0x01010000e65c783b */ /* 0x000fee0000000200 */
[----:B------:R-:W-:Y:S08]  /*26c0*/  HMMA.16816.F32 R84, R196, R116, R60 ;  /* 0x00000074c454723c */ /* 0x000ff0000000183c */
[----:B------:R-:W-:Y:S08]  /*26d0*/  HMMA.16816.F32 R48, R192, R106, R68 ;  /* 0x0000006ac030723c */ /* 0x000ff00000001844 */
[----:B----4-:R-:W-:Y:S01]  /*26e0*/  HMMA.16816.F32 R60, R196, R38, R24 ;  /* 0x00000026c43c723c */ /* 0x010fe20000001818 */
[----:B------:R-:W1:Y:S07]  /*26f0*/  LDSM.16.M88.4 R24, [R227+0x3000] ;  /* 0x00300000e318783b */ /* 0x000e6e0000000200 */
[----:B------:R-:W-:Y:S01]  /*2700*/  HMMA.16816.F32 R40, R192, R104, R72 ;  /* 0x00000068c028723c */ /* 0x000fe20000001848 */
[----:B------:R-:W-:Y:S07]  /*2710*/  LDSM.16.M88.4 R104, [R230+0x11100] ;  /* 0x01110000e668783b */ /* 0x000fee0000000200 */
[C---:B------:R-:W-:Y:S01]  /*2720*/  HMMA.16816.F32 R72, R196.reuse, R110, R64 ;  /* 0x0000006ec448723c */ /* 0x040fe20000001840 */
[----:B------:R-:W2:Y:S07]  /*2730*/  LDSM.16.M88.4 R108, [R230+0x11900] ;  /* 0x01190000e66c783b */ /* 0x000eae0000000200 */
[C---:B-----5:R-:W-:Y:S08]  /*2740*/  HMMA.16816.F32 R68, R196.reuse, R32, R20 ;  /* 0x00000020c444723c */ /* 0x060ff00000001814 */
[----:B------:R-:W-:Y:S08]  /*2750*/  HMMA.16816.F32 R20, R196, R30, R8 ;  /* 0x0000001ec414723c */ /* 0x000ff00000001808 */
[----:B------:R-:W-:Y:S01]  /*2760*/  HMMA.16816.F32 R8, R200, R112, R56 ;  /* 0x00000070c808723c */ /* 0x000fe20000001838 */
[----:B------:R-:W3:Y:S07]  /*2770*/  LDSM.16.M88.4 R56, [R224+0x12100] ;  /* 0x01210000e038783b */ /* 0x000eee0000000200 */
[C---:B------:R-:W-:Y:S08]  /*2780*/  HMMA.16816.F32 R80, R196.reuse, R118, R52 ;  /* 0x00000076c450723c */ /* 0x040ff00000001834 */
[C---:B------:R-:W-:Y:S08]  /*2790*/  HMMA.16816.F32 R52, R196.reuse, R28, R12 ;  /* 0x0000001cc434723c */ /* 0x040ff0000000180c */
[C---:B------:R-:W-:Y:S01]  /*27a0*/  HMMA.16816.F32 R12, R196.reuse, R102, R48 ;  /* 0x00000066c40c723c */ /* 0x040fe20000001830 */
[----:B------:R-:W-:Y:S07]  /*27b0*/  LDSM.16.M88.4 R48, [R227+0x4000] ;  /* 0x00400000e330783b */ /* 0x000fee0000000200 */
[C---:B------:R-:W-:Y:S01]  /*27c0*/  HMMA.16816.F32 R76, R196.reuse, R36, R44 ;  /* 0x00000024c44c723c */ /* 0x040fe2000000182c */
[----:B------:R-:W4:Y:S07]  /*27d0*/  LDSM.16.M88.4 R44, [R227+0x3800] ;  /* 0x00380000e32c783b */ /* 0x000f2e0000000200 */
[C---:B------:R-:W-:Y:S08]  /*27e0*/  HMMA.16816.F32 R64, R196.reuse, R34, R16 ;  /* 0x00000022c440723c */ /* 0x040ff00000001810 */
[----:B------:R-:W-:Y:S08]  /*27f0*/  HMMA.16816.F32 R16, R196, R100, R40 ;  /* 0x00000064c410723c */ /* 0x000ff00000001828 */
[----:B------:R-:W-:Y:S08]  /*2800*/  HMMA.16816.F32 R28, R200, R114, R72 ;  /* 0x00000072c81c723c */ /* 0x000ff00000001848 */
[----:B-1----:R-:W-:Y:S08]  /*2810*/  HMMA.16816.F32 R8, R204, R24, R8 ;  /* 0x00000018cc08723c */ /* 0x002ff00000001808 */
[C---:B------:R-:W-:Y:S08]  /*2820*/  HMMA.16816.F32 R40, R200.reuse, R88, R84 ;  /* 0x00000058c828723c */ /* 0x040ff00000001854 */
[C---:B------:R-:W-:Y:S08]  /*2830*/  HMMA.16816.F32 R36, R200.reuse, R90, R80 ;  /* 0x0000005ac824723c */ /* 0x040ff00000001850 */
[C---:B--2---:R-:W-:Y:S01]  /*2840*/  HMMA.16816.F32 R88, R200.reuse, R110, R12 ;  /* 0x0000006ec858723c */ /* 0x044fe2000000180c */
[----:B------:R-:W1:Y:S07]  /*2850*/  LDSM.16.M88.4 R12, [R231+0x6000] ;  /* 0x00600000e70c783b */ /* 0x000e6e0000000200 */
[C---:B------:R-:W-:Y:S01]  /*2860*/  HMMA.16816.F32 R84, R200.reuse, R104, R52 ;  /* 0x00000068c854723c */ /* 0x040fe20000001834 */
[----:B------:R-:W2:Y:S07]  /*2870*/  LDSM.16.M88.4 R52, [R227+0x4800] ;  /* 0x00480000e334783b */ /* 0x000eae0000000200 */
[C---:B------:R-:W-:Y:S08]  /*2880*/  HMMA.16816.F32 R32, R200.reuse, R92, R76 ;  /* 0x0000005cc820723c */ /* 0x040ff0000000184c */
[C---:B------:R-:W-:Y:S08]  /*2890*/  HMMA.16816.F32 R60, R200.reuse, R94, R60 ;  /* 0x0000005ec83c723c */ /* 0x040ff0000000183c */
[----:B------:R-:W-:Y:S08]  /*28a0*/  HMMA.16816.F32 R92, R200, R108, R16 ;  /* 0x0000006cc85c723c */ /* 0x000ff00000001810 */
[----:B------:R-:W-:Y:S01]  /*28b0*/  HMMA.16816.F32 R16, R204, R26, R28 ;  /* 0x0000001acc10723c */ /* 0x000fe2000000181c */
[----:B------:R-:W5:Y:S07]  /*28c0*/  LDSM.16.M88.4 R28, [R224+0x12900] ;  /* 0x01290000e01c783b */ /* 0x000f6e0000000200 */
[----:B---3--:R-:W-:Y:S08]  /*28d0*/  HMMA.16816.F32 R8, R208, R56, R8 ;  /* 0x00000038d008723c */ /* 0x008ff00000001808 */
[----:B------:R-:W-:Y:S08]  /*28e0*/  HMMA.16816.F32 R64, R200, R98, R64 ;  /* 0x00000062c840723c */ /* 0x000ff00000001840 */
[C---:B----4-:R-:W-:Y:S01]  /*28f0*/  HMMA.16816.F32 R72, R204.reuse, R46, R36 ;  /* 0x0000002ecc48723c */ /* 0x050fe20000001824 */
[----:B------:R-:W3:Y:S07]  /*2900*/  LDSM.16.M88.4 R36, [R230+0x12100] ;  /* 0x01210000e624783b */ /* 0x000eee0000000200 */
[----:B------:R-:W-:Y:S01]  /*2910*/  HMMA.16816.F32 R24, R204, R44, R40 ;  /* 0x0000002ccc18723c */ /* 0x000fe20000001828 */
[----:B------:R-:W-:Y:S07]  /*2920*/  LDSM.16.M88.4 R40, [R224+0x13100] ;  /* 0x01310000e028783b */ /* 0x000fee0000000200 */
[----:B------:R-:W-:Y:S01]  /*2930*/  HMMA.16816.F32 R80, R200, R106, R20 ;  /* 0x0000006ac850723c */ /* 0x000fe20000001814 */
[----:B------:R-:W4:Y:S07]  /*2940*/  LDSM.16.M88.4 R20, [R227+0x5000] ;  /* 0x00500000e314783b */ /* 0x000f2e0000000200 */
[----:B------:R-:W-:Y:S01]  /*2950*/  HMMA.16816.F32 R16, R208, R58, R16 ;  /* 0x0000003ad010723c */ /* 0x000fe20000001810 */
[----:B------:R-:W-:Y:S07]  /*2960*/  LDSM.16.M88.4 R56, [R230+0x12900] ;  /* 0x01290000e638783b */ /* 0x000fee0000000200 */
[C---:B------:R-:W-:Y:S01]  /*2970*/  HMMA.16816.F32 R44, R204.reuse, R48, R32 ;  /* 0x00000030cc2c723c */ /* 0x040fe20000001820 */
[----:B------:R-:W3:Y:S07]  /*2980*/  LDSM.16.M88.4 R32, [R227+0x5800] ;  /* 0x00580000e320783b */ /* 0x000eee0000000200 */
[----:B------:R-:W-:Y:S01]  /*2990*/  HMMA.16816.F32 R76, R204, R50, R60 ;  /* 0x00000032cc4c723c */ /* 0x000fe2000000183c */
[----:B------:R-:W3:Y:S04]  /*29a0*/  LDSM.16.M88.4 R48, [R231+0x6800] ;  /* 0x00680000e730783b */ /* 0x000ee80000000200 */
[----:B------:R-:W-:Y:S03]  /*29b0*/  LDSM.16.M88.4 R60, [R224+0x13900] ;  /* 0x01390000e03c783b */ /* 0x000fe60000000200 */
[----:B-1----:R-:W-:Y:S08]  /*29c0*/  HMMA.16816.F32 R8, R212, R12, R8 ;  /* 0x0000000cd408723c */ /* 0x002ff00000001808 */
[----:B------:R-:W-:Y:S08]  /*29d0*/  HMMA.16816.F32 R68, R200, R96, R68 ;  /* 0x00000060c844723c */ /* 0x000ff00000001844 */
[----:B--2---:R-:W-:Y:S01]  /*29e0*/  HMMA.16816.F32 R96, R204, R54, R64 ;  /* 0x00000036cc60723c */ /* 0x004fe20000001840 */
[----:B------:R-:W1:Y:S07]  /*29f0*/  LDSM.16.M88.4 R64, [R227+0x6000] ;  /* 0x00600000e340783b */ /* 0x000e6e0000000200 */
[----:B-----5:R-:W-:Y:S08]  /*2a00*/  HMMA.16816.F32 R24, R208, R28, R24 ;  /* 0x0000001cd018723c */ /* 0x020ff00000001818 */
[----:B------:R-:W-:Y:S08]  /*2a10*/  HMMA.16816.F32 R16, R212, R14, R16 ;  /* 0x0000000ed410723c */ /* 0x000ff00000001810 */
[----:B---3--:R-:W-:Y:S08]  /*2a20*/  HMMA.16816.F32 R12, R216, R36, R8 ;  /* 0x00000024d80c723c */ /* 0x008ff00000001808 */
[C---:B------:R-:W-:Y:S08]  /*2a30*/  HMMA.16816.F32 R68, R204.reuse, R52, R68 ;  /* 0x00000034cc44723c */ /* 0x040ff00000001844 */
[C---:B----4-:R-:W-:Y:S08]  /*2a40*/  HMMA.16816.F32 R84, R204.reuse, R20, R84 ;  /* 0x00000014cc54723c */ /* 0x050ff00000001854 */
[----:B------:R-:W-:Y:S08]  /*2a50*/  HMMA.16816.F32 R80, R204, R22, R80 ;  /* 0x00000016cc50723c */ /* 0x000ff00000001850 */
[----:B------:R-:W-:Y:S08]  /*2a60*/  HMMA.16816.F32 R20, R208, R30, R72 ;  /* 0x0000001ed014723c */ /* 0x000ff00000001848 */
[C---:B------:R-:W-:Y:S08]  /*2a70*/  HMMA.16816.F32 R92, R204.reuse, R32, R92 ;  /* 0x00000020cc5c723c */ /* 0x040ff0000000185c */
[----:B------:R-:W-:Y:S01]  /*2a80*/  HMMA.16816.F32 R88, R204, R34, R88 ;  /* 0x00000022cc58723c */ /* 0x000fe20000001858 */
[----:B------:R-:W2:Y:S07]  /*2a90*/  LDSM.16.M88.4 R32, [R231+0x7000] ;  /* 0x00700000e720783b */ /* 0x000eae0000000200 */
[----:B------:R-:W-:Y:S08]  /*2aa0*/  HMMA.16816.F32 R24, R212, R48, R24 ;  /* 0x00000030d418723c */ /* 0x000ff00000001818 */
[----:B------:R-:W-:Y:S01]  /*2ab0*/  HMMA.16816.F32 R8, R216, R38, R16 ;  /* 0x00000026d808723c */ /* 0x000fe20000001810 */
[----:B------:R-:W-:Y:S07]  /*2ac0*/  LDSM.16.M88.4 R36, [R230+0x13100] ;  /* 0x01310000e624783b */ /* 0x000fee0000000200 */
[----:B------:R-:W-:Y:S01]  /*2ad0*/  HMMA.16816.F32 R52, R208, R40, R44 ;  /* 0x00000028d034723c */ /* 0x000fe2000000182c */
[----:B------:R-:W-:Y:S07]  /*2ae0*/  LDSM.16.M88.4 R44, [R227+0x6800] ;  /* 0x00680000e32c783b */ /* 0x000fee0000000200 */
[----:B-1----:R-:W-:Y:S08]  /*2af0*/  HMMA.16816.F32 R28, R220, R64, R12 ;  /* 0x00000040dc1c723c */ /* 0x002ff0000000180c */
[----:B------:R-:W-:Y:S01]  /*2b00*/  HMMA.16816.F32 R72, R208, R60, R68 ;  /* 0x0000003cd048723c */ /* 0x000fe20000001844 */
[----:B------:R-:W1:Y:S07]  /*2b10*/  LDSM.16.M88.4 R68, [R224+0x14100] ;  /* 0x01410000e044783b */ /* 0x000e6e0000000200 */
[----:B------:R-:W-:Y:S01]  /*2b20*/  HMMA.16816.F32 R12, R212, R50, R20 ;  /* 0x00000032d40c723c */ /* 0x000fe20000001814 */
[----:B------:R-:W-:Y:S07]  /*2b30*/  LDSM.16.M88.4 R48, [R227+0x7000] ;  /* 0x00700000e330783b */ /* 0x000fee0000000200 */
[----:B------:R-:W-:Y:S01]  /*2b40*/  HMMA.16816.F32 R20, R216, R56, R24 ;  /* 0x00000038d814723c */ /* 0x000fe20000001818 */
[----:B------:R-:W-:-:S04]  /*2b50*/  FMUL.FTZ R2, R28, c[0x0][0x320] ;  /* 0x0000c8001c027a20 */ /* 0x000fc80000410000 */
[----:B------:R3:W4:Y:S03]  /*2b60*/  MUFU.TANH R100, R2 ;  /* 0x0000000200647308 */ /* 0x0007260000002400 */
[----:B------:R-:W-:Y:S08]  /*2b70*/  HMMA.16816.F32 R8, R220, R66, R8 ;  /* 0x00000042dc08723c */ /* 0x000ff00000001808 */
[----:B------:R-:W-:Y:S01]  /*2b80*/  HMMA.16816.F32 R40, R208, R42, R76 ;  /* 0x0000002ad028723c */ /* 0x000fe2000000184c */
[----:B---3--:R-:W-:-:S07]  /*2b90*/  FMUL.FTZ R2, R29, c[0x0][0x320] ;  /* 0x0000c8001d027a20 */ /* 0x008fce0000410000 */
[----:B------:R-:W-:Y:S01]  /*2ba0*/  HMMA.16816.F32 R76, R208, R62, R96 ;  /* 0x0000003ed04c723c */ /* 0x000fe20000001860 */
[----:B------:R-:W3:Y:S01]  /*2bb0*/  LDSM.16.M88.4 R60, [R231+0x7800] ;  /* 0x00780000e73c783b */ /* 0x000ee20000000200 */
[----:B------:R5:W1:Y:S06]  /*2bc0*/  MUFU.TANH R99, R2 ;  /* 0x0000000200637308 */ /* 0x000a6c0000002400 */
[----:B--2---:R-:W-:Y:S08]  /*2bd0*/  HMMA.16816.F32 R16, R212, R32, R52 ;  /* 0x00000020d410723c */ /* 0x004ff00000001834 */
[----:B------:R-:W-:Y:S01]  /*2be0*/  HMMA.16816.F32 R12, R216, R58, R12 ;  /* 0x0000003ad80c723c */ /* 0x000fe2000000180c */
[----:B------:R-:W-:Y:S01]  /*2bf0*/  LDSM.16.M88.4 R56, [R224+0x14900] ;  /* 0x01490000e038783b */ /* 0x000fe20000000200 */
[----:B-----5:R-:W-:-:S04]  /*2c00*/  FMUL.FTZ R2, R30, c[0x0][0x320] ;  /* 0x0000c8001e027a20 */ /* 0x020fc80000410000 */
[----:B------:R2:W2:Y:S02]  /*2c10*/  MUFU.TANH R98, R2 ;  /* 0x0000000200627308 */ /* 0x0004a40000002400 */
[----:B------:R-:W-:Y:S01]  /*2c20*/  HMMA.16816.F32 R24, R212, R34, R40 ;  /* 0x00000022d418723c */ /* 0x000fe20000001828 */
[----:B------:R-:W5:Y:S04]  /*2c30*/  LDSM.16.M88.4 R32, [R230+0x13900] ;  /* 0x01390000e620783b */ /* 0x000f680000000200 */
[----:B------:R-:W-:Y:S03]  /*2c40*/  LDSM.16.M88.4 R40, [R227+0x7800] ;  /* 0x00780000e328783b */ /* 0x000fe60000000200 */
[----:B-1----:R-:W-:Y:S01]  /*2c50*/  HMMA.16816.F32 R64, R208, R68, R84 ;  /* 0x00000044d040723c */ /* 0x002fe20000001854 */
[----:B--2---:R-:W-:-:S07]  /*2c60*/  FMUL.FTZ R2, R31, c[0x0][0x320] ;  /* 0x0000c8001f027a20 */ /* 0x004fce0000410000 */
[----:B------:R-:W-:Y:S01]  /*2c70*/  HMMA.16816.F32 R28, R220, R44, R20 ;  /* 0x0000002cdc1c723c */ /* 0x000fe20000001814 */
[----:B------:R1:W2:Y:S07]  /*2c80*/  MUFU.TANH R97, R2 ;  /* 0x0000000200617308 */ /* 0x0002ae0000002400 */
[----:B------:R-:W-:Y:S08]  /*2c90*/  HMMA.16816.F32 R20, R216, R36, R16 ;  /* 0x00000024d814723c */ /* 0x000ff00000001810 */
[----:B---3--:R-:W-:Y:S01]  /*2ca0*/  HMMA.16816.F32 R16, R212, R60, R72 ;  /* 0x0000003cd410723c */ /* 0x008fe20000001848 */
[----:B-1----:R-:W-:-:S04]  /*2cb0*/  FMUL.FTZ R2, R8, c[0x0][0x320] ;  /* 0x0000c80008027a20 */ /* 0x002fc80000410000 */
[----:B------:R1:W3:Y:S03]  /*2cc0*/  MUFU.TANH R96, R2 ;  /* 0x0000000200607308 */ /* 0x0002e60000002400 */
[----:B------:R-:W-:Y:S01]  /*2cd0*/  HMMA.16816.F32 R52, R208, R70, R80 ;  /* 0x00000046d034723c */ /* 0x000fe20000001850 */
[----:B-1----:R-:W-:-:S04]  /*2ce0*/  FMUL.FTZ R2, R9, c[0x0][0x320] ;  /* 0x0000c80009027a20 */ /* 0x002fc80000410000 */
[----:B------:R1:W1:Y:S02]  /*2cf0*/  MUFU.TANH R87, R2 ;  /* 0x0000000200577308 */ /* 0x0002640000002400 */
[----:B-1----:R-:W-:-:S06]  /*2d00*/  FMUL.FTZ R2, R10, c[0x0][0x320] ;  /* 0x0000c8000a027a20 */ /* 0x002fcc0000410000 */
[----:B------:R1:W1:Y:S02]  /*2d10*/  MUFU.TANH R86, R2 ;  /* 0x0000000200567308 */ /* 0x0002640000002400 */
[----:B-1----:R-:W-:Y:S02]  /*2d20*/  FMUL.FTZ R2, R11, c[0x0][0x320] ;  /* 0x0000c8000b027a20 */ /* 0x002fe40000410000 */
[----:B------:R-:W-:Y:S01]  /*2d30*/  HMMA.16816.F32 R8, R220, R46, R12 ;  /* 0x0000002edc08723c */ /* 0x000fe2000000180c */
[----:B------:R-:W-:Y:S03]  /*2d40*/  LDSM.16.M88.4 R44, [R231+0x8800] ;  /* 0x00880000e72c783b */ /* 0x000fe60000000200 */
[----:B------:R1:W1:Y:S04]  /*2d50*/  MUFU.TANH R85, R2 ;  /* 0x0000000200557308 */ /* 0x0002680000002400 */
[----:B------:R-:W-:Y:S01]  /*2d60*/  HMMA.16816.F32 R12, R216, R38, R24 ;  /* 0x00000026d80c723c */ /* 0x000fe20000001818 */
[----:B------:R-:W2:Y:S07]  /*2d70*/  LDSM.16.M88.4 R36, [R231+0x8000] ;  /* 0x00800000e724783b */ /* 0x000eae0000000200 */
        /* <DEDUP_REMOVED lines=8> */
[----:B------:R-:W-:Y:S04]  /*2e00*/  HMMA.16816.F32 R28, R220, R48, R20 ;  /* 0x00000030dc1c723c */ /* 0x000fe80000001814 */
[----:B------:R1:W1:Y:S04]  /*2e10*/  MUFU.TANH R73, R2 ;  /* 0x0000000200497308 */ /* 0x0002680000002400 */
[----:B-----5:R-:W-:Y:S08]  /*2e20*/  HMMA.16816.F32 R20, R216, R32, R16 ;  /* 0x00000020d814723c */ /* 0x020ff00000001810 */
[----:B--2---:R-:W-:Y:S01]  /*2e30*/  HMMA.16816.F32 R16, R212, R36, R64 ;  /* 0x00000024d410723c */ /* 0x004fe20000001840 */
[----:B-1----:R-:W-:-:S04]  /*2e40*/  FMUL.FTZ R2, R8, c[0x0][0x320] ;  /* 0x0000c80008027a20 */ /* 0x002fc80000410000 */
[----:B------:R1:W2:Y:S02]  /*2e50*/  MUFU.TANH R72, R2 ;  /* 0x0000000200487308 */ /* 0x0002a40000002400 */
        /* <DEDUP_REMOVED lines=8> */
[----:B------:R-:W-:Y:S08]  /*2ee0*/  HMMA.16816.F32 R12, R216, R34, R24 ;  /* 0x00000022d80c723c */ /* 0x000ff00000001818 */
[----:B------:R-:W-:Y:S01]  /*2ef0*/  HMMA.16816.F32 R32, R212, R38, R52 ;  /* 0x00000026d420723c */ /* 0x000fe20000001834 */
[----:B------:R-:W-:Y:S01]  /*2f00*/  LDSM.16.M88.4 R36, [R230+0x14900] ;  /* 0x01490000e624783b */ /* 0x000fe20000000200 */
[----:B-----5:R-:W-:-:S03]  /*2f10*/  FMUL.FTZ R2, R28, c[0x0][0x320] ;  /* 0x0000c8001c027a20 */ /* 0x020fc60000410000 */
[----:B------:R-:W5:Y:S01]  /*2f20*/  LDSM.16.M88.4 R52, [R227+0x8000] ;  /* 0x00800000e334783b */ /* 0x000f620000000200 */
[----:B------:R2:W1:Y:S10]  /*2f30*/  MUFU.TANH R68, R2 ;  /* 0x0000000200447308 */ /* 0x0004740000002400 */
[----:B------:R-:W-:Y:S01]  /*2f40*/  HMMA.16816.F32 R12, R220, R42, R12 ;  /* 0x0000002adc0c723c */ /* 0x000fe2000000180c */
[----:B--2---:R-:W-:-:S07]  /*2f50*/  FMUL.FTZ R2, R29, c[0x0][0x320] ;  /* 0x0000c8001d027a20 */ /* 0x004fce0000410000 */
[----:B-1----:R-:W-:Y:S01]  /*2f60*/  HMMA.16816.F32 R24, R216, R48, R16 ;  /* 0x00000030d818723c */ /* 0x002fe20000001810 */
[----:B------:R1:W2:Y:S11]  /*2f70*/  MUFU.TANH R66, R2 ;  /* 0x0000000200427308 */ /* 0x0002b60000002400 */
[----:B------:R-:W-:Y:S04]  /*2f80*/  @!UPT UIADD3 URZ, URZ, URZ, URZ ;  /* 0x0000003f3f3ff290 */ /* 0x000fe8000fffe03f */
[----:B------:R-:W-:Y:S02]  /*2f90*/  FMUL.FTZ R12, R12, c[0x0][0x320] ;  /* 0x0000c8000c0c7a20 */ /* 0x000fe40000410000 */
[----:B-1----:R-:W-:Y:S02]  /*2fa0*/  FMUL.FTZ R2, R30, c[0x0][0x320] ;  /* 0x0000c8001e027a20 */ /* 0x002fe40000410000 */
[----:B------:R-:W-:Y:S02]  /*2fb0*/  FMUL.FTZ R13, R13, c[0x0][0x320] ;  /* 0x0000c8000d0d7a20 */ /* 0x000fe40000410000 */
[----:B------:R1:W1:Y:S01]  /*2fc0*/  MUFU.TANH R65, R2 ;  /* 0x0000000200417308 */ /* 0x0002620000002400 */
[----:B------:R-:W-:Y:S02]  /*2fd0*/  FMUL.FTZ R14, R14, c[0x0][0x320] ;  /* 0x0000c8000e0e7a20 */ /* 0x000fe40000410000 */
[----:B------:R-:W-:Y:S01]  /*2fe0*/  FMUL.FTZ R15, R15, c[0x0][0x320] ;  /* 0x0000c8000f0f7a20 */ /* 0x000fe20000410000 */
[----:B-----5:R-:W-:Y:S04]  /*2ff0*/  HMMA.16816.F32 R24, R220, R52, R24 ;  /* 0x00000034dc18723c */ /* 0x020fe80000001818 */
[----:B------:R-:W2:Y:S01]  /*3000*/  MUFU.TANH R43, R14 ;  /* 0x0000000e002b7308 */ /* 0x000ea20000002400 */
[----:B-1----:R-:W-:-:S07]  /*3010*/  FMUL.FTZ R2, R31, c[0x0][0x320] ;  /* 0x0000c8001f027a20 */ /* 0x002fce0000410000 */
[----:B------:R-:W1:Y:S01]  /*3020*/  MUFU.TANH R42, R15 ;  /* 0x0000000f002a7308 */ /* 0x000e620000002400 */
[----:B------:R-:W-:Y:S07]  /*3030*/  HMMA.16816.F32 R28, R220, R40, R20 ;  /* 0x00000028dc1c723c */ /* 0x000fee0000001814 */
[----:B------:R5:W1:Y:S01]  /*3040*/  MUFU.TANH R64, R2 ;  /* 0x0000000200407308 */ /* 0x000a620000002400 */
[----:B------:R-:W-:Y:S03]  /*3050*/  HMMA.16816.F32 R20, R208, R56, R92 ;  /* 0x00000038d014723c */ /* 0x000fe6000000185c */
[----:B------:R-:W-:-:S02]  /*3060*/  FMUL.FTZ R24, R24, c[0x0][0x320] ;  /* 0x0000c80018187a20 */ /* 0x000fc40000410000 */
[----:B------:R-:W-:Y:S02]  /*3070*/  FMUL.FTZ R25, R25, c[0x0][0x320] ;  /* 0x0000c80019197a20 */ /* 0x000fe40000410000 */
[----:B------:R-:W-:Y:S01]  /*3080*/  FMUL.FTZ R26, R26, c[0x0][0x320] ;  /* 0x0000c8001a1a7a20 */ /* 0x000fe20000410000 */
[----:B------:R-:W1:Y:S01]  /*3090*/  MUFU.TANH R41, R24 ;  /* 0x0000001800297308 */ /* 0x000e620000002400 */
[----:B------:R-:W-:Y:S02]  /*30a0*/  FMUL.FTZ R27, R27, c[0x0][0x320] ;  /* 0x0000c8001b1b7a20 */ /* 0x000fe40000410000 */
[----:B-----5:R-:W-:-:S05]  /*30b0*/  FMUL.FTZ R2, R8, c[0x0][0x320] ;  /* 0x0000c80008027a20 */ /* 0x020fca0000410000 */
[----:B------:R-:W1:Y:S01]  /*30c0*/  MUFU.TANH R40, R25 ;  /* 0x0000001900287308 */ /* 0x000e620000002400 */
[----:B------:R-:W-:Y:S02]  /*30d0*/  FMUL.FTZ R29, R29, c[0x0][0x320] ;  /* 0x0000c8001d1d7a20 */ /* 0x000fe40000410000 */
[----:B------:R-:W-:Y:S02]  /*30e0*/  FMUL.FTZ R30, R30, c[0x0][0x320] ;  /* 0x0000c8001e1e7a20 */ /* 0x000fe40000410000 */
[----:B------:R-:W-:-:S03]  /*30f0*/  FMUL.FTZ R31, R31, c[0x0][0x320] ;  /* 0x0000c8001f1f7a20 */ /* 0x000fc60000410000 */
[----:B------:R5:W1:Y:S01]  /*3100*/  MUFU.TANH R63, R2 ;  /* 0x00000002003f7308 */ /* 0x000a620000002400 */
[----:B------:R-:W-:Y:S07]  /*3110*/  HMMA.16816.F32 R16, R212, R44, R20 ;  /* 0x0000002cd410723c */ /* 0x000fee0000001814 */
[----:B------:R-:W1:Y:S01]  /*3120*/  MUFU.TANH R56, R29 ;  /* 0x0000001d00387308 */ /* 0x000e620000002400 */
[----:B------:R-:W-:Y:S01]  /*3130*/  HMMA.16816.F32 R20, R216, R50, R32 ;  /* 0x00000032d814723c */ /* 0x000fe20000001820 */
[----:B-----5:R-:W-:-:S06]  /*3140*/  FMUL.FTZ R2, R9, c[0x0][0x320] ;  /* 0x0000c80009027a20 */ /* 0x020fcc0000410000 */
[----:B------:R-:W1:Y:S08]  /*3150*/  MUFU.TANH R49, R30 ;  /* 0x0000001e00317308 */ /* 0x000e700000002400 */
[----:B------:R5:W1:Y:S01]  /*3160*/  MUFU.TANH R62, R2 ;  /* 0x00000002003e7308 */ /* 0x000a620000002400 */
[----:B------:R-:W-:Y:S07]  /*3170*/  HMMA.16816.F32 R16, R216, R36, R16 ;  /* 0x00000024d810723c */ /* 0x000fee0000001810 */
[----:B------:R-:W1:Y:S01]  /*3180*/  MUFU.TANH R48, R31 ;  /* 0x0000001f00307308 */ /* 0x000e620000002400 */
[----:B------:R-:W-:Y:S01]  /*3190*/  HMMA.16816.F32 R20, R220, R54, R20 ;  /* 0x00000036dc14723c */ /* 0x000fe20000001814 */
[----:B-----5:R-:W-:-:S06]  /*31a0*/  FMUL.FTZ R2, R10, c[0x0][0x320] ;  /* 0x0000c8000a027a20 */ /* 0x020fcc0000410000 */
[----:B------:R-:W1:Y:S08]  /*31b0*/  MUFU.TANH R45, R12 ;  /* 0x0000000c002d7308 */ /* 0x000e700000002400 */
[----:B------:R5:W1:Y:S08]  /*31c0*/  MUFU.TANH R61, R2 ;  /* 0x00000002003d7308 */ /* 0x000a700000002400 */
[----:B------:R-:W1:Y:S01]  /*31d0*/  MUFU.TANH R44, R13 ;  /* 0x0000000d002c7308 */ /* 0x000e620000002400 */
[----:B------:R-:W-:-:S02]  /*31e0*/  FMUL.FTZ R20, R20, c[0x0][0x320] ;  /* 0x0000c80014147a20 */ /* 0x000fc40000410000 */
[----:B------:R-:W-:Y:S02]  /*31f0*/  FMUL.FTZ R21, R21, c[0x0][0x320] ;  /* 0x0000c80015157a20 */ /* 0x000fe40000410000 */
[----:B------:R-:W-:Y:S02]  /*3200*/  FMUL.FTZ R22, R22, c[0x0][0x320] ;  /* 0x0000c80016167a20 */ /* 0x000fe40000410000 */
[----:B------:R-:W-:Y:S01]  /*3210*/  FMUL.FTZ R23, R23, c[0x0][0x320] ;  /* 0x0000c80017177a20 */ /* 0x000fe20000410000 */
[----:B------:R-:W1:Y:S01]  /*3220*/  MUFU.TANH R35, R20 ;  /* 0x0000001400237308 */ /* 0x000e620000002400 */
[----:B-----5:R-:W-:Y:S02]  /*3230*/  FMUL.FTZ R2, R11, c[0x0][0x320] ;  /* 0x0000c8000b027a20 */ /* 0x020fe40000410000 */
[----:B------:R-:W-:Y:S05]  /*3240*/  HMMA.16816.F32 R8, R208, R58, R88 ;  /* 0x0000003ad008723c */ /* 0x000fea0000001858 */
[----:B------:R5:W1:Y:S08]  /*3250*/  MUFU.TANH R60, R2 ;  /* 0x00000002003c7308 */ /* 0x000a700000002400 */
[----:B------:R1:W1:Y:S01]  /*3260*/  MUFU.TANH R34, R21 ;  /* 0x0000001500227308 */ /* 0x0002620000002400 */
[----:B-----5:R-:W-:-:S07]  /*3270*/  FMUL.FTZ R2, R28, c[0x0][0x320] ;  /* 0x0000c8001c027a20 */ /* 0x020fce0000410000 */
[----:B------:R1:W1:Y:S01]  /*3280*/  MUFU.TANH R32, R22 ;  /* 0x0000001600207308 */ /* 0x0002620000002400 */
[----:B------:R-:W5:Y:S02]  /*3290*/  LDSM.16.M88.4 R28, [R227+0x8800] ;  /* 0x00880000e31c783b */ /* 0x000f640000000200 */
[----:B------:R-:W-:Y:S01]  /*32a0*/  HMMA.16816.F32 R8, R212, R46, R8 ;  /* 0x0000002ed408723c */ /* 0x000fe20000001808 */
[----:B------:R-:W-:-:S04]  /*32b0*/  DEPBAR.LE SB0, 0x0 ;  /* 0x000080000000791a */ /* 0x000fc80000000000 */
[----:B------:R1:W1:Y:S08]  /*32c0*/  MUFU.TANH R57, R2 ;  /* 0x0000000200397308 */ /* 0x0002700000002400 */
[----:B------:R1:W1:Y:S08]  /*32d0*/  MUFU.TANH R37, R26 ;  /* 0x0000001a00257308 */ /* 0x0002700000002400 */
[----:B------:R1:W1:Y:S03]  /*32e0*/  MUFU.TANH R33, R27 ;  /* 0x0000001b00217308 */ /* 0x0002660000002400 */
[----:B------:R-:W-:Y:S08]  /*32f0*/  HMMA.16816.F32 R8, R216, R38, R8 ;  /* 0x00000026d808723c */ /* 0x000ff00000001808 */
[C---:B-----5:R-:W-:Y:S01]  /*3300*/  HMMA.16816.F32 R12, R220.reuse, R28, R16 ;  /* 0x0000001cdc0c723c */ /* 0x060fe20000001810 */
[----:B------:R1:W1:Y:S11]  /*3310*/  MUFU.TANH R29, R23 ;  /* 0x00000017001d7308 */ /* 0x0002760000002400 */
[----:B------:R-:W-:Y:S04]  /*3320*/  @!UPT UIADD3 URZ, URZ, URZ, URZ ;  /* 0x0000003f3f3ff290 */ /* 0x000fe8000fffe03f */
[----:B------:R-:W-:Y:S08]  /*3330*/  HMMA.16816.F32 R8, R220, R30, R8 ;  /* 0x0000001edc08723c */ /* 0x000ff00000001808 */
[----:B------:R-:W-:Y:S02]  /*3340*/  FMUL.FTZ R12, R12, c[0x0][0x320] ;  /* 0x0000c8000c0c7a20 */ /* 0x000fe40000410000 */
[----:B------:R-:W-:-:S02]  /*3350*/  FMUL.FTZ R13, R13, c[0x0][0x320] ;  /* 0x0000c8000d0d7a20 */ /* 0x000fc40000410000 */
[----:B------:R-:W-:Y:S01]  /*3360*/  FMUL.FTZ R14, R14, c[0x0][0x320] ;  /* 0x0000c8000e0e7a20 */ /* 0x000fe20000410000 */
[----:B------:R1:W1:Y:S01]  /*3370*/  MUFU.TANH R28, R12 ;  /* 0x0000000c001c7308 */ /* 0x0002620000002400 */
[----:B------:R-:W-:-:S10]  /*3380*/  FMUL.FTZ R15, R15, c[0x0][0x320] ;  /* 0x0000c8000f0f7a20 */ /* 0x000fd40000410000 */
[----:B------:R-:W-:Y:S02]  /*3390*/  FMUL.FTZ R8, R8, c[0x0][0x320] ;  /* 0x0000c80008087a20 */ /* 0x000fe40000410000 */
        /* <DEDUP_REMOVED lines=14> */
[----:B------:R-:W-:-:S02]  /*3480*/  SHF.L.U64.HI R9, R124, 0x6, R128 ;  /* 0x000000067c097819 */ /* 0x000fc40000010280 */
[----:B------:R-:W-:Y:S01]  /*3490*/  SHF.R.S32.HI R2, RZ, 0x1f, R6 ;  /* 0x0000001fff027819 */ /* 0x000fe20000011406 */
[----:B------:R-:W-:Y:S02]  /*34a0*/  IMAD R3, R123, R6, RZ ;  /* 0x000000067b037224 */ /* 0x000fe400078e02ff */
        /* <DEDUP_REMOVED lines=25> */
.L_x_23:
[----:B-1234-:R-:W-:Y:S01]  /*3640*/  LOP3.LUT R2, R122, 0xffffffe0, RZ, 0xc0, !PT ;  /* 0xffffffe07a027812 */ /* 0x01efe200078ec0ff */
[----:B------:R-:W-:Y:S01]  /*3650*/  IMAD.IADD R6, R121, 0x1, R120 ;  /* 0x0000000179067824 */ /* 0x000fe200078e0278 */
[----:B------:R-:W-:Y:S01]  /*3660*/  STL [R1+0x64], R185 ;  /* 0x000064b901007387 */ /* 0x000fe20000100800 */
[----:B------:R-:W-:-:S02]  /*3670*/  IMAD.SHL.U32 R225, R4, 0x2, RZ ;  /* 0x0000000204e17824 */ /* 0x000fc400078e00ff */
[----:B------:R-:W-:Y:S01]  /*3680*/  IMAD.IADD R2, R125, 0x1, -R2 ;  /* 0x000000017d027824 */ /* 0x000fe200078e0a02 */
[----:B------:R-:W-:Y:S01]  /*3690*/  STL [R1+0x60], R184 ;  /* 0x000060b801007387 */ /* 0x000fe20000100800 */
[----:B------:R-:W-:Y:S01]  /*36a0*/  IMAD R226, R5, 0x2, R225 ;  /* 0x0000000205e27824 */ /* 0x000fe200078e02e1 */
[C---:B------:R-:W-:Y:S02]  /*36b0*/  LEA R229, R0.reuse, R225, 0x1 ;  /* 0x000000e100e57211 */ /* 0x040fe400078e08ff */
[----:B------:R-:W-:Y:S01]  /*36c0*/  SHF.R.S32.HI R3, RZ, 0x1f, R2 ;  /* 0x0000001fff037819 */ /* 0x000fe20000011402 */
[----:B------:R1:W-:Y:S01]  /*36d0*/  STL [R1+0x5c], R163 ;  /* 0x00005ca301007387 */ /* 0x0003e20000100800 */
[----:B------:R-:W-:Y:S02]  /*36e0*/  IMAD R228, R0, 0x2, R226 ;  /* 0x0000000200e47824 */ /* 0x000fe400078e02e2 */
[----:B------:R-:W-:Y:S01]  /*36f0*/  LEA.HI R3, R3, R2, RZ, 0x2 ;  /* 0x0000000203037211 */ /* 0x000fe200078f10ff */
[----:B------:R-:W-:Y:S03]  /*3700*/  STL [R1+0x58], R162 ;  /* 0x000058a201007387 */ /* 0x000fe60000100800 */
[----:B------:R-:W-:Y:S01]  /*3710*/  LOP3.LUT R3, R3, 0x7ffffffc, RZ, 0xc0, !PT ;  /* 0x7ffffffc03037812 */ /* 0x000fe200078ec0ff */
[----:B------:R-:W-:Y:S03]  /*3720*/  STL [R1+0x54], R161 ;  /* 0x000054a101007387 */ /* 0x000fe60000100800 */
[----:B------:R-:W-:Y:S01]  /*3730*/  IADD3 R2, R2, -R3, RZ ;  /* 0x8000000302027210 */ /* 0x000fe20007ffe0ff */
[----:B------:R-:W-:Y:S04]  /*3740*/  STL [R1+0x50], R160 ;  /* 0x000050a001007387 */ /* 0x000fe80000100800 */
[----:B------:R-:W-:Y:S01]  /*3750*/  IMAD R2, R2, -0x2, R6 ;  /* 0xfffffffe02027824 */ /* 0x000fe200078e0206 */
[----:B------:R-:W-:Y:S04]  /*3760*/  STL [R1+0x4c], R159 ;  /* 0x00004c9f01007387 */ /* 0x000fe80000100800 */
[C---:B------:R-:W-:Y:S01]  /*3770*/  ISETP.GT.AND P3, PT, R2.reuse, RZ, PT ;  /* 0x000000ff0200720c */ /* 0x040fe20003f64270 */
[----:B------:R-:W-:Y:S01]  /*3780*/  STL [R1+0x48], R158 ;  /* 0x0000489e01007387 */ /* 0x000fe20000100800 */
[----:B------:R-:W-:-:S02]  /*3790*/  ISETP.GT.AND P2, PT, R2, 0x1, PT ;  /* 0x000000010200780c */ /* 0x000fc40003f44270 */
[----:B------:R-:W-:Y:S01]  /*37a0*/  ISETP.GT.AND P1, PT, R2, 0x8, PT ;  /* 0x000000080200780c */ /* 0x000fe20003f24270 */
[----:B------:R-:W-:Y:S01]  /*37b0*/  STL [R1+0x44], R157 ;  /* 0x0000449d01007387 */ /* 0x000fe20000100800 */
[----:B------:R-:W-:Y:S02]  /*37c0*/  FSEL R7, R100, -INF , P3 ;  /* 0xff80000064077808 */ /* 0x000fe40001800000 */
[----:B------:R-:W-:Y:S01]  /*37d0*/  FSEL R8, R99, -INF , P2 ;  /* 0xff80000063087808 */ /* 0x000fe20001000000 */
[----:B------:R2:W-:Y:S01]  /*37e0*/  STL [R1+0x40], R156 ;  /* 0x0000409c01007387 */ /* 0x0005e20000100800 */
[----:B------:R-:W-:Y:S02]  /*37f0*/  FSEL R16, R98, -INF , P3 ;  /* 0xff80000062107808 */ /* 0x000fe40001800000 */
[----:B------:R-:W-:Y:S01]  /*3800*/  ISETP.GT.AND P3, PT, R2, 0x9, PT ;  /* 0x000000090200780c */ /* 0x000fe20003f64270 */
[----:B------:R-:W-:Y:S01]  /*3810*/  LDSM.16.MT88.4 R52, [R225+0x900] ;  /* 0x00090000e134783b */ /* 0x000fe20000004200 */
[----:B------:R-:W-:-:S02]  /*3820*/  FSEL R9, R96, -INF , P1 ;  /* 0xff80000060097808 */ /* 0x000fc40000800000 */
[----:B------:R-:W-:Y:S01]  /*3830*/  FMNMX.FTZ R100, R7, R8, !PT ;  /* 0x0000000807647209 */ /* 0x000fe20007810000 */
[----:B------:R-:W-:Y:S01]  /*3840*/  LDSM.16.MT88.4 R80, [R229+0x3900] ;  /* 0x00390000e550783b */ /* 0x000fe20000004200 */
[----:B------:R-:W-:Y:S02]  /*3850*/  FSEL R17, R97, -INF , P2 ;  /* 0xff80000061117808 */ /* 0x000fe40001000000 */
[----:B------:R-:W-:Y:S01]  /*3860*/  ISETP.GT.AND P2, PT, R2, 0x10, PT ;  /* 0x000000100200780c */ /* 0x000fe20003f44270 */
[----:B------:R-:W0:Y:S01]  /*3870*/  LDGDEPBAR ;  /* 0x00000000000079af */ /* 0x000e220000000000 */
        /* <DEDUP_REMOVED lines=23> */
[----:B------:R-:W-:Y:S02]  /*39f0*/  FSEL R27, R69, -INF , P2 ;  /* 0xff800000451b7808 */ /* 0x000fe40001000000 */
[----:B------:R-:W-:Y:S01]  /*3a00*/  ISETP.GT.AND P2, PT, R2, 0x28, PT ;  /* 0x000000280200780c */ /* 0x000fe20003f44270 */
[----:B------:R-:W-:Y:S01]  /*3a10*/  LDSM.16.MT88.4 R68, [R228+0x900] ;  /* 0x00090000e444783b */ /* 0x000fe20000004200 */
[----:B------:R-:W-:Y:S02]  /*3a20*/  FSEL R103, R66, -INF , P3 ;  /* 0xff80000042677808 */ /* 0x000fe40001800000 */
[----:B------:R-:W-:Y:S02]  /*3a30*/  FMNMX.FTZ R100, R124, R100, !PT ;  /* 0x000000647c647209 */ /* 0x000fe40007810000 */
[----:B------:R-:W-:-:S02]  /*3a40*/  FSEL R127, R65, -INF , P1 ;  /* 0xff800000417f7808 */ /* 0x000fc40000800000 */
[----:B------:R-:W-:Y:S02]  /*3a50*/  ISETP.GT.AND P1, PT, R2, 0x29, PT ;  /* 0x000000290200780c */ /* 0x000fe40003f24270 */
[----:B------:R-:W-:Y:S02]  /*3a60*/  FSEL R102, R63, -INF , P2 ;  /* 0xff8000003f667808 */ /* 0x000fe40001000000 */
[----:B------:R-:W-:Y:S02]  /*3a70*/  FMNMX.FTZ R100, R103, R100, !PT ;  /* 0x0000006467647209 */ /* 0x000fe40007810000 */
[----:B------:R-:W-:Y:S02]  /*3a80*/  FSEL R126, R64, -INF , P3 ;  /* 0xff800000407e7808 */ /* 0x000fe40001800000 */
[----:B------:R-:W-:Y:S01]  /*3a90*/  ISETP.GT.AND P3, PT, R2, 0x30, PT ;  /* 0x000000300200780c */ /* 0x000fe20003f64270 */
[----:B------:R-:W-:Y:S01]  /*3aa0*/  LDSM.16.MT88.4 R64, [R226+0x3100] ;  /* 0x00310000e240783b */ /* 0x000fe20000004200 */
[----:B------:R-:W-:-:S02]  /*3ab0*/  FSEL R101, R62, -INF , P1 ;  /* 0xff8000003e657808 */ /* 0x000fc40000800000 */
[----:B------:R-:W-:Y:S02]  /*3ac0*/  FMNMX.FTZ R100, R102, R100, !PT ;  /* 0x0000006466647209 */ /* 0x000fe40007810000 */
[----:B------:R-:W-:Y:S02]  /*3ad0*/  FSEL R125, R61, -INF , P2 ;  /* 0xff8000003d7d7808 */ /* 0x000fe40001000000 */
[----:B------:R-:W-:Y:S02]  /*3ae0*/  ISETP.GT.AND P2, PT, R2, 0x31, PT ;  /* 0x000000310200780c */ /* 0x000fe40003f44270 */
[----:B------:R-:W-:Y:S02]  /*3af0*/  FSEL R94, R57, -INF , P3 ;  /* 0xff800000395e7808 */ /* 0x000fe40001800000 */
[----:B------:R-:W-:Y:S02]  /*3b00*/  FMNMX.FTZ R3, R16, R17, !PT ;  /* 0x0000001110037209 */ /* 0x000fe40007810000 */
[----:B------:R-:W-:-:S02]  /*3b10*/  FMNMX.FTZ R100, R101, R100, !PT ;  /* 0x0000006465647209 */ /* 0x000fc40007810000 */
[----:B------:R-:W-:Y:S02]  /*3b20*/  FSEL R128, R60, -INF , P1 ;  /* 0xff8000003c807808 */ /* 0x000fe40000800000 */
[----:B------:R-:W-:Y:S01]  /*3b30*/  ISETP.GT.AND P1, PT, R2, 0x38, PT ;  /* 0x000000380200780c */ /* 0x000fe20003f24270 */
[----:B------:R-:W-:Y:S01]  /*3b40*/  LDSM.16.MT88.4 R60, [R225+0x3100] ;  /* 0x00310000e13c783b */ /* 0x000fe20000004200 */
[----:B------:R-:W-:Y:S02]  /*3b50*/  FSEL R252, R56, -INF , P2 ;  /* 0xff80000038fc7808 */ /* 0x000fe40001000000 */
[----:B------:R-:W-:Y:S01]  /*3b60*/  FMNMX.FTZ R3, R18, R3, !PT ;  /* 0x0000000312037209 */ /* 0x000fe20007810000 */
[----:B------:R-:W-:Y:S01]  /*3b70*/  LDSM.16.MT88.4 R56, [R228+0x100] ;  /* 0x00010000e438783b */ /* 0x000fe20000004200 */
[----:B------:R-:W-:Y:S02]  /*3b80*/  FMNMX.FTZ R100, R94, R100, !PT ;  /* 0x000000645e647209 */ /* 0x000fe40007810000 */
[----:B------:R-:W-:-:S02]  /*3b90*/  FSEL R89, R49, -INF , P3 ;  /* 0xff80000031597808 */ /* 0x000fc40001800000 */
[----:B------:R-:W-:Y:S02]  /*3ba0*/  ISETP.GT.AND P3, PT, R2, 0x39, PT ;  /* 0x000000390200780c */ /* 0x000fe40003f64270 */
[----:B------:R-:W-:Y:S02]  /*3bb0*/  FSEL R251, R45, -INF , P1 ;  /* 0xff8000002dfb7808 */ /* 0x000fe40000800000 */
[----:B------:R-:W-:Y:S02]  /*3bc0*/  FMNMX.FTZ R3, R19, R3, !PT ;  /* 0x0000000313037209 */ /* 0x000fe40007810000 */
[----:B------:R-:W-:Y:S02]  /*3bd0*/  FMNMX.FTZ R100, R252, R100, !PT ;  /* 0x00000064fc647209 */ /* 0x000fe40007810000 */
[----:B------:R-:W-:Y:S02]  /*3be0*/  FSEL R108, R48, -INF , P2 ;  /* 0xff800000306c7808 */ /* 0x000fe40001000000 */
[----:B------:R-:W-:Y:S01]  /*3bf0*/  ISETP.GT.AND P2, PT, R2, 0x40, PT ;  /* 0x000000400200780c */ /* 0x000fe20003f44270 */
[----:B------:R-:W-:Y:S01]  /*3c00*/  LDSM.16.MT88.4 R48, [R226+0x900] ;  /* 0x00090000e230783b */ /* 0x000fe20000004200 */
[----:B------:R-:W-:-:S02]  /*3c10*/  FSEL R250, R44, -INF , P3 ;  /* 0xff8000002cfa7808 */ /* 0x000fc40001800000 */
[----:B------:R-:W-:Y:S01]  /*3c20*/  FMNMX.FTZ R3, R24, R3, !PT ;  /* 0x0000000318037209 */ /* 0x000fe20007810000 */
[----:B------:R-:W-:Y:S01]  /*3c30*/  LDSM.16.MT88.4 R44, [R229+0x900] ;  /* 0x00090000e52c783b */ /* 0x000fe20000004200 */
[----:B------:R-:W-:Y:S02]  /*3c40*/  FMNMX.FTZ R100, R251, R100, !PT ;  /* 0x00000064fb647209 */ /* 0x000fe40007810000 */
[----:B------:R-:W-:Y:S02]  /*3c50*/  FSEL R95, R43, -INF , P1 ;  /* 0xff8000002b5f7808 */ /* 0x000fe40000800000 */
[----:B------:R-:W-:Y:S02]  /*3c60*/  ISETP.GT.AND P1, PT, R2, 0x41, PT ;  /* 0x000000410200780c */ /* 0x000fe40003f24270 */
[----:B-1----:R-:W-:Y:S02]  /*3c70*/  FSEL R163, R41, -INF , P2 ;  /* 0xff80000029a37808 */ /* 0x002fe40001000000 */
[----:B------:R-:W-:-:S02]  /*3c80*/  FMNMX.FTZ R3, R25, R3, !PT ;  /* 0x0000000319037209 */ /* 0x000fc40007810000 */
[----:B------:R-:W-:Y:S02]  /*3c90*/  FMNMX.FTZ R100, R250, R100, !PT ;  /* 0x00000064fa647209 */ /* 0x000fe40007810000 */
[----:B------:R-:W-:Y:S02]  /*3ca0*/  FSEL R130, R42, -INF , P3 ;  /* 0xff8000002a827808 */ /* 0x000fe40001800000 */
[----:B------:R-:W-:Y:S02]  /*3cb0*/  ISETP.GT.AND P3, PT, R2, 0x48, PT ;  /* 0x000000480200780c */ /* 0x000fe40003f64270 */
[----:B------:R-:W-:Y:S02]  /*3cc0*/  FSEL R107, R40, -INF , P1 ;  /* 0xff800000286b7808 */ /* 0x000fe40000800000 */
[----:B------:R-:W-:Y:S02]  /*3cd0*/  FMNMX.FTZ R3, R26, R3, !PT ;  /* 0x000000031a037209 */ /* 0x000fe40007810000 */
[----:B------:R-:W-:-:S02]  /*3ce0*/  FMNMX.FTZ R100, R163, R100, !PT ;  /* 0x00000064a3647209 */ /* 0x000fc40007810000 */
[----:B------:R-:W-:Y:S02]  /*3cf0*/  FSEL R98, R37, -INF , P2 ;  /* 0xff80000025627808 */ /* 0x000fe40001000000 */
[----:B------:R-:W-:Y:S02]  /*3d00*/  ISETP.GT.AND P2, PT, R2, 0x49, PT ;  /* 0x000000490200780c */ /* 0x000fe40003f44270 */
        /* <DEDUP_REMOVED lines=25> */
[----:B------:R-:W-:Y:S01]  /*3ea0*/  FMNMX.FTZ R2, R89, R2, !PT ;  /* 0x0000000259027209 */ /* 0x000fe20007810000 */
[----:B------:R-:W-:Y:S01]  /*3eb0*/  LDSM.16.MT88.4 R20, [R225+0x100] ;  /* 0x00010000e114783b */ /* 0x000fe20000004200 */
[----:B------:R-:W-:Y:S02]  /*3ec0*/  FMNMX.FTZ R100, R110, R100, !PT ;  /* 0x000000646e647209 */ /* 0x000fe40007810000 */
[----:B------:R-:W-:Y:S02]  /*3ed0*/  FMNMX.FTZ R2, R108, R2, !PT ;  /* 0x000000026c027209 */ /* 0x000fe40007810000 */
[----:B------:R-:W-:Y:S02]  /*3ee0*/  FMNMX.FTZ R100, R93, R100, !PT ;  /* 0x000000645d647209 */ /* 0x000fe40007810000 */
[----:B------:R-:W-:-:S02]  /*3ef0*/  FMNMX.FTZ R2, R95, R2, !PT ;  /* 0x000000025f027209 */ /* 0x000fc40007810000 */
[----:B--2---:R-:W-:Y:S01]  /*3f00*/  FSEL R156, R36, -INF , P3 ;  /* 0xff800000249c7808 */ /* 0x004fe20001800000 */
[----:B------:R-:W1:Y:S01]  /*3f10*/  SHFL.BFLY PT, R3, R100, 0x2, 0x1f ;  /* 0x0c401f0064037f89 */ /* 0x000e6200000e0000 */
[----:B------:R-:W-:Y:S02]  /*3f20*/  FMNMX.FTZ R2, R130, R2, !PT ;  /* 0x0000000282027209 */ /* 0x000fe40007810000 */
[----:B------:R-:W-:Y:S02]  /*3f30*/  FSEL R162, R30, -INF , P2 ;  /* 0xff8000001ea27808 */ /* 0x000fe40001000000 */
[----:B------:R-:W-:Y:S02]  /*3f40*/  FMNMX.FTZ R2, R98, R2, !PT ;  /* 0x0000000262027209 */ /* 0x000fe40007810000 */
[----:B------:R-:W-:Y:S02]  /*3f50*/  FSEL R111, R31, -INF , P1 ;  /* 0xff8000001f6f7808 */ /* 0x000fe40000800000 */
        /* <DEDUP_REMOVED lines=16> */
[----:B------:R-:W1:Y:S02]  /*4060*/  SHFL.BFLY PT, R6, R3, 0x1, 0x1f ;  /* 0x0c201f0003067f89 */ /* 0x000e6400000e0000 */
[----:B------:R2:W-:Y:S02]  /*4070*/  MUFU.EX2 R96, R2 ;  /* 0x0000000200607308 */ /* 0x0005e40000000800 */
[----:B--2---:R-:W-:-:S06]  /*4080*/  FFMA.FTZ R2, R8, c[0x0][0x2d0], -R12 ;  /* 0x0000b40008027a23 */ /* 0x004fcc000001080c */
[----:B------:R2:W3:Y:S01]  /*4090*/  MUFU.EX2 R157, R2 ;  /* 0x00000002009d7308 */ /* 0x0004e20000000800 */
[----:B-1----:R-:W-:Y:S01]  /*40a0*/  FMNMX.FTZ R3, R3, R6, !PT ;  /* 0x0000000603037209 */ /* 0x002fe20007810000 */
[----:B------:R-:W-:-:S03]  /*40b0*/  FFMA.FTZ R6, R14, c[0x0][0x2d0], -R12 ;  /* 0x0000b4000e067a23 */ /* 0x000fc6000001080c */
[----:B------:R-:W-:-:S03]  /*40c0*/  FSETP.NEU.FTZ.AND P1, PT, R3, -INF , PT ;  /* 0xff8000000300780b */ /* 0x000fc60003f3d000 */
[----:B------:R1:W-:Y:S01]  /*40d0*/  MUFU.EX2 R161, R6 ;  /* 0x0000000600a17308 */ /* 0x0003e20000000800 */
[----:B--2---:R-:W-:Y:S01]  /*40e0*/  FFMA.FTZ R2, R9, c[0x0][0x2d0], -R12 ;  /* 0x0000b40009027a23 */ /* 0x004fe2000001080c */
[----:B---3--:R-:W-:-:S06]  /*40f0*/  F2FP.PACK_AB R8, R157, R96 ;  /* 0x000000609d08723e */ /* 0x008fcc00000000ff */
[----:B------:R2:W-:Y:S01]  /*4100*/  MUFU.EX2 R131, R2 ;  /* 0x0000000200837308 */ /* 0x0005e20000000800 */
[----:B-1----:R-:W-:-:S07]  /*4110*/  FFMA.FTZ R6, R15, c[0x0][0x2d0], -R12 ;  /* 0x0000b4000f067a23 */ /* 0x002fce000001080c */
[----:B------:R-:W-:Y:S01]  /*4120*/  MUFU.EX2 R87, R6 ;  /* 0x0000000600577308 */ /* 0x000fe20000000800 */
[----:B--2---:R-:W-:-:S07]  /*4130*/  FFMA.FTZ R2, R10, c[0x0][0x2d0], -R12 ;  /* 0x0000b4000a027a23 */ /* 0x004fce000001080c */
[----:B------:R1:W2:Y:S02]  /*4140*/  MUFU.EX2 R97, R2 ;  /* 0x0000000200617308 */ /* 0x0002a40000000800 */
[----:B-1----:R-:W-:Y:S01]  /*4150*/  FFMA.FTZ R2, R11, c[0x0][0x2d0], -R12 ;  /* 0x0000b4000b027a23 */ /* 0x002fe2000001080c */
[----:B--2---:R-:W-:-:S05]  /*4160*/  F2FP.PACK_AB R10, R97, R131 ;  /* 0x00000083610a723e */ /* 0x004fca00000000ff */
[----:B------:R1:W-:Y:S02]  /*4170*/  MUFU.EX2 R158, R2 ;  /* 0x00000002009e7308 */ /* 0x0003e40000000800 */
[----:B-1----:R-:W-:-:S06]  /*4180*/  FFMA.FTZ R2, R13, c[0x0][0x2d0], -R12 ;  /* 0x0000b4000d027a23 */ /* 0x002fcc000001080c */
[----:B------:R1:W-:Y:S02]  /*4190*/  MUFU.EX2 R160, R2 ;  /* 0x0000000200a07308 */ /* 0x0003e40000000800 */
[----:B-1----:R-:W-:-:S05]  /*41a0*/  FMUL.FTZ R2, R3, c[0x0][0x2d0] ;  /* 0x0000b40003027a20 */ /* 0x002fca0000410000 */
[----:B------:R-:W-:-:S05]  /*41b0*/  FSEL R2, R2, RZ, P1 ;  /* 0x000000ff02027208 */ /* 0x000fca0000800000 */
[--C-:B------:R-:W-:Y:S02]  /*41c0*/  FFMA.FTZ R6, R16, c[0x0][0x2d0], -R2.reuse ;  /* 0x0000b40010067a23 */ /* 0x100fe40000010802 */
[--C-:B------:R-:W-:Y:S02]  /*41d0*/  FFMA.FTZ R4, R18, c[0x0][0x2d0], -R2.reuse ;  /* 0x0000b40012047a23 */ /* 0x100fe40000010802 */
[----:B------:R1:W-:Y:S01]  /*41e0*/  MUFU.EX2 R15, R6 ;  /* 0x00000006000f7308 */ /* 0x0003e20000000800 */
[----:B------:R-:W-:-:S07]  /*41f0*/  FFMA.FTZ R0, R27, c[0x0][0x2d0], -R2 ;  /* 0x0000b4001b007a23 */ /* 0x000fce0000010802 */
[----:B------:R2:W-:Y:S01]  /*4200*/  MUFU.EX2 R13, R4 ;  /* 0x00000004000d7308 */ /* 0x0005e20000000800 */
[----:B-1----:R-:W-:-:S07]  /*4210*/  FFMA.FTZ R6, R17, c[0x0][0x2d0], -R2 ;  /* 0x0000b40011067a23 */ /* 0x002fce0000010802 */
[----:B------:R-:W-:Y:S01]  /*4220*/  MUFU.EX2 R185, R0 ;  /* 0x0000000000b97308 */ /* 0x000fe20000000800 */
[----:B--2---:R-:W-:-:S07]  /*4230*/  FFMA.FTZ R4, R19, c[0x0][0x2d0], -R2 ;  /* 0x0000b40013047a23 */ /* 0x004fce0000010802 */
[----:B------:R-:W1:Y:S01]  /*4240*/  MUFU.EX2 R14, R6 ;  /* 0x00000006000e7308 */ /* 0x000e620000000800 */
[----:B------:R-:W2:Y:S07]  /*4250*/  LDSM.16.MT88.4 R16, [R226+0x100] ;  /* 0x00010000e210783b */ /* 0x000eae0000004200 */
[----:B------:R3:W4:Y:S01]  /*4260*/  MUFU.EX2 R129, R4 ;  /* 0x0000000400817308 */ /* 0x0007220000000800 */
[----:B-1----:R-:W-:Y:S02]  /*4270*/  F2FP.PACK_AB R9, R14, R15 ;  /* 0x0000000f0e09723e */ /* 0x002fe400000000ff */
[----:B------:R-:W-:Y:S01]  /*4280*/  F2FP.PACK_AB R6, R87, R161 ;  /* 0x000000a15706723e */ /* 0x000fe200000000ff */
[----:B---3--:R-:W-:Y:S01]  /*4290*/  FFMA.FTZ R4, R24, c[0x0][0x2d0], -R2 ;  /* 0x0000b40018047a23 */ /* 0x008fe20000010802 */
[----:B----4-:R-:W-:-:S03]  /*42a0*/  F2FP.PACK_AB R11, R129, R13 ;  /* 0x0000000d810b723e */ /* 0x010fc600000000ff */
[----:B------:R1:W-:Y:S04]  /*42b0*/  MUFU.EX2 R159, R4 ;  /* 0x00000004009f7308 */ /* 0x0003e80000000800 */
[C---:B------:R-:W-:Y:S08]  /*42c0*/  HMMA.16816.F32 R40, R8.reuse, R20, RZ ;  /* 0x000000140828723c */ /* 0x040ff000000018ff */
[----:B------:R-:W-:Y:S01]  /*42d0*/  HMMA.16816.F32 R36, R8, R22, RZ ;  /* 0x000000160824723c */ /* 0x000fe200000018ff */
[----:B-1----:R-:W-:-:S04]  /*42e0*/  FFMA.FTZ R4, R25, c[0x0][0x2d0], -R2 ;  /* 0x0000b40019047a23 */ /* 0x002fc80000010802 */
[----:B------:R1:W3:Y:S03]  /*42f0*/  MUFU.EX2 R88, R4 ;  /* 0x0000000400587308 */ /* 0x0002e60000000800 */
[C---:B--2---:R-:W-:Y:S08]  /*4300*/  HMMA.16816.F32 R28, R8.reuse, R16, RZ ;  /* 0x00000010081c723c */ /* 0x044ff000000018ff */
[----:B------:R-:W-:Y:S01]  /*4310*/  HMMA.16816.F32 R20, R8, R32, RZ ;  /* 0x000000200814723c */ /* 0x000fe200000018ff */
[----:B-1----:R-:W-:Y:S01]  /*4320*/  FFMA.FTZ R4, R26, c[0x0][0x2d0], -R2 ;  /* 0x0000b4001a047a23 */ /* 0x002fe20000010802 */
[----:B---3--:R-:W-:-:S06]  /*4330*/  F2FP.PACK_AB R5, R88, R159 ;  /* 0x0000009f5805723e */ /* 0x008fcc00000000ff */
[C---:B------:R-:W-:Y:S01]  /*4340*/  HMMA.16816.F32 R24, R8.reuse, R18, RZ ;  /* 0x000000120818723c */ /* 0x040fe200000018ff */
[----:B------:R1:W2:Y:S07]  /*4350*/  MUFU.EX2 R105, R4 ;  /* 0x0000000400697308 */ /* 0x0002ae0000000800 */
[C---:B------:R-:W-:Y:S08]  /*4360*/  HMMA.16816.F32 R16, R8.reuse, R34, RZ ;  /* 0x000000220810723c */ /* 0x040ff000000018ff */
[----:B------:R-:W-:Y:S01]  /*4370*/  HMMA.16816.F32 R32, R8, R58, RZ ;  /* 0x0000003a0820723c */ /* 0x000fe200000018ff */
[----:B-1----:R-:W-:-:S02]  /*4380*/  F2FP.PACK_AB R4, R160, R158 ;  /* 0x0000009ea004723e */ /* 0x002fc400000000ff */
[----:B--2---:R-:W-:-:S07]  /*4390*/  F2FP.PACK_AB R7, R185, R105 ;  /* 0x00000069b907723e */ /* 0x004fce00000000ff */
[C---:B------:R-:W-:Y:S01]  /*43a0*/  HMMA.16816.F32 R76, R4.reuse, R52, R40 ;  /* 0x00000034044c723c */ /* 0x040fe20000001828 */
[----:B------:R-:W1:Y:S07]  /*43b0*/  LDSM.16.MT88.4 R40, [R225+0x3900] ;  /* 0x00390000e128783b */ /* 0x000e6e0000004200 */
[----:B------:R-:W-:Y:S08]  /*43c0*/  HMMA.16816.F32 R152, R4, R46, R16 ;  /* 0x0000002e0498723c */ /* 0x000ff00000001810 */
[----:B------:R-:W-:Y:S01]  /*43d0*/  HMMA.16816.F32 R16, R8, R56, RZ ;  /* 0x000000380810723c */ /* 0x000fe200000018ff */
[----:B------:R-:W-:Y:S07]  /*43e0*/  LDSM.16.MT88.4 R56, [R226+0x6100] ;  /* 0x00610000e238783b */ /* 0x000fee0000004200 */
[----:B------:R-:W-:Y:S01]  /*43f0*/  HMMA.16816.F32 R180, R4, R54, R36 ;  /* 0x0000003604b4723c */ /* 0x000fe20000001824 */
[----:B------:R-:W2:Y:S01]  /*4400*/  LDSM.16.MT88.4 R36, [R226+0x3900] ;  /* 0x00390000e224783b */ /* 0x000ea20000004200 */
[----:B------:R-:W-:Y:S01]  /*4410*/  IMAD.MOV.U32 R86, RZ, RZ, R76 ;  /* 0x000000ffff567224 */ /* 0x000fe200078e004c */
[----:B------:R-:W-:Y:S01]  /*4420*/  MOV R85, R77 ;  /* 0x0000004d00557202 */ /* 0x000fe20000000f00 */
[----:B------:R-:W-:Y:S01]  /*4430*/  IMAD.MOV.U32 R84, RZ, RZ, R78 ;  /* 0x000000ffff547224 */ /* 0x000fe200078e004e */
[----:B------:R-:W-:Y:S01]  /*4440*/  LDSM.16.MT88.4 R52, [R225+0x6100] ;  /* 0x00610000e134783b */ /* 0x000fe20000004200 */
[----:B------:R-:W-:-:S02]  /*4450*/  IMAD.MOV.U32 R0, RZ, RZ, R79 ;  /* 0x000000ffff007224 */ /* 0x000fc400078e004f */
[C---:B------:R-:W-:Y:S01]  /*4460*/  HMMA.16816.F32 R164, R4.reuse, R44, R20 ;  /* 0x0000002c04a4723c */ /* 0x040fe20000001814 */
[----:B------:R-:W3:Y:S04]  /*4470*/  LDSM.16.MT88.4 R44, [R229+0x3100] ;  /* 0x00310000e52c783b */ /* 0x000ee80000004200 */
[----:B------:R-:W-:Y:S03]  /*4480*/  LDSM.16.MT88.4 R76, [R228+0x3900] ;  /* 0x00390000e44c783b */ /* 0x000fe60000004200 */
[C---:B------:R-:W-:Y:S08]  /*4490*/  HMMA.16816.F32 R176, R4.reuse, R48, R28 ;  /* 0x0000003004b0723c */ /* 0x040ff0000000181c */
[C---:B------:R-:W-:Y:S01]  /*44a0*/  HMMA.16816.F32 R172, R4.reuse, R50, R24 ;  /* 0x0000003204ac723c */ /* 0x040fe20000001818 */
[----:B------:R-:W4:Y:S07]  /*44b0*/  LDSM.16.MT88.4 R48, [R228+0x3100] ;  /* 0x00310000e430783b */ /* 0x000f2e0000004200 */
[----:B------:R-:W-:Y:S08]  /*44c0*/  HMMA.16816.F32 R168, R4, R68, R16 ;  /* 0x0000004404a8723c */ /* 0x000ff00000001810 */
[C---:B------:R-:W-:Y:S08]  /*44d0*/  HMMA.16816.F32 R28, R8.reuse, R60, RZ ;  /* 0x0000003c081c723c */ /* 0x040ff000000018ff */
[C---:B------:R-:W-:Y:S08]  /*44e0*/  HMMA.16816.F32 R20, R8.reuse, R64, RZ ;  /* 0x000000400814723c */ /* 0x040ff000000018ff */
[----:B------:R-:W-:Y:S01]  /*44f0*/  HMMA.16816.F32 R16, R8, R66, RZ ;  /* 0x000000420810723c */ /* 0x000fe200000018ff */
[----:B------:R-:W3:Y:S07]  /*4500*/  LDSM.16.MT88.4 R64, [R229+0x6100] ;  /* 0x00610000e540783b */ /* 0x000eee0000004200 */
[----:B------:R-:W-:Y:S01]  /*4510*/  HMMA.16816.F32 R148, R4, R70, R32 ;  /* 0x000000460494723c */ /* 0x000fe20000001820 */
[----:B------:R-:W4:Y:S07]  /*4520*/  LDSM.16.MT88.4 R68, [R225+0x6900] ;  /* 0x00690000e144783b */ /* 0x000f2e0000004200 */
[----:B------:R-:W-:Y:S08]  /*4530*/  HMMA.16816.F32 R24, R8, R62, RZ ;  /* 0x0000003e0818723c */ /* 0x000ff000000018ff */
[C---:B-1----:R-:W-:Y:S08]  /*4540*/  HMMA.16816.F32 R144, R4.reuse, R40, R28 ;  /* 0x000000280490723c */ /* 0x042ff0000000181c */
[C---:B--2---:R-:W-:Y:S08]  /*4550*/  HMMA.16816.F32 R136, R4.reuse, R36, R20 ;  /* 0x000000240488723c */ /* 0x044ff00000001814 */
[----:B------:R-:W-:Y:S08]  /*4560*/  HMMA.16816.F32 R132, R4, R38, R16 ;  /* 0x000000260484723c */ /* 0x000ff00000001810 */
[C---:B---3--:R-:W-:Y:S08]  /*4570*/  HMMA.16816.F32 R32, R8.reuse, R46, RZ ;  /* 0x0000002e0820723c */ /* 0x048ff000000018ff */
[C---:B------:R-:W-:Y:S08]  /*4580*/  HMMA.16816.F32 R36, R8.reuse, R44, RZ ;  /* 0x0000002c0824723c */ /* 0x040ff000000018ff */
[C---:B----4-:R-:W-:Y:S08]  /*4590*/  HMMA.16816.F32 R28, R8.reuse, R48, RZ ;  /* 0x00000030081c723c */ /* 0x050ff000000018ff */
[C---:B------:R-:W-:Y:S08]  /*45a0*/  HMMA.16816.F32 R16, R8.reuse, R54, RZ ;  /* 0x000000360810723c */ /* 0x040ff000000018ff */
[----:B------:R-:W-:Y:S08]  /*45b0*/  HMMA.16816.F32 R20, R8, R52, RZ ;  /* 0x000000340814723c */ /* 0x000ff000000018ff */
[----:B------:R-:W-:Y:S08]  /*45c0*/  HMMA.16816.F32 R140, R4, R42, R24 ;  /* 0x0000002a048c723c */ /* 0x000ff00000001818 */
[C---:B------:R-:W-:Y:S08]  /*45d0*/  HMMA.16816.F32 R24, R8.reuse, R50, RZ ;  /* 0x000000320818723c */ /* 0x040ff000000018ff */
[----:B------:R-:W-:Y:S07]  /*45e0*/  HMMA.16816.F32 R48, R8, R66, RZ ;  /* 0x000000420830723c */ /* 0x000fee00000018ff */
[----:B------:R-:W-:Y:S01]  /*45f0*/  MOV R66, R95 ;  /* 0x0000005f00427202 */ /* 0x000fe20000000f00 */
[----:B------:R-:W-:Y:S01]  /*4600*/  HMMA.16816.F32 R116, R4, R82, R32 ;  /* 0x000000520474723c */ /* 0x000fe20000001820 */
[----:B------:R-:W-:-:S06]  /*4610*/  IMAD.MOV.U32 R67, RZ, RZ, R108 ;  /* 0x000000ffff437224 */ /* 0x000fcc00078e006c */
[----:B------:R-:W-:Y:S01]  /*4620*/  IMAD.MOV.U32 R35, RZ, RZ, R94 ;  /* 0x000000ffff237224 */ /* 0x000fe200078e005e */
[----:B------:R-:W-:Y:S01]  /*4630*/  HMMA.16816.F32 R120, R4, R80, R36 ;  /* 0x000000500478723c */ /* 0x000fe20000001824 */
[----:B------:R-:W-:Y:S01]  /*4640*/  IMAD.MOV.U32 R34, RZ, RZ, R93 ;  /* 0x000000ffff227224 */ /* 0x000fe200078e005d */
[----:B------:R-:W-:Y:S01]  /*4650*/  MOV R33, R92 ;  /* 0x0000005c00217202 */ /* 0x000fe20000000f00 */
[----:B------:R-:W-:-:S04]  /*4660*/  IMAD.MOV.U32 R32, RZ, RZ, R91 ;  /* 0x000000ffff207224 */ /* 0x000fc800078e005b */
[----:B------:R-:W-:Y:S01]  /*4670*/  IMAD.MOV.U32 R39, RZ, RZ, R97 ;  /* 0x000000ffff277224 */ /* 0x000fe200078e0061 */
[----:B------:R-:W-:Y:S01]  /*4680*/  HMMA.16816.F32 R112, R4, R76, R28 ;  /* 0x0000004c0470723c */ /* 0x000fe2000000181c */
[----:B------:R-:W-:Y:S01]  /*4690*/  IMAD.MOV.U32 R38, RZ, RZ, R98 ;  /* 0x000000ffff267224 */ /* 0x000fe200078e0062 */
[----:B------:R-:W-:Y:S01]  /*46a0*/  MOV R37, R162 ;  /* 0x000000a200257202 */ /* 0x000fe20000000f00 */
[----:B------:R-:W-:-:S04]  /*46b0*/  IMAD.MOV.U32 R36, RZ, RZ, R163 ;  /* 0x000000ffff247224 */ /* 0x000fc800078e00a3 */
[----:B------:R-:W-:Y:S01]  /*46c0*/  IMAD.MOV.U32 R31, RZ, RZ, R96 ;  /* 0x000000ffff1f7224 */ /* 0x000fe200078e0060 */
[----:B------:R-:W-:Y:S01]  /*46d0*/  MOV R30, R99 ;  /* 0x00000063001e7202 */ /* 0x000fe20000000f00 */
[----:B------:R-:W-:Y:S01]  /*46e0*/  HMMA.16816.F32 R92, R4, R70, R16 ;  /* 0x00000046045c723c */ /* 0x000fe20000001810 */
[----:B------:R-:W1:Y:S01]  /*46f0*/  LDSM.16.MT88.4 R16, [R229+0x6900] ;  /* 0x00690000e510783b */ /* 0x000e620000004200 */
[----:B------:R-:W-:Y:S01]  /*4700*/  IMAD.MOV.U32 R76, RZ, RZ, R86 ;  /* 0x000000ffff4c7224 */ /* 0x000fe200078e0056 */
[----:B------:R-:W-:Y:S01]  /*4710*/  MOV R77, R85 ;  /* 0x00000055004d7202 */ /* 0x000fe20000000f00 */
[----:B------:R-:W-:Y:S01]  /*4720*/  IMAD.MOV.U32 R29, RZ, RZ, R111 ;  /* 0x000000ffff1d7224 */ /* 0x000fe200078e006f */
[----:B------:R-:W-:-:S03]  /*4730*/  MOV R28, R110 ;  /* 0x0000006e001c7202 */ /* 0x000fc60000000f00 */
[----:B------:R-:W-:Y:S08]  /*4740*/  HMMA.16816.F32 R60, R8, R56, RZ ;  /* 0x00000038083c723c */ /* 0x000ff000000018ff */
[----:B------:R-:W-:Y:S01]  /*4750*/  HMMA.16816.F32 R96, R4, R68, R20 ;  /* 0x000000440460723c */ /* 0x000fe20000001814 */
[----:B------:R-:W2:Y:S06]  /*4760*/  LDSM.16.MT88.4 R20, [R226+0x6900] ;  /* 0x00690000e214783b */ /* 0x000eac0000004200 */
[----:B------:R-:W-:Y:S01]  /*4770*/  IMAD.MOV.U32 R69, RZ, RZ, R88 ;  /* 0x000000ffff457224 */ /* 0x000fe200078e0058 */
[C---:B------:R-:W-:Y:S08]  /*4780*/  HMMA.16816.F32 R56, R8.reuse, R58, RZ ;  /* 0x0000003a0838723c */ /* 0x040ff000000018ff */
[C---:B------:R-:W-:Y:S07]  /*4790*/  HMMA.16816.F32 R52, R8.reuse, R64, RZ ;  /* 0x000000400834723c */ /* 0x040fee00000018ff */
[----:B------:R-:W-:Y:S01]  /*47a0*/  IMAD.MOV.U32 R64, RZ, RZ, R90 ;  /* 0x000000ffff407224 */ /* 0x000fe200078e005a */
[----:B------:R-:W-:Y:S01]  /*47b0*/  HMMA.16816.F32 R44, R8, R72, RZ ;  /* 0x00000048082c723c */ /* 0x000fe200000018ff */
[----:B------:R-:W-:-:S06]  /*47c0*/  MOV R65, R89 ;  /* 0x0000005900417202 */ /* 0x000fcc0000000f00 */
[----:B------:R-:W-:Y:S01]  /*47d0*/  MOV R73, R107 ;  /* 0x0000006b00497202 */ /* 0x000fe20000000f00 */
[----:B------:R-:W-:Y:S01]  /*47e0*/  HMMA.16816.F32 R40, R8, R74, RZ ;  /* 0x0000004a0828723c */ /* 0x000fe200000018ff */
[----:B------:R-:W3:Y:S01]  /*47f0*/  LDSM.16.MT88.4 R8, [R228+0x6900] ;  /* 0x00690000e408783b */ /* 0x000ee20000004200 */
[----:B------:R-:W-:-:S05]  /*4800*/  IMAD.MOV.U32 R72, RZ, RZ, R106 ;  /* 0x000000ffff487224 */ /* 0x000fca00078e006a */
[----:B------:R-:W-:Y:S01]  /*4810*/  IMAD.MOV.U32 R75, RZ, RZ, R105 ;  /* 0x000000ffff4b7224 */ /* 0x000fe200078e0069 */
[----:B------:R-:W-:Y:S01]  /*4820*/  MOV R74, R104 ;  /* 0x00000068004a7202 */ /* 0x000fe20000000f00 */
[C---:B-1----:R-:W-:Y:S08]  /*4830*/  HMMA.16816.F32 R80, R4.reuse, R18, R48 ;  /* 0x000000120450723c */ /* 0x042ff00000001830 */
[C---:B------:R-:W-:Y:S07]  /*4840*/  HMMA.16816.F32 R104, R4.reuse, R78, R24 ;  /* 0x0000004e0468723c */ /* 0x040fee0000001818 */
[----:B------:R-:W-:Y:S01]  /*4850*/  IMAD.MOV.U32 R79, RZ, RZ, R0 ;  /* 0x000000ffff4f7224 */ /* 0x000fe200078e0000 */
[----:B--2---:R-:W-:Y:S01]  /*4860*/  HMMA.16816.F32 R88, R4, R22, R56 ;  /* 0x000000160458723c */ /* 0x004fe20000001838 */
[----:B------:R-:W-:-:S02]  /*4870*/  FFMA.FTZ R0, R124, c[0x0][0x2d0], -R12 ;  /* 0x0000b4007c007a23 */ /* 0x000fc4000001080c */
[----:B------:R-:W-:Y:S02]  /*4880*/  IMAD.MOV.U32 R27, RZ, RZ, R87 ;  /* 0x000000ffff1b7224 */ /* 0x000fe400078e0057 */
[----:B------:R1:W-:Y:S01]  /*4890*/  MUFU.EX2 R24, R0 ;  /* 0x0000000000187308 */ /* 0x0003e20000000800 */
[----:B------:R-:W-:Y:S02]  /*48a0*/  IMAD.MOV.U32 R78, RZ, RZ, R84 ;  /* 0x000000ffff4e7224 */ /* 0x000fe400078e0054 */
[----:B------:R-:W-:Y:S01]  /*48b0*/  IMAD.MOV.U32 R26, RZ, RZ, R109 ;  /* 0x000000ffff1a7224 */ /* 0x000fe200078e006d */
[C---:B------:R-:W-:Y:S01]  /*48c0*/  HMMA.16816.F32 R84, R4.reuse, R16, R52 ;  /* 0x000000100454723c */ /* 0x040fe20000001834 */
[----:B------:R-:W2:Y:S07]  /*48d0*/  LDSM.16.MT88.4 R16, [R226+0x1100] ;  /* 0x00110000e210783b */ /* 0x000eae0000004200 */
[----:B------:R-:W-:Y:S01]  /*48e0*/  HMMA.16816.F32 R108, R4, R20, R60 ;  /* 0x00000014046c723c */ /* 0x000fe2000000183c */
[----:B------:R-:W4:Y:S01]  /*48f0*/  LDSM.16.MT88.4 R20, [R225+0x1100] ;  /* 0x00110000e114783b */ /* 0x000f220000004200 */
[----:B-1----:R-:W-:Y:S01]  /*4900*/  FFMA.FTZ R0, R103, c[0x0][0x2d0], -R12 ;  /* 0x0000b40067007a23 */ /* 0x002fe2000001080c */
[----:B------:R-:W-:-:S03]  /*4910*/  MOV R103, R69 ;  /* 0x0000004500677202 */ /* 0x000fc60000000f00 */
[----:B------:R1:W1:Y:S02]  /*4920*/  MUFU.EX2 R163, R0 ;  /* 0x0000000000a37308 */ /* 0x0002640000000800 */
[C---:B---3--:R-:W-:Y:S08]  /*4930*/  HMMA.16816.F32 R60, R4.reuse, R8, R44 ;  /* 0x00000008043c723c */ /* 0x048ff0000000182c */
[----:B------:R-:W-:Y:S01]  /*4940*/  HMMA.16816.F32 R40, R4, R10, R40 ;  /* 0x0000000a0428723c */ /* 0x000fe20000001828 */
[----:B------:R-:W3:Y:S01]  /*4950*/  LDSM.16.MT88.4 R8, [R229+0x1100] ;  /* 0x00110000e508783b */ /* 0x000ee20000004200 */
[----:B-1----:R-:W-:-:S05]  /*4960*/  FFMA.FTZ R0, R102, c[0x0][0x2d0], -R12 ;  /* 0x0000b40066007a23 */ /* 0x002fca000001080c */
[----:B------:R-:W-:Y:S01]  /*4970*/  F2FP.PACK_AB R4, R163, R24 ;  /* 0x00000018a304723e */ /* 0x000fe200000000ff */
[----:B------:R1:W-:Y:S02]  /*4980*/  MUFU.EX2 R162, R0 ;  /* 0x0000000000a27308 */ /* 0x0003e40000000800 */
[----:B-1----:R-:W-:-:S06]  /*4990*/  FFMA.FTZ R0, R101, c[0x0][0x2d0], -R12 ;  /* 0x0000b40065007a23 */ /* 0x002fcc000001080c */
[----:B------:R1:W1:Y:S02]  /*49a0*/  MUFU.EX2 R101, R0 ;  /* 0x0000000000657308 */ /* 0x0002640000000800 */
[----:B-1----:R-:W-:Y:S01]  /*49b0*/  FFMA.FTZ R0, R127, c[0x0][0x2d0], -R2 ;  /* 0x0000b4007f007a23 */ /* 0x002fe20000010802 */
[----:B------:R-:W-:-:S05]  /*49c0*/  F2FP.PACK_AB R6, R101, R162 ;  /* 0x000000a26506723e */ /* 0x000fca00000000ff */
[----:B------:R1:W-:Y:S02]  /*49d0*/  MUFU.EX2 R102, R0 ;  /* 0x0000000000667308 */ /* 0x0003e40000000800 */
[----:B-1----:R-:W-:Y:S02]  /*49e0*/  FFMA.FTZ R0, R126, c[0x0][0x2d0], -R2 ;  /* 0x0000b4007e007a23 */ /* 0x002fe40000010802 */
[----:B------:R-:W-:-:S04]  /*49f0*/  IMAD.MOV.U32 R126, RZ, RZ, R74 ;  /* 0x000000ffff7e7224 */ /* 0x000fc800078e004a */
[----:B------:R1:W1:Y:S02]  /*4a00*/  MUFU.EX2 R25, R0 ;  /* 0x0000000000197308 */ /* 0x0002640000000800 */
[----:B-1----:R-:W-:Y:S01]  /*4a10*/  FFMA.FTZ R0, R125, c[0x0][0x2d0], -R2 ;  /* 0x0000b4007d007a23 */ /* 0x002fe20000010802 */
[----:B------:R-:W-:Y:S01]  /*4a20*/  F2FP.PACK_AB R5, R25, R102 ;  /* 0x000000661905723e */ /* 0x000fe200000000ff */
[----:B------:R-:W-:-:S04]  /*4a30*/  IMAD.MOV.U32 R125, RZ, RZ, R38 ;  /* 0x000000ffff7d7224 */ /* 0x000fc800078e0026 */
[----:B------:R1:W-:Y:S02]  /*4a40*/  MUFU.EX2 R127, R0 ;  /* 0x00000000007f7308 */ /* 0x0003e40000000800 */
[----:B-1----:R-:W-:-:S06]  /*4a50*/  FFMA.FTZ R0, R128, c[0x0][0x2d0], -R2 ;  /* 0x0000b40080007a23 */ /* 0x002fcc0000010802 */
[----:B------:R-:W1:Y:S02]  /*4a60*/  MUFU.EX2 R124, R0 ;  /* 0x00000000007c7308 */ /* 0x000e640000000800 */
[----:B-1----:R-:W-:Y:S01]  /*4a70*/  F2FP.PACK_AB R7, R124, R127 ;  /* 0x0000007f7c07723e */ /* 0x002fe200000000ff */
[----:B------:R-:W-:-:S04]  /*4a80*/  IMAD.MOV.U32 R0, RZ, RZ, R35 ;  /* 0x000000ffff007224 */ /* 0x000fc800078e0023 */
[----:B------:R-:W-:Y:S02]  /*4a90*/  FFMA.FTZ R0, R0, c[0x0][0x2d0], -R12 ;  /* 0x0000b40000007a23 */ /* 0x000fe4000001080c */
[C---:B--2---:R-:W-:Y:S07]  /*4aa0*/  HMMA.16816.F32 R48, R4.reuse, R18, R172 ;  /* 0x000000120430723c */ /* 0x044fee00000018ac */
[----:B------:R-:W-:Y:S01]  /*4ab0*/  IMAD.MOV.U32 R175, RZ, RZ, R36 ;  /* 0x000000ffffaf7224 */ /* 0x000fe200078e0024 */
[----:B----4-:R-:W-:Y:S01]  /*4ac0*/  HMMA.16816.F32 R76, R4, R20, R76 ;  /* 0x00000014044c723c */ /* 0x010fe2000000184c */
[----:B------:R-:W-:Y:S01]  /*4ad0*/  IMAD.MOV.U32 R173, RZ, RZ, R37 ;  /* 0x000000ffffad7224 */ /* 0x000fe200078e0025 */
[----:B------:R-:W-:-:S02]  /*4ae0*/  MOV R172, R39 ;  /* 0x0000002700ac7202 */ /* 0x000fc40000000f00 */
[----:B------:R-:W-:-:S04]  /*4af0*/  MOV R174, R24 ;  /* 0x0000001800ae7202 */ /* 0x000fc80000000f00 */
[C---:B------:R-:W-:Y:S01]  /*4b00*/  HMMA.16816.F32 R68, R4.reuse, R22, R180 ;  /* 0x000000160444723c */ /* 0x040fe200000018b4 */
[----:B------:R-:W1:Y:S06]  /*4b10*/  LDSM.16.MT88.4 R20, [R228+0x1100] ;  /* 0x00110000e414783b */ /* 0x000e6c0000004200 */
[----:B------:R-:W-:Y:S01]  /*4b20*/  IMAD.MOV.U32 R180, RZ, RZ, R64 ;  /* 0x000000ffffb47224 */ /* 0x000fe200078e0040 */
[----:B------:R-:W-:Y:S01]  /*4b30*/  HMMA.16816.F32 R56, R4, R16, R176 ;  /* 0x000000100438723c */ /* 0x000fe200000018b0 */
[----:B------:R-:W2:Y:S01]  /*4b40*/  LDSM.16.MT88.4 R16, [R225+0x4100] ;  /* 0x00410000e110783b */ /* 0x000ea20000004200 */
[----:B------:R-:W-:Y:S01]  /*4b50*/  MOV R182, R33 ;  /* 0x0000002100b67202 */ /* 0x000fe20000000f00 */
[----:B------:R-:W-:-:S02]  /*4b60*/  IMAD.MOV.U32 R183, RZ, RZ, R34 ;  /* 0x000000ffffb77224 */ /* 0x000fc400078e0022 */
[----:B------:R-:W-:Y:S02]  /*4b70*/  IMAD.MOV.U32 R181, RZ, RZ, R131 ;  /* 0x000000ffffb57224 */ /* 0x000fe400078e0083 */
[----:B------:R-:W-:Y:S01]  /*4b80*/  MOV R177, R28 ;  /* 0x0000001c00b17202 */ /* 0x000fe20000000f00 */
[----:B---3--:R-:W-:Y:S01]  /*4b90*/  HMMA.16816.F32 R36, R4, R8, R164 ;  /* 0x000000080424723c */ /* 0x008fe200000018a4 */
[----:B------:R-:W-:Y:S02]  /*4ba0*/  IMAD.MOV.U32 R176, RZ, RZ, R29 ;  /* 0x000000ffffb07224 */ /* 0x000fe400078e001d */
[----:B------:R-:W-:Y:S02]  /*4bb0*/  IMAD.MOV.U32 R179, RZ, RZ, R26 ;  /* 0x000000ffffb37224 */ /* 0x000fe400078e001a */
[----:B------:R-:W-:Y:S02]  /*4bc0*/  IMAD.MOV.U32 R178, RZ, RZ, R25 ;  /* 0x000000ffffb27224 */ /* 0x000fe400078e0019 */
[----:B------:R-:W-:Y:S01]  /*4bd0*/  IMAD.MOV.U32 R165, RZ, RZ, R30 ;  /* 0x000000ffffa57224 */ /* 0x000fe200078e001e */
[----:B------:R-:W-:Y:S01]  /*4be0*/  MOV R166, R66 ;  /* 0x0000004200a67202 */ /* 0x000fe20000000f00 */
[----:B------:R-:W-:-:S02]  /*4bf0*/  IMAD.MOV.U32 R164, RZ, RZ, R31 ;  /* 0x000000ffffa47224 */ /* 0x000fc400078e001f */
[----:B------:R-:W-:Y:S01]  /*4c00*/  HMMA.16816.F32 R28, R4, R10, R152 ;  /* 0x0000000a041c723c */ /* 0x000fe20000001898 */
[----:B------:R-:W3:Y:S01]  /*4c10*/  LDSM.16.MT88.4 R8, [R226+0x4100] ;  /* 0x00410000e208783b */ /* 0x000ee20000004200 */
[----:B------:R-:W-:-:S05]  /*4c20*/  IMAD.MOV.U32 R167, RZ, RZ, R67 ;  /* 0x000000ffffa77224 */ /* 0x000fca00078e0043 */
[----:B------:R-:W-:Y:S01]  /*4c30*/  IMAD.MOV.U32 R154, RZ, RZ, R75 ;  /* 0x000000ffff9a7224 */ /* 0x000fe200078e004b */
[----:B------:R-:W-:Y:S01]  /*4c40*/  MOV R153, R72 ;  /* 0x0000004800997202 */ /* 0x000fe20000000f00 */
[----:B------:R-:W-:Y:S01]  /*4c50*/  IMAD.MOV.U32 R152, RZ, RZ, R73 ;  /* 0x000000ffff987224 */ /* 0x000fe200078e0049 */
[----:B------:R-:W-:Y:S01]  /*4c60*/  MOV R155, R27 ;  /* 0x0000001b009b7202 */ /* 0x000fe20000000f00 */
[C---:B-1----:R-:W-:Y:S07]  /*4c70*/  HMMA.16816.F32 R72, R4.reuse, R20, R168 ;  /* 0x000000140448723c */ /* 0x042fee00000018a8 */
[----:B------:R-:W-:Y:S01]  /*4c80*/  MOV R168, R65 ;  /* 0x0000004100a87202 */ /* 0x000fe20000000f00 */
[----:B------:R-:W-:Y:S01]  /*4c90*/  IMAD.MOV.U32 R171, RZ, RZ, R32 ;  /* 0x000000ffffab7224 */ /* 0x000fe200078e0020 */
[----:B------:R-:W-:Y:S01]  /*4ca0*/  HMMA.16816.F32 R64, R4, R22, R148 ;  /* 0x000000160440723c */ /* 0x000fe20000001894 */
[----:B------:R-:W1:Y:S01]  /*4cb0*/  LDSM.16.MT88.4 R20, [R229+0x4100] ;  /* 0x00410000e514783b */ /* 0x000e620000004200 */
[----:B------:R-:W-:Y:S01]  /*4cc0*/  IMAD.MOV.U32 R169, RZ, RZ, R130 ;  /* 0x000000ffffa97224 */ /* 0x000fe200078e0082 */
[----:B------:R-:W-:-:S04]  /*4cd0*/  MOV R170, R129 ;  /* 0x0000008100aa7202 */ /* 0x000fc80000000f00 */
[----:B------:R-:W-:Y:S01]  /*4ce0*/  IMAD.MOV.U32 R151, RZ, RZ, R168 ;  /* 0x000000ffff977224 */ /* 0x000fe200078e00a8 */
[C---:B--2---:R-:W-:Y:S01]  /*4cf0*/  HMMA.16816.F32 R52, R4.reuse, R16, R144 ;  /* 0x000000100434723c */ /* 0x044fe20000001890 */
[----:B------:R-:W-:Y:S01]  /*4d00*/  IMAD.MOV.U32 R168, RZ, RZ, R169 ;  /* 0x000000ffffa87224 */ /* 0x000fe200078e00a9 */
[----:B------:R-:W-:Y:S01]  /*4d10*/  MOV R169, R170 ;  /* 0x000000aa00a97202 */ /* 0x000fe20000000f00 */
[----:B------:R-:W-:Y:S02]  /*4d20*/  IMAD.MOV.U32 R170, RZ, RZ, R171 ;  /* 0x000000ffffaa7224 */ /* 0x000fe400078e00ab */
[----:B------:R-:W-:Y:S01]  /*4d30*/  IMAD.MOV.U32 R171, RZ, RZ, R152 ;  /* 0x000000ffffab7224 */ /* 0x000fe200078e0098 */
[----:B------:R-:W-:Y:S01]  /*4d40*/  MOV R152, R153 ;  /* 0x0000009900987202 */ /* 0x000fe20000000f00 */
[----:B------:R-:W-:Y:S01]  /*4d50*/  IMAD.MOV.U32 R153, RZ, RZ, R154 ;  /* 0x000000ffff997224 */ /* 0x000fe200078e009a */
[----:B------:R-:W-:Y:S01]  /*4d60*/  HMMA.16816.F32 R44, R4, R18, R140 ;  /* 0x00000012042c723c */ /* 0x000fe2000000188c */
[----:B------:R-:W2:Y:S01]  /*4d70*/  LDSM.16.MT88.4 R16, [R228+0x4100] ;  /* 0x00410000e410783b */ /* 0x000ea20000004200 */
[----:B------:R-:W-:Y:S01]  /*4d80*/  IMAD.MOV.U32 R154, RZ, RZ, R155 ;  /* 0x000000ffff9a7224 */ /* 0x000fe200078e009b */
[----:B------:R-:W-:Y:S01]  /*4d90*/  MOV R155, R164 ;  /* 0x000000a4009b7202 */ /* 0x000fe20000000f00 */
[----:B------:R-:W-:-:S02]  /*4da0*/  IMAD.MOV.U32 R164, RZ, RZ, R165 ;  /* 0x000000ffffa47224 */ /* 0x000fc400078e00a5 */
[----:B------:R-:W-:Y:S01]  /*4db0*/  IMAD.MOV.U32 R165, RZ, RZ, R172 ;  /* 0x000000ffffa57224 */ /* 0x000fe200078e00ac */
[----:B------:R-:W-:Y:S01]  /*4dc0*/  MOV R172, R173 ;  /* 0x000000ad00ac7202 */ /* 0x000fe20000000f00 */
[C---:B---3--:R-:W-:Y:S01]  /*4dd0*/  HMMA.16816.F32 R32, R4.reuse, R8, R136 ;  /* 0x000000080420723c */ /* 0x048fe20000001888 */
[----:B------:R-:W-:Y:S02]  /*4de0*/  IMAD.MOV.U32 R173, RZ, RZ, R174 ;  /* 0x000000ffffad7224 */ /* 0x000fe400078e00ae */
[----:B------:R-:W-:Y:S01]  /*4df0*/  IMAD.MOV.U32 R174, RZ, RZ, R175 ;  /* 0x000000ffffae7224 */ /* 0x000fe200078e00af */
[----:B------:R-:W-:Y:S01]  /*4e00*/  MOV R175, R176 ;  /* 0x000000b000af7202 */ /* 0x000fe20000000f00 */
[----:B------:R-:W-:Y:S02]  /*4e10*/  IMAD.MOV.U32 R176, RZ, RZ, R177 ;  /* 0x000000ffffb07224 */ /* 0x000fe400078e00b1 */
[----:B------:R-:W-:Y:S01]  /*4e20*/  IMAD.MOV.U32 R177, RZ, RZ, R178 ;  /* 0x000000ffffb17224 */ /* 0x000fe200078e00b2 */
[----:B------:R-:W-:Y:S01]  /*4e30*/  HMMA.16816.F32 R24, R4, R10, R132 ;  /* 0x0000000a0418723c */ /* 0x000fe20000001884 */
[----:B------:R-:W3:Y:S01]  /*4e40*/  LDSM.16.MT88.4 R8, [R225+0x7100] ;  /* 0x00710000e108783b */ /* 0x000ee20000004200 */
[----:B------:R-:W-:Y:S01]  /*4e50*/  MOV R178, R179 ;  /* 0x000000b300b27202 */ /* 0x000fe20000000f00 */
[----:B------:R-:W-:-:S02]  /*4e60*/  IMAD.MOV.U32 R179, RZ, RZ, R103 ;  /* 0x000000ffffb37224 */ /* 0x000fc400078e0067 */
[----:B------:R4:W-:Y:S03]  /*4e70*/  MUFU.EX2 R103, R0 ;  /* 0x0000000000677308 */ /* 0x0009e60000000800 */
[C---:B-1----:R-:W-:Y:S08]  /*4e80*/  HMMA.16816.F32 R144, R4.reuse, R20, R120 ;  /* 0x000000140490723c */ /* 0x042ff00000001878 */
[----:B------:R-:W-:Y:S01]  /*4e90*/  HMMA.16816.F32 R128, R4, R22, R116 ;  /* 0x000000160480723c */ /* 0x000fe20000001874 */
[----:B------:R-:W1:Y:S01]  /*4ea0*/  LDSM.16.MT88.4 R20, [R226+0x7100] ;  /* 0x00710000e214783b */ /* 0x000e620000004200 */
[----:B----4-:R-:W-:-:S04]  /*4eb0*/  FFMA.FTZ R0, R252, c[0x0][0x2d0], -R12 ;  /* 0x0000b400fc007a23 */ /* 0x010fc8000001080c */
[----:B------:R4:W1:Y:S02]  /*4ec0*/  MUFU.EX2 R252, R0 ;  /* 0x0000000000fc7308 */ /* 0x0008640000000800 */
[C---:B--2---:R-:W-:Y:S08]  /*4ed0*/  HMMA.16816.F32 R116, R4.reuse, R16, R112 ;  /* 0x000000100474723c */ /* 0x044ff00000001870 */
[----:B------:R-:W-:Y:S01]  /*4ee0*/  HMMA.16816.F32 R112, R4, R18, R104 ;  /* 0x000000120470723c */ /* 0x000fe20000001868 */
[----:B------:R-:W2:Y:S01]  /*4ef0*/  LDSM.16.MT88.4 R16, [R229+0x7100] ;  /* 0x00710000e510783b */ /* 0x000ea20000004200 */
[----:B----4-:R-:W-:-:S06]  /*4f00*/  FFMA.FTZ R0, R251, c[0x0][0x2d0], -R12 ;  /* 0x0000b400fb007a23 */ /* 0x010fcc000001080c */
[C---:B---3--:R-:W-:Y:S01]  /*4f10*/  HMMA.16816.F32 R96, R4.reuse, R8, R96 ;  /* 0x000000080460723c */ /* 0x048fe20000001860 */
[----:B------:R3:W-:Y:S07]  /*4f20*/  MUFU.EX2 R251, R0 ;  /* 0x0000000000fb7308 */ /* 0x0007ee0000000800 */
[C---:B------:R-:W-:Y:S01]  /*4f30*/  HMMA.16816.F32 R92, R4.reuse, R10, R92 ;  /* 0x0000000a045c723c */ /* 0x040fe2000000185c */
[----:B------:R-:W4:Y:S07]  /*4f40*/  LDSM.16.MT88.4 R8, [R228+0x7100] ;  /* 0x00710000e408783b */ /* 0x000f2e0000004200 */
[----:B-1----:R-:W-:Y:S01]  /*4f50*/  HMMA.16816.F32 R120, R4, R22, R88 ;  /* 0x000000160478723c */ /* 0x002fe20000001858 */
[----:B---3--:R-:W-:-:S07]  /*4f60*/  FFMA.FTZ R0, R250, c[0x0][0x2d0], -R12 ;  /* 0x0000b400fa007a23 */ /* 0x008fce000001080c */
[C---:B------:R-:W-:Y:S01]  /*4f70*/  HMMA.16816.F32 R140, R4.reuse, R20, R108 ;  /* 0x00000014048c723c */ /* 0x040fe2000000186c */
[----:B------:R-:W1:Y:S07]  /*4f80*/  LDSM.16.MT88.4 R20, [R225+0x1900] ;  /* 0x00190000e114783b */ /* 0x000e6e0000004200 */
[C---:B--2---:R-:W-:Y:S08]  /*4f90*/  HMMA.16816.F32 R108, R4.reuse, R16, R84 ;  /* 0x00000010046c723c */ /* 0x044ff00000001854 */
[C---:B------:R-:W-:Y:S01]  /*4fa0*/  HMMA.16816.F32 R104, R4.reuse, R18, R80 ;  /* 0x000000120468723c */ /* 0x040fe20000001850 */
[----:B------:R-:W-:Y:S07]  /*4fb0*/  LDSM.16.MT88.4 R16, [R226+0x1900] ;  /* 0x00190000e210783b */ /* 0x000fee0000004200 */
[C---:B----4-:R-:W-:Y:S01]  /*4fc0*/  HMMA.16816.F32 R88, R4.reuse, R8, R60 ;  /* 0x000000080458723c */ /* 0x050fe2000000183c */
[----:B------:R2:W3:Y:S07]  /*4fd0*/  MUFU.EX2 R60, R0 ;  /* 0x00000000003c7308 */ /* 0x0004ee0000000800 */
[----:B------:R-:W-:Y:S01]  /*4fe0*/  HMMA.16816.F32 R84, R4, R10, R40 ;  /* 0x0000000a0454723c */ /* 0x000fe20000001828 */
[----:B------:R-:W4:Y:S06]  /*4ff0*/  LDSM.16.MT88.4 R8, [R229+0x1900] ;  /* 0x00190000e508783b */ /* 0x000f2c0000004200 */
[----:B------:R-:W-:Y:S01]  /*5000*/  F2FP.PACK_AB R4, R252, R103 ;  /* 0x00000067fc04723e */ /* 0x000fe200000000ff */
[----:B--2---:R-:W-:Y:S01]  /*5010*/  FFMA.FTZ R0, R151, c[0x0][0x2d0], -R2 ;  /* 0x0000b40097007a23 */ /* 0x004fe20000010802 */
[----:B---3--:R-:W-:Y:S01]  /*5020*/  F2FP.PACK_AB R6, R60, R251 ;  /* 0x000000fb3c06723e */ /* 0x008fe200000000ff */
[----:B------:R-:W-:Y:S01]  /*5030*/  IMAD.MOV.U32 R151, RZ, RZ, R168 ;  /* 0x000000ffff977224 */ /* 0x000fe200078e00a8 */
[----:B------:R-:W-:Y:S01]  /*5040*/  MOV R168, R169 ;  /* 0x000000a900a87202 */ /* 0x000fe20000000f00 */
[----:B------:R-:W-:-:S02]  /*5050*/  IMAD.MOV.U32 R169, RZ, RZ, R170 ;  /* 0x000000ffffa97224 */ /* 0x000fc400078e00aa */
[----:B------:R-:W-:Y:S01]  /*5060*/  IMAD.MOV.U32 R170, RZ, RZ, R171 ;  /* 0x000000ffffaa7224 */ /* 0x000fe200078e00ab */
[----:B------:R-:W-:Y:S01]  /*5070*/  MOV R171, R152 ;  /* 0x0000009800ab7202 */ /* 0x000fe20000000f00 */
[----:B------:R-:W-:Y:S01]  /*5080*/  IMAD.MOV.U32 R152, RZ, RZ, R153 ;  /* 0x000000ffff987224 */ /* 0x000fe200078e0099 */
[----:B------:R-:W-:Y:S01]  /*5090*/  MOV R43, R168 ;  /* 0x000000a8002b7202 */ /* 0x000fe20000000f00 */
[----:B------:R-:W-:Y:S01]  /*50a0*/  IMAD.MOV.U32 R153, RZ, RZ, R154 ;  /* 0x000000ffff997224 */ /* 0x000fe200078e009a */
[----:B------:R-:W-:Y:S01]  /*50b0*/  MOV R154, R155 ;  /* 0x0000009b009a7202 */ /* 0x000fe20000000f00 */
[----:B------:R-:W-:Y:S02]  /*50c0*/  IMAD.MOV.U32 R155, RZ, RZ, R164 ;  /* 0x000000ffff9b7224 */ /* 0x000fe400078e00a4 */
[----:B------:R-:W-:Y:S01]  /*50d0*/  IMAD.MOV.U32 R164, RZ, RZ, R165 ;  /* 0x000000ffffa47224 */ /* 0x000fe200078e00a5 */
[----:B------:R-:W-:Y:S01]  /*50e0*/  MOV R150, R154 ;  /* 0x0000009a00967202 */ /* 0x000fe20000000f00 */
[----:B------:R2:W-:Y:S01]  /*50f0*/  MUFU.EX2 R165, R0 ;  /* 0x0000000000a57308 */ /* 0x0005e20000000800 */
[----:B------:R-:W-:-:S02]  /*5100*/  IMAD.MOV.U32 R168, RZ, RZ, R169 ;  /* 0x000000ffffa87224 */ /* 0x000fc400078e00a9 */
[----:B------:R-:W-:Y:S01]  /*5110*/  IMAD.MOV.U32 R169, RZ, RZ, R170 ;  /* 0x000000ffffa97224 */ /* 0x000fe200078e00aa */
[----:B------:R-:W-:Y:S01]  /*5120*/  MOV R170, R171 ;  /* 0x000000ab00aa7202 */ /* 0x000fe20000000f00 */
[----:B------:R-:W-:Y:S02]  /*5130*/  IMAD.MOV.U32 R171, RZ, RZ, R152 ;  /* 0x000000ffffab7224 */ /* 0x000fe400078e0098 */
[----:B------:R-:W-:Y:S01]  /*5140*/  IMAD.MOV.U32 R149, RZ, RZ, R153 ;  /* 0x000000ffff957224 */ /* 0x000fe200078e0099 */
[----:B------:R-:W-:Y:S01]  /*5150*/  MOV R153, R172 ;  /* 0x000000ac00997202 */ /* 0x000fe20000000f00 */
[----:B------:R-:W-:Y:S01]  /*5160*/  IMAD.MOV.U32 R152, RZ, RZ, R164 ;  /* 0x000000ffff987224 */ /* 0x000fe200078e00a4 */
[----:B------:R-:W-:Y:S01]  /*5170*/  MOV R164, R175 ;  /* 0x000000af00a47202 */ /* 0x000fe20000000f00 */
[----:B------:R-:W-:Y:S02]  /*5180*/  IMAD.MOV.U32 R154, RZ, RZ, R173 ;  /* 0x000000ffff9a7224 */ /* 0x000fe400078e00ad */
[----:B------:R-:W-:-:S02]  /*5190*/  IMAD.MOV.U32 R172, RZ, RZ, R176 ;  /* 0x000000ffffac7224 */ /* 0x000fc400078e00b0 */
[----:B------:R-:W-:Y:S02]  /*51a0*/  IMAD.MOV.U32 R173, RZ, RZ, R177 ;  /* 0x000000ffffad7224 */ /* 0x000fe400078e00b1 */
[--C-:B--2---:R-:W-:Y:S02]  /*51b0*/  FFMA.FTZ R0, R167, c[0x0][0x2d0], -R2.reuse ;  /* 0x0000b400a7007a23 */ /* 0x104fe40000010802 */
[----:B------:R-:W-:Y:S02]  /*51c0*/  IMAD.MOV.U32 R175, RZ, RZ, R179 ;  /* 0x000000ffffaf7224 */ /* 0x000fe400078e00b3 */
[----:B------:R2:W3:Y:S02]  /*51d0*/  MUFU.EX2 R167, R0 ;  /* 0x0000000000a77308 */ /* 0x0004e40000000800 */
[----:B--2---:R-:W-:Y:S01]  /*51e0*/  FFMA.FTZ R0, R166, c[0x0][0x2d0], -R2 ;  /* 0x0000b400a6007a23 */ /* 0x004fe20000010802 */
[----:B---3--:R-:W-:-:S05]  /*51f0*/  F2FP.PACK_AB R5, R167, R165 ;  /* 0x000000a5a705723e */ /* 0x008fca00000000ff */
[----:B------:R2:W-:Y:S02]  /*5200*/  MUFU.EX2 R166, R0 ;  /* 0x0000000000a67308 */ /* 0x0005e40000000800 */
[----:B--2---:R-:W-:Y:S02]  /*5210*/  FFMA.FTZ R0, R151, c[0x0][0x2d0], -R2 ;  /* 0x0000b40097007a23 */ /* 0x004fe40000010802 */
[----:B------:R-:W-:-:S04]  /*5220*/  IMAD.MOV.U32 R151, RZ, RZ, R155 ;  /* 0x000000ffff977224 */ /* 0x000fc800078e009b */
[----:B------:R-:W2:Y:S01]  /*5230*/  MUFU.EX2 R250, R0 ;  /* 0x0000000000fa7308 */ /* 0x000ea20000000800 */
[----:B------:R-:W-:Y:S01]  /*5240*/  IMAD.MOV.U32 R155, RZ, RZ, R174 ;  /* 0x000000ffff9b7224 */ /* 0x000fe200078e00ae */
[----:B------:R-:W-:Y:S02]  /*5250*/  MOV R174, R178 ;  /* 0x000000b200ae7202 */ /* 0x000fe40000000f00 */
[----:B--2---:R-:W-:Y:S01]  /*5260*/  F2FP.PACK_AB R7, R250, R166 ;  /* 0x000000a6fa07723e */ /* 0x004fe200000000ff */
[----:B------:R-:W-:Y:S02]  /*5270*/  IMAD.MOV.U32 R0, RZ, RZ, R155 ;  /* 0x000000ffff007224 */ /* 0x000fe400078e009b */
[----:B------:R-:W-:Y:S02]  /*5280*/  IMAD.MOV.U32 R155, RZ, RZ, R181 ;  /* 0x000000ffff9b7224 */ /* 0x000fe400078e00b5 */
[----:B------:R-:W-:Y:S02]  /*5290*/  FFMA.FTZ R0, R0, c[0x0][0x2d0], -R12 ;  /* 0x0000b40000007a23 */ /* 0x000fe4000001080c */
[C---:B-1----:R-:W-:Y:S08]  /*52a0*/  HMMA.16816.F32 R76, R4.reuse, R20, R76 ;  /* 0x00000014044c723c */ /* 0x042ff0000000184c */
[C---:B----4-:R-:W-:Y:S07]  /*52b0*/  HMMA.16816.F32 R136, R4.reuse, R8, R36 ;  /* 0x000000080488723c */ /* 0x050fee0000001824 */
[----:B------:R-:W-:Y:S01]  /*52c0*/  MOV R39, R125 ;  /* 0x0000007d00277202 */ /* 0x000fe20000000f00 */
[----:B------:R-:W-:Y:S01]  /*52d0*/  IMAD.MOV.U32 R36, RZ, RZ, R126 ;  /* 0x000000ffff247224 */ /* 0x000fe200078e007e */
[----:B------:R-:W-:Y:S01]  /*52e0*/  MOV R38, R124 ;  /* 0x0000007c00267202 */ /* 0x000fe20000000f00 */
[----:B------:R-:W-:Y:S01]  /*52f0*/  IMAD.MOV.U32 R37, RZ, RZ, R127 ;  /* 0x000000ffff257224 */ /* 0x000fe200078e007f */
[C---:B------:R-:W-:Y:S05]  /*5300*/  HMMA.16816.F32 R176, R4.reuse, R22, R68 ;  /* 0x0000001604b0723c */ /* 0x040fea0000001844 */
[----:B------:R-:W-:Y:S01]  /*5310*/  IMAD.MOV.U32 R20, RZ, RZ, R76 ;  /* 0x000000ffff147224 */ /* 0x000fe200078e004c */
[----:B------:R-:W-:Y:S01]  /*5320*/  MOV R42, R79 ;  /* 0x0000004f002a7202 */ /* 0x000fe20000000f00 */
[----:B------:R-:W-:Y:S01]  /*5330*/  IMAD.MOV.U32 R70, RZ, RZ, R169 ;  /* 0x000000ffff467224 */ /* 0x000fe200078e00a9 */
[----:B------:R-:W-:Y:S01]  /*5340*/  HMMA.16816.F32 R124, R4, R10, R28 ;  /* 0x0000000a047c723c */ /* 0x000fe2000000181c */
[----:B------:R-:W-:Y:S01]  /*5350*/  MOV R71, R168 ;  /* 0x000000a800477202 */ /* 0x000fe20000000f00 */
[----:B------:R-:W-:Y:S01]  /*5360*/  IMAD.MOV.U32 R69, RZ, RZ, R170 ;  /* 0x000000ffff457224 */ /* 0x000fe200078e00aa */
[----:B------:R-:W-:Y:S01]  /*5370*/  MOV R68, R171 ;  /* 0x000000ab00447202 */ /* 0x000fe20000000f00 */
[----:B------:R-:W1:Y:S01]  /*5380*/  LDSM.16.MT88.4 R8, [R226+0x4900] ;  /* 0x00490000e208783b */ /* 0x000e620000004200 */
[----:B------:R-:W-:-:S02]  /*5390*/  IMAD.MOV.U32 R41, RZ, RZ, R77 ;  /* 0x000000ffff297224 */ /* 0x000fc400078e004d */
[----:B------:R-:W-:Y:S01]  /*53a0*/  MOV R30, R20 ;  /* 0x00000014001e7202 */ /* 0x000fe20000000f00 */
[----:B------:R-:W-:Y:S01]  /*53b0*/  HMMA.16816.F32 R168, R4, R16, R56 ;  /* 0x0000001004a8723c */ /* 0x000fe20000001838 */
[----:B------:R-:W2:Y:S01]  /*53c0*/  LDSM.16.MT88.4 R20, [R228+0x1900] ;  /* 0x00190000e414783b */ /* 0x000ea20000004200 */
[----:B------:R-:W-:Y:S02]  /*53d0*/  IMAD.MOV.U32 R28, RZ, RZ, R182 ;  /* 0x000000ffff1c7224 */ /* 0x000fe400078e00b6 */
[----:B------:R-:W-:Y:S02]  /*53e0*/  IMAD.MOV.U32 R29, RZ, RZ, R183 ;  /* 0x000000ffff1d7224 */ /* 0x000fe400078e00b7 */
[----:B------:R-:W-:Y:S01]  /*53f0*/  IMAD.MOV.U32 R31, RZ, RZ, R60 ;  /* 0x000000ffff1f7224 */ /* 0x000fe200078e003c */
[----:B------:R-:W-:Y:S01]  /*5400*/  MOV R57, R151 ;  /* 0x0000009700397202 */ /* 0x000fe20000000f00 */
[----:B------:R-:W-:Y:S02]  /*5410*/  IMAD.MOV.U32 R59, RZ, RZ, R149 ;  /* 0x000000ffff3b7224 */ /* 0x000fe400078e0095 */
[----:B------:R-:W-:-:S02]  /*5420*/  IMAD.MOV.U32 R58, RZ, RZ, R150 ;  /* 0x000000ffff3a7224 */ /* 0x000fc400078e0096 */
[----:B------:R-:W-:Y:S01]  /*5430*/  HMMA.16816.F32 R148, R4, R18, R48 ;  /* 0x000000120494723c */ /* 0x000fe20000001830 */
[----:B------:R-:W3:Y:S01]  /*5440*/  LDSM.16.MT88.4 R16, [R225+0x4900] ;  /* 0x00490000e110783b */ /* 0x000ee20000004200 */
[----:B------:R-:W-:Y:S01]  /*5450*/  IMAD.MOV.U32 R56, RZ, RZ, R152 ;  /* 0x000000ffff387224 */ /* 0x000fe200078e0098 */
[----:B------:R-:W-:Y:S01]  /*5460*/  MOV R152, R175 ;  /* 0x000000af00987202 */ /* 0x000fe20000000f00 */
[----:B------:R-:W-:-:S03]  /*5470*/  IMAD.MOV.U32 R40, RZ, RZ, R78 ;  /* 0x000000ffff287224 */ /* 0x000fc600078e004e */
[----:B------:R-:W-:Y:S01]  /*5480*/  IMAD.MOV.U32 R51, RZ, RZ, R153 ;  /* 0x000000ffff337224 */ /* 0x000fe200078e0099 */
[----:B------:R-:W-:Y:S01]  /*5490*/  MOV R50, R154 ;  /* 0x0000009a00327202 */ /* 0x000fe20000000f00 */
[----:B------:R-:W-:Y:S01]  /*54a0*/  IMAD.MOV.U32 R153, RZ, RZ, R164 ;  /* 0x000000ffff997224 */ /* 0x000fe200078e00a4 */
[----:B------:R-:W-:Y:S01]  /*54b0*/  MOV R154, R172 ;  /* 0x000000ac009a7202 */ /* 0x000fe20000000f00 */
[----:B------:R-:W-:Y:S02]  /*54c0*/  IMAD.MOV.U32 R164, RZ, RZ, R173 ;  /* 0x000000ffffa47224 */ /* 0x000fe400078e00ad */
[----:B------:R-:W-:Y:S02]  /*54d0*/  IMAD.MOV.U32 R48, RZ, RZ, R174 ;  /* 0x000000ffff307224 */ /* 0x000fe400078e00ae */
[----:B------:R-:W-:Y:S01]  /*54e0*/  IMAD.MOV.U32 R49, RZ, RZ, R180 ;  /* 0x000000ffff317224 */ /* 0x000fe200078e00b4 */
[C---:B-1----:R-:W-:Y:S08]  /*54f0*/  HMMA.16816.F32 R60, R4.reuse, R8, R32 ;  /* 0x00000008043c723c */ /* 0x042ff00000001820 */
[C---:B--2---:R-:W-:Y:S07]  /*5500*/  HMMA.16816.F32 R180, R4.reuse, R20, R72 ;  /* 0x0000001404b4723c */ /* 0x044fee0000001848 */
[----:B------:R-:W-:Y:S01]  /*5510*/  IMAD.MOV.U32 R72, RZ, RZ, R49 ;  /* 0x000000ffff487224 */ /* 0x000fe200078e0031 */
[----:B------:R-:W-:Y:S01]  /*5520*/  HMMA.16816.F32 R172, R4, R22, R64 ;  /* 0x0000001604ac723c */ /* 0x000fe20000001840 */
[----:B------:R-:W1:Y:S01]  /*5530*/  LDSM.16.MT88.4 R20, [R229+0x4900] ;  /* 0x00490000e514783b */ /* 0x000e620000004200 */
[----:B------:R-:W-:Y:S01]  /*5540*/  IMAD.MOV.U32 R73, RZ, RZ, R50 ;  /* 0x000000ffff497224 */ /* 0x000fe200078e0032 */
[----:B------:R-:W-:Y:S01]  /*5550*/  MOV R74, R51 ;  /* 0x00000033004a7202 */ /* 0x000fe20000000f00 */
[----:B------:R-:W-:-:S03]  /*5560*/  IMAD.MOV.U32 R75, RZ, RZ, R56 ;  /* 0x000000ffff4b7224 */ /* 0x000fc600078e0038 */
[----:B------:R-:W-:Y:S01]  /*5570*/  MOV R64, R36 ;  /* 0x0000002400407202 */ /* 0x000fe20000000f00 */
[C---:B---3--:R-:W-:Y:S01]  /*5580*/  HMMA.16816.F32 R132, R4.reuse, R16, R52 ;  /* 0x000000100484723c */ /* 0x048fe20000001834 */
[----:B------:R-:W-:Y:S01]  /*5590*/  IMAD.MOV.U32 R65, RZ, RZ, R37 ;  /* 0x000000ffff417224 */ /* 0x000fe200078e0025 */
[----:B------:R-:W-:Y:S01]  /*55a0*/  MOV R67, R48 ;  /* 0x0000003000437202 */ /* 0x000fe20000000f00 */
[----:B------:R-:W-:Y:S01]  /*55b0*/  IMAD.MOV.U32 R66, RZ, RZ, R38 ;  /* 0x000000ffff427224 */ /* 0x000fe200078e0026 */
[----:B------:R-:W-:Y:S01]  /*55c0*/  MOV R38, R69 ;  /* 0x0000004500267202 */ /* 0x000fe20000000f00 */
[----:B------:R-:W-:Y:S02]  /*55d0*/  IMAD.MOV.U32 R36, RZ, RZ, R70 ;  /* 0x000000ffff247224 */ /* 0x000fe400078e0046 */
[----:B------:R-:W-:Y:S01]  /*55e0*/  IMAD.MOV.U32 R55, RZ, RZ, R31 ;  /* 0x000000ffff377224 */ /* 0x000fe200078e001f */
[----:B------:R-:W-:Y:S01]  /*55f0*/  HMMA.16816.F32 R80, R4, R18, R44 ;  /* 0x000000120450723c */ /* 0x000fe2000000182c */
[----:B------:R-:W2:Y:S01]  /*5600*/  LDSM.16.MT88.4 R16, [R228+0x4900] ;  /* 0x00490000e410783b */ /* 0x000ea20000004200 */
[----:B------:R-:W-:-:S02]  /*5610*/  IMAD.MOV.U32 R31, RZ, RZ, R68 ;  /* 0x000000ffff1f7224 */ /* 0x000fc400078e0044 */
[----:B------:R-:W-:Y:S02]  /*5620*/  IMAD.MOV.U32 R37, RZ, RZ, R71 ;  /* 0x000000ffff257224 */ /* 0x000fe400078e0047 */
[----:B------:R-:W-:Y:S02]  /*5630*/  IMAD.MOV.U32 R54, RZ, RZ, R30 ;  /* 0x000000ffff367224 */ /* 0x000fe400078e001e */
[----:B------:R-:W-:Y:S01]  /*5640*/  HMMA.16816.F32 R32, R4, R10, R24 ;  /* 0x0000000a0420723c */ /* 0x000fe20000001818 */
[----:B------:R-:W3:Y:S01]  /*5650*/  LDSM.16.MT88.4 R8, [R225+0x7900] ;  /* 0x00790000e108783b */ /* 0x000ee20000004200 */
[----:B------:R-:W-:-:S06]  /*5660*/  IMAD.MOV.U32 R30, RZ, RZ, R59 ;  /* 0x000000ffff1e7224 */ /* 0x000fcc00078e003b */
[C---:B-1----:R-:W-:Y:S07]  /*5670*/  HMMA.16816.F32 R76, R4.reuse, R20, R144 ;  /* 0x00000014044c723c */ /* 0x042fee0000001890 */
[----:B------:R-:W-:Y:S01]  /*5680*/  IMAD.MOV.U32 R147, RZ, RZ, R28 ;  /* 0x000000ffff937224 */ /* 0x000fe200078e001c */
[----:B------:R-:W-:Y:S01]  /*5690*/  HMMA.16816.F32 R68, R4, R22, R128 ;  /* 0x000000160444723c */ /* 0x000fe20000001880 */
[----:B------:R-:W1:Y:S01]  /*56a0*/  LDSM.16.MT88.4 R20, [R226+0x7900] ;  /* 0x00790000e214783b */ /* 0x000e620000004200 */
[----:B------:R-:W-:Y:S01]  /*56b0*/  MOV R146, R29 ;  /* 0x0000001d00927202 */ /* 0x000fe20000000f00 */
[----:B------:R-:W-:Y:S01]  /*56c0*/  IMAD.MOV.U32 R28, RZ, RZ, R57 ;  /* 0x000000ffff1c7224 */ /* 0x000fe200078e0039 */
[----:B------:R-:W-:Y:S01]  /*56d0*/  MOV R29, R58 ;  /* 0x0000003a001d7202 */ /* 0x000fe20000000f00 */
[----:B------:R-:W-:-:S02]  /*56e0*/  IMAD.MOV.U32 R144, RZ, RZ, R30 ;  /* 0x000000ffff907224 */ /* 0x000fc400078e001e */
[----:B------:R-:W-:Y:S01]  /*56f0*/  MOV R129, R73 ;  /* 0x0000004900817202 */ /* 0x000fe20000000f00 */
[----:B--2---:R-:W-:Y:S01]  /*5700*/  HMMA.16816.F32 R56, R4, R16, R116 ;  /* 0x000000100438723c */ /* 0x004fe20000001874 */
[----:B------:R-:W-:Y:S01]  /*5710*/  MOV R145, R29 ;  /* 0x0000001d00917202 */ /* 0x000fe20000000f00 */
[----:B------:R-:W-:Y:S01]  /*5720*/  IMAD.MOV.U32 R128, RZ, RZ, R74 ;  /* 0x000000ffff807224 */ /* 0x000fe200078e004a */
[----:B------:R-:W-:Y:S01]  /*5730*/  MOV R130, R55 ;  /* 0x0000003700827202 */ /* 0x000fe20000000f00 */
[----:B------:R-:W-:-:S03]  /*5740*/  IMAD.MOV.U32 R131, RZ, RZ, R64 ;  /* 0x000000ffff837224 */ /* 0x000fc600078e0040 */
[----:B------:R-:W-:Y:S01]  /*5750*/  MOV R117, R43 ;  /* 0x0000002b00757202 */ /* 0x000fe20000000f00 */
[----:B------:R-:W-:Y:S01]  /*5760*/  HMMA.16816.F32 R48, R4, R18, R112 ;  /* 0x000000120430723c */ /* 0x000fe20000001870 */
[----:B------:R-:W-:Y:S01]  /*5770*/  IMAD.MOV.U32 R116, RZ, RZ, R42 ;  /* 0x000000ffff747224 */ /* 0x000fe200078e002a */
[----:B------:R-:W-:Y:S01]  /*5780*/  MOV R119, R75 ;  /* 0x0000004b00777202 */ /* 0x000fe20000000f00 */
[----:B------:R-:W2:Y:S01]  /*5790*/  LDSM.16.MT88.4 R16, [R229+0x7900] ;  /* 0x00790000e510783b */ /* 0x000ea20000004200 */
[----:B------:R-:W-:-:S03]  /*57a0*/  IMAD.MOV.U32 R118, RZ, RZ, R66 ;  /* 0x000000ffff767224 */ /* 0x000fc600078e0042 */
[----:B------:R-:W-:Y:S01]  /*57b0*/  IMAD.MOV.U32 R114, RZ, RZ, R41 ;  /* 0x000000ffff727224 */ /* 0x000fe200078e0029 */
[----:B------:R-:W-:Y:S02]  /*57c0*/  MOV R115, R40 ;  /* 0x0000002800737202 */ /* 0x000fe40000000f00 */
[----:B---3--:R-:W-:Y:S01]  /*57d0*/  HMMA.16816.F32 R40, R4, R8, R96 ;  /* 0x000000080428723c */ /* 0x008fe20000001860 */
[----:B------:R-:W-:Y:S02]  /*57e0*/  MOV R113, R31 ;  /* 0x0000001f00717202 */ /* 0x000fe40000000f00 */
[----:B------:R-:W-:-:S04]  /*57f0*/  MOV R112, R65 ;  /* 0x0000004100707202 */ /* 0x000fc80000000f00 */
[----:B------:R-:W-:Y:S01]  /*5800*/  IMAD.MOV.U32 R98, RZ, RZ, R28 ;  /* 0x000000ffff627224 */ /* 0x000fe200078e001c */
[----:B------:R-:W-:Y:S01]  /*5810*/  MOV R96, R67 ;  /* 0x0000004300607202 */ /* 0x000fe20000000f00 */
[----:B------:R-:W-:Y:S01]  /*5820*/  HMMA.16816.F32 R28, R4, R10, R92 ;  /* 0x0000000a041c723c */ /* 0x000fe2000000185c */
[----:B------:R-:W-:Y:S01]  /*5830*/  IMAD.MOV.U32 R97, RZ, RZ, R72 ;  /* 0x000000ffff617224 */ /* 0x000fe200078e0048 */
[----:B------:R-:W3:Y:S01]  /*5840*/  LDSM.16.MT88.4 R8, [R228+0x7900] ;  /* 0x00790000e408783b */ /* 0x000ee20000004200 */
[----:B------:R-:W-:-:S04]  /*5850*/  IMAD.MOV.U32 R99, RZ, RZ, R54 ;  /* 0x000000ffff637224 */ /* 0x000fc800078e0036 */
[----:B------:R-:W-:Y:S01]  /*5860*/  MOV R93, R37 ;  /* 0x00000025005d7202 */ /* 0x000fe20000000f00 */
[----:B-1----:R-:W-:Y:S01]  /*5870*/  HMMA.16816.F32 R72, R4, R20, R140 ;  /* 0x000000140448723c */ /* 0x002fe2000000188c */
[----:B------:R-:W-:Y:S01]  /*5880*/  MOV R95, R39 ;  /* 0x00000027005f7202 */ /* 0x000fe20000000f00 */
[----:B------:R-:W-:Y:S02]  /*5890*/  IMAD.MOV.U32 R92, RZ, RZ, R36 ;  /* 0x000000ffff5c7224 */ /* 0x000fe400078e0024 */
        /* <DEDUP_REMOVED lines=17> */
[----:B------:R-:W-:Y:S01]  /*59b0*/  IMAD.MOV.U32 R147, RZ, RZ, R185 ;  /* 0x000000ffff937224 */ /* 0x000fe200078e00b9 */
[----:B------:R-:W-:Y:S01]  /*59c0*/  MOV R143, R93 ;  /* 0x0000005d008f7202 */ /* 0x000fe20000000f00 */
[----:B------:R-:W-:Y:S01]  /*59d0*/  HMMA.16816.F32 R64, R4, R22, R120 ;  /* 0x000000160440723c */ /* 0x000fe20000001878 */
[----:B------:R-:W-:Y:S01]  /*59e0*/  MOV R93, R95 ;  /* 0x0000005f005d7202 */ /* 0x000fe20000000f00 */
[----:B------:R4:W5:Y:S01]  /*59f0*/  LDL.LU R185, [R1+0x64] ;  /* 0x0000640001b97983 */ /* 0x0009620000300800 */
[----:B------:R-:W-:-:S05]  /*5a00*/  MOV R95, R97 ;  /* 0x00000061005f7202 */ /* 0x000fca0000000f00 */
[----:B--2---:R-:W-:Y:S01]  /*5a10*/  HMMA.16816.F32 R52, R4, R16, R108 ;  /* 0x000000100434723c */ /* 0x004fe2000000186c */
[----:B-1----:R-:W-:Y:S02]  /*5a20*/  FFMA.FTZ R0, R142, c[0x0][0x2d0], -R12 ;  /* 0x0000b4008e007a23 */ /* 0x002fe4000001080c */
[----:B------:R-:W-:Y:S02]  /*5a30*/  IMAD.MOV.U32 R142, RZ, RZ, R92 ;  /* 0x000000ffff8e7224 */ /* 0x000fe400078e005c */
[----:B------:R-:W-:-:S03]  /*5a40*/  IMAD.MOV.U32 R92, RZ, RZ, R94 ;  /* 0x000000ffff5c7224 */ /* 0x000fc600078e005e */
[C---:B------:R-:W-:Y:S01]  /*5a50*/  HMMA.16816.F32 R44, R4.reuse, R18, R104 ;  /* 0x00000012042c723c */ /* 0x040fe20000001868 */
        /* <DEDUP_REMOVED lines=12> */
[----:B------:R1:W2:Y:S01]  /*5b20*/  MUFU.EX2 R153, R0 ;  /* 0x0000000000997308 */ /* 0x0002a20000000800 */
[----:B------:R-:W-:Y:S01]  /*5b30*/  MOV R92, R94 ;  /* 0x0000005e005c7202 */ /* 0x000fe20000000f00 */
[----:B------:R-:W-:Y:S01]  /*5b40*/  LDSM.16.MT88.4 R16, [R226+0x2100] ;  /* 0x00210000e210783b */ /* 0x000fe20000004200 */
[----:B------:R-:W-:Y:S01]  /*5b50*/  MOV R94, R96 ;  /* 0x00000060005e7202 */ /* 0x000fe20000000f00 */
[----:B---3--:R-:W-:Y:S01]  /*5b60*/  HMMA.16816.F32 R36, R4, R8, R88 ;  /* 0x000000080424723c */ /* 0x008fe20000001858 */
[----:B------:R-:W-:Y:S01]  /*5b70*/  MOV R96, R98 ;  /* 0x0000006200607202 */ /* 0x000fe20000000f00 */
[----:B------:R4:W5:Y:S01]  /*5b80*/  LDL.LU R184, [R1+0x60] ;  /* 0x0000600001b87983 */ /* 0x0009620000300800 */
[----:B------:R-:W-:Y:S01]  /*5b90*/  MOV R98, R146 ;  /* 0x0000009200627202 */ /* 0x000fe20000000f00 */
[----:B------:R-:W-:Y:S01]  /*5ba0*/  IMAD.MOV.U32 R146, RZ, RZ, R147 ;  /* 0x000000ffff927224 */ /* 0x000fe200078e0093 */
[----:B------:R-:W-:-:S03]  /*5bb0*/  MOV R147, R154 ;  /* 0x0000009a00937202 */ /* 0x000fc60000000f00 */
[----:B------:R-:W-:Y:S01]  /*5bc0*/  HMMA.16816.F32 R24, R4, R10, R84 ;  /* 0x0000000a0418723c */ /* 0x000fe20000001854 */
[----:B------:R-:W-:Y:S01]  /*5bd0*/  LDSM.16.MT88.4 R8, [R229+0x2100] ;  /* 0x00210000e508783b */ /* 0x000fe20000004200 */
[--C-:B-1----:R-:W-:Y:S02]  /*5be0*/  FFMA.FTZ R0, R141, c[0x0][0x2d0], -R12.reuse ;  /* 0x0000b4008d007a23 */ /* 0x102fe4000001080c */
[----:B------:R-:W-:Y:S02]  /*5bf0*/  IMAD.MOV.U32 R141, RZ, RZ, R143 ;  /* 0x000000ffff8d7224 */ /* 0x000fe400078e008f */
[----:B------:R1:W-:Y:S01]  /*5c00*/  MUFU.EX2 R154, R0 ;  /* 0x00000000009a7308 */ /* 0x0003e20000000800 */
[----:B------:R-:W-:Y:S02]  /*5c10*/  IMAD.MOV.U32 R143, RZ, RZ, R93 ;  /* 0x000000ffff8f7224 */ /* 0x000fe400078e005d */
[----:B------:R-:W-:Y:S01]  /*5c20*/  IMAD.MOV.U32 R93, RZ, RZ, R95 ;  /* 0x000000ffff5d7224 */ /* 0x000fe200078e005f */
[----:B------:R-:W-:Y:S01]  /*5c30*/  MOV R21, R141 ;  /* 0x0000008d00157202 */ /* 0x000fe20000000f00 */
[----:B------:R-:W-:Y:S01]  /*5c40*/  IMAD.MOV.U32 R95, RZ, RZ, R97 ;  /* 0x000000ffff5f7224 */ /* 0x000fe200078e0061 */
[----:B------:R-:W-:Y:S01]  /*5c50*/  MOV R141, R143 ;  /* 0x0000008f008d7202 */ /* 0x000fe20000000f00 */
[----:B------:R-:W-:Y:S01]  /*5c60*/  IMAD.MOV.U32 R97, RZ, RZ, R99 ;  /* 0x000000ffff617224 */ /* 0x000fe200078e0063 */
[----:B------:R-:W-:Y:S01]  /*5c70*/  MOV R143, R93 ;  /* 0x0000005d008f7202 */ /* 0x000fe20000000f00 */
[----:B-1----:R-:W-:-:S02]  /*5c80*/  FFMA.FTZ R0, R140, c[0x0][0x2d0], -R12 ;  /* 0x0000b4008c007a23 */ /* 0x002fc4000001080c */
[----:B------:R-:W-:Y:S02]  /*5c90*/  IMAD.MOV.U32 R140, RZ, RZ, R142 ;  /* 0x000000ffff8c7224 */ /* 0x000fe400078e008e */
[----:B------:R-:W-:Y:S02]  /*5ca0*/  IMAD.MOV.U32 R142, RZ, RZ, R92 ;  /* 0x000000ffff8e7224 */ /* 0x000fe400078e005c */
[----:B------:R-:W-:Y:S02]  /*5cb0*/  IMAD.MOV.U32 R92, RZ, RZ, R94 ;  /* 0x000000ffff5c7224 */ /* 0x000fe400078e005e */
[----:B------:R-:W-:Y:S02]  /*5cc0*/  IMAD.MOV.U32 R94, RZ, RZ, R96 ;  /* 0x000000ffff5e7224 */ /* 0x000fe400078e0060 */
[----:B------:R-:W-:Y:S01]  /*5cd0*/  IMAD.MOV.U32 R96, RZ, RZ, R98 ;  /* 0x000000ffff607224 */ /* 0x000fe200078e0062 */
[----:B------:R-:W-:Y:S02]  /*5ce0*/  MOV R98, R164 ;  /* 0x000000a400627202 */ /* 0x000fe40000000f00 */
[----:B------:R1:W3:Y:S01]  /*5cf0*/  MUFU.EX2 R164, R0 ;  /* 0x0000000000a47308 */ /* 0x0002e20000000800 */
[----:B------:R-:W-:-:S02]  /*5d00*/  MOV R93, R95 ;  /* 0x0000005f005d7202 */ /* 0x000fc40000000f00 */
[----:B------:R-:W-:Y:S01]  /*5d10*/  MOV R95, R97 ;  /* 0x00000061005f7202 */ /* 0x000fe20000000f00 */
        /* <DEDUP_REMOVED lines=12> */
[----:B------:R1:W-:Y:S02]  /*5de0*/  MUFU.EX2 R101, R0 ;  /* 0x0000000000657308 */ /* 0x0003e40000000800 */
[----:B-1----:R-:W-:Y:S02]  /*5df0*/  FFMA.FTZ R0, R21, c[0x0][0x2d0], -R2 ;  /* 0x0000b40015007a23 */ /* 0x002fe40000010802 */
        /* <DEDUP_REMOVED lines=10> */
[----:B------:R-:W-:-:S02]  /*5ea0*/  IMAD.MOV.U32 R118, RZ, RZ, R103 ;  /* 0x000000ffff767224 */ /* 0x000fc400078e0067 */
[----:B------:R1:W1:Y:S01]  /*5eb0*/  MUFU.EX2 R103, R0 ;  /* 0x0000000000677308 */ /* 0x0002620000000800 */
[----:B------:R-:W-:Y:S01]  /*5ec0*/  MOV R122, R140 ;  /* 0x0000008c007a7202 */ /* 0x000fe20000000f00 */
[----:B------:R-:W-:Y:S01]  /*5ed0*/  IMAD.MOV.U32 R123, RZ, RZ, R141 ;  /* 0x000000ffff7b7224 */ /* 0x000fe200078e008d */
[----:B------:R-:W-:Y:S01]  /*5ee0*/  MOV R140, R142 ;  /* 0x0000008e008c7202 */ /* 0x000fe20000000f00 */
[----:B------:R-:W-:Y:S01]  /*5ef0*/  IMAD.MOV.U32 R141, RZ, RZ, R143 ;  /* 0x000000ffff8d7224 */ /* 0x000fe200078e008f */
[----:B------:R-:W-:Y:S01]  /*5f00*/  MOV R142, R92 ;  /* 0x0000005c008e7202 */ /* 0x000fe20000000f00 */
[----:B-1----:R-:W-:Y:S02]  /*5f10*/  FFMA.FTZ R0, R21, c[0x0][0x2d0], -R2 ;  /* 0x0000b40015007a23 */ /* 0x002fe40000010802 */
[----:B------:R-:W1:Y:S01]  /*5f20*/  LDSM.16.MT88.4 R20, [R225+0x2100] ;  /* 0x00210000e114783b */ /* 0x000e620000004200 */
[----:B------:R-:W-:Y:S01]  /*5f30*/  MOV R92, R94 ;  /* 0x0000005e005c7202 */ /* 0x000fe20000000f00 */
[----:B------:R-:W-:Y:S01]  /*5f40*/  IMAD.MOV.U32 R143, RZ, RZ, R93 ;  /* 0x000000ffff8f7224 */ /* 0x000fe200078e005d */
[----:B------:R-:W-:-:S02]  /*5f50*/  MOV R94, R112 ;  /* 0x00000070005e7202 */ /* 0x000fc40000000f00 */
[----:B------:R-:W-:Y:S02]  /*5f60*/  MOV R112, R152 ;  /* 0x0000009800707202 */ /* 0x000fe40000000f00 */
[----:B------:R2:W-:Y:S02]  /*5f70*/  MUFU.EX2 R152, R0 ;  /* 0x0000000000987308 */ /* 0x0005e40000000800 */
[----:B--2---:R-:W-:Y:S01]  /*5f80*/  FFMA.FTZ R0, R122, c[0x0][0x2d0], -R2 ;  /* 0x0000b4007a007a23 */ /* 0x004fe20000010802 */
[----:B------:R-:W-:Y:S02]  /*5f90*/  MOV R122, R143 ;  /* 0x0000008f007a7202 */ /* 0x000fe40000000f00 */
[----:B------:R-:W-:-:S03]  /*5fa0*/  MOV R143, R155 ;  /* 0x0000009b008f7202 */ /* 0x000fc60000000f00 */
[----:B------:R-:W2:Y:S01]  /*5fb0*/  MUFU.EX2 R155, R0 ;  /* 0x00000000009b7308 */ /* 0x000ea20000000800 */
[----:B------:R-:W-:Y:S01]  /*5fc0*/  MOV R110, R141 ;  /* 0x0000008d006e7202 */ /* 0x000fe20000000f00 */
[----:B------:R-:W-:Y:S01]  /*5fd0*/  IMAD.MOV.U32 R109, RZ, RZ, R140 ;  /* 0x000000ffff6d7224 */ /* 0x000fe200078e008c */
[----:B------:R-:W-:Y:S01]  /*5fe0*/  MOV R108, R123 ;  /* 0x0000007b006c7202 */ /* 0x000fe20000000f00 */
[----:B------:R-:W-:Y:S01]  /*5ff0*/  IMAD.MOV.U32 R111, RZ, RZ, R142 ;  /* 0x000000ffff6f7224 */ /* 0x000fe200078e008e */
[----:B------:R-:W-:Y:S01]  /*6000*/  F2FP.PACK_AB R4, R153, R102 ;  /* 0x000000669904723e */ /* 0x000fe200000000ff */
[----:B------:R-:W-:Y:S01]  /*6010*/  IMAD.MOV.U32 R141, RZ, RZ, R119 ;  /* 0x000000ffff8d7224 */ /* 0x000fe200078e0077 */
[----:B---3--:R-:W-:Y:S02]  /*6020*/  F2FP.PACK_AB R6, R164, R154 ;  /* 0x0000009aa406723e */ /* 0x008fe400000000ff */
[----:B------:R-:W-:Y:S02]  /*6030*/  F2FP.PACK_AB R5, R103, R101 ;  /* 0x000000656705723e */ /* 0x000fe400000000ff */
[----:B------:R-:W-:Y:S01]  /*6040*/  MOV R142, R128 ;  /* 0x00000080008e7202 */ /* 0x000fe20000000f00 */
[----:B------:R-:W-:Y:S01]  /*6050*/  IMAD.MOV.U32 R123, RZ, RZ, R112 ;  /* 0x000000ffff7b7224 */ /* 0x000fe200078e0070 */
[----:B--2---:R-:W-:Y:S01]  /*6060*/  F2FP.PACK_AB R7, R155, R152 ;  /* 0x000000989b07723e */ /* 0x004fe200000000ff */
[----:B------:R-:W-:Y:S01]  /*6070*/  IMAD.MOV.U32 R93, RZ, RZ, R95 ;  /* 0x000000ffff5d7224 */ /* 0x000fe200078e005f */
[----:B------:R-:W-:Y:S01]  /*6080*/  MOV R0, R141 ;  /* 0x0000008d00007202 */ /* 0x000fe20000000f00 */
[----:B------:R-:W-:-:S02]  /*6090*/  IMAD.MOV.U32 R112, RZ, RZ, R160 ;  /* 0x000000ffff707224 */ /* 0x000fc400078e00a0 */
[----:B------:R-:W-:Y:S02]  /*60a0*/  IMAD.MOV.U32 R95, RZ, RZ, R118 ;  /* 0x000000ffff5f7224 */ /* 0x000fe400078e0076 */
[----:B------:R-:W-:Y:S01]  /*60b0*/  IMAD.MOV.U32 R141, RZ, RZ, R142 ;  /* 0x000000ffff8d7224 */ /* 0x000fe200078e008e */
[----:B-1----:R-:W-:Y:S01]  /*60c0*/  HMMA.16816.F32 R104, R4, R20, R108 ;  /* 0x000000140468723c */ /* 0x002fe2000000186c */
[----:B------:R-:W-:Y:S01]  /*60d0*/  MOV R142, R143 ;  /* 0x0000008f008e7202 */ /* 0x000fe20000000f00 */
[----:B------:R-:W-:-:S05]  /*60e0*/  IMAD.MOV.U32 R143, RZ, RZ, R112 ;  /* 0x000000ffff8f7224 */ /* 0x000fca00078e0070 */
[----:B------:R-:W-:Y:S01]  /*60f0*/  MOV R108, R113 ;  /* 0x00000071006c7202 */ /* 0x000fe20000000f00 */
[C---:B------:R-:W-:Y:S01]  /*6100*/  HMMA.16816.F32 R84, R4.reuse, R22, R176 ;  /* 0x000000160454723c */ /* 0x040fe200000018b0 */
[----:B------:R-:W-:Y:S01]  /*6110*/  IMAD.MOV.U32 R111, RZ, RZ, R122 ;  /* 0x000000ffff6f7224 */ /* 0x000fe200078e007a */
[----:B------:R-:W-:Y:S01]  /*6120*/  MOV R110, R123 ;  /* 0x0000007b006e7202 */ /* 0x000fe20000000f00 */
[----:B------:R-:W1:Y:S04]  /*6130*/  LDSM.16.MT88.4 R20, [R228+0x2100] ;  /* 0x00210000e414783b */ /* 0x000e680000004200 */
[----:B------:R-:W-:Y:S01]  /*6140*/  IMAD.MOV.U32 R178, RZ, RZ, R114 ;  /* 0x000000ffffb27224 */ /* 0x000fe200078e0072 */
[----:B------:R-:W-:Y:S01]  /*6150*/  MOV R179, R115 ;  /* 0x0000007300b37202 */ /* 0x000fe20000000f00 */
[C---:B------:R-:W-:Y:S07]  /*6160*/  HMMA.16816.F32 R88, R4.reuse, R18, R148 ;  /* 0x000000120458723c */ /* 0x040fee0000001894 */
[----:B------:R-:W-:Y:S01]  /*6170*/  IMAD.MOV.U32 R151, RZ, RZ, R92 ;  /* 0x000000ffff977224 */ /* 0x000fe200078e005c */
[C---:B------:R-:W-:Y:S01]  /*6180*/  HMMA.16816.F32 R112, R4.reuse, R16, R168 ;  /* 0x000000100470723c */ /* 0x040fe200000018a8 */
[----:B------:R-:W-:Y:S01]  /*6190*/  MOV R150, R93 ;  /* 0x0000005d00967202 */ /* 0x000fe20000000f00 */
[----:B------:R-:W-:Y:S01]  /*61a0*/  IMAD.MOV.U32 R149, RZ, RZ, R94 ;  /* 0x000000ffff957224 */ /* 0x000fe200078e005e */
[----:B------:R-:W-:Y:S01]  /*61b0*/  MOV R148, R95 ;  /* 0x0000005f00947202 */ /* 0x000fe20000000f00 */
[----:B------:R-:W2:Y:S04]  /*61c0*/  LDSM.16.MT88.4 R16, [R225+0x5100] ;  /* 0x00510000e110783b */ /* 0x000ea80000004200 */
[C---:B------:R-:W-:Y:S08]  /*61d0*/  HMMA.16816.F32 R120, R4.reuse, R8, R136 ;  /* 0x000000080478723c */ /* 0x040ff00000001888 */
[----:B------:R-:W-:Y:S01]  /*61e0*/  HMMA.16816.F32 R92, R4, R10, R124 ;  /* 0x0000000a045c723c */ /* 0x000fe2000000187c */
[----:B------:R-:W3:Y:S01]  /*61f0*/  LDSM.16.MT88.4 R8, [R226+0x5100] ;  /* 0x00510000e208783b */ /* 0x000ee20000004200 */
[----:B------:R-:W-:-:S05]  /*6200*/  IMAD.MOV.U32 R118, RZ, RZ, R161 ;  /* 0x000000ffff767224 */ /* 0x000fca00078e00a1 */
        /* <DEDUP_REMOVED lines=16> */
[C---:B-1----:R-:W-:Y:S07]  /*6310*/  HMMA.16816.F32 R128, R4.reuse, R20, R180 ;  /* 0x000000140480723c */ /* 0x042fee00000018b4 */
[----:B------:R-:W-:Y:S01]  /*6320*/  IMAD.MOV.U32 R182, RZ, RZ, R144 ;  /* 0x000000ffffb67224 */ /* 0x000fe200078e0090 */
[----:B--2---:R-:W-:Y:S01]  /*6330*/  HMMA.16816.F32 R136, R4, R16, R132 ;  /* 0x000000100488723c */ /* 0x004fe20000001884 */
[----:B------:R-:W-:-:S06]  /*6340*/  MOV R183, R145 ;  /* 0x0000009100b77202 */ /* 0x000fcc0000000f00 */
[----:B------:R-:W-:Y:S01]  /*6350*/  IMAD.MOV.U32 R134, RZ, RZ, R146 ;  /* 0x000000ffff867224 */ /* 0x000fe200078e0092 */
[----:B------:R-:W-:Y:S01]  /*6360*/  MOV R135, R147 ;  /* 0x0000009300877202 */ /* 0x000fe20000000f00 */
[C---:B---3--:R-:W-:Y:S08]  /*6370*/  HMMA.16816.F32 R32, R4.reuse, R10, R32 ;  /* 0x0000000a0420723c */ /* 0x048ff00000001820 */
[C---:B------:R-:W-:Y:S01]  /*6380*/  HMMA.16816.F32 R144, R4.reuse, R8, R60 ;  /* 0x000000080490723c */ /* 0x040fe2000000183c */
[----:B------:R-:W1:Y:S07]  /*6390*/  LDSM.16.MT88.4 R8, [R225+0x8100] ;  /* 0x00810000e108783b */ /* 0x000e6e0000004200 */
[C---:B------:R-:W-:Y:S01]  /*63a0*/  HMMA.16816.F32 R172, R4.reuse, R22, R172 ;  /* 0x0000001604ac723c */ /* 0x040fe200000018ac */
[----:B------:R-:W2:Y:S07]  /*63b0*/  LDSM.16.MT88.4 R20, [R229+0x5100] ;  /* 0x00510000e514783b */ /* 0x000eae0000004200 */
[C---:B------:R-:W-:Y:S01]  /*63c0*/  HMMA.16816.F32 R80, R4.reuse, R18, R80 ;  /* 0x000000120450723c */ /* 0x040fe20000001850 */
[----:B------:R-:W3:Y:S07]  /*63d0*/  LDSM.16.MT88.4 R16, [R228+0x5100] ;  /* 0x00510000e410783b */ /* 0x000eee0000004200 */
[C---:B-1----:R-:W-:Y:S08]  /*63e0*/  HMMA.16816.F32 R40, R4.reuse, R8, R40 ;  /* 0x000000080428723c */ /* 0x042ff00000001828 */
[C---:B------:R-:W-:Y:S01]  /*63f0*/  HMMA.16816.F32 R28, R4.reuse, R10, R28 ;  /* 0x0000000a041c723c */ /* 0x040fe2000000181c */
[----:B------:R-:W1:Y:S07]  /*6400*/  LDSM.16.MT88.4 R8, [R228+0x8100] ;  /* 0x00810000e408783b */ /* 0x000e6e0000004200 */
[C---:B--2---:R-:W-:Y:S08]  /*6410*/  HMMA.16816.F32 R76, R4.reuse, R20, R76 ;  /* 0x00000014044c723c */ /* 0x044ff0000000184c */
[C---:B------:R-:W-:Y:S01]  /*6420*/  HMMA.16816.F32 R68, R4.reuse, R22, R68 ;  /* 0x000000160444723c */ /* 0x040fe20000001844 */
[----:B------:R-:W2:Y:S07]  /*6430*/  LDSM.16.MT88.4 R20, [R226+0x8100] ;  /* 0x00810000e214783b */ /* 0x000eae0000004200 */
[C---:B---3--:R-:W-:Y:S08]  /*6440*/  HMMA.16816.F32 R60, R4.reuse, R16, R56 ;  /* 0x00000010043c723c */ /* 0x048ff00000001838 */
[----:B------:R-:W-:Y:S01]  /*6450*/  HMMA.16816.F32 R48, R4, R18, R48 ;  /* 0x000000120430723c */ /* 0x000fe20000001830 */
[----:B------:R-:W3:Y:S01]  /*6460*/  LDSM.16.MT88.4 R16, [R229+0x8100] ;  /* 0x00810000e510783b */ /* 0x000ee20000004200 */
[----:B------:R-:W-:-:S06]  /*6470*/  FFMA.FTZ R0, R0, c[0x0][0x2d0], -R12 ;  /* 0x0000b40000007a23 */ /* 0x000fcc000001080c */
[----:B-1----:R-:W-:Y:S01]  /*6480*/  HMMA.16816.F32 R24, R4, R10, R24 ;  /* 0x0000000a0418723c */ /* 0x002fe20000001818 */
[----:B------:R1:W-:Y:S01]  /*6490*/  MUFU.EX2 R11, R0 ;  /* 0x00000000000b7308 */ /* 0x0003e20000000800 */
[----:B------:R-:W-:Y:S01]  /*64a0*/  IMAD.MOV.U32 R180, RZ, RZ, R178 ;  /* 0x000000ffffb47224 */ /* 0x000fe200078e00b2 */
[----:B------:R-:W-:-:S05]  /*64b0*/  MOV R181, R179 ;  /* 0x000000b300b57202 */ /* 0x000fca0000000f00 */
[----:B------:R-:W-:Y:S01]  /*64c0*/  HMMA.16816.F32 R36, R4, R8, R36 ;  /* 0x000000080424723c */ /* 0x000fe20000001824 */
[----:B-1----:R-:W-:-:S04]  /*64d0*/  FFMA.FTZ R0, R134, c[0x0][0x2d0], -R12 ;  /* 0x0000b40086007a23 */ /* 0x002fc8000001080c */
[----:B------:R1:W1:Y:S03]  /*64e0*/  MUFU.EX2 R10, R0 ;  /* 0x00000000000a7308 */ /* 0x0002660000000800 */
[----:B--2---:R-:W-:Y:S01]  /*64f0*/  HMMA.16816.F32 R168, R4, R20, R72 ;  /* 0x0000001404a8723c */ /* 0x004fe20000001848 */
[----:B-1----:R-:W-:-:S07]  /*6500*/  FFMA.FTZ R0, R135, c[0x0][0x2d0], -R12 ;  /* 0x0000b40087007a23 */ /* 0x002fce000001080c */
[----:B------:R-:W-:Y:S01]  /*6510*/  HMMA.16816.F32 R20, R4, R22, R64 ;  /* 0x000000160414723c */ /* 0x000fe20000001840 */
[----:B------:R-:W-:Y:S01]  /*6520*/  IMAD.MOV.U32 R74, RZ, RZ, R183 ;  /* 0x000000ffff4a7224 */ /* 0x000fe200078e00b7 */
[----:B------:R-:W-:Y:S01]  /*6530*/  MOV R57, R116 ;  /* 0x0000007400397202 */ /* 0x000fe20000000f00 */
[----:B------:R1:W-:Y:S01]  /*6540*/  MUFU.EX2 R9, R0 ;  /* 0x0000000000097308 */ /* 0x0003e20000000800 */
[----:B------:R-:W-:-:S04]  /*6550*/  IMAD.MOV.U32 R58, RZ, RZ, R117 ;  /* 0x000000ffff3a7224 */ /* 0x000fc800078e0075 */
[----:B---3--:R-:W-:Y:S01]  /*6560*/  HMMA.16816.F32 R176, R4, R16, R52 ;  /* 0x0000001004b0723c */ /* 0x008fe20000001834 */
[----:B------:R-:W-:-:S07]  /*6570*/  IMAD.MOV.U32 R59, RZ, RZ, R119 ;  /* 0x000000ffff3b7224 */ /* 0x000fce00078e0077 */
[----:B------:R-:W-:Y:S01]  /*6580*/  HMMA.16816.F32 R44, R4, R18, R44 ;  /* 0x00000012042c723c */ /* 0x000fe2000000182c */
[----:B------:R-:W-:Y:S01]  /*6590*/  MOV R73, R124 ;  /* 0x0000007c00497202 */ /* 0x000fe20000000f00 */
[----:B------:R-:W-:Y:S01]  /*65a0*/  IMAD.MOV.U32 R75, RZ, RZ, R125 ;  /* 0x000000ffff4b7224 */ /* 0x000fe200078e007d */
[----:B------:R-:W-:Y:S01]  /*65b0*/  MOV R56, R127 ;  /* 0x0000007f00387202 */ /* 0x000fe20000000f00 */
[----:B-1----:R-:W-:Y:S01]  /*65c0*/  FFMA.FTZ R0, R180, c[0x0][0x2d0], -R12 ;  /* 0x0000b400b4007a23 */ /* 0x002fe2000001080c */
[----:B------:R-:W-:Y:S03]  /*65d0*/  LDSM.16.MT88.4 R132, [R228+0x2900] ;  /* 0x00290000e484783b */ /* 0x000fe60000004200 */
[----:B------:R1:W2:Y:S01]  /*65e0*/  MUFU.EX2 R8, R0 ;  /* 0x0000000000087308 */ /* 0x0002a20000000800 */
[----:B------:R-:W-:Y:S01]  /*65f0*/  MOV R183, R118 ;  /* 0x0000007600b77202 */ /* 0x000fe20000000f00 */
[----:B------:R-:W-:Y:S01]  /*6600*/  IMAD.MOV.U32 R99, RZ, RZ, R163 ;  /* 0x000000ffff637224 */ /* 0x000fe200078e00a3 */
[----:B------:R-:W3:Y:S01]  /*6610*/  LDSM.16.MT88.4 R116, [R226+0x2900] ;  /* 0x00290000e274783b */ /* 0x000ee20000004200 */
[----:B------:R-:W-:-:S02]  /*6620*/  IMAD.MOV.U32 R180, RZ, RZ, R150 ;  /* 0x000000ffffb47224 */ /* 0x000fc400078e0096 */
[----:B------:R-:W-:Y:S01]  /*6630*/  IMAD.MOV.U32 R97, RZ, RZ, R162 ;  /* 0x000000ffff617224 */ /* 0x000fe200078e00a2 */
[----:B------:R-:W-:Y:S01]  /*6640*/  MOV R17, R96 ;  /* 0x0000006000117202 */ /* 0x000fe20000000f00 */
[----:B------:R-:W-:Y:S01]  /*6650*/  LDSM.16.MT88.4 R64, [R228+0x5900] ;  /* 0x00590000e440783b */ /* 0x000fe20000004200 */
[--C-:B-1----:R-:W-:Y:S01]  /*6660*/  FFMA.FTZ R0, R181, c[0x0][0x2d0], -R2.reuse ;  /* 0x0000b400b5007a23 */ /* 0x102fe20000010802 */
[----:B------:R-:W-:Y:S02]  /*6670*/  MOV R19, R98 ;  /* 0x0000006200137202 */ /* 0x000fe40000000f00 */
[----:B------:R4:W5:Y:S01]  /*6680*/  LDL.LU R163, [R1+0x5c] ;  /* 0x00005c0001a37983 */ /* 0x0009620000300800 */
[----:B------:R1:W-:Y:S01]  /*6690*/  MUFU.EX2 R7, R0 ;  /* 0x0000000000077308 */ /* 0x0003e20000000800 */
[----:B------:R-:W-:Y:S01]  /*66a0*/  MOV R181, R149 ;  /* 0x0000009500b57202 */ /* 0x000fe20000000f00 */
[----:B------:R-:W-:Y:S01]  /*66b0*/  IMAD.MOV.U32 R150, RZ, RZ, R109 ;  /* 0x000000ffff967224 */ /* 0x000fe200078e006d */
[----:B------:R-:W-:Y:S01]  /*66c0*/  MOV R149, R110 ;  /* 0x0000006e00957202 */ /* 0x000fe20000000f00 */
[----:B------:R-:W-:Y:S01]  /*66d0*/  IMAD.MOV.U32 R16, RZ, RZ, R97 ;  /* 0x000000ffff107224 */ /* 0x000fe200078e0061 */
[----:B------:R-:W-:Y:S01]  /*66e0*/  F2FP.PACK_AB R96, R10, R11 ;  /* 0x0000000b0a60723e */ /* 0x000fe200000000ff */
[----:B------:R-:W-:Y:S01]  /*66f0*/  IMAD.MOV.U32 R18, RZ, RZ, R99 ;  /* 0x000000ffff127224 */ /* 0x000fe200078e0063 */
[----:B--2---:R-:W-:Y:S01]  /*6700*/  F2FP.PACK_AB R98, R8, R9 ;  /* 0x000000090862723e */ /* 0x004fe200000000ff */
[----:B------:R4:W5:Y:S04]  /*6710*/  LDL.LU R162, [R1+0x58] ;  /* 0x0000580001a27983 */ /* 0x0009680000300800 */
[----:B------:R4:W5:Y:S01]  /*6720*/  LDL.LU R161, [R1+0x54] ;  /* 0x0000540001a17983 */ /* 0x0009620000300800 */
[----:B-1----:R-:W-:-:S03]  /*6730*/  FFMA.FTZ R0, R182, c[0x0][0x2d0], -R2 ;  /* 0x0000b400b6007a23 */ /* 0x002fc60000010802 */
[----:B------:R4:W5:Y:S01]  /*6740*/  LDL.LU R160, [R1+0x50] ;  /* 0x0000500001a07983 */ /* 0x0009620000300800 */
[----:B------:R-:W-:Y:S01]  /*6750*/  IMAD.MOV.U32 R182, RZ, RZ, R148 ;  /* 0x000000ffffb67224 */ /* 0x000fe200078e0094 */
[----:B------:R1:W2:Y:S01]  /*6760*/  MUFU.EX2 R6, R0 ;  /* 0x0000000000067308 */ /* 0x0002a20000000800 */
[----:B------:R-:W-:Y:S01]  /*6770*/  IMAD.MOV.U32 R148, RZ, RZ, R111 ;  /* 0x000000ffff947224 */ /* 0x000fe200078e006f */
[----:B------:R4:W5:Y:S04]  /*6780*/  LDL.LU R159, [R1+0x4c] ;  /* 0x00004c00019f7983 */ /* 0x0009680000300800 */
[----:B------:R4:W5:Y:S04]  /*6790*/  LDL.LU R158, [R1+0x48] ;  /* 0x00004800019e7983 */ /* 0x0009680000300800 */
[----:B------:R4:W5:Y:S04]  /*67a0*/  LDL.LU R157, [R1+0x44] ;  /* 0x00004400019d7983 */ /* 0x0009680000300800 */
[----:B------:R4:W5:Y:S01]  /*67b0*/  LDL.LU R156, [R1+0x40] ;  /* 0x00004000019c7983 */ /* 0x0009620000300800 */
[----:B-1----:R-:W-:-:S02]  /*67c0*/  FFMA.FTZ R0, R126, c[0x0][0x2d0], -R2 ;  /* 0x0000b4007e007a23 */ /* 0x002fc40000010802 */
[----:B------:R-:W-:Y:S01]  /*67d0*/  FFMA.FTZ R2, R151, c[0x0][0x2d0], -R2 ;  /* 0x0000b40097027a23 */ /* 0x000fe20000010802 */
[----:B------:R-:W-:Y:S01]  /*67e0*/  MOV R151, R108 ;  /* 0x0000006c00977202 */ /* 0x000fe20000000f00 */
[----:B------:R-:W1:Y:S04]  /*67f0*/  LDSM.16.MT88.4 R124, [R229+0x2900] ;  /* 0x00290000e57c783b */ /* 0x000e680000004200 */
[----:B------:R-:W1:Y:S01]  /*6800*/  LDSM.16.MT88.4 R108, [R225+0x2900] ;  /* 0x00290000e16c783b */ /* 0x000e620000004200 */
[----:B------:R3:W-:Y:S08]  /*6810*/  MUFU.EX2 R5, R0 ;  /* 0x0000000000057308 */ /* 0x0007f00000000800 */
[----:B------:R-:W4:Y:S01]  /*6820*/  MUFU.EX2 R4, R2 ;  /* 0x0000000200047308 */ /* 0x000f220000000800 */
[----:B--2---:R-:W-:Y:S01]  /*6830*/  F2FP.PACK_AB R97, R6, R7 ;  /* 0x000000070661723e */ /* 0x004fe200000000ff */
[----:B---3--:R-:W-:-:S04]  /*6840*/  FADD.FTZ R0, R74, R73 ;  /* 0x000000494a007221 */ /* 0x008fc80000010000 */
[----:B------:R-:W-:Y:S02]  /*6850*/  FADD.FTZ R0, R75, R0 ;  /* 0x000000004b007221 */ /* 0x000fe40000010000 */
[----:B------:R-:W-:Y:S01]  /*6860*/  LDSM.16.MT88.4 R72, [R225+0x8900] ;  /* 0x00890000e148783b */ /* 0x000fe20000004200 */
[----:B----4-:R-:W-:Y:S01]  /*6870*/  F2FP.PACK_AB R99, R4, R5 ;  /* 0x000000050463723e */ /* 0x010fe200000000ff */
[----:B------:R-:W-:Y:S02]  /*6880*/  FADD.FTZ R2, R15, R14 ;  /* 0x0000000e0f027221 */ /* 0x000fe40000010000 */
[----:B------:R-:W-:Y:S02]  /*6890*/  FADD.FTZ R12, R56, R0 ;  /* 0x00000000380c7221 */ /* 0x000fe40000010000 */
[----:B------:R-:W-:Y:S02]  /*68a0*/  FADD.FTZ R2, R13, R2 ;  /* 0x000000020d027221 */ /* 0x000fe40000010000 */
[----:B------:R-:W-:Y:S01]  /*68b0*/  IMAD.MOV.U32 R0, RZ, RZ, R58 ;  /* 0x000000ffff007224 */ /* 0x000fe200078e003a */
[----:B------:R-:W-:Y:S03]  /*68c0*/  HMMA.16816.F32 R112, R96, R116, R112 ;  /* 0x000000746070723c */ /* 0x000fe60000001870 */
[----:B------:R-:W-:-:S05]  /*68d0*/  FADD.FTZ R0, R0, R2 ;  /* 0x0000000200007221 */ /* 0x000fca0000010000 */
[C---:B------:R-:W-:Y:S07]  /*68e0*/  HMMA.16816.F32 R116, R96.reuse, R118, R88 ;  /* 0x000000766074723c */ /* 0x040fee0000001858 */
[----:B------:R-:W-:Y:S01]  /*68f0*/  MOV R90, R141 ;  /* 0x0000008d005a7202 */ /* 0x000fe20000000f00 */
[----:B------:R-:W-:Y:S01]  /*6900*/  IMAD.MOV.U32 R91, RZ, RZ, R142 ;  /* 0x000000ffff5b7224 */ /* 0x000fe200078e008e */
[----:B-1----:R-:W-:Y:S03]  /*6910*/  HMMA.16816.F32 R120, R96, R124, R120 ;  /* 0x0000007c6078723c */ /* 0x002fe60000001878 */
[----:B------:R-:W-:-:S02]  /*6920*/  FADD.FTZ R2, R90, R12 ;  /* 0x0000000c5a027221 */ /* 0x000fc40000010000 */
[----:B------:R-:W-:-:S03]  /*6930*/  FADD.FTZ R0, R91, R0 ;  /* 0x000000005b007221 */ /* 0x000fc60000010000 */
[C---:B------:R-:W-:Y:S01]  /*6940*/  HMMA.16816.F32 R104, R96.reuse, R108, R104 ;  /* 0x0000006c6068723c */ /* 0x040fe20000001868 */
[----:B------:R-:W-:Y:S01]  /*6950*/  IMAD.MOV.U32 R13, RZ, RZ, R150 ;  /* 0x000000ffff0d7224 */ /* 0x000fe200078e0096 */
[----:B------:R-:W-:Y:S01]  /*6960*/  MOV R15, R151 ;  /* 0x00000097000f7202 */ /* 0x000fe20000000f00 */
[----:B------:R-:W-:Y:S01]  /*6970*/  IMAD.MOV.U32 R14, RZ, RZ, R140 ;  /* 0x000000ffff0e7224 */ /* 0x000fe200078e008c */
[----:B------:R-:W-:Y:S04]  /*6980*/  LDSM.16.MT88.4 R88, [R229+0x8900] ;  /* 0x00890000e558783b */ /* 0x000fe80000004200 */
[C---:B------:R-:W-:Y:S07]  /*6990*/  HMMA.16816.F32 R124, R96.reuse, R126, R92 ;  /* 0x0000007e607c723c */ /* 0x040fee000000185c */
[----:B------:R-:W-:Y:S01]  /*69a0*/  MOV R95, R143 ;  /* 0x0000008f005f7202 */ /* 0x000fe20000000f00 */
[----:B------:R-:W-:Y:S01]  /*69b0*/  HMMA.16816.F32 R108, R96, R110, R84 ;  /* 0x0000006e606c723c */ /* 0x000fe20000001854 */
[----:B------:R-:W-:Y:S06]  /*69c0*/  LDSM.16.MT88.4 R140, [R225+0x5900] ;  /* 0x00590000e18c783b */ /* 0x000fec0000004200 */
[----:B------:R-:W-:Y:S01]  /*69d0*/  MOV R84, R149 ;  /* 0x0000009500547202 */ /* 0x000fe20000000f00 */
[----:B------:R-:W-:-:S04]  /*69e0*/  FADD.FTZ R2, R95, R2 ;  /* 0x000000025f027221 */ /* 0x000fc80000010000 */
[----:B------:R-:W-:Y:S02]  /*69f0*/  FADD.FTZ R0, R84, R0 ;  /* 0x0000000054007221 */ /* 0x000fe40000010000 */
[----:B------:R-:W-:Y:S02]  /*6a00*/  FADD.FTZ R2, R13, R2 ;  /* 0x000000020d027221 */ /* 0x000fe40000010000 */
[----:B------:R-:W-:Y:S02]  /*6a10*/  IMAD.MOV.U32 R85, RZ, RZ, R148 ;  /* 0x000000ffff557224 */ /* 0x000fe400078e0094 */
[----:B------:R-:W-:Y:S01]  /*6a20*/  FADD.FTZ R0, R15, R0 ;  /* 0x000000000f007221 */ /* 0x000fe20000010000 */
[----:B------:R-:W-:Y:S01]  /*6a30*/  MOV R86, R59 ;  /* 0x0000003b00567202 */ /* 0x000fe20000000f00 */
[----:B------:R-:W-:Y:S01]  /*6a40*/  FADD.FTZ R2, R14, R2 ;  /* 0x000000020e027221 */ /* 0x000fe20000010000 */
[----:B------:R-:W-:Y:S01]  /*6a50*/  MOV R87, R57 ;  /* 0x0000003900577202 */ /* 0x000fe20000000f00 */
[----:B------:R-:W-:Y:S01]  /*6a60*/  FADD.FTZ R0, R85, R0 ;  /* 0x0000000055007221 */ /* 0x000fe20000010000 */
[----:B------:R-:W1:Y:S01]  /*6a70*/  LDSM.16.MT88.4 R12, [R228+0x8900] ;  /* 0x00890000e40c783b */ /* 0x000e620000004200 */
[----:B------:R-:W-:-:S02]  /*6a80*/  FADD.FTZ R2, R86, R2 ;  /* 0x0000000256027221 */ /* 0x000fc40000010000 */
[----:B------:R-:W-:Y:S01]  /*6a90*/  FADD.FTZ R0, R87, R0 ;  /* 0x0000000057007221 */ /* 0x000fe20000010000 */
[----:B------:R-:W2:Y:S01]  /*6aa0*/  LDSM.16.MT88.4 R56, [R229+0x5900] ;  /* 0x00590000e538783b */ /* 0x000ea20000004200 */
[----:B------:R-:W-:Y:S02]  /*6ab0*/  FADD.FTZ R2, R18, R2 ;  /* 0x0000000212027221 */ /* 0x000fe40000010000 */
[----:B------:R-:W-:Y:S01]  /*6ac0*/  FADD.FTZ R0, R19, R0 ;  /* 0x0000000013007221 */ /* 0x000fe20000010000 */
[----:B------:R-:W3:Y:S01]  /*6ad0*/  LDSM.16.MT88.4 R148, [R226+0x5900] ;  /* 0x00590000e294783b */ /* 0x000ee20000004200 */
        /* <DEDUP_REMOVED lines=15> */
[----:B------:R-:W-:Y:S01]  /*6bd0*/  FADD.FTZ R0, R103, R0 ;  /* 0x0000000067007221 */ /* 0x000fe20000010000 */
[C---:B-1----:R-:W-:Y:S07]  /*6be0*/  HMMA.16816.F32 R92, R96.reuse, R12, R36 ;  /* 0x0000000c605c723c */ /* 0x042fee0000001824 */
[----:B------:R-:W-:Y:S01]  /*6bf0*/  FADD.FTZ R12, R154, R2 ;  /* 0x000000029a0c7221 */ /* 0x000fe20000010000 */
[----:B------:R-:W-:Y:S01]  /*6c00*/  HMMA.16816.F32 R136, R96, R140, R136 ;  /* 0x0000008c6088723c */ /* 0x000fe20000001888 */
[----:B------:R-:W-:-:S02]  /*6c10*/  FADD.FTZ R2, R152, R0 ;  /* 0x0000000098027221 */ /* 0x000fc40000010000 */
[----:B------:R-:W-:-:S05]  /*6c20*/  FADD.FTZ R0, R164, R12 ;  /* 0x0000000ca4007221 */ /* 0x000fca0000010000 */
[----:B------:R-:W-:Y:S01]  /*6c30*/  HMMA.16816.F32 R140, R96, R142, R80 ;  /* 0x0000008e608c723c */ /* 0x000fe20000001850 */
[----:B------:R-:W1:Y:S01]  /*6c40*/  LDSM.16.MT88.4 R80, [R226+0x8900] ;  /* 0x00890000e250783b */ /* 0x000e620000004200 */
        /* <DEDUP_REMOVED lines=8> */
[----:B------:R-:W-:-:S05]  /*6cd0*/  FADD.FTZ R0, R4, R5 ;  /* 0x0000000504007221 */ /* 0x000fca0000010000 */
[----:B------:R4:W-:Y:S04]  /*6ce0*/  STL [R1+0x4], R0 ;  /* 0x0000040001007387 */ /* 0x0009e80000100800 */
[----:B------:R4:W-:Y:S01]  /*6cf0*/  STL [R1], R2 ;  /* 0x0000000201007387 */ /* 0x0009e20000100800 */
[C---:B--2---:R-:W-:Y:S08]  /*6d00*/  HMMA.16816.F32 R52, R96.reuse, R56, R76 ;  /* 0x000000386034723c */ /* 0x044ff0000000184c */
[C---:B------:R-:W-:Y:S08]  /*6d10*/  HMMA.16816.F32 R56, R96.reuse, R58, R68 ;  /* 0x0000003a6038723c */ /* 0x040ff00000001844 */
[C---:B------:R-:W-:Y:S08]  /*6d20*/  HMMA.16816.F32 R128, R96.reuse, R132, R128 ;  /* 0x000000846080723c */ /* 0x040ff00000001880 */
[C---:B---3--:R-:W-:Y:S08]  /*6d30*/  HMMA.16816.F32 R144, R96.reuse, R148, R144 ;  /* 0x000000946090723c */ /* 0x048ff00000001890 */
[C---:B------:R-:W-:Y:S08]  /*6d40*/  HMMA.16816.F32 R60, R96.reuse, R64, R60 ;  /* 0x00000040603c723c */ /* 0x040ff0000000183c */
[C---:B------:R-:W-:Y:S08]  /*6d50*/  HMMA.16816.F32 R68, R96.reuse, R72, R40 ;  /* 0x000000486044723c */ /* 0x040ff00000001828 */
        /* <DEDUP_REMOVED lines=10> */
[----:B----4-:R-:W2:Y:S01]  /*6e00*/  LDL.LU R183, [R1+0x30] ;  /* 0x0000300001b77983 */ /* 0x010ea20000300800 */
[----:B------:R-:W-:-:S02]  /*6e10*/  IMAD.MOV.U32 R102, RZ, RZ, R3 ;  /* 0x000000ffff667224 */ /* 0x000fc400078e0003 */
[----:B------:R-:W-:Y:S01]  /*6e20*/  IMAD.MOV.U32 R101, RZ, RZ, R100 ;  /* 0x000000ffff657224 */ /* 0x000fe200078e0064 */
[----:B------:R-:W3:Y:S01]  /*6e30*/  LDL.LU.64 R180, [R1+0x28] ;  /* 0x0000280001b47983 */ /* 0x000ee20000300a00 */
[----:B--2---:R-:W-:-:S03]  /*6e40*/  IADD3 R250, R183, -0x2, RZ ;  /* 0xfffffffeb7fa7810 */ /* 0x004fc60007ffe0ff */
[----:B------:R-:W2:Y:S01]  /*6e50*/  LDL.LU.64 R182, [R1+0x38] ;  /* 0x0000380001b67983 */ /* 0x000ea20000300a00 */
[----:B---3--:R-:W-:Y:S02]  /*6e60*/  MOV R3, R181 ;  /* 0x000000b500037202 */ /* 0x008fe40000000f00 */
[----:B--2---:R-:W-:-:S05]  /*6e70*/  MOV R2, R182 ;  /* 0x000000b600027202 */ /* 0x004fca0000000f00 */
[----:B------:R1:W-:Y:S02]  /*6e80*/  STL.64 [R1+0x8], R2 ;  /* 0x0000080201007387 */ /* 0x0003e40000100a00 */
.L_x_25:
[----:B------:R-:W2:Y:S01]  /*6e90*/  LDL.64 R20, [R1+0x8] ;  /* 0x0000080001147983 */ /* 0x000ea20000100a00 */
[----:B------:R-:W-:Y:S04]  /*6ea0*/  DEPBAR.LE SB0, 0x0 ;  /* 0x000080000000791a */ /* 0x000fe80000000000 */
[----:B----4-:R-:W-:Y:S01]  /*6eb0*/  SHF.R.S32.HI R0, RZ, 0x1f, R250 ;  /* 0x0000001fff007819 */ /* 0x010fe200000114fa */
[----:B------:R-:W-:Y:S01]  /*6ec0*/  BAR.SYNC.DEFER_BLOCKING 0x0 ;  /* 0x0000000000007b1d */ /* 0x000fe20000010000 */
[----:B-1----:R-:W-:Y:S01]  /*6ed0*/  IMAD.WIDE.U32 R2, R250, c[0x0][0x208], RZ ;  /* 0x00008200fa027a25 */ /* 0x002fe200078e00ff */
[----:B------:R-:W-:Y:S02]  /*6ee0*/  MOV R44, c[0x0][0x208] ;  /* 0x00008200002c7a02 */ /* 0x000fe40000000f00 */
[----:B------:R-:W-:Y:S01]  /*6ef0*/  MOV R100, 0x6 ;  /* 0x0000000600647802 */ /* 0x000fe20000000f00 */
[----:B------:R-:W-:Y:S01]  /*6f00*/  IMAD R0, R0, c[0x0][0x208], RZ ;  /* 0x0000820000007a24 */ /* 0x000fe200078e02ff */
[----:B------:R-:W-:Y:S02]  /*6f10*/  SHF.L.U32 R44, R44, 0x6, RZ ;  /* 0x000000062c2c7819 */ /* 0x000fe400000006ff */
[----:B------:R-:W-:Y:S01]  /*6f20*/  MOV R37, c[0x0][0x208] ;  /* 0x0000820000257a02 */ /* 0x000fe20000000f00 */
[----:B------:R-:W-:Y:S01]  /*6f30*/  IMAD R0, R250, c[0x0][0x20c], R0 ;  /* 0x00008300fa007a24 */ /* 0x000fe200078e0200 */
[----:B-----5:R-:W-:Y:S02]  /*6f40*/  STL [R1+0x40], R231 ;  /* 0x000040e701007387 */ /* 0x020fe40000100800 */
[----:B------:R-:W-:Y:S02]  /*6f50*/  SHF.L.U64.HI R37, R37, R100, c[0x0][0x20c] ;  /* 0x0000830025257619 */ /* 0x000fe40000010264 */
[----:B------:R-:W-:Y:S01]  /*6f60*/  IADD3 R0, R3, R0, RZ ;  /* 0x0000000003007210 */ /* 0x000fe20007ffe0ff */
[----:B------:R-:W-:Y:S04]  /*6f70*/  STL [R1+0x44], R248 ;  /* 0x000044f801007387 */ /* 0x000fe80000100800 */
        /* <DEDUP_REMOVED lines=19> */
[----:B------:R-:W-:Y:S04]  /*70b0*/  STL [R1+0x50], R245 ;  /* 0x000050f501007387 */ /* 0x000fe80000100800 */
        /* <DEDUP_REMOVED lines=24> */
[----:B--2---:R-:W-:Y:S04]  /*7240*/  IADD3 R2, P2, R2, R44, RZ ;  /* 0x0000002c02027210 */ /* 0x004fe80007f5e0ff */
[----:B------:R-:W-:Y:S02]  /*7250*/  IADD3.X R3, R3, R37, RZ, P2, !PT ;  /* 0x0000002503037210 */ /* 0x000fe400017fe4ff */
[----:B------:R-:W-:Y:S03]  /*7260*/  IADD3 R44, P0, R44, R2, RZ ;  /* 0x000000022c2c7210 */ /* 0x000fe60007f1e0ff */
[----:B------:R2:W-:Y:S01]  /*7270*/  LDGSTS.E.BYPASS.LTC128B.128 [R249+0x1100], [R2.64], !P6 ;  /* 0x0110000002f97fae */ /* 0x0005e2000f101d44 */
[----:B------:R-:W-:Y:S02]  /*7280*/  IADD3.X R45, R37, R3, RZ, P0, !PT ;  /* 0x00000003252d7210 */ /* 0x000fe400007fe4ff */
[C---:B----4-:R-:W-:Y:S01]  /*7290*/  HMMA.16816.F32 R36, R156.reuse, R40, RZ ;  /* 0x000000289c24723c */ /* 0x050fe200000018ff */
[C---:B------:R-:W-:Y:S02]  /*72a0*/  ISETP.GT.AND P0, PT, R250.reuse, RZ, PT ;  /* 0x000000fffa00720c */ /* 0x040fe40003f04270 */
[----:B------:R-:W-:Y:S02]  /*72b0*/  IADD3 R250, R250, -0x1, RZ ;  /* 0xfffffffffafa7810 */ /* 0x000fe40007ffe0ff */
[----:B------:R2:W-:Y:S03]  /*72c0*/  LDGSTS.E.BYPASS.LTC128B.128 [R249+0x4100], [R2.64+0x80], !P5 ;  /* 0x0410008002f97fae */ /* 0x0005e6000e901d44 */
[C---:B------:R-:W-:Y:S05]  /*72d0*/  HMMA.16816.F32 R40, R156.reuse, R42, RZ ;  /* 0x0000002a9c28723c */ /* 0x040fea00000018ff */
        /* <DEDUP_REMOVED lines=231> */
[----:B------:R-:W-:Y:S05]  /*8150*/  FMUL.FTZ R20, R20, c[0x0][0x320] ;  /* 0x0000c80014147a20 */ /* 0x000fea0000410000 */
[----:B------:R-:W1:Y:S01]  /*8160*/  MUFU.TANH R174, R16 ;  /* 0x0000001000ae7308 */ /* 0x000e620000002400 */
[----:B------:R-:W-:Y:S02]  /*8170*/  FMUL.FTZ R21, R21, c[0x0][0x320] ;  /* 0x0000c80015157a20 */ /* 0x000fe40000410000 */
[----:B------:R-:W-:Y:S01]  /*8180*/  FMUL.FTZ R22, R22, c[0x0][0x320] ;  /* 0x0000c80016167a20 */ /* 0x000fe20000410000 */
[----:B--2---:R-:W-:Y:S01]  /*8190*/  FMNMX.FTZ R2, R176, R2, !PT ;  /* 0x00000002b0027209 */ /* 0x004fe20007810000 */
[----:B------:R-:W-:Y:S02]  /*81a0*/  FMUL.FTZ R23, R23, c[0x0][0x320] ;  /* 0x0000c80017177a20 */ /* 0x000fe40000410000 */
[----:B------:R-:W-:Y:S02]  /*81b0*/  FMUL.FTZ R26, R26, c[0x0][0x320] ;  /* 0x0000c8001a1a7a20 */ /* 0x000fe40000410000 */
[----:B------:R-:W-:Y:S01]  /*81c0*/  FMUL.FTZ R27, R27, c[0x0][0x320] ;  /* 0x0000c8001b1b7a20 */ /* 0x000fe20000410000 */
[----:B------:R-:W2:Y:S01]  /*81d0*/  MUFU.TANH R175, R17 ;  /* 0x0000001100af7308 */ /* 0x000ea20000002400 */
[----:B------:R-:W-:Y:S02]  /*81e0*/  FMUL.FTZ R24, R24, c[0x0][0x320] ;  /* 0x0000c80018187a20 */ /* 0x000fe40000410000 */
[----:B------:R-:W-:Y:S01]  /*81f0*/  FMUL.FTZ R25, R25, c[0x0][0x320] ;  /* 0x0000c80019197a20 */ /* 0x000fe20000410000 */
[----:B---3--:R-:W-:Y:S01]  /*8200*/  FMNMX.FTZ R2, R178, R2, !PT ;  /* 0x00000002b2027209 */ /* 0x008fe20007810000 */
[C---:B-1----:R-:W-:Y:S05]  /*8210*/  HMMA.16816.F32 R28, R220.reuse, R8, R28 ;  /* 0x00000008dc1c723c */ /* 0x042fea000000181c */
[----:B------:R-:W1:Y:S03]  /*8220*/  MUFU.TANH R177, R18 ;  /* 0x0000001200b17308 */ /* 0x000e660000002400 */
[C---:B------:R-:W-:Y:S01]  /*8230*/  HMMA.16816.F32 R32, R220.reuse, R10, R32 ;  /* 0x0000000adc20723c */ /* 0x040fe20000001820 */
[----:B------:R-:W3:Y:S01]  /*8240*/  LDSM.16.M88.4 R8, [R227+0x8800] ;  /* 0x00880000e308783b */ /* 0x000ee20000000200 */
[----:B------:R-:W-:Y:S04]  /*8250*/  DEPBAR.LE SB0, 0x0 ;  /* 0x000080000000791a */ /* 0x000fe80000000000 */
[----:B------:R-:W-:Y:S01]  /*8260*/  FMNMX.FTZ R0, R174, R0, !PT ;  /* 0x00000000ae007209 */ /* 0x000fe20007810000 */
[----:B------:R-:W1:Y:S01]  /*8270*/  MUFU.TANH R183, R20 ;  /* 0x0000001400b77308 */ /* 0x000e620000002400 */
[C---:B------:R-:W-:Y:S01]  /*8280*/  HMMA.16816.F32 R36, R220.reuse, R4, R36 ;  /* 0x00000004dc24723c */ /* 0x040fe20000001824 */
[----:B------:R-:W-:Y:S04]  /*8290*/  BAR.SYNC.DEFER_BLOCKING 0x0 ;  /* 0x0000000000007b1d */ /* 0x000fe80000010000 */
[----:B--2---:R-:W-:Y:S03]  /*82a0*/  FMNMX.FTZ R0, R175, R0, !PT ;  /* 0x00000000af007209 */ /* 0x004fe60007810000 */
[C---:B------:R-:W-:Y:S04]  /*82b0*/  HMMA.16816.F32 R40, R220.reuse, R6, R40 ;  /* 0x00000006dc28723c */ /* 0x040fe80000001828 */
[----:B------:R-:W-:Y:S01]  /*82c0*/  FMUL.FTZ R28, R28, c[0x0][0x320] ;  /* 0x0000c8001c1c7a20 */ /* 0x000fe20000410000 */
[----:B-1----:R-:W-:Y:S01]  /*82d0*/  FMNMX.FTZ R2, R177, R2, !PT ;  /* 0x00000002b1027209 */ /* 0x002fe20007810000 */
[----:B------:R-:W-:Y:S02]  /*82e0*/  FMUL.FTZ R29, R29, c[0x0][0x320] ;  /* 0x0000c8001d1d7a20 */ /* 0x000fe40000410000 */
[----:B------:R-:W-:Y:S04]  /*82f0*/  FMUL.FTZ R30, R30, c[0x0][0x320] ;  /* 0x0000c8001e1e7a20 */ /* 0x000fe80000410000 */
[----:B------:R-:W-:Y:S02]  /*8300*/  FMUL.FTZ R31, R31, c[0x0][0x320] ;  /* 0x0000c8001f1f7a20 */ /* 0x000fe40000410000 */
[----:B------:R-:W-:Y:S01]  /*8310*/  @P0 IMAD.WIDE.U32 R6, R250, c[0x0][0x1e0], RZ ;  /* 0x00007800fa060a25 */ /* 0x000fe200078e00ff */
[----:B------:R-:W-:Y:S03]  /*8320*/  FMNMX.FTZ R0, R183, R0, !PT ;  /* 0x00000000b7007209 */ /* 0x000fe60007810000 */
[----:B------:R-:W-:Y:S01]  /*8330*/  FMUL.FTZ R36, R36, c[0x0][0x320] ;  /* 0x0000c80024247a20 */ /* 0x000fe20000410000 */
[----:B------:R-:W-:Y:S01]  /*8340*/  MUFU.TANH R18, R28 ;  /* 0x0000001c00127308 */ /* 0x000fe20000002400 */
[----:B------:R-:W-:Y:S02]  /*8350*/  FMUL.FTZ R37, R37, c[0x0][0x320] ;  /* 0x0000c80025257a20 */ /* 0x000fe40000410000 */
[----:B------:R-:W-:Y:S02]  /*8360*/  FMUL.FTZ R38, R38, c[0x0][0x320] ;  /* 0x0000c80026267a20 */ /* 0x000fe40000410000 */
[----:B------:R-:W-:Y:S01]  /*8370*/  FMUL.FTZ R39, R39, c[0x0][0x320] ;  /* 0x0000c80027277a20 */ /* 0x000fe20000410000 */
[C---:B---3--:R-:W-:Y:S03]  /*8380*/  HMMA.16816.F32 R44, R220.reuse, R8, R44 ;  /* 0x00000008dc2c723c */ /* 0x048fe6000000182c */
        /* <DEDUP_REMOVED lines=18> */
[----:B------:R-:W-:Y:S01]  /*84b0*/  MUFU.TANH R20, R43 ;  /* 0x0000002b00147308 */ /* 0x000fe20000002400 */
[----:B------:R-:W-:Y:S02]  /*84c0*/  FMUL.FTZ R49, R49, c[0x0][0x320] ;  /* 0x0000c80031317a20 */ /* 0x000fe40000410000 */
[----:B------:R-:W-:Y:S01]  /*84d0*/  FMUL.FTZ R50, R50, c[0x0][0x320] ;  /* 0x0000c80032327a20 */ /* 0x000fe20000410000 */
[----:B-1----:R-:W-:Y:S06]  /*84e0*/  FMNMX.FTZ R0, R182, R0, !PT ;  /* 0x00000000b6007209 */ /* 0x002fec0007810000 */
[----:B------:R-:W1:Y:S01]  /*84f0*/  MUFU.TANH R251, R22 ;  /* 0x0000001600fb7308 */ /* 0x000e620000002400 */
[----:B---3--:R-:W-:Y:S09]  /*8500*/  FMNMX.FTZ R2, R179, R2, !PT ;  /* 0x00000002b3027209 */ /* 0x008ff20007810000 */
[----:B------:R-:W3:Y:S10]  /*8510*/  MUFU.TANH R246, R23 ;  /* 0x0000001700f67308 */ /* 0x000ef40000002400 */
[----:B------:R-:W3:Y:S01]  /*8520*/  MUFU.TANH R181, R24 ;  /* 0x0000001800b57308 */ /* 0x000ee20000002400 */
[----:B-1----:R-:W-:Y:S09]  /*8530*/  FMNMX.FTZ R2, R251, R2, !PT ;  /* 0x00000002fb027209 */ /* 0x002ff20007810000 */
[----:B------:R-:W1:Y:S01]  /*8540*/  MUFU.TANH R180, R25 ;  /* 0x0000001900b47308 */ /* 0x000e620000002400 */
[----:B---3--:R-:W-:Y:S04]  /*8550*/  MOV R43, R246 ;  /* 0x000000f6002b7202 */ /* 0x008fe80000000f00 */
[----:B------:R-:W-:Y:S05]  /*8560*/  FMNMX.FTZ R2, R43, R2, !PT ;  /* 0x000000022b027209 */ /* 0x000fea0007810000 */
[----:B------:R-:W3:Y:S01]  /*8570*/  MUFU.TANH R252, R26 ;  /* 0x0000001a00fc7308 */ /* 0x000ee20000002400 */
[----:B------:R-:W-:Y:S09]  /*8580*/  FMNMX.FTZ R0, R181, R0, !PT ;  /* 0x00000000b5007209 */ /* 0x000ff20007810000 */
[----:B------:R-:W3:Y:S01]  /*8590*/  MUFU.TANH R245, R27 ;  /* 0x0000001b00f57308 */ /* 0x000ee20000002400 */
[----:B-1----:R-:W-:Y:S04]  /*85a0*/  FMNMX.FTZ R0, R180, R0, !PT ;  /* 0x00000000b4007209 */ /* 0x002fe80007810000 */
[----:B------:R-:W-:Y:S05]  /*85b0*/  FMNMX.FTZ R0, R18, R0, !PT ;  /* 0x0000000012007209 */ /* 0x000fea0007810000 */
[----:B------:R1:W-:Y:S01]  /*85c0*/  MUFU.TANH R247, R41 ;  /* 0x0000002900f77308 */ /* 0x0003e20000002400 */
[----:B------:R-:W-:Y:S02]  /*85d0*/  FMNMX.FTZ R0, R155, R0, !PT ;  /* 0x000000009b007209 */ /* 0x000fe40007810000 */
[----:B---3--:R-:W-:Y:S07]  /*85e0*/  FMNMX.FTZ R2, R252, R2, !PT ;  /* 0x00000002fc027209 */ /* 0x008fee0007810000 */
        /* <DEDUP_REMOVED lines=8> */
[----:B------:R-:W-:Y:S10]  /*8670*/  MUFU.TANH R159, R49 ;  /* 0x00000031009f7308 */ /* 0x000ff40000002400 */
[----:B------:R-:W3:Y:S01]  /*8680*/  MUFU.TANH R154, R32 ;  /* 0x00000020009a7308 */ /* 0x000ee20000002400 */
[----:B-1----:R-:W-:Y:S04]  /*8690*/  MOV R42, R231 ;  /* 0x000000e7002a7202 */ /* 0x002fe80000000f00 */
[----:B------:R-:W-:Y:S05]  /*86a0*/  FMNMX.FTZ R2, R42, R2, !PT ;  /* 0x000000022a027209 */ /* 0x000fea0007810000 */
[----:B------:R-:W1:Y:S10]  /*86b0*/  MUFU.TANH R100, R33 ;  /* 0x0000002100647308 */ /* 0x000e740000002400 */
[----:B------:R-:W1:Y:S01]  /*86c0*/  MUFU.TANH R244, R34 ;  /* 0x0000002200f47308 */ /* 0x000e620000002400 */
[----:B---3--:R-:W-:Y:S09]  /*86d0*/  FMNMX.FTZ R0, R154, R0, !PT ;  /* 0x000000009a007209 */ /* 0x008ff20007810000 */
[----:B------:R3:W-:Y:S01]  /*86e0*/  MUFU.TANH R19, R40 ;  /* 0x0000002800137308 */ /* 0x0007e20000002400 */
[----:B-1----:R-:W-:Y:S04]  /*86f0*/  MOV R49, R100 ;  /* 0x0000006400317202 */ /* 0x002fe80000000f00 */
[----:B------:R-:W-:Y:S05]  /*8700*/  FMNMX.FTZ R0, R49, R0, !PT ;  /* 0x0000000031007209 */ /* 0x000fea0007810000 */
[----:B------:R-:W1:Y:S10]  /*8710*/  MUFU.TANH R17, R36 ;  /* 0x0000002400117308 */ /* 0x000e740000002400 */
[----:B------:R-:W-:Y:S01]  /*8720*/  MUFU.TANH R16, R37 ;  /* 0x0000002500107308 */ /* 0x000fe20000002400 */
[----:B---3--:R-:W-:Y:S04]  /*8730*/  MOV R40, R244 ;  /* 0x000000f400287202 */ /* 0x008fe80000000f00 */
[----:B------:R-:W-:Y:S05]  /*8740*/  FMNMX.FTZ R2, R40, R2, !PT ;  /* 0x0000000228027209 */ /* 0x000fea0007810000 */
[----:B------:R-:W3:Y:S01]  /*8750*/  MUFU.TANH R24, R35 ;  /* 0x0000002300187308 */ /* 0x000ee20000002400 */
[----:B-1----:R-:W-:Y:S02]  /*8760*/  FMNMX.FTZ R0, R17, R0, !PT ;  /* 0x0000000011007209 */ /* 0x002fe40007810000 */
[----:B----4-:R-:W-:Y:S02]  /*8770*/  @P0 MOV R5, R13 ;  /* 0x0000000d00050202 */ /* 0x010fe40000000f00 */
[----:B------:R-:W-:Y:S05]  /*8780*/  MOV R12, c[0x0][0x1e0] ;  /* 0x00007800000c7a02 */ /* 0x000fea0000000f00 */
[----:B------:R-:W-:Y:S01]  /*8790*/  MUFU.TANH R27, R44 ;  /* 0x0000002c001b7308 */ /* 0x000fe20000002400 */
[----:B------:R-:W-:Y:S09]  /*87a0*/  MOV R13, c[0x0][0x1e4] ;  /* 0x00007900000d7a02 */ /* 0x000ff20000000f00 */
[----:B------:R-:W-:Y:S01]  /*87b0*/  MUFU.TANH R26, R45 ;  /* 0x0000002d001a7308 */ /* 0x000fe20000002400 */
[----:B---3--:R-:W-:Y:S02]  /*87c0*/  FMNMX.FTZ R3, R24, R2, !PT ;  /* 0x0000000218037209 */ /* 0x008fe40007810000 */
[----:B------:R-:W-:Y:S01]  /*87d0*/  FMNMX.FTZ R2, R16, R0, !PT ;  /* 0x0000000010027209 */ /* 0x000fe20007810000 */
[----:B------:R-:W-:Y:S01]  /*87e0*/  FMUL.FTZ R0, R51, c[0x0][0x320] ;  /* 0x0000c80033007a20 */ /* 0x000fe20000410000 */
[----:B------:R-:W-:Y:S05]  /*87f0*/  MOV R51, R155 ;  /* 0x0000009b00337202 */ /* 0x000fea0000000f00 */
[----:B------:R-:W1:Y:S01]  /*8800*/  MUFU.TANH R23, R38 ;  /* 0x0000002600177308 */ /* 0x000e620000002400 */
[----:B------:R-:W-:Y:S09]  /*8810*/  FMNMX.FTZ R2, R19, R2, !PT ;  /* 0x0000000213027209 */ /* 0x000ff20007810000 */
[----:B------:R3:W-:Y:S10]  /*8820*/  MUFU.TANH R152, R0 ;  /* 0x0000000000987308 */ /* 0x0007f40000002400 */
[----:B------:R-:W4:Y:S01]  /*8830*/  MUFU.TANH R22, R39 ;  /* 0x0000002700167308 */ /* 0x000f220000002400 */
[----:B-1----:R-:W-:Y:S09]  /*8840*/  FMNMX.FTZ R3, R23, R3, !PT ;  /* 0x0000000317037209 */ /* 0x002ff20007810000 */
[----:B------:R-:W1:Y:S01]  /*8850*/  MUFU.TANH R244, R46 ;  /* 0x0000002e00f47308 */ /* 0x000e620000002400 */
[----:B---3--:R-:W-:Y:S04]  /*8860*/  FMNMX.FTZ R0, R247, R2, !PT ;  /* 0x00000002f7007209 */ /* 0x008fe80007810000 */
[----:B------:R-:W-:Y:S05]  /*8870*/  FMNMX.FTZ R0, R27, R0, !PT ;  /* 0x000000001b007209 */ /* 0x000fea0007810000 */
[----:B------:R-:W3:Y:S01]  /*8880*/  MUFU.TANH R245, R47 ;  /* 0x0000002f00f57308 */ /* 0x000ee20000002400 */
[----:B------:R-:W-:Y:S02]  /*8890*/  FMNMX.FTZ R0, R26, R0, !PT ;  /* 0x000000001a007209 */ /* 0x000fe40007810000 */
[----:B----4-:R-:W-:Y:S02]  /*88a0*/  FMNMX.FTZ R3, R22, R3, !PT ;  /* 0x0000000316037209 */ /* 0x010fe40007810000 */
[----:B------:R-:W-:Y:S02]  /*88b0*/  FMNMX.FTZ R100, R25, R0, !PT ;  /* 0x0000000019647209 */ /* 0x000fe40007810000 */
[----:B------:R-:W-:Y:S02]  /*88c0*/  FMNMX.FTZ R2, R21, R3, !PT ;  /* 0x0000000315027209 */ /* 0x000fe40007810000 */
[----:B------:R-:W-:Y:S01]  /*88d0*/  FMNMX.FTZ R100, R159, R100, !PT ;  /* 0x000000649f647209 */ /* 0x000fe20007810000 */
[----:B------:R-:W4:Y:S01]  /*88e0*/  MUFU.TANH R103, R50 ;  /* 0x0000003200677308 */ /* 0x000f220000002400 */
[----:B------:R-:W-:Y:S03]  /*88f0*/  FMNMX.FTZ R2, R20, R2, !PT ;  /* 0x0000000214027209 */ /* 0x000fe60007810000 */
[----:B------:R-:W2:Y:S01]  /*8900*/  SHFL.BFLY PT, R3, R100, 0x2, 0x1f ;  /* 0x0c401f0064037f89 */ /* 0x000ea200000e0000 */
[----:B-1----:R-:W-:Y:S04]  /*8910*/  FMNMX.FTZ R2, R244, R2, !PT ;  /* 0x00000002f4027209 */ /* 0x002fe80007810000 */
[----:B---3--:R-:W-:Y:S04]  /*8920*/  FMNMX.FTZ R0, R245, R2, !PT ;  /* 0x00000002f5007209 */ /* 0x008fe80007810000 */
        /* <DEDUP_REMOVED lines=44> */
[----:B----4-:R-:W-:Y:S02]  /*8bf0*/  FMUL.FTZ R32, R2, R132 ;  /* 0x0000008402207220 */ /* 0x010fe40000410000 */
        /* <DEDUP_REMOVED lines=26> */
[C---:B------:R-:W-:Y:S02]  /*8da0*/  FMUL.FTZ R35, R0.reuse, R135 ;  /* 0x0000008700237220 */ /* 0x040fe40000410000 */
[C---:B------:R-:W-:Y:S01]  /*8db0*/  FMUL.FTZ R50, R0.reuse, R150 ;  /* 0x0000009600327220 */ /* 0x040fe20000410000 */
[----:B------:R2:W4:Y:S01]  /*8dc0*/  MUFU.EX2 R154, R9 ;  /* 0x00000009009a7308 */ /* 0x0005220000000800 */
[----:B------:R-:W-:Y:S02]  /*8dd0*/  FMUL.FTZ R51, R0, R151 ;  /* 0x0000009700337220 */ /* 0x000fe40000410000 */
[----:B------:R-:W-:Y:S01]  /*8de0*/  FMUL.FTZ R40, R2, R140 ;  /* 0x0000008c02287220 */ /* 0x000fe20000410000 */
[----:B------:R-:W-:Y:S01]  /*8df0*/  MOV R140, R41 ;  /* 0x00000029008c7202 */ /* 0x000fe20000000f00 */
[----:B-1----:R-:W-:Y:S02]  /*8e00*/  FMUL.FTZ R10, R0, R110 ;  /* 0x0000006e000a7220 */ /* 0x002fe40000410000 */
[----:B------:R-:W-:Y:S02]  /*8e10*/  FMUL.FTZ R41, R2, R141 ;  /* 0x0000008d02297220 */ /* 0x000fe40000410000 */
        /* <DEDUP_REMOVED lines=57> */
[----:B------:R-:W-:Y:S02]  /*91b0*/  FMUL.FTZ R93, R2, R93 ;  /* 0x0000005d025d7220 */ /* 0x000fe40000410000 */
[C---:B------:R-:W-:Y:S02]  /*91c0*/  FMUL.FTZ R94, R0.reuse, R94 ;  /* 0x0000005e005e7220 */ /* 0x040fe40000410000 */
[----:B------:R-:W-:Y:S01]  /*91d0*/  FMUL.FTZ R95, R0, R95 ;  /* 0x0000005f005f7220 */ /* 0x000fe20000410000 */
[----:B------:R-:W-:Y:S01]  /*91e0*/  LDSM.16.MT88.4 R28, [R229+0x100] ;  /* 0x00010000e51c783b */ /* 0x000fe20000004200 */
[C---:B------:R-:W-:Y:S02]  /*91f0*/  FMUL.FTZ R96, R2.reuse, R96 ;  /* 0x0000006002607220 */ /* 0x040fe40000410000 */
[----:B------:R-:W-:Y:S02]  /*9200*/  FMUL.FTZ R97, R2, R97 ;  /* 0x0000006102617220 */ /* 0x000fe40000410000 */
[C---:B------:R-:W-:Y:S02]  /*9210*/  FMUL.FTZ R98, R0.reuse, R98 ;  /* 0x0000006200627220 */ /* 0x040fe40000410000 */
[C---:B------:R-:W-:Y:S01]  /*9220*/  FMUL.FTZ R99, R0.reuse, R99 ;  /* 0x0000006300637220 */ /* 0x040fe20000410000 */
[----:B------:R-:W-:Y:S01]  /*9230*/  LDSM.16.MT88.4 R36, [R228+0x100] ;  /* 0x00010000e424783b */ /* 0x000fe20000004200 */
[C---:B-1----:R-:W-:Y:S01]  /*9240*/  FMUL.FTZ R6, R0.reuse, R106 ;  /* 0x0000006a00067220 */ /* 0x042fe20000410000 */
[----:B------:R-:W-:Y:S01]  /*9250*/  F2FP.PACK_AB R106, R231, R248 ;  /* 0x000000f8e76a723e */ /* 0x000fe200000000ff */
[----:B------:R-:W-:Y:S02]  /*9260*/  FMUL.FTZ R7, R0, R107 ;  /* 0x0000006b00077220 */ /* 0x000fe40000410000 */
[----:B--2---:R-:W-:Y:S01]  /*9270*/  FFMA.FTZ R4, R169, c[0x0][0x2d0], -R101 ;  /* 0x0000b400a9047a23 */ /* 0x004fe20000010865 */
[----:B------:R-:W-:Y:S02]  /*9280*/  MOV R169, R23 ;  /* 0x0000001700a97202 */ /* 0x000fe40000000f00 */
[----:B------:R-:W-:Y:S01]  /*9290*/  LDSM.16.MT88.4 R44, [R225+0x3100] ;  /* 0x00310000e12c783b */ /* 0x000fe20000004200 */
[----:B------:R1:W2:Y:S07]  /*92a0*/  MUFU.EX2 R165, R4 ;  /* 0x0000000400a57308 */ /* 0x0002ae0000000800 */
[----:B------:R-:W4:Y:S08]  /*92b0*/  LDSM.16.MT88.4 R20, [R226+0x100] ;  /* 0x00010000e214783b */ /* 0x000f300000004200 */
[----:B------:R-:W4:Y:S08]  /*92c0*/  LDSM.16.MT88.4 R108, [R226+0x3100] ;  /* 0x00310000e26c783b */ /* 0x000f300000004200 */
[----:B------:R-:W0:Y:S01]  /*92d0*/  LDGDEPBAR ;  /* 0x00000000000079af */ /* 0x000e220000000000 */
[----:B-1----:R-:W-:Y:S01]  /*92e0*/  FMUL.FTZ R4, R2, R104 ;  /* 0x0000006802047220 */ /* 0x002fe20000410000 */
[----:B------:R-:W-:Y:S02]  /*92f0*/  F2FP.PACK_AB R104, R246, R164 ;  /* 0x000000a4f668723e */ /* 0x000fe400000000ff */
[----:B--2---:R-:W-:Y:S07]  /*9300*/  F2FP.PACK_AB R107, R165, R155 ;  /* 0x0000009ba56b723e */ /* 0x004fee00000000ff */
[C---:B---3--:R-:W-:Y:S07]  /*9310*/  HMMA.16816.F32 R4, R104.reuse, R12, R4 ;  /* 0x0000000c6804723c */ /* 0x048fee0000001804 */
        /* <DEDUP_REMOVED lines=8> */
[C---:B------:R-:W-:Y:S01]  /*93a0*/  FMUL.FTZ R15, R0.reuse, R115 ;  /* 0x00000073000f7220 */ /* 0x040fe20000410000 */
[----:B------:R-:W-:Y:S01]  /*93b0*/  MOV R115, R16 ;  /* 0x0000001000737202 */ /* 0x000fe20000000f00 */
[----:B------:R-:W-:Y:S01]  /*93c0*/  FMUL.FTZ R19, R0, R119 ;  /* 0x0000007700137220 */ /* 0x000fe20000410000 */
[----:B------:R-:W-:Y:S01]  /*93d0*/  MOV R125, R113 ;  /* 0x00000071007d7202 */ /* 0x000fe20000000f00 */
[C---:B------:R-:W-:Y:S01]  /*93e0*/  FMUL.FTZ R16, R2.reuse, R116 ;  /* 0x0000007402107220 */ /* 0x040fe20000410000 */
[----:B------:R-:W-:Y:S01]  /*93f0*/  MOV R116, R17 ;  /* 0x0000001100747202 */ /* 0x000fe20000000f00 */
[----:B------:R-:W-:Y:S01]  /*9400*/  FMUL.FTZ R17, R2, R117 ;  /* 0x0000007502117220 */ /* 0x000fe20000410000 */
[C---:B----4-:R-:W-:Y:S03]  /*9410*/  HMMA.16816.F32 R12, R104.reuse, R20, R12 ;  /* 0x00000014680c723c */ /* 0x050fe6000000180c */
[----:B------:R-:W-:Y:S01]  /*9420*/  MOV R117, R18 ;  /* 0x0000001200757202 */ /* 0x000fe20000000f00 */
[----:B------:R-:W-:Y:S01]  /*9430*/  FMUL.FTZ R18, R0, R118 ;  /* 0x0000007600127220 */ /* 0x000fe20000410000 */
[----:B------:R-:W-:Y:S01]  /*9440*/  MOV R127, R42 ;  /* 0x0000002a007f7202 */ /* 0x000fe20000000f00 */
[C---:B------:R-:W-:Y:S01]  /*9450*/  FMUL.FTZ R24, R2.reuse, R124 ;  /* 0x0000007c02187220 */ /* 0x040fe20000410000 */
[----:B------:R-:W-:Y:S01]  /*9460*/  MOV R135, R117 ;  /* 0x0000007500877202 */ /* 0x000fe20000000f00 */
[C---:B------:R-:W-:Y:S01]  /*9470*/  FMUL.FTZ R20, R2.reuse, R120 ;  /* 0x0000007802147220 */ /* 0x040fe20000410000 */
[----:B------:R-:W-:Y:S02]  /*9480*/  MOV R120, R112 ;  /* 0x0000007000787202 */ /* 0x000fe40000000f00 */
[C---:B------:R-:W-:Y:S03]  /*9490*/  HMMA.16816.F32 R16, R104.reuse, R22, R16 ;  /* 0x000000166810723c */ /* 0x040fe60000001810 */
[----:B------:R-:W-:Y:S01]  /*94a0*/  FMUL.FTZ R21, R2, R121 ;  /* 0x0000007902157220 */ /* 0x000fe20000410000 */
[----:B------:R-:W-:Y:S01]  /*94b0*/  MOV R121, R102 ;  /* 0x0000006600797202 */ /* 0x000fe20000000f00 */
[--C-:B------:R-:W-:Y:S01]  /*94c0*/  FFMA.FTZ R102, R172, c[0x0][0x2d0], -R153.reuse ;  /* 0x0000b400ac667a23 */ /* 0x100fe20000010899 */
[----:B------:R-:W-:Y:S01]  /*94d0*/  MOV R124, R116 ;  /* 0x00000074007c7202 */ /* 0x000fe20000000f00 */
[C---:B------:R-:W-:Y:S01]  /*94e0*/  FMUL.FTZ R22, R0.reuse, R122 ;  /* 0x0000007a00167220 */ /* 0x040fe20000410000 */
[----:B------:R-:W-:Y:S01]  /*94f0*/  MOV R122, R114 ;  /* 0x00000072007a7202 */ /* 0x000fe20000000f00 */
[C---:B------:R-:W-:Y:S01]  /*9500*/  FMUL.FTZ R23, R0.reuse, R123 ;  /* 0x0000007b00177220 */ /* 0x040fe20000410000 */
[----:B------:R-:W-:Y:S02]  /*9510*/  LDSM.16.MT88.4 R116, [R228+0x3100] ;  /* 0x00310000e474783b */ /* 0x000fe40000004200 */
[----:B------:R-:W-:Y:S01]  /*9520*/  MOV R123, R115 ;  /* 0x00000073007b7202 */ /* 0x000fe20000000f00 */
[C---:B------:R-:W-:Y:S01]  /*9530*/  FMUL.FTZ R42, R0.reuse, R142 ;  /* 0x0000008e002a7220 */ /* 0x040fe20000410000 */
[----:B------:R-:W-:Y:S01]  /*9540*/  MOV R142, R43 ;  /* 0x0000002b008e7202 */ /* 0x000fe20000000f00 */
[----:B------:R-:W-:Y:S01]  /*9550*/  FMUL.FTZ R43, R0, R143 ;  /* 0x0000008f002b7220 */ /* 0x000fe20000410000 */
[C---:B------:R-:W-:Y:S02]  /*9560*/  HMMA.16816.F32 R20, R104.reuse, R28, R20 ;  /* 0x0000001c6814723c */ /* 0x040fe40000001814 */
[----:B------:R-:W1:Y:S05]  /*9570*/  LDSM.16.MT88.4 R112, [R229+0x3100] ;  /* 0x00310000e570783b */ /* 0x000e6a0000004200 */
[C---:B------:R-:W-:Y:S01]  /*9580*/  FMUL.FTZ R28, R2.reuse, R128 ;  /* 0x00000080021c7220 */ /* 0x040fe20000410000 */
[C---:B------:R-:W-:Y:S04]  /*9590*/  HMMA.16816.F32 R24, R104.reuse, R30, R24 ;  /* 0x0000001e6818723c */ /* 0x040fe80000001818 */
[C---:B------:R-:W-:Y:S01]  /*95a0*/  FMUL.FTZ R29, R2.reuse, R129 ;  /* 0x00000081021d7220 */ /* 0x040fe20000410000 */
[----:B------:R-:W-:Y:S01]  /*95b0*/  MOV R129, R49 ;  /* 0x0000003100817202 */ /* 0x000fe20000000f00 */
[----:B------:R-:W-:Y:S01]  /*95c0*/  FMUL.FTZ R49, R2, R149 ;  /* 0x0000009502317220 */ /* 0x000fe20000410000 */
[----:B------:R-:W-:Y:S01]  /*95d0*/  MOV R128, R48 ;  /* 0x0000003000807202 */ /* 0x000fe20000000f00 */
[C---:B------:R-:W-:Y:S02]  /*95e0*/  FMUL.FTZ R30, R0.reuse, R130 ;  /* 0x00000082001e7220 */ /* 0x040fe40000410000 */
[----:B------:R2:W-:Y:S02]  /*95f0*/  MUFU.EX2 R130, R102 ;  /* 0x0000006600827308 */ /* 0x0005e40000000800 */
[----:B------:R-:W-:Y:S02]  /*9600*/  FMUL.FTZ R31, R0, R131 ;  /* 0x00000083001f7220 */ /* 0x000fe40000410000 */
[C---:B------:R-:W-:Y:S02]  /*9610*/  FMUL.FTZ R48, R2.reuse, R148 ;  /* 0x0000009402307220 */ /* 0x040fe40000410000 */
[----:B------:R-:W-:Y:S03]  /*9620*/  LDSM.16.MT88.4 R148, [R226+0x5900] ;  /* 0x00590000e294783b */ /* 0x000fe60000004200 */
[C---:B------:R-:W-:Y:S07]  /*9630*/  HMMA.16816.F32 R28, R104.reuse, R36, R28 ;  /* 0x00000024681c723c */ /* 0x040fee000000181c */
[C---:B------:R-:W-:Y:S01]  /*9640*/  FMUL.FTZ R37, R2.reuse, R137 ;  /* 0x0000008902257220 */ /* 0x040fe20000410000 */
[C---:B------:R-:W-:Y:S04]  /*9650*/  HMMA.16816.F32 R32, R104.reuse, R38, R32 ;  /* 0x000000266820723c */ /* 0x040fe80000001820 */
[----:B------:R-:W-:Y:S02]  /*9660*/  FMUL.FTZ R36, R2, R136 ;  /* 0x0000008802247220 */ /* 0x000fe40000410000 */
[--C-:B--2---:R-:W-:Y:S02]  /*9670*/  FFMA.FTZ R102, R173, c[0x0][0x2d0], -R153.reuse ;  /* 0x0000b400ad667a23 */ /* 0x104fe40000010899 */
[C---:B------:R-:W-:Y:S02]  /*9680*/  FMUL.FTZ R38, R0.reuse, R138 ;  /* 0x0000008a00267220 */ /* 0x040fe40000410000 */
[----:B------:R2:W-:Y:S02]  /*9690*/  MUFU.EX2 R137, R102 ;  /* 0x0000006600897308 */ /* 0x0005e40000000800 */
[----:B------:R-:W-:Y:S07]  /*96a0*/  FMUL.FTZ R39, R0, R139 ;  /* 0x0000008b00277220 */ /* 0x000fee0000410000 */
[C---:B------:R-:W-:Y:S07]  /*96b0*/  HMMA.16816.F32 R36, R104.reuse, R44, R36 ;  /* 0x0000002c6824723c */ /* 0x040fee0000001824 */
[C---:B------:R-:W-:Y:S01]  /*96c0*/  FMUL.FTZ R45, R2.reuse, R145 ;  /* 0x00000091022d7220 */ /* 0x040fe20000410000 */
[C---:B------:R-:W-:Y:S04]  /*96d0*/  HMMA.16816.F32 R40, R104.reuse, R46, R40 ;  /* 0x0000002e6828723c */ /* 0x040fe80000001828 */
[----:B------:R-:W-:Y:S03]  /*96e0*/  FMUL.FTZ R44, R2, R144 ;  /* 0x00000090022c7220 */ /* 0x000fe60000410000 */
[----:B------:R-:W-:Y:S02]  /*96f0*/  FMUL.FTZ R46, R0, R146 ;  /* 0x00000092002e7220 */ /* 0x000fe40000410000 */
[--C-:B--2---:R-:W-:Y:S03]  /*9700*/  FFMA.FTZ R102, R174, c[0x0][0x2d0], -R153.reuse ;  /* 0x0000b400ae667a23 */ /* 0x104fe60000010899 */
[----:B------:R-:W-:Y:S01]  /*9710*/  FMUL.FTZ R47, R0, R147 ;  /* 0x00000093002f7220 */ /* 0x000fe20000410000 */
[----:B------:R2:W-:Y:S06]  /*9720*/  MUFU.EX2 R145, R102 ;  /* 0x0000006600917308 */ /* 0x0005ec0000000800 */
[C---:B------:R-:W-:Y:S08]  /*9730*/  HMMA.16816.F32 R44, R104.reuse, R108, R44 ;  /* 0x0000006c682c723c */ /* 0x040ff0000000182c */
[C---:B------:R-:W-:Y:S01]  /*9740*/  HMMA.16816.F32 R48, R104.reuse, R110, R48 ;  /* 0x0000006e6830723c */ /* 0x040fe20000001830 */
[----:B------:R-:W3:Y:S07]  /*9750*/  LDSM.16.MT88.4 R108, [R225+0x6100] ;  /* 0x00610000e16c783b */ /* 0x000eee0000004200 */
[C---:B-1----:R-:W-:Y:S04]  /*9760*/  HMMA.16816.F32 R52, R104.reuse, R112, R52 ;  /* 0x000000706834723c */ /* 0x042fe80000001834 */
[----:B--2---:R-:W-:Y:S04]  /*9770*/  FFMA.FTZ R102, R175, c[0x0][0x2d0], -R153 ;  /* 0x0000b400af667a23 */ /* 0x004fe80000010899 */
[C---:B------:R-:W-:Y:S01]  /*9780*/  HMMA.16816.F32 R56, R104.reuse, R114, R56 ;  /* 0x000000726838723c */ /* 0x040fe20000001838 */
[----:B------:R1:W-:Y:S01]  /*9790*/  MUFU.EX2 R139, R102 ;  /* 0x00000066008b7308 */ /* 0x0003e20000000800 */
[----:B------:R-:W2:Y:S06]  /*97a0*/  LDSM.16.MT88.4 R112, [R226+0x6100] ;  /* 0x00610000e270783b */ /* 0x000eac0000004200 */
[C---:B------:R-:W-:Y:S08]  /*97b0*/  HMMA.16816.F32 R60, R104.reuse, R116, R60 ;  /* 0x00000074683c723c */ /* 0x040ff0000000183c */
[C---:B------:R-:W-:Y:S01]  /*97c0*/  HMMA.16816.F32 R64, R104.reuse, R118, R64 ;  /* 0x000000766840723c */ /* 0x040fe20000001840 */
[----:B------:R-:W4:Y:S07]  /*97d0*/  LDSM.16.MT88.4 R116, [R229+0x6100] ;  /* 0x00610000e574783b */ /* 0x000f2e0000004200 */
[C---:B---3--:R-:W-:Y:S04]  /*97e0*/  HMMA.16816.F32 R68, R104.reuse, R108, R68 ;  /* 0x0000006c6844723c */ /* 0x048fe80000001844 */
[--C-:B-1----:R-:W-:Y:S04]  /*97f0*/  FFMA.FTZ R102, R176, c[0x0][0x2d0], -R101.reuse ;  /* 0x0000b400b0667a23 */ /* 0x102fe80000010865 */
[----:B------:R1:W-:Y:S01]  /*9800*/  MUFU.EX2 R132, R102 ;  /* 0x0000006600847308 */ /* 0x0003e20000000800 */
[C---:B------:R-:W-:Y:S01]  /*9810*/  HMMA.16816.F32 R72, R104.reuse, R110, R72 ;  /* 0x0000006e6848723c */ /* 0x040fe20000001848 */
[----:B------:R-:W3:Y:S07]  /*9820*/  LDSM.16.MT88.4 R108, [R228+0x6100] ;  /* 0x00610000e46c783b */ /* 0x000eee0000004200 */
[C---:B--2---:R-:W-:Y:S08]  /*9830*/  HMMA.16816.F32 R76, R104.reuse, R112, R76 ;  /* 0x00000070684c723c */ /* 0x044ff0000000184c */
[C---:B------:R-:W-:Y:S01]  /*9840*/  HMMA.16816.F32 R80, R104.reuse, R114, R80 ;  /* 0x000000726850723c */ /* 0x040fe20000001850 */
[----:B------:R-:W2:Y:S03]  /*9850*/  LDSM.16.MT88.4 R112, [R225+0x900] ;  /* 0x00090000e170783b */ /* 0x000ea60000004200 */
[--C-:B-1----:R-:W-:Y:S04]  /*9860*/  FFMA.FTZ R102, R178, c[0x0][0x2d0], -R101.reuse ;  /* 0x0000b400b2667a23 */ /* 0x102fe80000010865 */
[C---:B----4-:R-:W-:Y:S01]  /*9870*/  HMMA.16816.F32 R84, R104.reuse, R116, R84 ;  /* 0x000000746854723c */ /* 0x050fe20000001854 */
[----:B------:R1:W4:Y:S07]  /*9880*/  MUFU.EX2 R136, R102 ;  /* 0x0000006600887308 */ /* 0x00032e0000000800 */
[C---:B------:R-:W-:Y:S01]  /*9890*/  HMMA.16816.F32 R88, R104.reuse, R118, R88 ;  /* 0x000000766858723c */ /* 0x040fe20000001858 */
[----:B------:R-:W2:Y:S07]  /*98a0*/  LDSM.16.MT88.4 R116, [R226+0x900] ;  /* 0x00090000e274783b */ /* 0x000eae0000004200 */
[C---:B---3--:R-:W-:Y:S08]  /*98b0*/  HMMA.16816.F32 R92, R104.reuse, R108, R92 ;  /* 0x0000006c685c723c */ /* 0x048ff0000000185c */
[----:B------:R-:W-:Y:S01]  /*98c0*/  HMMA.16816.F32 R96, R104, R110, R96 ;  /* 0x0000006e6860723c */ /* 0x000fe20000001860 */
[----:B------:R-:W3:Y:S03]  /*98d0*/  LDSM.16.MT88.4 R108, [R229+0x900] ;  /* 0x00090000e56c783b */ /* 0x000ee60000004200 */
[--C-:B-1----:R-:W-:Y:S03]  /*98e0*/  FFMA.FTZ R102, R177, c[0x0][0x2d0], -R101.reuse ;  /* 0x0000b400b1667a23 */ /* 0x102fe60000010865 */
[----:B----4-:R-:W-:Y:S01]  /*98f0*/  F2FP.PACK_AB R105, R136, R132 ;  /* 0x000000848869723e */ /* 0x010fe200000000ff */
[----:B------:R1:W-:Y:S01]  /*9900*/  MUFU.EX2 R144, R102 ;  /* 0x0000006600907308 */ /* 0x0003e20000000800 */
[----:B------:R-:W-:Y:S03]  /*9910*/  F2FP.PACK_AB R104, R137, R130 ;  /* 0x000000828968723e */ /* 0x000fe600000000ff */
[----:B------:R-:W-:Y:S01]  /*9920*/  F2FP.PACK_AB R106, R139, R145 ;  /* 0x000000918b6a723e */ /* 0x000fe200000000ff */
[----:B-1----:R-:W-:Y:S05]  /*9930*/  FFMA.FTZ R102, R179, c[0x0][0x2d0], -R101 ;  /* 0x0000b400b3667a23 */ /* 0x002fea0000010865 */
[----:B------:R1:W4:Y:S02]  /*9940*/  MUFU.EX2 R138, R102 ;  /* 0x00000066008a7308 */ /* 0x0003240000000800 */
[--C-:B-1----:R-:W-:Y:S01]  /*9950*/  FFMA.FTZ R102, R183, c[0x0][0x2d0], -R153.reuse ;  /* 0x0000b400b7667a23 */ /* 0x102fe20000010899 */
[----:B----4-:R-:W-:Y:S07]  /*9960*/  F2FP.PACK_AB R107, R138, R144 ;  /* 0x000000908a6b723e */ /* 0x010fee00000000ff */
[----:B------:R1:W-:Y:S01]  /*9970*/  MUFU.EX2 R141, R102 ;  /* 0x00000066008d7308 */ /* 0x0003e20000000800 */
[C---:B--2---:R-:W-:Y:S08]  /*9980*/  HMMA.16816.F32 R4, R104.reuse, R112, R4 ;  /* 0x000000706804723c */ /* 0x044ff00000001804 */
[C---:B------:R-:W-:Y:S01]  /*9990*/  HMMA.16816.F32 R8, R104.reuse, R114, R8 ;  /* 0x000000726808723c */ /* 0x040fe20000001808 */
[----:B------:R-:W2:Y:S07]  /*99a0*/  LDSM.16.MT88.4 R112, [R228+0x900] ;  /* 0x00090000e470783b */ /* 0x000eae0000004200 */
[C---:B------:R-:W-:Y:S04]  /*99b0*/  HMMA.16816.F32 R12, R104.reuse, R116, R12 ;  /* 0x00000074680c723c */ /* 0x040fe8000000180c */
[--C-:B-1----:R-:W-:Y:S04]  /*99c0*/  FFMA.FTZ R102, R182, c[0x0][0x2d0], -R153.reuse ;  /* 0x0000b400b6667a23 */ /* 0x102fe80000010899 */
[C---:B------:R-:W-:Y:S01]  /*99d0*/  HMMA.16816.F32 R16, R104.reuse, R118, R16 ;  /* 0x000000766810723c */ /* 0x040fe20000001810 */
[----:B------:R1:W4:Y:S01]  /*99e0*/  MUFU.EX2 R147, R102 ;  /* 0x0000006600937308 */ /* 0x0003220000000800 */
[----:B------:R-:W4:Y:S06]  /*99f0*/  LDSM.16.MT88.4 R116, [R225+0x3900] ;  /* 0x00390000e174783b */ /* 0x000f2c0000004200 */
[C---:B---3--:R-:W-:Y:S08]  /*9a00*/  HMMA.16816.F32 R20, R104.reuse, R108, R20 ;  /* 0x0000006c6814723c */ /* 0x048ff00000001814 */
[C---:B------:R-:W-:Y:S01]  /*9a10*/  HMMA.16816.F32 R24, R104.reuse, R110, R24 ;  /* 0x0000006e6818723c */ /* 0x040fe20000001818 */
[----:B------:R-:W3:Y:S07]  /*9a20*/  LDSM.16.MT88.4 R108, [R226+0x3900] ;  /* 0x00390000e26c783b */ /* 0x000eee0000004200 */
[C---:B--2---:R-:W-:Y:S04]  /*9a30*/  HMMA.16816.F32 R28, R104.reuse, R112, R28 ;  /* 0x00000070681c723c */ /* 0x044fe8000000181c */
[--C-:B-1----:R-:W-:Y:S04]  /*9a40*/  FFMA.FTZ R102, R181, c[0x0][0x2d0], -R153.reuse ;  /* 0x0000b400b5667a23 */ /* 0x102fe80000010899 */
[----:B------:R1:W-:Y:S01]  /*9a50*/  MUFU.EX2 R146, R102 ;  /* 0x0000006600927308 */ /* 0x0003e20000000800 */
[C---:B------:R-:W-:Y:S01]  /*9a60*/  HMMA.16816.F32 R32, R104.reuse, R114, R32 ;  /* 0x000000726820723c */ /* 0x040fe20000001820 */
[----:B------:R-:W2:Y:S07]  /*9a70*/  LDSM.16.MT88.4 R112, [R229+0x3900] ;  /* 0x00390000e570783b */ /* 0x000eae0000004200 */
[C---:B----4-:R-:W-:Y:S08]  /*9a80*/  HMMA.16816.F32 R36, R104.reuse, R116, R36 ;  /* 0x000000746824723c */ /* 0x050ff00000001824 */
[C---:B------:R-:W-:Y:S01]  /*9a90*/  HMMA.16816.F32 R40, R104.reuse, R118, R40 ;  /* 0x000000766828723c */ /* 0x040fe20000001828 */
[----:B------:R-:W4:Y:S03]  /*9aa0*/  LDSM.16.MT88.4 R116, [R228+0x3900] ;  /* 0x00390000e474783b */ /* 0x000f260000004200 */
[----:B-1----:R-:W-:Y:S04]  /*9ab0*/  FFMA.FTZ R102, R180, c[0x0][0x2d0], -R153 ;  /* 0x0000b400b4667a23 */ /* 0x002fe80000010899 */
[C---:B---3--:R-:W-:Y:S01]  /*9ac0*/  HMMA.16816.F32 R44, R104.reuse, R108, R44 ;  /* 0x0000006c682c723c */ /* 0x048fe2000000182c */
[----:B------:R1:W3:Y:S07]  /*9ad0*/  MUFU.EX2 R131, R102 ;  /* 0x0000006600837308 */ /* 0x0002ee0000000800 */
[C---:B------:R-:W-:Y:S01]  /*9ae0*/  HMMA.16816.F32 R48, R104.reuse, R110, R48 ;  /* 0x0000006e6830723c */ /* 0x040fe20000001830 */
[----:B------:R-:W3:Y:S07]  /*9af0*/  LDSM.16.MT88.4 R108, [R225+0x6900] ;  /* 0x00690000e16c783b */ /* 0x000eee0000004200 */
[C---:B--2---:R-:W-:Y:S08]  /*9b00*/  HMMA.16816.F32 R52, R104.reuse, R112, R52 ;  /* 0x000000706834723c */ /* 0x044ff00000001834 */
[C---:B------:R-:W-:Y:S01]  /*9b10*/  HMMA.16816.F32 R56, R104.reuse, R114, R56 ;  /* 0x000000726838723c */ /* 0x040fe20000001838 */
[----:B------:R-:W2:Y:S03]  /*9b20*/  LDSM.16.MT88.4 R112, [R226+0x6900] ;  /* 0x00690000e270783b */ /* 0x000ea60000004200 */
[--C-:B-1----:R-:W-:Y:S04]  /*9b30*/  FFMA.FTZ R102, R251, c[0x0][0x2d0], -R101.reuse ;  /* 0x0000b400fb667a23 */ /* 0x102fe80000010865 */
[----:B------:R1:W-:Y:S01]  /*9b40*/  MUFU.EX2 R181, R102 ;  /* 0x0000006600b57308 */ /* 0x0003e20000000800 */
[C---:B----4-:R-:W-:Y:S08]  /*9b50*/  HMMA.16816.F32 R60, R104.reuse, R116, R60 ;  /* 0x00000074683c723c */ /* 0x050ff0000000183c */
[C---:B------:R-:W-:Y:S01]  /*9b60*/  HMMA.16816.F32 R64, R104.reuse, R118, R64 ;  /* 0x000000766840723c */ /* 0x040fe20000001840 */
[----:B------:R-:W4:Y:S07]  /*9b70*/  LDSM.16.MT88.4 R116, [R229+0x6900] ;  /* 0x00690000e574783b */ /* 0x000f2e0000004200 */
[C---:B---3--:R-:W-:Y:S04]  /*9b80*/  HMMA.16816.F32 R68, R104.reuse, R108, R68 ;  /* 0x0000006c6844723c */ /* 0x048fe80000001844 */
[--C-:B-1----:R-:W-:Y:S04]  /*9b90*/  FFMA.FTZ R102, R142, c[0x0][0x2d0], -R101.reuse ;  /* 0x0000b4008e667a23 */ /* 0x102fe80000010865 */
[C---:B------:R-:W-:Y:S01]  /*9ba0*/  HMMA.16816.F32 R72, R104.reuse, R110, R72 ;  /* 0x0000006e6848723c */ /* 0x040fe20000001848 */
[----:B------:R-:W1:Y:S01]  /*9bb0*/  LDSM.16.MT88.4 R108, [R228+0x6900] ;  /* 0x00690000e46c783b */ /* 0x000e620000004200 */
[----:B------:R3:W1:Y:S06]  /*9bc0*/  MUFU.EX2 R180, R102 ;  /* 0x0000006600b47308 */ /* 0x00066c0000000800 */
[C---:B--2---:R-:W-:Y:S08]  /*9bd0*/  HMMA.16816.F32 R76, R104.reuse, R112, R76 ;  /* 0x00000070684c723c */ /* 0x044ff0000000184c */
[C---:B------:R-:W-:Y:S01]  /*9be0*/  HMMA.16816.F32 R80, R104.reuse, R114, R80 ;  /* 0x000000726850723c */ /* 0x040fe20000001850 */
[----:B------:R-:W2:Y:S07]  /*9bf0*/  LDSM.16.MT88.4 R112, [R225+0x1100] ;  /* 0x00110000e170783b */ /* 0x000eae0000004200 */
[C---:B----4-:R-:W-:Y:S04]  /*9c00*/  HMMA.16816.F32 R84, R104.reuse, R116, R84 ;  /* 0x000000746854723c */ /* 0x050fe80000001854 */
[--C-:B---3--:R-:W-:Y:S04]  /*9c10*/  FFMA.FTZ R102, R252, c[0x0][0x2d0], -R101.reuse ;  /* 0x0000b400fc667a23 */ /* 0x108fe80000010865 */
        /* <DEDUP_REMOVED lines=33> */
[--C-:B--2---:R-:W-:Y:S04]  /*9e30*/  FFMA.FTZ R102, R129, c[0x0][0x2d0], -R153.reuse ;  /* 0x0000b40081667a23 */ /* 0x104fe80000010899 */
[C---:B-1----:R-:W-:Y:S01]  /*9e40*/  HMMA.16816.F32 R44, R104.reuse, R108, R44 ;  /* 0x0000006c682c723c */ /* 0x042fe2000000182c */
[----:B------:R1:W2:Y:S03]  /*9e50*/  MUFU.EX2 R135, R102 ;  /* 0x0000006600877308 */ /* 0x0002a60000000800 */
[--C-:B------:R-:W-:Y:S02]  /*9e60*/  FFMA.FTZ R129, R171, c[0x0][0x2d0], -R153.reuse ;  /* 0x0000b400ab817a23 */ /* 0x100fe40000010899 */
[----:B------:R-:W-:Y:S02]  /*9e70*/  FFMA.FTZ R171, R170, c[0x0][0x2d0], -R153 ;  /* 0x0000b400aaab7a23 */ /* 0x000fe40000010899 */
[C---:B------:R-:W-:Y:S01]  /*9e80*/  HMMA.16816.F32 R48, R104.reuse, R110, R48 ;  /* 0x0000006e6830723c */ /* 0x040fe20000001830 */
[----:B------:R-:W2:Y:S02]  /*9e90*/  LDSM.16.MT88.4 R108, [R225+0x7100] ;  /* 0x00710000e16c783b */ /* 0x000ea40000004200 */
[----:B------:R4:W-:Y:S05]  /*9ea0*/  MUFU.EX2 R176, R129 ;  /* 0x0000008100b07308 */ /* 0x0009ea0000000800 */
[C---:B---3--:R-:W-:Y:S05]  /*9eb0*/  HMMA.16816.F32 R52, R104.reuse, R112, R52 ;  /* 0x000000706834723c */ /* 0x048fea0000001834 */
[----:B------:R-:W-:Y:S03]  /*9ec0*/  MUFU.EX2 R171, R171 ;  /* 0x000000ab00ab7308 */ /* 0x000fe60000000800 */
[C---:B------:R-:W-:Y:S01]  /*9ed0*/  HMMA.16816.F32 R56, R104.reuse, R114, R56 ;  /* 0x000000726838723c */ /* 0x040fe20000001838 */
[----:B------:R-:W3:Y:S03]  /*9ee0*/  LDSM.16.MT88.4 R112, [R226+0x7100] ;  /* 0x00710000e270783b */ /* 0x000ee60000004200 */
[--C-:B-1----:R-:W-:Y:S04]  /*9ef0*/  FFMA.FTZ R102, R128, c[0x0][0x2d0], -R101.reuse ;  /* 0x0000b40080667a23 */ /* 0x102fe80000010865 */
[----:B------:R1:W-:Y:S01]  /*9f00*/  MUFU.EX2 R175, R102 ;  /* 0x0000006600af7308 */ /* 0x0003e20000000800 */
[C---:B----4-:R-:W-:Y:S03]  /*9f10*/  HMMA.16816.F32 R60, R104.reuse, R116, R60 ;  /* 0x00000074683c723c */ /* 0x050fe6000000183c */
[----:B------:R-:W-:Y:S05]  /*9f20*/  MOV R129, R141 ;  /* 0x0000008d00817202 */ /* 0x000fea0000000f00 */
[C---:B------:R-:W-:Y:S01]  /*9f30*/  HMMA.16816.F32 R64, R104.reuse, R118, R64 ;  /* 0x000000766840723c */ /* 0x040fe20000001840 */
[----:B------:R-:W4:Y:S07]  /*9f40*/  LDSM.16.MT88.4 R116, [R229+0x7100] ;  /* 0x00710000e574783b */ /* 0x000f2e0000004200 */
[C---:B--2---:R-:W-:Y:S04]  /*9f50*/  HMMA.16816.F32 R68, R104.reuse, R108, R68 ;  /* 0x0000006c6844723c */ /* 0x044fe80000001844 */
[--C-:B-1----:R-:W-:Y:S04]  /*9f60*/  FFMA.FTZ R102, R127, c[0x0][0x2d0], -R101.reuse ;  /* 0x0000b4007f667a23 */ /* 0x102fe80000010865 */
[C---:B------:R-:W-:Y:S01]  /*9f70*/  HMMA.16816.F32 R72, R104.reuse, R110, R72 ;  /* 0x0000006e6848723c */ /* 0x040fe20000001848 */
[----:B------:R-:W1:Y:S01]  /*9f80*/  LDSM.16.MT88.4 R108, [R228+0x7100] ;  /* 0x00710000e46c783b */ /* 0x000e620000004200 */
[----:B------:R2:W1:Y:S06]  /*9f90*/  MUFU.EX2 R174, R102 ;  /* 0x0000006600ae7308 */ /* 0x00046c0000000800 */
[C---:B---3--:R-:W-:Y:S08]  /*9fa0*/  HMMA.16816.F32 R76, R104.reuse, R112, R76 ;  /* 0x00000070684c723c */ /* 0x048ff0000000184c */
        /* <DEDUP_REMOVED lines=10> */
[----:B--2---:R-:W-:Y:S03]  /*a050*/  FFMA.FTZ R102, R125, c[0x0][0x2d0], -R101 ;  /* 0x0000b4007d667a23 */ /* 0x004fe60000010865 */
[----:B------:R-:W-:Y:S02]  /*a060*/  F2FP.PACK_AB R104, R133, R140 ;  /* 0x0000008c8568723e */ /* 0x000fe400000000ff */
[----:B------:R-:W2:Y:S01]  /*a070*/  LDL.LU R125, [R1] ;  /* 0x00000000017d7983 */ /* 0x000ea20000300800 */
[----:B------:R3:W3:Y:S02]  /*a080*/  MUFU.EX2 R172, R102 ;  /* 0x0000006600ac7308 */ /* 0x0006e40000000800 */
[----:B------:R-:W-:Y:S02]  /*a090*/  F2FP.PACK_AB R106, R135, R134 ;  /* 0x00000086876a723e */ /* 0x000fe400000000ff */
[----:B------:R-:W-:Y:S01]  /*a0a0*/  F2FP.PACK_AB R105, R174, R175 ;  /* 0x000000afae69723e */ /* 0x000fe200000000ff */
[--C-:B---3--:R-:W-:Y:S01]  /*a0b0*/  FFMA.FTZ R102, R124, c[0x0][0x2d0], -R153.reuse ;  /* 0x0000b4007c667a23 */ /* 0x108fe20000010899 */
[----:B------:R-:W-:Y:S01]  /*a0c0*/  F2FP.PACK_AB R107, R172, R173 ;  /* 0x000000adac6b723e */ /* 0x000fe200000000ff */
[----:B------:R-:W3:Y:S03]  /*a0d0*/  LDL.LU R124, [R1+0x4] ;  /* 0x00000400017c7983 */ /* 0x000ee60000300800 */
[----:B------:R1:W-:Y:S03]  /*a0e0*/  MUFU.EX2 R251, R102 ;  /* 0x0000006600fb7308 */ /* 0x0003e60000000800 */
        /* <DEDUP_REMOVED lines=58> */
[C---:B------:R-:W-:Y:S02]  /*a490*/  HMMA.16816.F32 R4, R104.reuse, R112, R4 ;  /* 0x000000706804723c */ /* 0x040fe40000001804 */
[----:B------:R4:W5:Y:S05]  /*a4a0*/  LDL.LU R159, [R1+0x58] ;  /* 0x00005800019f7983 */ /* 0x00096a0000300800 */
[----:B------:R-:W1:Y:S01]  /*a4b0*/  MUFU.EX2 R170, R153 ;  /* 0x0000009900aa7308 */ /* 0x000e620000000800 */
        /* <DEDUP_REMOVED lines=13> */
[----:B------:R-:W-:Y:S01]  /*a590*/  F2FP.PACK_AB R154, R170, R171 ;  /* 0x000000abaa9a723e */ /* 0x000fe200000000ff */
        /* <DEDUP_REMOVED lines=142> */
.L_x_24:
[----:B----4-:R-:W2:Y:S04]  /*ae80*/  LDL.LU R2, [R1] ;  /* 0x0000000001027983 */ /* 0x010ea80000300800 */
[----:B------:R-:W3:Y:S01]  /*ae90*/  LDL.LU R4, [R1+0x4] ;  /* 0x0000040001047983 */ /* 0x000ee20000300800 */
[----:B------:R-:W-:-:S02]  /*aea0*/  MOV R41, 0xff800000 ;  /* 0xff80000000297802 */ /* 0x000fc40000000f00 */
[----:B------:R-:W-:Y:S02]  /*aeb0*/  MOV R42, 0xff800000 ;  /* 0xff800000002a7802 */ /* 0x000fe40000000f00 */
[----:B------:R-:W-:Y:S01]  /*aec0*/  PLOP3.LUT P2, PT, PT, PT, PT, 0x8, 0x0 ;  /* 0x000000000000781c */ /* 0x000fe20003f4e170 */
[----:B--2---:R-:W1:Y:S04]  /*aed0*/  SHFL.BFLY PT, R6, R2, 0x2, 0x1f ;  /* 0x0c401f0002067f89 */ /* 0x004e6800000e0000 */
[----:B---3--:R-:W2:Y:S01]  /*aee0*/  SHFL.BFLY PT, R0, R4, 0x2, 0x1f ;  /* 0x0c401f0004007f89 */ /* 0x008ea200000e0000 */
[----:B-1----:R-:W-:Y:S02]  /*aef0*/  FADD.FTZ R6, R6, R2 ;  /* 0x0000000206067221 */ /* 0x002fe40000010000 */
[----:B--2---:R-:W-:-:S03]  /*af00*/  FADD.FTZ R0, R0, R4 ;  /* 0x0000000400007221 */ /* 0x004fc60000010000 */
[----:B------:R-:W1:Y:S04]  /*af10*/  SHFL.BFLY PT, R2, R6, 0x1, 0x1f ;  /* 0x0c201f0006027f89 */ /* 0x000e6800000e0000 */
[----:B------:R-:W2:Y:S01]  /*af20*/  SHFL.BFLY PT, R7, R0, 0x1, 0x1f ;  /* 0x0c201f0000077f89 */ /* 0x000ea200000e0000 */
[----:B-1----:R-:W-:Y:S01]  /*af30*/  FADD.FTZ R6, R6, R2 ;  /* 0x0000000206067221 */ /* 0x002fe20000010000 */
[----:B------:R-:W-:Y:S01]  /*af40*/  MOV R2, RZ ;  /* 0x000000ff00027202 */ /* 0x000fe20000000f00 */
[----:B--2---:R-:W-:-:S03]  /*af50*/  FADD.FTZ R7, R7, R0 ;  /* 0x0000000007077221 */ /* 0x004fc60000010000 */
[----:B------:R-:W-:Y:S02]  /*af60*/  FSETP.NE.FTZ.AND P1, PT, R6, RZ, PT ;  /* 0x000000ff0600720b */ /* 0x000fe40003f35000 */
[----:B------:R-:W-:Y:S02]  /*af70*/  MOV R0, RZ ;  /* 0x000000ff00007202 */ /* 0x000fe40000000f00 */
[----:B------:R-:W-:-:S09]  /*af80*/  FSETP.NE.FTZ.AND P0, PT, R7, RZ, PT ;  /* 0x000000ff0700720b */ /* 0x000fd20003f15000 */
[----:B------:R-:W1:Y:S01]  /*af90*/  @P1 MUFU.RCP R2, R6 ;  /* 0x0000000600021308 */ /* 0x000e620000001000 */
[----:B------:R-:W-:-:S05]  /*afa0*/  @P1 MOV R4, 0x3f317218 ;  /* 0x3f31721800041802 */ /* 0x000fca0000000f00 */
[----:B------:R-:W-:Y:S02]  /*afb0*/  @P1 FMUL.FTZ R5, R4, c[0x0][0x2d0] ;  /* 0x0000b40004051a20 */ /* 0x000fe40000410000 */
[----:B------:R-:W-:Y:S08]  /*afc0*/  @P0 MUFU.RCP R0, R7 ;  /* 0x0000000700000308 */ /* 0x000ff00000001000 */
[----:B------:R-:W2:Y:S01]  /*afd0*/  @P1 MUFU.LG2 R6, R6 ;  /* 0x0000000600061308 */ /* 0x000ea20000000c00 */
[----:B-1----:R-:W-:-:S02]  /*afe0*/  FMUL.FTZ R104, R2, R104 ;  /* 0x0000006802687220 */ /* 0x002fc40000410000 */
[C---:B------:R-:W-:Y:S02]  /*aff0*/  FMUL.FTZ R8, R2.reuse, R105 ;  /* 0x0000006902087220 */ /* 0x040fe40000410000 */
[C---:B------:R-:W-:Y:S02]  /*b000*/  FMUL.FTZ R108, R2.reuse, R108 ;  /* 0x0000006c026c7220 */ /* 0x040fe40000410000 */
[C---:B------:R-:W-:Y:S01]  /*b010*/  FMUL.FTZ R109, R2.reuse, R109 ;  /* 0x0000006d026d7220 */ /* 0x040fe20000410000 */
[----:B------:R-:W1:Y:S01]  /*b020*/  @P0 MUFU.LG2 R7, R7 ;  /* 0x0000000700070308 */ /* 0x000e620000000c00 */
        /* <DEDUP_REMOVED lines=43> */
[----:B------:R-:W-:Y:S01]  /*b2e0*/  FMUL.FTZ R14, R2, R97 ;  /* 0x00000061020e7220 */ /* 0x000fe20000410000 */
[----:B------:R-:W-:Y:S01]  /*b2f0*/  @P0 MOV R2, 0x3f317218 ;  /* 0x3f31721800020802 */ /* 0x000fe20000000f00 */
[----:B--2---:R-:W-:-:S02]  /*b300*/  @P1 FMUL.FTZ R6, R6, 0.69314718246459960938 ;  /* 0x3f31721806061820 */ /* 0x004fc40000410000 */
[----:B-1----:R-:W-:Y:S02]  /*b310*/  @P0 FMUL.FTZ R4, R7, 0.69314718246459960938 ;  /* 0x3f31721807040820 */ /* 0x002fe40000410000 */
[----:B------:R-:W-:Y:S02]  /*b320*/  @P0 FMUL.FTZ R2, R2, c[0x0][0x2d0] ;  /* 0x0000b40002020a20 */ /* 0x000fe40000410000 */
        /* <DEDUP_REMOVED lines=47> */
[----:B------:R-:W-:Y:S02]  /*b620*/  FMUL.FTZ R99, R0, R99 ;  /* 0x0000006300637220 */ /* 0x000fe40000410000 */
[----:B------:R-:W-:Y:S02]  /*b630*/  @P1 FFMA.FTZ R41, R5, R100, R6 ;  /* 0x0000006405291223 */ /* 0x000fe40000010006 */
[----:B------:R-:W-:Y:S02]  /*b640*/  @P0 FFMA.FTZ R42, R2, R3, R4 ;  /* 0x00000003022a0223 */ /* 0x000fe40000010004 */
.L_x_22:
[----:B-1----:R-:W-:Y:S05]  /*b650*/  @P2 BRA `(.L_x_26) ;  /* 0x000016b000002947 */ /* 0x002fea0003800000 */
[----:B------:R-:W2:Y:S01]  /*b660*/  LDL R45, [R1+0x20] ;  /* 0x00002000012d7983 */ /* 0x000ea20000100800 */
[----:B------:R-:W-:Y:S02]  /*b670*/  F2FP.PACK_AB R8, R8, R104 ;  /* 0x000000680808723e */ /* 0x000fe400000000ff */
[----:B------:R-:W-:Y:S01]  /*b680*/  F2FP.PACK_AB R5, R107, R106 ;  /* 0x0000006a6b05723e */ /* 0x000fe200000000ff */
[----:B------:R-:W1:Y:S01]  /*b690*/  S2R R44, SR_TID.X ;  /* 0x00000000002c7919 */ /* 0x000e620000002100 */
[----:B------:R-:W-:-:S02]  /*b6a0*/  F2FP.PACK_AB R6, R109, R108 ;  /* 0x0000006c6d06723e */ /* 0x000fc400000000ff */
[----:B------:R-:W-:Y:S02]  /*b6b0*/  F2FP.PACK_AB R110, R111, R110 ;  /* 0x0000006e6f6e723e */ /* 0x000fe400000000ff */
[----:B------:R-:W-:Y:S02]  /*b6c0*/  F2FP.PACK_AB R38, R38, R112 ;  /* 0x000000702626723e */ /* 0x000fe400000000ff */
[----:B------:R-:W-:Y:S02]  /*b6d0*/  F2FP.PACK_AB R114, R115, R114 ;  /* 0x000000727372723e */ /* 0x000fe400000000ff */
[----:B------:R-:W-:Y:S02]  /*b6e0*/  F2FP.PACK_AB R7, R117, R116 ;  /* 0x000000747507723e */ /* 0x000fe400000000ff */
[----:B------:R-:W-:Y:S02]  /*b6f0*/  F2FP.PACK_AB R118, R119, R118 ;  /* 0x000000767776723e */ /* 0x000fe400000000ff */
[----:B------:R-:W-:-:S02]  /*b700*/  F2FP.PACK_AB R37, R37, R120 ;  /* 0x000000782525723e */ /* 0x000fc400000000ff */
[----:B------:R-:W-:Y:S02]  /*b710*/  F2FP.PACK_AB R122, R123, R122 ;  /* 0x0000007a7b7a723e */ /* 0x000fe400000000ff */
[----:B------:R-:W-:Y:S02]  /*b720*/  F2FP.PACK_AB R36, R36, R124 ;  /* 0x0000007c2424723e */ /* 0x000fe400000000ff */
[----:B------:R-:W-:Y:S02]  /*b730*/  F2FP.PACK_AB R126, R127, R126 ;  /* 0x0000007e7f7e723e */ /* 0x000fe400000000ff */
[----:B------:R-:W-:Y:S02]  /*b740*/  F2FP.PACK_AB R35, R35, R128 ;  /* 0x000000802323723e */ /* 0x000fe400000000ff */
[----:B------:R-:W-:Y:S02]  /*b750*/  F2FP.PACK_AB R130, R131, R130 ;  /* 0x000000828382723e */ /* 0x000fe400000000ff */
[----:B-1----:R-:W-:-:S02]  /*b760*/  SHF.R.S32.HI R43, RZ, 0x1f, R44 ;  /* 0x0000001fff2b7819 */ /* 0x002fc4000001142c */
[----:B------:R-:W-:Y:S02]  /*b770*/  F2FP.PACK_AB R34, R34, R132 ;  /* 0x000000842222723e */ /* 0x000fe400000000ff */
[CC--:B------:R-:W-:Y:S02]  /*b780*/  LEA.HI R2, R43.reuse, R44.reuse, RZ, 0x2 ;  /* 0x0000002c2b027211 */ /* 0x0c0fe400078f10ff */
[----:B------:R-:W-:Y:S02]  /*b790*/  LEA.HI R40, R43, R44, RZ, 0x5 ;  /* 0x0000002c2b287211 */ /* 0x000fe400078f28ff */
[--C-:B------:R-:W-:Y:S02]  /*b7a0*/  SHF.R.S32.HI R4, RZ, 0x2, R2.reuse ;  /* 0x00000002ff047819 */ /* 0x100fe40000011402 */
[----:B------:R-:W-:Y:S02]  /*b7b0*/  SHF.R.S32.HI R0, RZ, 0x1f, R2 ;  /* 0x0000001fff007819 */ /* 0x000fe40000011402 */
[----:B------:R-:W-:-:S02]  /*b7c0*/  SHF.R.S32.HI R39, RZ, 0x5, R40 ;  /* 0x00000005ff277819 */ /* 0x000fc40000011428 */
[----:B------:R-:W-:Y:S02]  /*b7d0*/  LEA.HI R0, R0, R4, RZ, 0x3 ;  /* 0x0000000400007211 */ /* 0x000fe400078f18ff */
[----:B------:R-:W-:Y:S02]  /*b7e0*/  F2FP.PACK_AB R134, R135, R134 ;  /* 0x000000868786723e */ /* 0x000fe400000000ff */
[----:B------:R-:W-:Y:S02]  /*b7f0*/  LOP3.LUT R0, R0, 0xfffffff8, RZ, 0xc0, !PT ;  /* 0xfffffff800007812 */ /* 0x000fe400078ec0ff */
[----:B------:R-:W-:Y:S02]  /*b800*/  F2FP.PACK_AB R33, R33, R136 ;  /* 0x000000882121723e */ /* 0x000fe400000000ff */
[----:B------:R-:W-:Y:S01]  /*b810*/  F2FP.PACK_AB R138, R139, R138 ;  /* 0x0000008a8b8a723e */ /* 0x000fe200000000ff */
[----:B------:R-:W-:Y:S01]  /*b820*/  IMAD.IADD R4, R4, 0x1, -R0 ;  /* 0x0000000104047824 */ /* 0x000fe200078e0a00 */
[----:B------:R-:W-:-:S02]  /*b830*/  LOP3.LUT R0, R2, 0xfffffffc, RZ, 0xc0, !PT ;  /* 0xfffffffc02007812 */ /* 0x000fc400078ec0ff */
[----:B------:R-:W-:Y:S01]  /*b840*/  F2FP.PACK_AB R32, R32, R140 ;  /* 0x0000008c2020723e */ /* 0x000fe200000000ff */
[C---:B------:R-:W-:Y:S01]  /*b850*/  IMAD.SHL.U32 R2, R4.reuse, 0x40, RZ ;  /* 0x0000004004027824 */ /* 0x040fe200078e00ff */
[----:B------:R-:W-:Y:S01]  /*b860*/  LOP3.LUT R3, R4, 0x1, RZ, 0xc0, !PT ;  /* 0x0000000104037812 */ /* 0x000fe200078ec0ff */
[----:B------:R-:W-:Y:S01]  /*b870*/  IMAD.IADD R26, R44, 0x1, -R0 ;  /* 0x000000012c1a7824 */ /* 0x000fe200078e0a00 */
[----:B------:R-:W-:Y:S02]  /*b880*/  F2FP.PACK_AB R142, R143, R142 ;  /* 0x0000008e8f8e723e */ /* 0x000fe400000000ff */
[----:B------:R-:W-:Y:S01]  /*b890*/  LOP3.LUT R0, R2, 0x1c0, RZ, 0xc0, !PT ;  /* 0x000001c002007812 */ /* 0x000fe200078ec0ff */
[----:B------:R-:W-:Y:S01]  /*b8a0*/  IMAD R2, R39, 0x200, R26 ;  /* 0x0000020027027824 */ /* 0x000fe200078e021a */
[----:B------:R-:W-:Y:S02]  /*b8b0*/  ISETP.NE.U32.AND P0, PT, R3, 0x1, PT ;  /* 0x000000010300780c */ /* 0x000fe40003f05070 */
[----:B------:R-:W-:-:S02]  /*b8c0*/  LEA.HI R0, R0, R0, RZ, 0x1d ;  /* 0x0000000000007211 */ /* 0x000fc400078fe8ff */
[----:B------:R-:W-:Y:S01]  /*b8d0*/  R2P PR, R4, 0x6 ;  /* 0x0000000604007804 */ /* 0x000fe20000000000 */
[----:B------:R-:W-:Y:S01]  /*b8e0*/  IMAD.MOV.U32 R4, RZ, RZ, 0x20 ;  /* 0x00000020ff047424 */ /* 0x000fe200078e00ff */
[----:B------:R-:W-:Y:S01]  /*b8f0*/  F2FP.PACK_AB R31, R31, R144 ;  /* 0x000000901f1f723e */ /* 0x000fe200000000ff */
[----:B------:R-:W-:Y:S01]  /*b900*/  IMAD.U32 R0, R2, 0x2, R0 ;  /* 0x0000000202007824 */ /* 0x000fe200078e0000 */
[----:B------:R-:W-:Y:S02]  /*b910*/  F2FP.PACK_AB R146, R147, R146 ;  /* 0x000000929392723e */ /* 0x000fe400000000ff */
[----:B------:R-:W-:Y:S01]  /*b920*/  SEL R4, R4, 0xffffffe0, !P1 ;  /* 0xffffffe004047807 */ /* 0x000fe20004800000 */
[----:B------:R-:W-:Y:S01]  /*b930*/  IMAD.SHL.U32 R0, R0, 0x2, RZ ;  /* 0x0000000200007824 */ /* 0x000fe200078e00ff */
[----:B------:R-:W-:Y:S01]  /*b940*/  BAR.SYNC.DEFER_BLOCKING 0x1, 0x100 ;  /* 0x0044000000007b1d */ /* 0x000fe20000010000 */
[----:B------:R-:W-:Y:S02]  /*b950*/  F2FP.PACK_AB R30, R30, R148 ;  /* 0x000000941e1e723e */ /* 0x000fe400000000ff */
[----:B------:R-:W-:-:S02]  /*b960*/  F2FP.PACK_AB R150, R151, R150 ;  /* 0x000000969796723e */ /* 0x000fc400000000ff */
[C---:B------:R-:W-:Y:S02]  /*b970*/  IADD3 R3, R0.reuse, 0x80, RZ ;  /* 0x0000008000037810 */ /* 0x040fe40007ffe0ff */
[C---:B------:R-:W-:Y:S02]  /*b980*/  IADD3 R2, R0.reuse, 0x70, RZ ;  /* 0x0000007000027810 */ /* 0x040fe40007ffe0ff */
[----:B------:R-:W-:Y:S01]  /*b990*/  @P0 IADD3 R2, R3, 0x10, RZ ;  /* 0x0000001003020810 */ /* 0x000fe20007ffe0ff */
[----:B------:R-:W-:Y:S01]  /*b9a0*/  IMAD.IADD R3, R0, 0x1, R4 ;  /* 0x0000000100037824 */ /* 0x000fe200078e0204 */
[----:B------:R-:W-:Y:S02]  /*b9b0*/  F2FP.PACK_AB R29, R29, R52 ;  /* 0x000000341d1d723e */ /* 0x000fe400000000ff */
[----:B------:R-:W-:Y:S02]  /*b9c0*/  F2FP.PACK_AB R54, R55, R54 ;  /* 0x000000363736723e */ /* 0x000fe400000000ff */
[----:B------:R-:W-:-:S02]  /*b9d0*/  F2FP.PACK_AB R28, R28, R56 ;  /* 0x000000381c1c723e */ /* 0x000fc400000000ff */
[----:B------:R-:W-:Y:S02]  /*b9e0*/  F2FP.PACK_AB R58, R59, R58 ;  /* 0x0000003a3b3a723e */ /* 0x000fe400000000ff */
[----:B------:R-:W-:Y:S02]  /*b9f0*/  F2FP.PACK_AB R27, R27, R60 ;  /* 0x0000003c1b1b723e */ /* 0x000fe400000000ff */
[----:B------:R-:W-:Y:S02]  /*ba00*/  F2FP.PACK_AB R62, R63, R62 ;  /* 0x0000003e3f3e723e */ /* 0x000fe400000000ff */
[----:B------:R-:W-:Y:S01]  /*ba10*/  F2FP.PACK_AB R25, R25, R64 ;  /* 0x000000401919723e */ /* 0x000fe200000000ff */
[----:B------:R1:W-:Y:S01]  /*ba20*/  STS [R0+0x80], R8 ;  /* 0x0000800800007388 */ /* 0x0003e20000000800 */
[----:B------:R-:W-:Y:S02]  /*ba30*/  F2FP.PACK_AB R67, R67, R66 ;  /* 0x000000424343723e */ /* 0x000fe400000000ff */
[----:B------:R-:W-:Y:S01]  /*ba40*/  F2FP.PACK_AB R24, R24, R68 ;  /* 0x000000441818723e */ /* 0x000fe200000000ff */
[----:B------:R-:W-:Y:S01]  /*ba50*/  STS [R0+0x480], R5 ;  /* 0x0004800500007388 */ /* 0x000fe20000000800 */
[----:B------:R-:W-:-:S02]  /*ba60*/  F2FP.PACK_AB R23, R23, R70 ;  /* 0x000000461717723e */ /* 0x000fc400000000ff */
[----:B------:R-:W-:Y:S01]  /*ba70*/  F2FP.PACK_AB R22, R22, R72 ;  /* 0x000000481616723e */ /* 0x000fe200000000ff */
[----:B------:R3:W-:Y:S01]  /*ba80*/  STS [R2], R6 ;  /* 0x0000000602007388 */ /* 0x0007e20000000800 */
[----:B------:R-:W-:Y:S02]  /*ba90*/  F2FP.PACK_AB R21, R21, R74 ;  /* 0x0000004a1515723e */ /* 0x000fe400000000ff */
[----:B------:R-:W-:Y:S01]  /*baa0*/  F2FP.PACK_AB R20, R20, R76 ;  /* 0x0000004c1414723e */ /* 0x000fe200000000ff */
[----:B------:R-:W-:Y:S01]  /*bab0*/  STS [R2+0x400], R110 ;  /* 0x0004006e02007388 */ /* 0x000fe20000000800 */
        /* <DEDUP_REMOVED lines=8> */
[----:B-1----:R-:W-:Y:S01]  /*bb40*/  IMAD.MOV.U32 R8, RZ, RZ, 0x40 ;  /* 0x00000040ff087424 */ /* 0x002fe200078e00ff */
[----:B------:R-:W-:Y:S02]  /*bb50*/  F2FP.PACK_AB R11, R11, R90 ;  /* 0x0000005a0b0b723e */ /* 0x000fe400000000ff */
[----:B------:R-:W-:Y:S02]  /*bb60*/  F2FP.PACK_AB R9, R9, R92 ;  /* 0x0000005c0909723e */ /* 0x000fe400000000ff */
[----:B------:R-:W-:-:S02]  /*bb70*/  F2FP.PACK_AB R15, R15, R94 ;  /* 0x0000005e0f0f723e */ /* 0x000fc400000000ff */
[----:B------:R-:W-:Y:S02]  /*bb80*/  F2FP.PACK_AB R14, R14, R96 ;  /* 0x000000600e0e723e */ /* 0x000fe400000000ff */
[----:B---3--:R-:W-:Y:S01]  /*bb90*/  SEL R6, R8, 0xffffffc0, !P2 ;  /* 0xffffffc008067807 */ /* 0x008fe20005000000 */
[----:B------:R-:W-:Y:S01]  /*bba0*/  IMAD.IADD R8, R4, 0x1, R2 ;  /* 0x0000000104087824 */ /* 0x000fe200078e0202 */
[----:B------:R-:W-:Y:S02]  /*bbb0*/  F2FP.PACK_AB R10, R99, R98 ;  /* 0x00000062630a723e */ /* 0x000fe400000000ff */
[----:B------:R-:W-:Y:S01]  /*bbc0*/  ISETP.NE.U32.AND P0, PT, RZ, c[0x0][0x500], PT ;  /* 0x00014000ff007a0c */ /* 0x000fe20003f05070 */
[----:B------:R-:W-:Y:S01]  /*bbd0*/  IMAD.IADD R5, R0, 0x1, R6 ;  /* 0x0000000100057824 */ /* 0x000fe200078e0206 */
[----:B------:R1:W-:Y:S01]  /*bbe0*/  STS [R8], R7 ;  /* 0x0000000708007388 */ /* 0x0003e20000000800 */
[----:B------:R-:W-:Y:S01]  /*bbf0*/  IMAD.IADD R4, R6, 0x1, R3 ;  /* 0x0000000106047824 */ /* 0x000fe200078e0203 */
[----:B------:R-:W-:-:S02]  /*bc00*/  ISETP.NE.AND.EX P0, PT, RZ, c[0x0][0x504], PT, P0 ;  /* 0x00014100ff007a0c */ /* 0x000fc40003f05300 */
[----:B------:R-:W-:Y:S01]  /*bc10*/  STS [R8+0x400], R118 ;  /* 0x0004007608007388 */ /* 0x000fe20000000800 */
[----:B------:R-:W-:-:S03]  /*bc20*/  ISETP.NE.U32.AND P1, PT, RZ, c[0x0][0x508], PT ;  /* 0x00014200ff007a0c */ /* 0x000fc60003f25070 */
[----:B------:R-:W-:Y:S01]  /*bc30*/  STS [R5+0x80], R37 ;  /* 0x0000802505007388 */ /* 0x000fe20000000800 */
[----:B------:R-:W-:-:S03]  /*bc40*/  ISETP.NE.AND.EX P1, PT, RZ, c[0x0][0x50c], PT, P1 ;  /* 0x00014300ff007a0c */ /* 0x000fc60003f25310 */
[----:B------:R-:W-:Y:S01]  /*bc50*/  STS [R5+0x480], R122 ;  /* 0x0004807a05007388 */ /* 0x000fe20000000800 */
[----:B-1----:R-:W-:Y:S02]  /*bc60*/  IMAD.IADD R7, R6, 0x1, R2 ;  /* 0x0000000106077824 */ /* 0x002fe400078e0202 */
[----:B------:R-:W-:-:S03]  /*bc70*/  IMAD.IADD R6, R8, 0x1, R6 ;  /* 0x0000000108067824 */ /* 0x000fc600078e0206 */
[----:B------:R-:W-:Y:S04]  /*bc80*/  STS [R7], R36 ;  /* 0x0000002407007388 */ /* 0x000fe80000000800 */
[----:B------:R-:W-:Y:S04]  /*bc90*/  STS [R7+0x400], R126 ;  /* 0x0004007e07007388 */ /* 0x000fe80000000800 */
[----:B------:R-:W-:Y:S04]  /*bca0*/  STS [R4+0x80], R35 ;  /* 0x0000802304007388 */ /* 0x000fe80000000800 */
[----:B------:R-:W-:Y:S04]  /*bcb0*/  STS [R4+0x480], R130 ;  /* 0x0004808204007388 */ /* 0x000fe80000000800 */
[----:B------:R-:W-:Y:S04]  /*bcc0*/  STS [R6], R34 ;  /* 0x0000002206007388 */ /* 0x000fe80000000800 */
        /* <DEDUP_REMOVED lines=20> */
[----:B------:R1:W-:Y:S04]  /*be10*/  STS [R2+0x8400], R21 ;  /* 0x0084001502007388 */ /* 0x0003e80000000800 */
[----:B------:R-:W-:Y:S04]  /*be20*/  STS [R3+0x8080], R20 ;  /* 0x0080801403007388 */ /* 0x000fe80000000800 */
[----:B------:R-:W-:Y:S04]  /*be30*/  STS [R3+0x8480], R19 ;  /* 0x0084801303007388 */ /* 0x000fe80000000800 */
[----:B------:R-:W-:Y:S04]  /*be40*/  STS [R8+0x8000], R18 ;  /* 0x0080001208007388 */ /* 0x000fe80000000800 */
[----:B------:R-:W-:Y:S04]  /*be50*/  STS [R8+0x8400], R17 ;  /* 0x0084001108007388 */ /* 0x000fe80000000800 */
[----:B------:R-:W-:Y:S04]  /*be60*/  STS [R5+0x8080], R16 ;  /* 0x0080801005007388 */ /* 0x000fe80000000800 */
[----:B------:R-:W-:Y:S01]  /*be70*/  STS [R5+0x8480], R13 ;  /* 0x0084800d05007388 */ /* 0x000fe20000000800 */
[----:B-1----:R-:W-:-:S03]  /*be80*/  IMAD.MOV.U32 R2, RZ, RZ, 0x4 ;  /* 0x00000004ff027424 */ /* 0x002fc600078e00ff */
[----:B------:R-:W-:Y:S04]  /*be90*/  STS [R7+0x8000], R12 ;  /* 0x0080000c07007388 */ /* 0x000fe80000000800 */
[----:B------:R-:W-:Y:S04]  /*bea0*/  STS [R7+0x8400], R11 ;  /* 0x0084000b07007388 */ /* 0x000fe80000000800 */
[----:B------:R2:W-:Y:S04]  /*beb0*/  STS [R4+0x8080], R9 ;  /* 0x0080800904007388 */ /* 0x0005e80000000800 */
[----:B------:R1:W-:Y:S04]  /*bec0*/  STS [R4+0x8480], R15 ;  /* 0x0084800f04007388 */ /* 0x0003e80000000800 */
[----:B------:R1:W-:Y:S04]  /*bed0*/  STS [R6+0x8000], R14 ;  /* 0x0080000e06007388 */ /* 0x0003e80000000800 */
[----:B------:R1:W-:Y:S01]  /*bee0*/  STS [R6+0x8400], R10 ;  /* 0x0084000a06007388 */ /* 0x0003e20000000800 */
[----:B--2---:R-:W-:-:S03]  /*bef0*/  IMAD.WIDE R8, R45, R2, c[0x0][0x500] ;  /* 0x000140002d087625 */ /* 0x004fc600078e0202 */
[----:B------:R-:W-:Y:S06]  /*bf00*/  BAR.SYNC.DEFER_BLOCKING 0x1, 0x100 ;  /* 0x0044000000007b1d */ /* 0x000fec0000010000 */
[----:B------:R-:W2:Y:S01]  /*bf10*/  @P0 LDG.E R0, [R8.64] ;  /* 0x0000000408000981 */ /* 0x000ea2000c1e1900 */
[----:B------:R-:W-:Y:S02]  /*bf20*/  IMAD.MOV.U32 R24, RZ, RZ, c[0x0][0x388] ;  /* 0x0000e200ff187624 */ /* 0x000fe400078e00ff */
[----:B------:R-:W-:-:S05]  /*bf30*/  @P1 IMAD.WIDE R2, R45, R2, c[0x0][0x508] ;  /* 0x000142002d021625 */ /* 0x000fca00078e0202 */
[----:B------:R3:W5:Y:S02]  /*bf40*/  @P1 LDG.E R24, [R2.64] ;  /* 0x0000000402181981 */ /* 0x000764000c1e1900 */
[----:B---3--:R-:W-:Y:S02]  /*bf50*/  CS2R R2, SRZ ;  /* 0x0000000000027805 */ /* 0x008fe4000001ff00 */
[--C-:B--2---:R-:W-:Y:S01]  /*bf60*/  @P0 SHF.R.S32.HI R3, RZ, 0x1f, R0.reuse ;  /* 0x0000001fff030819 */ /* 0x104fe20000011400 */
[----:B------:R-:W-:Y:S01]  /*bf70*/  @P0 IMAD.MOV.U32 R2, RZ, RZ, R0 ;  /* 0x000000ffff020224 */ /* 0x000fe200078e0000 */
[----:B------:R-:W-:Y:S05]  /*bf80*/  @P1 BRA `(.L_x_27) ;  /* 0x0000004000001947 */ /* 0x000fea0003800000 */
[----:B-1----:R-:W-:Y:S05]  /*bf90*/  @!P0 BRA `(.L_x_27) ;  /* 0x0000003000008947 */ /* 0x002fea0003800000 */
[----:B------:R-:W2:Y:S04]  /*bfa0*/  LDG.E R4, [R8.64] ;  /* 0x0000000408047981 */ /* 0x000ea8000c1e1900 */
[----:B------:R-:W2:Y:S02]  /*bfb0*/  LDG.E R0, [R8.64+0x4] ;  /* 0x0000040408007981 */ /* 0x000ea4000c1e1900 */
[----:B--2--5:R-:W-:-:S02]  /*bfc0*/  IADD3 R24, -R4, R0, RZ ;  /* 0x0000000004187210 */ /* 0x024fc40007ffe1ff */
.L_x_27:
[----:B-1----:R-:W-:Y:S01]  /*bfd0*/  LOP3.LUT R0, R40, 0xffffffe0, RZ, 0xc0, !PT ;  /* 0xffffffe028007812 */ /* 0x002fe200078ec0ff */
[----:B------:R-:W1:Y:S01]  /*bfe0*/  S2R R20, SR_CTAID.X ;  /* 0x0000000000147919 */ /* 0x000e620000002500 */
[----:B------:R-:W-:Y:S01]  /*bff0*/  SHF.R.S32.HI R4, RZ, 0x1f, R39 ;  /* 0x0000001fff047819 */ /* 0x000fe20000011427 */
[----:B------:R-:W-:Y:S01]  /*c000*/  IMAD.MOV.U32 R7, RZ, RZ, c[0x0][0x4e8] ;  /* 0x00013a00ff077624 */ /* 0x000fe200078e00ff */
[----:B------:R-:W-:Y:S01]  /*c010*/  LEA.HI R16, R43, R44, RZ, 0x3 ;  /* 0x0000002c2b107211 */ /* 0x000fe200078f18ff */
[----:B------:R-:W-:Y:S01]  /*c020*/  IMAD.IADD R0, R44, 0x1, -R0 ;  /* 0x000000012c007824 */ /* 0x000fe200078e0a00 */
[----:B------:R-:W2:Y:S01]  /*c030*/  S2R R11, SR_CTAID.Y ;  /* 0x00000000000b7919 */ /* 0x000ea20000002600 */
[----:B------:R-:W-:Y:S01]  /*c040*/  LEA.HI R4, R4, R39, RZ, 0x3 ;  /* 0x0000002704047211 */ /* 0x000fe200078f18ff */
[----:B-----5:R-:W-:Y:S01]  /*c050*/  IMAD R24, R24, c[0x0][0x4e8], RZ ;  /* 0x00013a0018187a24 */ /* 0x020fe200078e02ff */
[----:B------:R-:W-:Y:S01]  /*c060*/  ISETP.NE.AND P1, PT, R7, 0x1, PT ;  /* 0x000000010700780c */ /* 0x000fe20003f25270 */
[----:B------:R-:W-:Y:S01]  /*c070*/  BSSY B0, `(.L_x_28) ;  /* 0x0000081000007945 */ /* 0x000fe20003800000 */
[----:B------:R-:W-:-:S02]  /*c080*/  SHF.R.S32.HI R6, RZ, 0x1f, R0 ;  /* 0x0000001fff067819 */ /* 0x000fc40000011400 */
[----:B------:R-:W-:Y:S02]  /*c090*/  LOP3.LUT R5, R4, 0xffffff8, RZ, 0xc0, !PT ;  /* 0x0ffffff804057812 */ /* 0x000fe400078ec0ff */
[----:B------:R-:W-:Y:S02]  /*c0a0*/  LEA.HI R4, R26, R26, RZ, 0x1 ;  /* 0x0000001a1a047211 */ /* 0x000fe400078f08ff */
[----:B------:R-:W-:Y:S02]  /*c0b0*/  LEA.HI R6, R6, R0, RZ, 0x2 ;  /* 0x0000000006067211 */ /* 0x000fe400078f10ff */
[----:B------:R-:W-:Y:S02]  /*c0c0*/  IADD3 R7, R39, -R5, RZ ;  /* 0x8000000527077210 */ /* 0x000fe40007ffe0ff */
[----:B------:R-:W-:Y:S02]  /*c0d0*/  LOP3.LUT R4, R4, 0x1ffffffe, RZ, 0xc0, !PT ;  /* 0x1ffffffe04047812 */ /* 0x000fe400078ec0ff */
[----:B------:R-:W-:Y:S01]  /*c0e0*/  SHF.R.S32.HI R5, RZ, 0x2, R6 ;  /* 0x00000002ff057819 */ /* 0x000fe20000011406 */
[----:B------:R-:W-:Y:S01]  /*c0f0*/  IMAD R6, R3, c[0x0][0x3a0], RZ ;  /* 0x0000e80003067a24 */ /* 0x000fe200078e02ff */
[----:B------:R-:W-:Y:S01]  /*c100*/  LOP3.LUT P2, RZ, R0, 0x3, RZ, 0xc0, !PT ;  /* 0x0000000300ff7812 */ /* 0x000fe2000784c0ff */
[----:B------:R-:W-:Y:S01]  /*c110*/  IMAD.IADD R0, R26, 0x1, -R4 ;  /* 0x000000011a007824 */ /* 0x000fe200078e0a04 */
[----:B------:R-:W-:Y:S01]  /*c120*/  LOP3.LUT R4, R16, 0xfffffff8, RZ, 0xc0, !PT ;  /* 0xfffffff810047812 */ /* 0x000fe200078ec0ff */
[----:B------:R-:W-:Y:S01]  /*c130*/  IMAD R17, R7, 0x10, R5 ;  /* 0x0000001007117824 */ /* 0x000fe200078e0205 */
[----:B------:R-:W-:Y:S01]  /*c140*/  SEL R14, R45, RZ, !P0 ;  /* 0x000000ff2d0e7207 */ /* 0x000fe20004000000 */
[----:B------:R-:W-:Y:S01]  /*c150*/  IMAD R6, R2, c[0x0][0x3a4], R6 ;  /* 0x0000e90002067a24 */ /* 0x000fe200078e0206 */
[----:B------:R-:W-:Y:S01]  /*c160*/  IADD3 R15, -R4, R44, RZ ;  /* 0x0000002c040f7210 */ /* 0x000fe20007ffe1ff */
[----:B------:R-:W-:Y:S01]  /*c170*/  IMAD R0, R0, 0x8, R17 ;  /* 0x0000000800007824 */ /* 0x000fe200078e0211 */
[----:B--2---:R-:W-:Y:S01]  /*c180*/  SHF.R.S32.HI R10, RZ, 0x1f, R11 ;  /* 0x0000001fff0a7819 */ /* 0x004fe2000001140b */
[----:B------:R-:W-:Y:S01]  /*c190*/  IMAD.WIDE.U32 R4, R2, c[0x0][0x3a0], RZ ;  /* 0x0000e80002047a25 */ /* 0x000fe200078e00ff */
[----:B------:R-:W-:-:S02]  /*c1a0*/  SHF.R.S32.HI R16, RZ, 0x3, R16 ;  /* 0x00000003ff107819 */ /* 0x000fc40000011410 */
[----:B------:R-:W-:Y:S01]  /*c1b0*/  LEA.HI R19, R43, R44, RZ, 0x6 ;  /* 0x0000002c2b137211 */ /* 0x000fe200078f30ff */
[----:B-1----:R-:W-:Y:S01]  /*c1c0*/  IMAD R7, R20, 0x80, R0 ;  /* 0x0000008014077824 */ /* 0x002fe200078e0200 */
[----:B------:R-:W-:Y:S01]  /*c1d0*/  LEA R13, R15, R16, 0x5 ;  /* 0x000000100f0d7211 */ /* 0x000fe200078e28ff */
[----:B------:R-:W-:Y:S01]  /*c1e0*/  IMAD.WIDE.U32 R8, R11, c[0x0][0x490], R2 ;  /* 0x000124000b087a25 */ /* 0x000fe200078e0002 */
[----:B------:R-:W-:-:S03]  /*c1f0*/  IADD3 R3, R5, R6, RZ ;  /* 0x0000000605037210 */ /* 0x000fc60007ffe0ff */
[----:B------:R-:W-:-:S04]  /*c200*/  @P1 IMAD.HI.U32 R6, R7, c[0x0][0x4ec], RZ ;  /* 0x00013b0007061a27 */ /* 0x000fc800078e00ff */
[C---:B------:R-:W-:Y:S02]  /*c210*/  IMAD R5, R10.reuse, c[0x0][0x490], RZ ;  /* 0x000124000a057a24 */ /* 0x040fe400078e02ff */
[----:B------:R-:W-:Y:S01]  /*c220*/  IMAD.MOV.U32 R0, RZ, RZ, R7 ;  /* 0x000000ffff007224 */ /* 0x000fe200078e0007 */
[----:B------:R-:W-:Y:S01]  /*c230*/  @P1 SHF.R.U32.HI R0, RZ, c[0x0][0x4f0], R6 ;  /* 0x00013c00ff001a19 */ /* 0x000fe20000011606 */
[----:B------:R-:W-:Y:S02]  /*c240*/  IMAD R5, R11, c[0x0][0x494], R5 ;  /* 0x000125000b057a24 */ /* 0x000fe400078e0205 */
[----:B------:R-:W-:Y:S01]  /*c250*/  IMAD.MOV.U32 R2, RZ, RZ, R4 ;  /* 0x000000ffff027224 */ /* 0x000fe200078e0004 */
[----:B------:R-:W-:Y:S01]  /*c260*/  SHF.R.S32.HI R4, RZ, 0x1f, R45 ;  /* 0x0000001fff047819 */ /* 0x000fe2000001142d */
[----:B------:R-:W-:Y:S01]  /*c270*/  IMAD R10, R10, c[0x0][0x3e8], RZ ;  /* 0x0000fa000a0a7a24 */ /* 0x000fe200078e02ff */
[----:B------:R-:W-:Y:S01]  /*c280*/  IADD3 R5, R9, R5, RZ ;  /* 0x0000000509057210 */ /* 0x000fe20007ffe0ff */
[----:B------:R-:W-:Y:S01]  /*c290*/  IMAD.MOV R6, RZ, RZ, -R0 ;  /* 0x000000ffff067224 */ /* 0x000fe200078e0a00 */
[----:B------:R-:W-:Y:S01]  /*c2a0*/  SEL R12, R4, RZ, !P0 ;  /* 0x000000ff040c7207 */ /* 0x000fe20004000000 */
[----:B------:R-:W-:Y:S01]  /*c2b0*/  IMAD.MOV.U32 R4, RZ, RZ, R8 ;  /* 0x000000ffff047224 */ /* 0x000fe200078e0008 */
[----:B------:R-:W-:Y:S01]  /*c2c0*/  SHF.R.S32.HI R9, RZ, 0x1f, R0 ;  /* 0x0000001fff097819 */ /* 0x000fe20000011400 */
[----:B------:R-:W-:-:S02]  /*c2d0*/  IMAD R10, R11, c[0x0][0x3ec], R10 ;  /* 0x0000fb000b0a7a24 */ /* 0x000fc400078e020a */
[----:B------:R-:W-:-:S04]  /*c2e0*/  IMAD.WIDE.U32 R2, R11, c[0x0][0x3e8], R2 ;  /* 0x0000fa000b027a25 */ /* 0x000fc800078e0002 */
[----:B------:R-:W-:Y:S01]  /*c2f0*/  IMAD R8, R6, c[0x0][0x4e8], R7 ;  /* 0x00013a0006087a24 */ /* 0x000fe200078e0207 */
[----:B------:R-:W-:Y:S01]  /*c300*/  IADD3 R3, R3, R10, RZ ;  /* 0x0000000a03037210 */ /* 0x000fe20007ffe0ff */
[----:B------:R-:W-:Y:S02]  /*c310*/  IMAD R6, R12, c[0x0][0x498], RZ ;  /* 0x000126000c067a24 */ /* 0x000fe400078e02ff */
[----:B------:R-:W-:Y:S01]  /*c320*/  IMAD.WIDE.U32 R4, R14, c[0x0][0x498], R4 ;  /* 0x000126000e047a25 */ /* 0x000fe200078e0004 */
[----:B------:R-:W-:-:S03]  /*c330*/  SHF.R.S32.HI R10, RZ, 0x1f, R8 ;  /* 0x0000001fff0a7819 */ /* 0x000fc60000011408 */
[----:B------:R-:W-:Y:S01]  /*c340*/  IMAD R6, R14, c[0x0][0x49c], R6 ;  /* 0x000127000e067a24 */ /* 0x000fe200078e0206 */
[----:B------:R-:W-:Y:S01]  /*c350*/  IADD3 R4, P0, R0, R4, RZ ;  /* 0x0000000400047210 */ /* 0x000fe20007f1e0ff */
[----:B------:R-:W-:Y:S02]  /*c360*/  IMAD R10, R10, c[0x0][0x488], RZ ;  /* 0x000122000a0a7a24 */ /* 0x000fe400078e02ff */
[----:B------:R-:W-:Y:S01]  /*c370*/  IMAD R13, R20, 0x80, R13 ;  /* 0x00000080140d7824 */ /* 0x000fe200078e020d */
[----:B------:R-:W-:Y:S01]  /*c380*/  IADD3.X R5, R9, R5, R6, P0, !PT ;  /* 0x0000000509057210 */ /* 0x000fe200007fe406 */
[----:B------:R-:W-:Y:S02]  /*c390*/  IMAD.SHL.U32 R18, R16, 0x40, RZ ;  /* 0x0000004010127824 */ /* 0x000fe400078e00ff */
[C---:B------:R-:W-:Y:S02]  /*c3a0*/  IMAD R10, R8.reuse, c[0x0][0x48c], R10 ;  /* 0x00012300080a7a24 */ /* 0x040fe400078e020a */
[----:B------:R-:W-:Y:S01]  /*c3b0*/  IMAD.WIDE.U32 R4, R8, c[0x0][0x488], R4 ;  /* 0x0001220008047a25 */ /* 0x000fe200078e0004 */
[----:B------:R-:W-:-:S03]  /*c3c0*/  LOP3.LUT R0, R18, 0x1c0, RZ, 0xc0, !PT ;  /* 0x000001c012007812 */ /* 0x000fc600078ec0ff */
[----:B------:R-:W-:Y:S01]  /*c3d0*/  @P1 IMAD.HI.U32 R11, R13, c[0x0][0x4ec], RZ ;  /* 0x00013b000d0b1a27 */ /* 0x000fe200078e00ff */
[----:B------:R-:W-:Y:S02]  /*c3e0*/  LEA R9, P0, R4, c[0x0][0x450], 0x2 ;  /* 0x0001140004097a11 */ /* 0x000fe400078010ff */
[----:B------:R-:W-:Y:S01]  /*c3f0*/  IADD3 R10, R5, R10, RZ ;  /* 0x0000000a050a7210 */ /* 0x000fe20007ffe0ff */
[----:B------:R-:W-:Y:S02]  /*c400*/  IMAD.SHL.U32 R6, R15, 0x8, RZ ;  /* 0x000000080f067824 */ /* 0x000fe400078e00ff */
[----:B------:R-:W-:Y:S01]  /*c410*/  IMAD R8, R12, c[0x0][0x3f0], RZ ;  /* 0x0000fc000c087a24 */ /* 0x000fe200078e02ff */
[----:B------:R-:W-:Y:S01]  /*c420*/  LEA.HI.X R4, R4, c[0x0][0x454], R10, 0x2, P0 ;  /* 0x0001150004047a11 */ /* 0x000fe200000f140a */
[----:B------:R-:W-:Y:S01]  /*c430*/  IMAD.MOV.U32 R7, RZ, RZ, R13 ;  /* 0x000000ffff077224 */ /* 0x000fe200078e000d */
[----:B------:R-:W-:Y:S01]  /*c440*/  @P1 SHF.R.U32.HI R7, RZ, c[0x0][0x4f0], R11 ;  /* 0x00013c00ff071a19 */ /* 0x000fe2000001160b */
[C---:B------:R-:W-:Y:S01]  /*c450*/  IMAD R8, R14.reuse, c[0x0][0x3f4], R8 ;  /* 0x0000fd000e087a24 */ /* 0x040fe200078e0208 */
[----:B------:R-:W-:Y:S01]  /*c460*/  SHF.R.U32.HI R11, RZ, 0x3, R0 ;  /* 0x00000003ff0b7819 */ /* 0x000fe20000011600 */
[----:B------:R-:W-:Y:S01]  /*c470*/  IMAD.WIDE.U32 R2, R14, c[0x0][0x3f0], R2 ;  /* 0x0000fc000e027a25 */ /* 0x000fe200078e0002 */
[----:B------:R-:W-:Y:S01]  /*c480*/  LOP3.LUT R0, R0, 0x38, R6, 0xf8, !PT ;  /* 0x0000003800007812 */ /* 0x000fe200078ef806 */
[----:B------:R-:W-:Y:S01]  /*c490*/  SHFL.IDX PT, R10, R9, RZ, 0x1c1f ;  /* 0x001c1fff090a7589 */ /* 0x000fe200000e0000 */
[--C-:B------:R-:W-:Y:S01]  /*c4a0*/  SHF.R.S32.HI R5, RZ, 0x1f, R7.reuse ;  /* 0x0000001fff057819 */ /* 0x100fe20000011407 */
[----:B------:R-:W-:Y:S01]  /*c4b0*/  IMAD.IADD R3, R3, 0x1, R8 ;  /* 0x0000000103037824 */ /* 0x000fe200078e0208 */
[----:B------:R-:W-:Y:S01]  /*c4c0*/  LOP3.LUT R14, R0, R11, RZ, 0x3c, !PT ;  /* 0x0000000b000e7212 */ /* 0x000fe200078e3cff */
[----:B------:R-:W-:Y:S01]  /*c4d0*/  IMAD.MOV R0, RZ, RZ, -R7 ;  /* 0x000000ffff007224 */ /* 0x000fe200078e0a07 */
[----:B------:R-:W1:Y:S01]  /*c4e0*/  SHFL.IDX PT, R11, R4, RZ, 0x1c1f ;  /* 0x001c1fff040b7589 */ /* 0x000e6200000e0000 */
[----:B------:R-:W-:-:S02]  /*c4f0*/  IMAD R5, R5, c[0x0][0x3e0], RZ ;  /* 0x0000f80005057a24 */ /* 0x000fc400078e02ff */
[C---:B------:R-:W-:Y:S01]  /*c500*/  IMAD.WIDE.U32 R2, R7.reuse, c[0x0][0x3e0], R2 ;  /* 0x0000f80007027a25 */ /* 0x040fe200078e0002 */
[----:B------:R-:W-:Y:S03]  /*c510*/  SHFL.IDX PT, R8, R9, 0x1, 0x1c1f ;  /* 0x003c1f0009087f89 */ /* 0x000fe600000e0000 */
[----:B------:R-:W-:Y:S01]  /*c520*/  IMAD R12, R7, c[0x0][0x3e4], R5 ;  /* 0x0000f900070c7a24 */ /* 0x000fe200078e0205 */
[----:B------:R2:W3:Y:S01]  /*c530*/  SHFL.IDX PT, R9, R4, 0x1, 0x1c1f ;  /* 0x003c1f0004097f89 */ /* 0x0004e200000e0000 */
[----:B------:R-:W-:Y:S02]  /*c540*/  IMAD.SHL.U32 R5, R19, 0x8, RZ ;  /* 0x0000000813057824 */ /* 0x000fe400078e00ff */
[----:B------:R-:W-:-:S03]  /*c550*/  IMAD.IADD R3, R3, 0x1, R12 ;  /* 0x0000000103037824 */ /* 0x000fc600078e020c */
[----:B------:R-:W-:Y:S01]  /*c560*/  LOP3.LUT R7, R14, 0x7ffffe00, R5, 0xf8, !PT ;  /* 0x7ffffe000e077812 */ /* 0x000fe200078ef805 */
[----:B--2---:R-:W-:Y:S01]  /*c570*/  IMAD R4, R0, c[0x0][0x4e8], R13 ;  /* 0x00013a0000047a24 */ /* 0x004fe200078e020d */
[----:B------:R-:W-:-:S03]  /*c580*/  LEA R0, R20, R17, 0x7 ;  /* 0x0000001114007211 */ /* 0x000fc600078e38ff */
[----:B------:R-:W-:Y:S01]  /*c590*/  IMAD.WIDE.U32 R2, R4, c[0x0][0x3d8], R2 ;  /* 0x0000f60004027a25 */ /* 0x000fe200078e0002 */
[C---:B------:R-:W-:Y:S02]  /*c5a0*/  IADD3 R13, R0.reuse, 0x8, RZ ;  /* 0x00000008000d7810 */ /* 0x040fe40007ffe0ff */
[-C--:B------:R-:W-:Y:S02]  /*c5b0*/  ISETP.GE.OR P0, PT, R0, R24.reuse, P2 ;  /* 0x000000180000720c */ /* 0x080fe40001706670 */
[----:B------:R-:W-:Y:S02]  /*c5c0*/  SHF.R.S32.HI R0, RZ, 0x1f, R4 ;  /* 0x0000001fff007819 */ /* 0x000fe40000011404 */
[----:B------:R-:W-:-:S03]  /*c5d0*/  ISETP.GE.OR P2, PT, R13, R24, P2 ;  /* 0x000000180d00720c */ /* 0x000fc60001746670 */
[----:B------:R-:W-:-:S04]  /*c5e0*/  IMAD R0, R0, c[0x0][0x3d8], RZ ;  /* 0x0000f60000007a24 */ /* 0x000fc800078e02ff */
[----:B------:R-:W-:Y:S01]  /*c5f0*/  IMAD R5, R4, c[0x0][0x3dc], R0 ;  /* 0x0000f70004057a24 */ /* 0x000fe200078e0200 */
[----:B------:R-:W-:Y:S01]  /*c600*/  SHF.L.U32 R0, R7, 0x1, RZ ;  /* 0x0000000107007819 */ /* 0x000fe200000006ff */
[----:B-1----:R1:W-:Y:S01]  /*c610*/  @!P0 ST.E [R10.64], R41 ;  /* 0x000000290a008985 */ /* 0x0023e2000c101904 */
[----:B------:R-:W-:Y:S01]  /*c620*/  LEA R25, P0, R2, c[0x0][0x380], 0x1 ;  /* 0x0000e00002197a11 */ /* 0x000fe200078008ff */
[----:B------:R-:W-:Y:S02]  /*c630*/  IMAD.IADD R3, R3, 0x1, R5 ;  /* 0x0000000103037824 */ /* 0x000fe400078e0205 */
[----:B---3--:R2:W-:Y:S04]  /*c640*/  @!P2 ST.E [R8.64], R42 ;  /* 0x0000002a0800a985 */ /* 0x0085e8000c101904 */
[----:B------:R2:W3:Y:S04]  /*c650*/  LDS.128 R36, [R0+0x1080] ;  /* 0x0010800000247984 */ /* 0x0004e80000000c00 */
[----:B------:R2:W4:Y:S04]  /*c660*/  LDS.128 R48, [R0+0x2080] ;  /* 0x0020800000307984 */ /* 0x0005280000000c00 */
[----:B------:R2:W2:Y:S04]  /*c670*/  LDS.128 R56, [R0+0x3080] ;  /* 0x0030800000387984 */ /* 0x0004a80000000c00 */
[----:B------:R2:W2:Y:S04]  /*c680*/  LDS.128 R32, [R0+0x5080] ;  /* 0x0050800000207984 */ /* 0x0004a80000000c00 */
[----:B------:R2:W2:Y:S01]  /*c690*/  LDS.128 R44, [R0+0x6080] ;  /* 0x00608000002c7984 */ /* 0x0004a20000000c00 */
[----:B-1----:R-:W-:-:S03]  /*c6a0*/  LEA R10, R20, R16, 0x7 ;  /* 0x00000010140a7211 */ /* 0x002fc600078e38ff */
[----:B------:R1:W1:Y:S01]  /*c6b0*/  LDS.128 R52, [R0+0x7080] ;  /* 0x0070800000347984 */ /* 0x0002620000000c00 */
[----:B------:R-:W-:Y:S02]  /*c6c0*/  LEA.HI.X R11, R2, c[0x0][0x384], R3, 0x1, P0 ;  /* 0x0000e100020b7a11 */ /* 0x000fe400000f0c03 */
[----:B------:R-:W-:Y:S01]  /*c6d0*/  ISETP.GE.AND P0, PT, R10, R24, PT ;  /* 0x000000180a00720c */ /* 0x000fe20003f06270 */
[----:B------:R1:W1:Y:S04]  /*c6e0*/  LDS.128 R28, [R0+0x9080] ;  /* 0x00908000001c7984 */ /* 0x0002680000000c00 */
[----:B------:R1:W1:Y:S04]  /*c6f0*/  LDS.128 R40, [R0+0xa080] ;  /* 0x00a0800000287984 */ /* 0x0002680000000c00 */
[----:B------:R1:W1:Y:S04]  /*c700*/  LDS.128 R60, [R0+0xb080] ;  /* 0x00b08000003c7984 */ /* 0x0002680000000c00 */
[----:B------:R1:W1:Y:S04]  /*c710*/  SHFL.IDX PT, R2, R25, RZ, 0x181f ;  /* 0x00181fff19027589 */ /* 0x00026800000e0000 */
[----:B------:R1:W1:Y:S01]  /*c720*/  SHFL.IDX PT, R3, R11, RZ, 0x181f ;  /* 0x00181fff0b037589 */ /* 0x00026200000e0000 */
[----:B------:R-:W-:Y:S05]  /*c730*/  @P0 BRA `(.L_x_29) ;  /* 0x0000014000000947 */ /* 0x000fea0003800000 */
[----:B---3--:R-:W3:Y:S01]  /*c740*/  LDS.128 R20, [R0+0x80] ;  /* 0x0000800000147984 */ /* 0x008ee20000000c00 */
[----:B------:R-:W-:-:S02]  /*c750*/  IADD3 R5, R6, 0x40, RZ ;  /* 0x0000004006057810 */ /* 0x000fc40007ffe0ff */
[C---:B------:R-:W-:Y:S01]  /*c760*/  IADD3 R7, R6.reuse, 0x80, RZ ;  /* 0x0000008006077810 */ /* 0x040fe20007ffe0ff */
[----:B------:R-:W5:Y:S01]  /*c770*/  LDS.128 R16, [R0+0x4080] ;  /* 0x0040800000107984 */ /* 0x000f620000000c00 */
[----:B------:R-:W-:Y:S02]  /*c780*/  ISETP.GE.AND P1, PT, R5, c[0x0][0x3c8], PT ;  /* 0x0000f20005007a0c */ /* 0x000fe40003f26270 */
[----:B------:R-:W-:Y:S01]  /*c790*/  ISETP.GE.AND P0, PT, R7, c[0x0][0x3c8], PT ;  /* 0x0000f20007007a0c */ /* 0x000fe20003f06270 */
[----:B------:R4:W2:Y:S01]  /*c7a0*/  LDS.128 R12, [R0+0x8080] ;  /* 0x00808000000c7984 */ /* 0x0008a20000000c00 */
[----:B------:R-:W-:-:S09]  /*c7b0*/  ISETP.GE.AND P2, PT, R6, c[0x0][0x3c8], PT ;  /* 0x0000f20006007a0c */ /* 0x000fd20003f46270 */
[----:B------:R-:W-:-:S04]  /*c7c0*/  @!P1 SHF.R.S32.HI R4, RZ, 0x1f, R5 ;  /* 0x0000001fff049819 */ /* 0x000fc80000011405 */
[----:B------:R-:W-:Y:S01]  /*c7d0*/  @!P1 LEA.HI R4, R4, R5, RZ, 0x3 ;  /* 0x0000000504049211 */ /* 0x000fe200078f18ff */
[----:B-12---:R-:W-:-:S03]  /*c7e0*/  @!P2 IMAD.WIDE R8, R6, 0x2, R2 ;  /* 0x000000020608a825 */ /* 0x006fc600078e0202 */
[----:B------:R-:W-:Y:S02]  /*c7f0*/  @!P1 LOP3.LUT R4, R4, 0xfffffff8, RZ, 0xc0, !PT ;  /* 0xfffffff804049812 */ /* 0x000fe400078ec0ff */
[----:B----4-:R-:W-:-:S03]  /*c800*/  @!P0 SHF.R.S32.HI R0, RZ, 0x1f, R7 ;  /* 0x0000001fff008819 */ /* 0x010fc60000011407 */
[----:B------:R-:W-:Y:S01]  /*c810*/  @!P1 IMAD.WIDE R4, R4, 0x2, R2 ;  /* 0x0000000204049825 */ /* 0x000fe200078e0202 */
[----:B------:R-:W-:-:S04]  /*c820*/  @!P0 LEA.HI R0, R0, R7, RZ, 0x3 ;  /* 0x0000000700008211 */ /* 0x000fc800078f18ff */
[----:B------:R-:W-:Y:S01]  /*c830*/  @!P0 LOP3.LUT R0, R0, 0xfffffff8, RZ, 0xc0, !PT ;  /* 0xfffffff800008812 */ /* 0x000fe200078ec0ff */
[----:B---3--:R1:W-:Y:S04]  /*c840*/  @!P2 ST.E.128 [R8.64], R20 ;  /* 0x000000140800a985 */ /* 0x0083e8000c101d04 */
[----:B------:R-:W-:Y:S01]  /*c850*/  @!P0 IMAD.WIDE R2, R0, 0x2, R2 ;  /* 0x0000000200028825 */ /* 0x000fe200078e0202 */
[----:B-----5:R1:W-:Y:S04]  /*c860*/  @!P1 ST.E.128 [R4.64], R16 ;  /* 0x0000001004009985 */ /* 0x0203e8000c101d04 */
[----:B------:R1:W-:Y:S02]  /*c870*/  @!P0 ST.E.128 [R2.64], R12 ;  /* 0x0000000c02008985 */ /* 0x0003e4000c101d04 */
.L_x_29:
[----:B---3--:R-:W-:Y:S05]  /*c880*/  BSYNC B0 ;  /* 0x0000000000007941 */ /* 0x008fea0003800000 */
.L_x_28:
[----:B-12---:R-:W-:Y:S01]  /*c890*/  IADD3 R0, R10, 0x20, RZ ;  /* 0x000000200a007810 */ /* 0x006fe20007ffe0ff */
[----:B------:R1:W2:Y:S01]  /*c8a0*/  SHFL.IDX PT, R3, R11, 0x1, 0x181f ;  /* 0x00381f000b037f89 */ /* 0x0002a200000e0000 */
[----:B------:R-:W-:Y:S02]  /*c8b0*/  BSSY B0, `(.L_x_30) ;  /* 0x0000015000007945 */ /* 0x000fe40003800000 */
[----:B------:R-:W-:Y:S01]  /*c8c0*/  ISETP.GE.AND P0, PT, R0, R24, PT ;  /* 0x000000180000720c */ /* 0x000fe20003f06270 */
[----:B------:R1:W3:-:S12]  /*c8d0*/  SHFL.IDX PT, R2, R25, 0x1, 0x181f ;  /* 0x00381f0019027f89 */ /* 0x0002d800000e0000 */
[----:B------:R-:W-:Y:S05]  /*c8e0*/  @P0 BRA `(.L_x_31) ;  /* 0x0000011000000947 */ /* 0x000fea0003800000 */
[C---:B------:R-:W-:Y:S02]  /*c8f0*/  IADD3 R5, R6.reuse, 0x40, RZ ;  /* 0x0000004006057810 */ /* 0x040fe40007ffe0ff */
[C---:B------:R-:W-:Y:S02]  /*c900*/  IADD3 R7, R6.reuse, 0x80, RZ ;  /* 0x0000008006077810 */ /* 0x040fe40007ffe0ff */
[----:B------:R-:W-:Y:S02]  /*c910*/  ISETP.GE.AND P1, PT, R5, c[0x0][0x3c8], PT ;  /* 0x0000f20005007a0c */ /* 0x000fe40003f26270 */
[----:B------:R-:W-:Y:S02]  /*c920*/  ISETP.GE.AND P0, PT, R7, c[0x0][0x3c8], PT ;  /* 0x0000f20007007a0c */ /* 0x000fe40003f06270 */
[----:B------:R-:W-:-:S09]  /*c930*/  ISETP.GE.AND P2, PT, R6, c[0x0][0x3c8], PT ;  /* 0x0000f20006007a0c */ /* 0x000fd20003f46270 */
[----:B------:R-:W-:Y:S02]  /*c940*/  @!P1 SHF.R.S32.HI R4, RZ, 0x1f, R5 ;  /* 0x0000001fff049819 */ /* 0x000fe40000011405 */
[----:B------:R-:W-:Y:S02]  /*c950*/  @!P0 SHF.R.S32.HI R0, RZ, 0x1f, R7 ;  /* 0x0000001fff008819 */ /* 0x000fe40000011407 */
[----:B------:R-:W-:Y:S01]  /*c960*/  @!P1 LEA.HI R4, R4, R5, RZ, 0x3 ;  /* 0x0000000504049211 */ /* 0x000fe200078f18ff */
[--C-:B--23--:R-:W-:Y:S01]  /*c970*/  @!P2 IMAD.WIDE R8, R6, 0x2, R2.reuse ;  /* 0x000000020608a825 */ /* 0x10cfe200078e0202 */
        /* <DEDUP_REMOVED lines=8> */
.L_x_31:
[----:B------:R-:W-:Y:S05]  /*ca00*/  BSYNC B0 ;  /* 0x0000000000007941 */ /* 0x000fea0003800000 */
.L_x_30:
[----:B------:R-:W-:Y:S01]  /*ca10*/  IADD3 R0, R10, 0x40, RZ ;  /* 0x000000400a007810 */ /* 0x000fe20007ffe0ff */
[----:B--2---:R2:W1:Y:S01]  /*ca20*/  SHFL.IDX PT, R3, R11, 0x2, 0x181f ;  /* 0x00581f000b037f89 */ /* 0x00446200000e0000 */
[----:B------:R-:W-:Y:S02]  /*ca30*/  BSSY B0, `(.L_x_32) ;  /* 0x0000015000007945 */ /* 0x000fe40003800000 */
[----:B------:R-:W-:Y:S01]  /*ca40*/  ISETP.GE.AND P0, PT, R0, R24, PT ;  /* 0x000000180000720c */ /* 0x000fe20003f06270 */
[----:B---3--:R2:W3:-:S12]  /*ca50*/  SHFL.IDX PT, R2, R25, 0x2, 0x181f ;  /* 0x00581f0019027f89 */ /* 0x0084d800000e0000 */
        /* <DEDUP_REMOVED lines=9> */
[--C-:B-1-3--:R-:W-:Y:S01]  /*caf0*/  @!P2 IMAD.WIDE R8, R6, 0x2, R2.reuse ;  /* 0x000000020608a825 */ /* 0x10afe200078e0202 */
[----:B------:R-:W-:Y:S02]  /*cb00*/  @!P0 LEA.HI R0, R0, R7, RZ, 0x3 ;  /* 0x0000000700008211 */ /* 0x000fe400078f18ff */
[----:B------:R-:W-:Y:S02]  /*cb10*/  @!P1 LOP3.LUT R4, R4, 0xfffffff8, RZ, 0xc0, !PT ;  /* 0xfffffff804049812 */ /* 0x000fe400078ec0ff */
[----:B------:R-:W-:Y:S01]  /*cb20*/  @!P0 LOP3.LUT R0, R0, 0xfffffff8, RZ, 0xc0, !PT ;  /* 0xfffffff800008812 */ /* 0x000fe200078ec0ff */
[----:B----4-:R1:W-:Y:S02]  /*cb30*/  @!P2 ST.E.128 [R8.64], R48 ;  /* 0x000000300800a985 */ /* 0x0103e4000c101d04 */
[----:B------:R-:W-:-:S04]  /*cb40*/  @!P1 IMAD.WIDE R4, R4, 0x2, R2 ;  /* 0x0000000204049825 */ /* 0x000fc800078e0202 */
[----:B------:R-:W-:Y:S01]  /*cb50*/  @!P0 IMAD.WIDE R2, R0, 0x2, R2 ;  /* 0x0000000200028825 */ /* 0x000fe200078e0202 */
[----:B------:R1:W-:Y:S04]  /*cb60*/  @!P1 ST.E.128 [R4.64], R44 ;  /* 0x0000002c04009985 */ /* 0x0003e8000c101d04 */
[----:B------:R1:W-:Y:S02]  /*cb70*/  @!P0 ST.E.128 [R2.64], R40 ;  /* 0x0000002802008985 */ /* 0x0003e4000c101d04 */
.L_x_33:
[----:B------:R-:W-:Y:S05]  /*cb80*/  BSYNC B0 ;  /* 0x0000000000007941 */ /* 0x000fea0003800000 */
.L_x_32:
[----:B------:R-:W-:Y:S01]  /*cb90*/  IADD3 R0, R10, 0x60, RZ ;  /* 0x000000600a007810 */ /* 0x000fe20007ffe0ff */
[----:B-1----:R1:W2:Y:S03]  /*cba0*/  SHFL.IDX PT, R3, R11, 0x3, 0x181f ;  /* 0x00781f000b037f89 */ /* 0x0022a600000e0000 */
[----:B------:R-:W-:Y:S01]  /*cbb0*/  ISETP.GE.AND P0, PT, R0, R24, PT ;  /* 0x000000180000720c */ /* 0x000fe20003f06270 */
[----:B---3--:R1:W3:-:S12]  /*cbc0*/  SHFL.IDX PT, R2, R25, 0x3, 0x181f ;  /* 0x00781f0019027f89 */ /* 0x0082d800000e0000 */
[----:B------:R-:W-:Y:S05]  /*cbd0*/  @P0 EXIT ;  /* 0x000000000000094d */ /* 0x000fea0003800000 */
[C---:B------:R-:W-:Y:S02]  /*cbe0*/  IADD3 R4, R6.reuse, 0x40, RZ ;  /* 0x0000004006047810 */ /* 0x040fe40007ffe0ff */
[----:B------:R-:W-:Y:S02]  /*cbf0*/  ISETP.GE.AND P1, PT, R6, c[0x0][0x3c8], PT ;  /* 0x0000f20006007a0c */ /* 0x000fe40003f26270 */
[----:B------:R-:W-:-:S11]  /*cc00*/  ISETP.GE.AND P0, PT, R4, c[0x0][0x3c8], PT ;  /* 0x0000f20004007a0c */ /* 0x000fd60003f06270 */
[----:B--23--:R-:W-:Y:S02]  /*cc10*/  @!P1 IMAD.WIDE R8, R6, 0x2, R2 ;  /* 0x0000000206089825 */ /* 0x00cfe400078e0202 */
[----:B------:R-:W-:-:S03]  /*cc20*/  @!P0 SHF.R.S32.HI R0, RZ, 0x1f, R4 ;  /* 0x0000001fff008819 */ /* 0x000fc60000011404 */
[----:B------:R2:W-:Y:S01]  /*cc30*/  @!P1 ST.E.128 [R8.64], R56 ;  /* 0x0000003808009985 */ /* 0x0005e2000c101d04 */
[----:B------:R-:W-:-:S04]  /*cc40*/  @!P0 LEA.HI R0, R0, R4, RZ, 0x3 ;  /* 0x0000000400008211 */ /* 0x000fc800078f18ff */
[----:B------:R-:W-:-:S05]  /*cc50*/  @!P0 LOP3.LUT R0, R0, 0xfffffff8, RZ, 0xc0, !PT ;  /* 0xfffffff800008812 */ /* 0x000fca00078ec0ff */
[----:B------:R-:W-:Y:S01]  /*cc60*/  @!P0 IMAD.WIDE R4, R0, 0x2, R2 ;  /* 0x0000000200048825 */ /* 0x000fe200078e0202 */
[----:B------:R-:W-:-:S04]  /*cc70*/  IADD3 R0, R6, 0x80, RZ ;  /* 0x0000008006007810 */ /* 0x000fc80007ffe0ff */
[----:B------:R2:W-:Y:S01]  /*cc80*/  @!P0 ST.E.128 [R4.64], R52 ;  /* 0x0000003404008985 */ /* 0x0005e2000c101d04 */
[----:B------:R-:W-:-:S13]  /*cc90*/  ISETP.GE.AND P0, PT, R0, c[0x0][0x3c8], PT ;  /* 0x0000f20000007a0c */ /* 0x000fda0003f06270 */
[----:B------:R-:W-:Y:S05]  /*cca0*/  @P0 EXIT ;  /* 0x000000000000094d */ /* 0x000fea0003800000 */
[----:B--2---:R-:W-:-:S04]  /*ccb0*/  SHF.R.S32.HI R4, RZ, 0x1f, R0 ;  /* 0x0000001fff047819 */ /* 0x004fc80000011400 */
[----:B------:R-:W-:-:S04]  /*ccc0*/  LEA.HI R0, R4, R0, RZ, 0x3 ;  /* 0x0000000004007211 */ /* 0x000fc800078f18ff */
[----:B------:R-:W-:-:S05]  /*ccd0*/  LOP3.LUT R0, R0, 0xfffffff8, RZ, 0xc0, !PT ;  /* 0xfffffff800007812 */ /* 0x000fca00078ec0ff */
[----:B------:R-:W-:-:S05]  /*cce0*/  IMAD.WIDE R2, R0, 0x2, R2 ;  /* 0x0000000200027825 */ /* 0x000fca00078e0202 */
[----:B------:R-:W-:Y:S01]  /*ccf0*/  ST.E.128 [R2.64], R60 ;  /* 0x0000003c02007985 */ /* 0x000fe2000c101d04 */
[----:B------:R-:W-:Y:S05]  /*cd00*/  EXIT ;  /* 0x000000000000794d */ /* 0x000fea0003800000 */
.L_x_26:
[----:B------:R-:W2:Y:S01]  /*cd10*/  LDL R8, [R1+0x20] ;  /* 0x0000200001087983 */ /* 0x000ea20000100800 */
[----:B------:R-:W-:Y:S01]  /*cd20*/  ISETP.NE.U32.AND P0, PT, RZ, c[0x0][0x508], PT ;  /* 0x00014200ff007a0c */ /* 0x000fe20003f05070 */
[----:B------:R-:W-:Y:S01]  /*cd30*/  IMAD.MOV.U32 R2, RZ, RZ, 0x4 ;  /* 0x00000004ff027424 */ /* 0x000fe200078e00ff */
[----:B------:R-:W-:Y:S02]  /*cd40*/  ISETP.NE.U32.AND P1, PT, RZ, c[0x0][0x500], PT ;  /* 0x00014000ff007a0c */ /* 0x000fe40003f25070 */
[----:B------:R-:W-:Y:S02]  /*cd50*/  ISETP.NE.AND.EX P0, PT, RZ, c[0x0][0x50c], PT, P0 ;  /* 0x00014300ff007a0c */ /* 0x000fe40003f05300 */
[----:B------:R-:W-:Y:S01]  /*cd60*/  ISETP.NE.AND.EX P1, PT, RZ, c[0x0][0x504], PT, P1 ;  /* 0x00014100ff007a0c */ /* 0x000fe20003f25310 */
[----:B------:R-:W-:Y:S02]  /*cd70*/  IMAD.MOV.U32 R13, RZ, RZ, c[0x0][0x388] ;  /* 0x0000e200ff0d7624 */ /* 0x000fe400078e00ff */
[----:B--2---:R-:W-:-:S08]  /*cd80*/  IMAD.WIDE R6, R8, R2, c[0x0][0x500] ;  /* 0x0001400008067625 */ /* 0x004fd000078e0202 */
[----:B------:R-:W-:Y:S02]  /*cd90*/  @P0 IMAD.WIDE R2, R8, R2, c[0x0][0x508] ;  /* 0x0001420008020625 */ /* 0x000fe400078e0202 */
[----:B------:R-:W2:Y:S04]  /*cda0*/  @P1 LDG.E R0, [R6.64] ;  /* 0x0000000406001981 */ /* 0x000ea8000c1e1900 */
[----:B------:R1:W5:Y:S01]  /*cdb0*/  @P0 LDG.E R13, [R2.64] ;  /* 0x00000004020d0981 */ /* 0x000362000c1e1900 */
[----:B------:R-:W-:Y:S02]  /*cdc0*/  CS2R R4, SRZ ;  /* 0x0000000000047805 */ /* 0x000fe4000001ff00 */
[--C-:B--2---:R-:W-:Y:S01]  /*cdd0*/  @P1 SHF.R.S32.HI R5, RZ, 0x1f, R0.reuse ;  /* 0x0000001fff051819 */ /* 0x104fe20000011400 */
[----:B------:R-:W-:Y:S01]  /*cde0*/  @P1 IMAD.MOV.U32 R4, RZ, RZ, R0 ;  /* 0x000000ffff041224 */ /* 0x000fe200078e0000 */
[----:B------:R-:W-:Y:S05]  /*cdf0*/  @P0 BRA `(.L_x_34) ;  /* 0x0000004000000947 */ /* 0x000fea0003800000 */
[----:B-1----:R-:W-:Y:S05]  /*ce00*/  @!P1 BRA `(.L_x_34) ;  /* 0x0000003000009947 */ /* 0x002fea0003800000 */
[----:B------:R1:W2:Y:S04]  /*ce10*/  LDG.E R0, [R6.64] ;  /* 0x0000000406007981 */ /* 0x0002a8000c1e1900 */
[----:B-1----:R-:W2:Y:S02]  /*ce20*/  LDG.E R6, [R6.64+0x4] ;  /* 0x0000040406067981 */ /* 0x002ea4000c1e1900 */
[----:B--2--5:R-:W-:-:S02]  /*ce30*/  IADD3 R13, -R0, R6, RZ ;  /* 0x00000006000d7210 */ /* 0x024fc40007ffe1ff */
.L_x_34:
[----:B-1----:R-:W1:Y:S01]  /*ce40*/  S2R R11, SR_TID.X ;  /* 0x00000000000b7919 */ /* 0x002e620000002100 */
[----:B------:R-:W-:Y:S01]  /*ce50*/  SHF.R.S32.HI R0, RZ, 0x1f, R8 ;  /* 0x0000001fff007819 */ /* 0x000fe20000011408 */
[----:B------:R-:W-:Y:S01]  /*ce60*/  BSSY B0, `(.L_x_35) ;  /* 0x0000028000007945 */ /* 0x000fe20003800000 */
[----:B------:R-:W-:-:S02]  /*ce70*/  SEL R10, R8, RZ, !P1 ;  /* 0x000000ff080a7207 */ /* 0x000fc40004800000 */
[----:B------:R-:W-:Y:S02]  /*ce80*/  SEL R12, R0, RZ, !P1 ;  /* 0x000000ff000c7207 */ /* 0x000fe40004800000 */
[----:B-1----:R-:W-:-:S13]  /*ce90*/  ISETP.GE.AND P0, PT, R11, 0x80, PT ;  /* 0x000000800b00780c */ /* 0x002fda0003f06270 */
[----:B------:R-:W-:Y:S05]  /*cea0*/  @P0 BRA `(.L_x_36) ;  /* 0x0000023000000947 */ /* 0x000fea0003800000 */
[----:B------:R-:W1:Y:S01]  /*ceb0*/  S2R R9, SR_CTAID.X ;  /* 0x0000000000097919 */ /* 0x000e620000002500 */
[----:B-----5:R-:W-:Y:S01]  /*cec0*/  IMAD R0, R13, c[0x0][0x4e8], RZ ;  /* 0x00013a000d007a24 */ /* 0x020fe200078e02ff */
[----:B-1----:R-:W-:-:S04]  /*ced0*/  LEA R9, R9, R11, 0x7 ;  /* 0x0000000b09097211 */ /* 0x002fc800078e38ff */
[----:B------:R-:W-:-:S13]  /*cee0*/  ISETP.GE.AND P0, PT, R9, R0, PT ;  /* 0x000000000900720c */ /* 0x000fda0003f06270 */
[----:B------:R-:W-:Y:S05]  /*cef0*/  @P0 BRA `(.L_x_36) ;  /* 0x000001e000000947 */ /* 0x000fea0003800000 */
[----:B------:R-:W1:Y:S01]  /*cf00*/  S2R R8, SR_CTAID.Y ;  /* 0x0000000000087919 */ /* 0x000e620000002600 */
[----:B------:R-:W-:Y:S01]  /*cf10*/  MOV R0, c[0x0][0x4e8] ;  /* 0x00013a0000007a02 */ /* 0x000fe20000000f00 */
[----:B------:R-:W-:Y:S01]  /*cf20*/  IMAD.MOV.U32 R3, RZ, RZ, R5 ;  /* 0x000000ffff037224 */ /* 0x000fe200078e0005 */
[----:B------:R-:W-:Y:S02]  /*cf30*/  MOV R2, R4 ;  /* 0x0000000400027202 */ /* 0x000fe40000000f00 */
[----:B------:R-:W-:-:S13]  /*cf40*/  ISETP.NE.AND P0, PT, R0, 0x1, PT ;  /* 0x000000010000780c */ /* 0x000fda0003f05270 */
[----:B------:R-:W-:Y:S01]  /*cf50*/  @P0 IMAD.HI.U32 R7, R9, c[0x0][0x4ec], RZ ;  /* 0x00013b0009070a27 */ /* 0x000fe200078e00ff */
[----:B-1----:R-:W-:-:S03]  /*cf60*/  SHF.R.S32.HI R0, RZ, 0x1f, R8 ;  /* 0x0000001fff007819 */ /* 0x002fc60000011408 */
[----:B------:R-:W-:-:S04]  /*cf70*/  IMAD.WIDE.U32 R2, R8, c[0x0][0x490], R2 ;  /* 0x0001240008027a25 */ /* 0x000fc800078e0002 */
[----:B------:R-:W-:Y:S02]  /*cf80*/  IMAD R6, R0, c[0x0][0x490], RZ ;  /* 0x0001240000067a24 */ /* 0x000fe400078e02ff */
[----:B------:R-:W-:Y:S01]  /*cf90*/  IMAD.MOV.U32 R0, RZ, RZ, R9 ;  /* 0x000000ffff007224 */ /* 0x000fe200078e0009 */
[----:B------:R-:W-:Y:S01]  /*cfa0*/  @P0 SHF.R.U32.HI R0, RZ, c[0x0][0x4f0], R7 ;  /* 0x00013c00ff000a19 */ /* 0x000fe20000011607 */
[----:B------:R-:W-:Y:S02]  /*cfb0*/  IMAD R6, R8, c[0x0][0x494], R6 ;  /* 0x0001250008067a24 */ /* 0x000fe400078e0206 */
[----:B------:R-:W-:Y:S01]  /*cfc0*/  IMAD R8, R12, c[0x0][0x498], RZ ;  /* 0x000126000c087a24 */ /* 0x000fe200078e02ff */
[----:B------:R-:W-:Y:S01]  /*cfd0*/  IADD3 R7, -R0, RZ, RZ ;  /* 0x000000ff00077210 */ /* 0x000fe20007ffe1ff */
[----:B------:R-:W-:Y:S02]  /*cfe0*/  IMAD.IADD R3, R6, 0x1, R3 ;  /* 0x0000000106037824 */ /* 0x000fe400078e0203 */
[----:B------:R-:W-:-:S02]  /*cff0*/  IMAD R8, R10, c[0x0][0x49c], R8 ;  /* 0x000127000a087a24 */ /* 0x000fc400078e0208 */
[----:B------:R-:W-:Y:S01]  /*d000*/  IMAD R6, R7, c[0x0][0x4e8], R9 ;  /* 0x00013a0007067a24 */ /* 0x000fe200078e0209 */
[----:B------:R-:W-:Y:S01]  /*d010*/  SHF.R.S32.HI R9, RZ, 0x1f, R0 ;  /* 0x0000001fff097819 */ /* 0x000fe20000011400 */
[----:B------:R-:W-:-:S03]  /*d020*/  IMAD.WIDE.U32 R2, R10, c[0x0][0x498], R2 ;  /* 0x000126000a027a25 */ /* 0x000fc600078e0002 */
[----:B------:R-:W-:Y:S02]  /*d030*/  SHF.R.S32.HI R7, RZ, 0x1f, R6 ;  /* 0x0000001fff077819 */ /* 0x000fe40000011406 */
[----:B------:R-:W-:-:S03]  /*d040*/  IADD3 R2, P0, R0, R2, RZ ;  /* 0x0000000200027210 */ /* 0x000fc60007f1e0ff */
[----:B------:R-:W-:Y:S01]  /*d050*/  IMAD R0, R7, c[0x0][0x488], RZ ;  /* 0x0001220007007a24 */ /* 0x000fe200078e02ff */
[----:B------:R-:W-:-:S03]  /*d060*/  IADD3.X R3, R9, R3, R8, P0, !PT ;  /* 0x0000000309037210 */ /* 0x000fc600007fe408 */
[C---:B------:R-:W-:Y:S02]  /*d070*/  IMAD R0, R6.reuse, c[0x0][0x48c], R0 ;  /* 0x0001230006007a24 */ /* 0x040fe400078e0200 */
[----:B------:R-:W-:-:S05]  /*d080*/  IMAD.WIDE.U32 R2, R6, c[0x0][0x488], R2 ;  /* 0x0001220006027a25 */ /* 0x000fca00078e0002 */
[----:B------:R-:W-:Y:S02]  /*d090*/  IADD3 R0, R3, R0, RZ ;  /* 0x0000000003007210 */ /* 0x000fe40007ffe0ff */
[----:B------:R-:W-:-:S04]  /*d0a0*/  LEA R6, P0, R2, c[0x0][0x450], 0x2 ;  /* 0x0001140002067a11 */ /* 0x000fc800078010ff */
[----:B------:R-:W-:Y:S02]  /*d0b0*/  LEA.HI.X R7, R2, c[0x0][0x454], R0, 0x2, P0 ;  /* 0x0001150002077a11 */ /* 0x000fe400000f1400 */
[----:B------:R-:W-:-:S05]  /*d0c0*/  MOV R0, 0xff800000 ;  /* 0xff80000000007802 */ /* 0x000fca0000000f00 */
[----:B------:R1:W-:Y:S02]  /*d0d0*/  STG.E [R6.64], R0 ;  /* 0x0000000006007986 */ /* 0x0003e4000c101904 */
.L_x_36:
[----:B------:R-:W-:Y:S05]  /*d0e0*/  BSYNC B0 ;  /* 0x0000000000007941 */ /* 0x000fea0003800000 */
.L_x_35:
[----:B-1----:R-:W1:Y:S01]  /*d0f0*/  S2R R6, SR_CTAID.Y ;  /* 0x0000000000067919 */ /* 0x002e620000002600 */
[----:B------:R-:W-:Y:S01]  /*d100*/  IMAD R0, R5, c[0x0][0x3a0], RZ ;  /* 0x0000e80005007a24 */ /* 0x000fe200078e02ff */
[----:B------:R-:W-:Y:S01]  /*d110*/  SHF.R.S32.HI R5, RZ, 0x1f, R11 ;  /* 0x0000001fff057819 */ /* 0x000fe2000001140b */
[C---:B------:R-:W-:Y:S01]  /*d120*/  IMAD.WIDE.U32 R2, R4.reuse, c[0x0][0x3a0], RZ ;  /* 0x0000e80004027a25 */ /* 0x040fe200078e00ff */
[----:B------:R-:W2:Y:S01]  /*d130*/  S2R R9, SR_CTAID.X ;  /* 0x0000000000097919 */ /* 0x000ea20000002500 */
[----:B------:R-:W-:Y:S01]  /*d140*/  MOV R8, c[0x0][0x4e8] ;  /* 0x00013a0000087a02 */ /* 0x000fe20000000f00 */
[----:B------:R-:W-:Y:S01]  /*d150*/  BSSY B0, `(.L_x_37) ;  /* 0x000003c000007945 */ /* 0x000fe20003800000 */
[----:B------:R-:W-:Y:S01]  /*d160*/  LEA.HI R5, R5, R11, RZ, 0x3 ;  /* 0x0000000b05057211 */ /* 0x000fe200078f18ff */
[----:B------:R-:W-:Y:S01]  /*d170*/  IMAD R0, R4, c[0x0][0x3a4], R0 ;  /* 0x0000e90004007a24 */ /* 0x000fe200078e0200 */
[----:B------:R-:W-:Y:S01]  /*d180*/  ISETP.NE.AND P0, PT, R8, 0x1, PT ;  /* 0x000000010800780c */ /* 0x000fe20003f05270 */
[----:B-----5:R-:W-:Y:S01]  /*d190*/  IMAD R13, R13, c[0x0][0x4e8], RZ ;  /* 0x00013a000d0d7a24 */ /* 0x020fe200078e02ff */
[----:B------:R-:W-:-:S02]  /*d1a0*/  LOP3.LUT R4, R5, 0xfffffff8, RZ, 0xc0, !PT ;  /* 0xfffffff805047812 */ /* 0x000fc400078ec0ff */
[----:B------:R-:W-:-:S03]  /*d1b0*/  IADD3 R3, R3, R0, RZ ;  /* 0x0000000003037210 */ /* 0x000fc60007ffe0ff */
[----:B------:R-:W-:Y:S01]  /*d1c0*/  IMAD.IADD R8, R11, 0x1, -R4 ;  /* 0x000000010b087824 */ /* 0x000fe200078e0a04 */
[----:B------:R-:W-:-:S04]  /*d1d0*/  SHF.R.S32.HI R11, RZ, 0x3, R5 ;  /* 0x00000003ff0b7819 */ /* 0x000fc80000011405 */
[-C--:B------:R-:W-:Y:S02]  /*d1e0*/  LEA R4, R8, R11.reuse, 0x5 ;  /* 0x0000000b08047211 */ /* 0x080fe400078e28ff */
[----:B-1----:R-:W-:Y:S01]  /*d1f0*/  SHF.R.S32.HI R7, RZ, 0x1f, R6 ;  /* 0x0000001fff077819 */ /* 0x002fe20000011406 */
[----:B------:R-:W-:Y:S01]  /*d200*/  IMAD.WIDE.U32 R2, R6, c[0x0][0x3e8], R2 ;  /* 0x0000fa0006027a25 */ /* 0x000fe200078e0002 */
[----:B--2---:R-:W-:-:S03]  /*d210*/  LEA R11, R9, R11, 0x7 ;  /* 0x0000000b090b7211 */ /* 0x004fc600078e38ff */
[----:B------:R-:W-:Y:S02]  /*d220*/  IMAD R0, R7, c[0x0][0x3e8], RZ ;  /* 0x0000fa0007007a24 */ /* 0x000fe400078e02ff */
[----:B------:R-:W-:Y:S02]  /*d230*/  IMAD R4, R9, 0x80, R4 ;  /* 0x0000008009047824 */ /* 0x000fe400078e0204 */
[----:B------:R-:W-:Y:S02]  /*d240*/  IMAD R0, R6, c[0x0][0x3ec], R0 ;  /* 0x0000fb0006007a24 */ /* 0x000fe400078e0200 */
[----:B------:R-:W-:-:S03]  /*d250*/  @P0 IMAD.HI.U32 R5, R4, c[0x0][0x4ec], RZ ;  /* 0x00013b0004050a27 */ /* 0x000fc600078e00ff */
[----:B------:R-:W-:Y:S01]  /*d260*/  IADD3 R3, R0, R3, RZ ;  /* 0x0000000300037210 */ /* 0x000fe20007ffe0ff */
[----:B------:R-:W-:Y:S01]  /*d270*/  IMAD R6, R12, c[0x0][0x3f0], RZ ;  /* 0x0000fc000c067a24 */ /* 0x000fe200078e02ff */
[----:B------:R-:W-:Y:S02]  /*d280*/  MOV R0, R4 ;  /* 0x0000000400007202 */ /* 0x000fe40000000f00 */
[----:B------:R-:W-:Y:S01]  /*d290*/  @P0 SHF.R.U32.HI R0, RZ, c[0x0][0x4f0], R5 ;  /* 0x00013c00ff000a19 */ /* 0x000fe20000011605 */
[C---:B------:R-:W-:Y:S02]  /*d2a0*/  IMAD R7, R10.reuse, c[0x0][0x3f4], R6 ;  /* 0x0000fd000a077a24 */ /* 0x040fe400078e0206 */
[----:B------:R-:W-:Y:S01]  /*d2b0*/  IMAD.WIDE.U32 R2, R10, c[0x0][0x3f0], R2 ;  /* 0x0000fc000a027a25 */ /* 0x000fe200078e0002 */
[----:B------:R-:W-:-:S03]  /*d2c0*/  SHF.R.S32.HI R6, RZ, 0x1f, R0 ;  /* 0x0000001fff067819 */ /* 0x000fc60000011400 */
[----:B------:R-:W-:Y:S01]  /*d2d0*/  IMAD.MOV R5, RZ, RZ, -R0 ;  /* 0x000000ffff057224 */ /* 0x000fe200078e0a00 */
[----:B------:R-:W-:Y:S01]  /*d2e0*/  IADD3 R3, R3, R7, RZ ;  /* 0x0000000703037210 */ /* 0x000fe20007ffe0ff */
[----:B------:R-:W-:Y:S02]  /*d2f0*/  IMAD R6, R6, c[0x0][0x3e0], RZ ;  /* 0x0000f80006067a24 */ /* 0x000fe400078e02ff */
[----:B------:R-:W-:Y:S02]  /*d300*/  IMAD R5, R5, c[0x0][0x4e8], R4 ;  /* 0x00013a0005057a24 */ /* 0x000fe400078e0204 */
[----:B------:R-:W-:-:S03]  /*d310*/  IMAD.WIDE.U32 R2, R0, c[0x0][0x3e0], R2 ;  /* 0x0000f80000027a25 */ /* 0x000fc600078e0002 */
[----:B------:R-:W-:Y:S01]  /*d320*/  SHF.R.S32.HI R4, RZ, 0x1f, R5 ;  /* 0x0000001fff047819 */ /* 0x000fe20000011405 */
[----:B------:R-:W-:-:S05]  /*d330*/  IMAD R0, R0, c[0x0][0x3e4], R6 ;  /* 0x0000f90000007a24 */ /* 0x000fca00078e0206 */
[----:B------:R-:W-:Y:S01]  /*d340*/  IADD3 R3, R3, R0, RZ ;  /* 0x0000000003037210 */ /* 0x000fe20007ffe0ff */
[----:B------:R-:W-:-:S04]  /*d350*/  IMAD R0, R4, c[0x0][0x3d8], RZ ;  /* 0x0000f60004007a24 */ /* 0x000fc800078e02ff */
[C---:B------:R-:W-:Y:S02]  /*d360*/  IMAD R0, R5.reuse, c[0x0][0x3dc], R0 ;  /* 0x0000f70005007a24 */ /* 0x040fe400078e0200 */
[----:B------:R-:W-:-:S04]  /*d370*/  IMAD.WIDE.U32 R2, R5, c[0x0][0x3d8], R2 ;  /* 0x0000f60005027a25 */ /* 0x000fc800078e0002 */
[----:B------:R-:W-:Y:S01]  /*d380*/  IMAD.IADD R0, R3, 0x1, R0 ;  /* 0x0000000103007824 */ /* 0x000fe200078e0200 */
[----:B------:R-:W-:-:S04]  /*d390*/  LEA R14, P0, R2, c[0x0][0x380], 0x1 ;  /* 0x0000e000020e7a11 */ /* 0x000fc800078008ff */
[----:B------:R-:W-:Y:S02]  /*d3a0*/  LEA.HI.X R12, R2, c[0x0][0x384], R0, 0x1, P0 ;  /* 0x0000e100020c7a11 */ /* 0x000fe400000f0c00 */
[----:B------:R-:W-:Y:S01]  /*d3b0*/  ISETP.GE.AND P0, PT, R11, R13, PT ;  /* 0x0000000d0b00720c */ /* 0x000fe20003f06270 */
[----:B------:R1:W2:Y:S01]  /*d3c0*/  SHFL.IDX PT, R2, R14, RZ, 0x181f ;  /* 0x00181fff0e027589 */ /* 0x0002a200000e0000 */
[----:B------:R-:W-:-:S03]  /*d3d0*/  SHF.L.U32 R0, R8, 0x3, RZ ;  /* 0x0000000308007819 */ /* 0x000fc600000006ff */
[----:B------:R1:W3:Y:S01]  /*d3e0*/  SHFL.IDX PT, R3, R12, RZ, 0x181f ;  /* 0x00181fff0c037589 */ /* 0x0002e200000e0000 */
[C---:B------:R-:W-:Y:S02]  /*d3f0*/  IADD3 R9, R0.reuse, 0x40, RZ ;  /* 0x0000004000097810 */ /* 0x040fe40007ffe0ff */
[----:B------:R-:W-:-:S05]  /*d400*/  IADD3 R10, R0, 0x80, RZ ;  /* 0x00000080000a7810 */ /* 0x000fca0007ffe0ff */
[----:B------:R-:W-:Y:S05]  /*d410*/  @P0 BRA `(.L_x_38) ;  /* 0x000000f000000947 */ /* 0x000fea0003800000 */
        /* <DEDUP_REMOVED lines=10> */
[----:B------:R2:W-:Y:S02]  /*d4c0*/  @!P2 ST.E.128 [R6.64], RZ ;  /* 0x000000ff0600a985 */ /* 0x0005e4000c101d04 */
[----:B------:R-:W-:-:S04]  /*d4d0*/  @!P1 IMAD.WIDE R4, R5, 0x2, R2 ;  /* 0x0000000205049825 */ /* 0x000fc800078e0202 */
[----:B------:R-:W-:Y:S01]  /*d4e0*/  @!P0 IMAD.WIDE R2, R8, 0x2, R2 ;  /* 0x0000000208028825 */ /* 0x000fe200078e0202 */
[----:B------:R2:W-:Y:S04]  /*d4f0*/  @!P1 ST.E.128 [R4.64], RZ ;  /* 0x000000ff04009985 */ /* 0x0005e8000c101d04 */
[----:B------:R2:W-:Y:S02]  /*d500*/  @!P0 ST.E.128 [R2.64], RZ ;  /* 0x000000ff02008985 */ /* 0x0005e4000c101d04 */
.L_x_38:
[----:B------:R-:W-:Y:S05]  /*d510*/  BSYNC B0 ;  /* 0x0000000000007941 */ /* 0x000fea0003800000 */
.L_x_37:
[----:B--2---:R-:W-:Y:S01]  /*d520*/  IADD3 R4, R11, 0x20, RZ ;  /* 0x000000200b047810 */ /* 0x004fe20007ffe0ff */
[----:B---3--:R2:W3:Y:S01]  /*d530*/  SHFL.IDX PT, R3, R12, 0x1, 0x181f ;  /* 0x00381f000c037f89 */ /* 0x0084e200000e0000 */
[----:B------:R-:W-:Y:S02]  /*d540*/  BSSY B0, `(.L_x_39) ;  /* 0x0000013000007945 */ /* 0x000fe40003800000 */
[----:B------:R-:W-:Y:S01]  /*d550*/  ISETP.GE.AND P0, PT, R4, R13, PT ;  /* 0x0000000d0400720c */ /* 0x000fe20003f06270 */
[----:B------:R2:W4:-:S12]  /*d560*/  SHFL.IDX PT, R2, R14, 0x1, 0x181f ;  /* 0x00381f000e027f89 */ /* 0x00051800000e0000 */
[----:B------:R-:W-:Y:S05]  /*d570*/  @P0 BRA `(.L_x_40) ;  /* 0x000000f000000947 */ /* 0x000fea0003800000 */
[----:B------:R-:W-:Y:S02]  /*d580*/  ISETP.GE.AND P1, PT, R9, c[0x0][0x3c8], PT ;  /* 0x0000f20009007a0c */ /* 0x000fe40003f26270 */
[----:B------:R-:W-:Y:S02]  /*d590*/  ISETP.GE.AND P0, PT, R10, c[0x0][0x3c8], PT ;  /* 0x0000f2000a007a0c */ /* 0x000fe40003f06270 */
[----:B------:R-:W-:-:S09]  /*d5a0*/  ISETP.GE.AND P2, PT, R0, c[0x0][0x3c8], PT ;  /* 0x0000f20000007a0c */ /* 0x000fd20003f46270 */
[----:B------:R-:W-:Y:S02]  /*d5b0*/  @!P1 SHF.R.S32.HI R5, RZ, 0x1f, R9 ;  /* 0x0000001fff059819 */ /* 0x000fe40000011409 */
[----:B------:R-:W-:Y:S02]  /*d5c0*/  @!P0 SHF.R.S32.HI R4, RZ, 0x1f, R10 ;  /* 0x0000001fff048819 */ /* 0x000fe4000001140a */
[----:B------:R-:W-:Y:S01]  /*d5d0*/  @!P1 LEA.HI R5, R5, R9, RZ, 0x3 ;  /* 0x0000000905059211 */ /* 0x000fe200078f18ff */
[--C-:B---34-:R-:W-:Y:S01]  /*d5e0*/  @!P2 IMAD.WIDE R6, R0, 0x2, R2.reuse ;  /* 0x000000020006a825 */ /* 0x118fe200078e0202 */
        /* <DEDUP_REMOVED lines=8> */
.L_x_40:
[----:B------:R-:W-:Y:S05]  /*d670*/  BSYNC B0 ;  /* 0x0000000000007941 */ /* 0x000fea0003800000 */
.L_x_39:
[----:B---3--:R-:W-:Y:S01]  /*d680*/  IADD3 R4, R11, 0x40, RZ ;  /* 0x000000400b047810 */ /* 0x008fe20007ffe0ff */
[----:B------:R3:W1:Y:S01]  /*d690*/  SHFL.IDX PT, R3, R12, 0x2, 0x181f ;  /* 0x00581f000c037f89 */ /* 0x00066200000e0000 */
[----:B------:R-:W-:Y:S02]  /*d6a0*/  BSSY B0, `(.L_x_41) ;  /* 0x0000013000007945 */ /* 0x000fe40003800000 */
[----:B------:R-:W-:Y:S01]  /*d6b0*/  ISETP.GE.AND P0, PT, R4, R13, PT ;  /* 0x0000000d0400720c */ /* 0x000fe20003f06270 */
[----:B----4-:R3:W4:-:S12]  /*d6c0*/  SHFL.IDX PT, R2, R14, 0x2, 0x181f ;  /* 0x00581f000e027f89 */ /* 0x01071800000e0000 */
[----:B------:R-:W-:Y:S05]  /*d6d0*/  @P0 BRA `(.L_x_42) ;  /* 0x000000f000000947 */ /* 0x000fea0003800000 */
[----:B------:R-:W-:Y:S02]  /*d6e0*/  ISETP.GE.AND P1, PT, R9, c[0x0][0x3c8], PT ;  /* 0x0000f20009007a0c */ /* 0x000fe40003f26270 */
        /* <DEDUP_REMOVED lines=14> */
.L_x_42:
[----:B------:R-:W-:Y:S05]  /*d7d0*/  BSYNC B0 ;  /* 0x0000000000007941 */ /* 0x000fea0003800000 */
.L_x_41:
[----:B-1----:R-:W-:Y:S01]  /*d7e0*/  IADD3 R4, R11, 0x60, RZ ;  /* 0x000000600b047810 */ /* 0x002fe20007ffe0ff */
[----:B------:R1:W2:Y:S03]  /*d7f0*/  SHFL.IDX PT, R3, R12, 0x3, 0x181f ;  /* 0x00781f000c037f89 */ /* 0x0002a600000e0000 */
[----:B------:R-:W-:Y:S01]  /*d800*/  ISETP.GE.AND P0, PT, R4, R13, PT ;  /* 0x0000000d0400720c */ /* 0x000fe20003f06270 */
[----:B----4-:R1:W4:-:S12]  /*d810*/  SHFL.IDX PT, R2, R14, 0x3, 0x181f ;  /* 0x00781f000e027f89 */ /* 0x01031800000e0000 */
[----:B------:R-:W-:Y:S05]  /*d820*/  @P0 EXIT ;  /* 0x000000000000094d */ /* 0x000fea0003800000 */
[----:B------:R-:W-:Y:S02]  /*d830*/  ISETP.GE.AND P0, PT, R9, c[0x0][0x3c8], PT ;  /* 0x0000f20009007a0c */ /* 0x000fe40003f06270 */
[----:B------:R-:W-:-:S11]  /*d840*/  ISETP.GE.AND P1, PT, R0, c[0x0][0x3c8], PT ;  /* 0x0000f20000007a0c */ /* 0x000fd60003f26270 */
[----:B------:R-:W-:Y:S02]  /*d850*/  @!P0 SHF.R.S32.HI R4, RZ, 0x1f, R9 ;  /* 0x0000001fff048819 */ /* 0x000fe40000011409 */
[----:B--2-4-:R-:W-:Y:S02]  /*d860*/  @!P1 IMAD.WIDE R6, R0, 0x2, R2 ;  /* 0x0000000200069825 */ /* 0x014fe400078e0202 */
[----:B------:R-:W-:-:S03]  /*d870*/  @!P0 LEA.HI R4, R4, R9, RZ, 0x3 ;  /* 0x0000000904048211 */ /* 0x000fc600078f18ff */
[----:B------:R2:W-:Y:S01]  /*d880*/  @!P1 ST.E.128 [R6.64], RZ ;  /* 0x000000ff06009985 */ /* 0x0005e2000c101d04 */
[----:B------:R-:W-:-:S05]  /*d890*/  @!P0 LOP3.LUT R4, R4, 0xfffffff8, RZ, 0xc0, !PT ;  /* 0xfffffff804048812 */ /* 0x000fca00078ec0ff */
[----:B------:R-:W-:-:S05]  /*d8a0*/  @!P0 IMAD.WIDE R4, R4, 0x2, R2 ;  /* 0x0000000204048825 */ /* 0x000fca00078e0202 */
[----:B------:R2:W-:Y:S01]  /*d8b0*/  @!P0 ST.E.128 [R4.64], RZ ;  /* 0x000000ff04008985 */ /* 0x0005e2000c101d04 */
[----:B------:R-:W-:-:S13]  /*d8c0*/  ISETP.GE.AND P0, PT, R10, c[0x0][0x3c8], PT ;  /* 0x0000f2000a007a0c */ /* 0x000fda0003f06270 */
[----:B------:R-:W-:Y:S05]  /*d8d0*/  @P0 EXIT ;  /* 0x000000000000094d */ /* 0x000fea0003800000 */
[----:B------:R-:W-:-:S04]  /*d8e0*/  SHF.R.S32.HI R0, RZ, 0x1f, R10 ;  /* 0x0000001fff007819 */ /* 0x000fc8000001140a */
[----:B------:R-:W-:-:S04]  /*d8f0*/  LEA.HI R0, R0, R10, RZ, 0x3 ;  /* 0x0000000a00007211 */ /* 0x000fc800078f18ff */
[----:B------:R-:W-:-:S05]  /*d900*/  LOP3.LUT R0, R0, 0xfffffff8, RZ, 0xc0, !PT ;  /* 0xfffffff800007812 */ /* 0x000fca00078ec0ff */
[----:B------:R-:W-:-:S05]  /*d910*/  IMAD.WIDE R2, R0, 0x2, R2 ;  /* 0x0000000200027825 */ /* 0x000fca00078e0202 */
[----:B------:R-:W-:Y:S01]  /*d920*/  ST.E.128 [R2.64], RZ ;  /* 0x000000ff02007985 */ /* 0x000fe2000c101d04 */
[----:B------:R-:W-:Y:S05]  /*d930*/  EXIT ;  /* 0x000000000000794d */ /* 0x000fea0003800000 */
.L_x_43:
        /* <DEDUP_REMOVED lines=12> */
.L_x_1284:


//--------------------- .text._ZN7cutlass13device_kernelIN5flash19enable_sm80_to_sm89INS1_16FlashAttnFwdSm80INS1_25CollectiveMainloopFwdSm80ILi8ELi1ELb0EN4cute5tupleIJNS5_1CILi128EEENS7_ILi64EEENS7_ILi192EEEEEELi192ENS_6half_tEfNS_4arch4Sm80ELb0ELb0ELb1ELb1ELb0ELb1ELb1ELb0EEENS1_21CollectiveEpilogueFwdINS6_IJS8_SA_S9_EEENS6_IJNS7_ILi1EEESI_SI_EEESC_SE_Li256ELb1ELb1ELb0ELb0EEENS1_19SingleTileSchedulerILb1ELb0ELb1ELi128EEEEEEEEEvNT_6ParamsE --------------------------
	.section	.text._ZN7cutlass13device_kernelIN5flash19enable_sm80_to_sm89INS1_16FlashAttnFwdSm80INS1_25CollectiveMainloopFwdSm80ILi8ELi1ELb0EN4cute5tupleIJNS5_1CILi128EEENS7_ILi64EEENS7_ILi192EEEEEELi192ENS_6half_tEfNS_4arch4Sm80ELb0ELb0ELb1ELb1ELb0ELb1ELb1ELb0EEENS1_21CollectiveEpilogueFwdINS6_IJS8_SA_S9_EEENS6_IJNS7_ILi1EEESI_SI_EEESC_SE_Li256ELb1ELb1ELb0ELb0EEENS1_19SingleTileSchedulerILb1ELb0ELb1ELi128EEEEEEEEEvNT_6ParamsE,"ax",@progbits
	.sectioninfo	@"SHI_REGISTERS=250"
	.align	128
.text._ZN7cutlass13device_kernelIN5flash19enable_sm80_to_sm89INS1_16FlashAttnFwdSm80INS1_25CollectiveMainloopFwdSm80ILi8ELi1ELb0EN4cute5tupleIJNS5_1CILi128EEENS7_ILi64EEENS7_ILi192EEEEEELi192ENS_6half_tEfNS_4arch4Sm80ELb0ELb0ELb1ELb1ELb0ELb1ELb1ELb0EEENS1_21CollectiveEpilogueFwdINS6_IJS8_SA_S9_EEENS6_IJNS7_ILi1EEESI_SI_EEESC_SE_Li256ELb1ELb1ELb0ELb0EEENS1_19SingleTileSchedulerILb1ELb0ELb1ELi128EEEEEEEEEvNT_6ParamsE:
        .type           _ZN7cutlass13device_kernelIN5flash19enable_sm80_to_sm89INS1_16FlashAttnFwdSm80INS1_25CollectiveMainloopFwdSm80ILi8ELi1ELb0EN4cute5tupleIJNS5_1CILi128EEENS7_ILi64EEENS7_ILi192EEEEEELi192ENS_6half_tEfNS_4arch4Sm80ELb0ELb0ELb1ELb1ELb0ELb1ELb1ELb0EEENS1_21CollectiveEpilogueFwdINS6_IJS8_SA_S9_EEENS6_IJNS7_ILi1EEESI_SI_EEESC_SE_Li256ELb1ELb1ELb0ELb0EEENS1_19SingleTileSchedulerILb1ELb0ELb1ELi128EEEEEEEEEvNT_6ParamsE,@function
        .size           _ZN7cutlass13device_kernelIN5flash19enable_sm80_to_sm89INS1_16FlashAttnFwdSm80INS1_25CollectiveMainloopFwdSm80ILi8ELi1ELb0EN4cute5tupleIJNS5_1CILi128EEENS7_ILi64EEENS7_ILi192EEEEEELi192ENS_6half_tEfNS_4arch4Sm80ELb0ELb0ELb1ELb1ELb0ELb1ELb1ELb0EEENS1_21CollectiveEpilogueFwdINS6_IJS8_SA_S9_EEENS6_IJNS7_ILi1EEESI_SI_EEESC_SE_Li256ELb1ELb1ELb0ELb0EEENS1_19SingleTileSchedulerILb1ELb0ELb1ELi128EEEEEEEEEvNT_6ParamsE,(.L_x_1285 - _ZN7cutlass13device_kernelIN5flash19enable_sm80_to_sm89INS1_16FlashAttnFwdSm80INS1_25CollectiveMainloopFwdSm80ILi8ELi1ELb0EN4cute5tupleIJNS5_1CILi128EEENS7_ILi64EEENS7_ILi192EEEEEELi192ENS_6half_tEfNS_4arch4Sm80ELb0ELb0ELb1ELb1ELb0ELb1ELb1ELb0EEENS1_21CollectiveEpilogueFwdINS6_IJS8_SA_S9_EEENS6_IJNS7_ILi1EEESI_SI_EEESC_SE_Li256ELb1ELb1ELb0ELb0EEENS1_19SingleTileSchedulerILb1ELb0ELb1ELi128EEEEEEEEEvNT_6ParamsE)
        .other          _ZN7cutlass13device_kernelIN5flash19enable_sm80_to_sm89INS1_16FlashAttnFwdSm80INS1_25CollectiveMainloopFwdSm80ILi8ELi1ELb0EN4cute5tupleIJNS5_1CILi128EEENS7_ILi64EEENS7_ILi192EEEEEELi192ENS_6half_tEfNS_4arch4Sm80ELb0ELb0ELb1ELb1ELb0ELb1ELb1ELb0EEENS1_21CollectiveEpilogueFwdINS6_IJS8_SA_S9_EEENS6_IJNS7_ILi1EEESI_SI_EEESC_SE_Li256ELb1ELb1ELb0ELb0EEENS1_19SingleTileSchedulerILb1ELb0ELb1ELi128EEEEEEEEEvNT_6ParamsE,@"STO_CUDA_ENTRY STV_DEFAULT"
_ZN7cutlass13device_kernelIN5flash19enable_sm80_to_sm89INS1_16FlashAttnFwdSm80INS1_25CollectiveMainloopFwdSm80ILi8ELi1ELb0EN4cute5tupleIJNS5_1CILi128EEENS7_ILi64EEENS7_ILi192EEEEEELi192ENS_6half_tEfNS_4arch4Sm80ELb0ELb0ELb1ELb1ELb0ELb1ELb1ELb0EEENS1_21CollectiveEpilogueFwdINS6_IJS8_SA_S9_EEENS6_IJNS7_ILi1EEESI_SI_EEESC_SE_Li256ELb1ELb1ELb0ELb0EEENS1_19SingleTileSchedulerILb1ELb0ELb1ELi128EEEEEEEEEvNT_6ParamsE:
[----:B------:R-:W-:Y:S02]  /*0000*/  MOV R1, c[0x0][0x28] ;  /* 0x00000a0000017a02 */ /* 0x000fe40000000f00 */
[----:B------:R-:W1:Y:S01]  /*0010*/  S2R R79, SR_TID.X ;  /* 0x00000000004f7919 */ /* 0x000e620000002100 */
[----:B------:R-:W-:Y:S01]  /*0020*/  MOV R5, 0x4 ;  /* 0x0000000400057802 */ /* 0x000fe20000000f00 */
[----:B------:R-:W-:Y:S02]  /*0030*/  ULDC.64 UR6, c[0x0][0x118] ;  /* 0x0000460000067ab9 */ /* 0x000fe40000000a00 */
        /* <DEDUP_REMOVED lines=12> */
.L_x_45:
        /* <DEDUP_REMOVED lines=8> */
.L_x_47:
[----:B------:R-:W-:-:S05]  /*0180*/  MOV R3, c[0x0][0x54c] ;  /* 0x0001530000037a02 */ /* 0x000fca0000000f00 */
.L_x_46:
[----:B-----5:R-:W-:Y:S01]  /*0190*/  IMAD R3, R3, c[0x0][0x548], RZ ;  /* 0x0001520003037a24 */ /* 0x020fe200078e02ff */
[----:B------:R-:W-:-:S04]  /*01a0*/  SHF.L.U32 R0, R80, 0x7, RZ ;  /* 0x0000000750007819 */ /* 0x000fc800000006ff */
[----:B------:R-:W-:-:S04]  /*01b0*/  ISETP.GE.AND P0, PT, R0, R3, PT ;  /* 0x000000030000720c */ /* 0x000fc80003f06270 */
[----:B------:R-:W-:Y:S01]  /*01c0*/  SEL R208, R208, 0xffffffff, !P0 ;  /* 0xffffffffd0d07807 */ /* 0x000fe20004000000 */
[----:B------:R-:W-:Y:S05]  /*01d0*/  BRA `(.L_x_48) ;  /* 0x0000012000007947 */ /* 0x000fea0003800000 */
.L_x_44:
[----:B---3--:R-:W-:-:S04]  /*01e0*/  ISETP.NE.U32.AND P0, PT, RZ, c[0x0][0x568], PT ;  /* 0x00015a00ff007a0c */ /* 0x008fc80003f05070 */
[----:B------:R-:W-:-:S13]  /*01f0*/  ISETP.NE.AND.EX P0, PT, RZ, c[0x0][0x56c], PT, P0 ;  /* 0x00015b00ff007a0c */ /* 0x000fda0003f05300 */
[----:B------:R-:W-:Y:S05]  /*0200*/  @!P0 BRA `(.L_x_49) ;  /* 0x0000002000008947 */ /* 0x000fea0003800000 */
[----:B------:R1:W5:Y:S01]  /*0210*/  LDG.E R3, [R2.64] ;  /* 0x0000000602037981 */ /* 0x000362000c1e1900 */
[----:B------:R-:W-:Y:S05]  /*0220*/  BRA `(.L_x_50) ;  /* 0x0000009000007947 */ /* 0x000fea0003800000 */
.L_x_49:
        /* <DEDUP_REMOVED lines=8> */
.L_x_51:
[----:B------:R-:W-:-:S05]  /*02b0*/  MOV R3, c[0x0][0x54c] ;  /* 0x0001530000037a02 */ /* 0x000fca0000000f00 */
.L_x_50:
[----:B-----5:R-:W-:Y:S01]  /*02c0*/  IMAD R3, R3, c[0x0][0x548], RZ ;  /* 0x0001520003037a24 */ /* 0x020fe200078e02ff */
[----:B------:R-:W-:-:S04]  /*02d0*/  SHF.L.U32 R0, R80, 0x7, RZ ;  /* 0x0000000750007819 */ /* 0x000fc800000006ff */
[----:B------:R-:W-:-:S04]  /*02e0*/  ISETP.GE.AND P0, PT, R0, R3, PT ;  /* 0x000000030000720c */ /* 0x000fc80003f06270 */
[----:B------:R-:W-:-:S04]  /*02f0*/  SEL R208, R208, 0xffffffff, !P0 ;  /* 0xffffffffd0d07807 */ /* 0x000fc80004000000 */
.L_x_48:
[----:B------:R-:W-:-:S13]  /*0300*/  ISETP.GE.AND P0, PT, R208, RZ, PT ;  /* 0x000000ffd000720c */ /* 0x000fda0003f06270 */
        /* <DEDUP_REMOVED lines=8> */
[----:B------:R-:W-:Y:S01]  /*0390*/  IMAD.MOV.U32 R98, RZ, RZ, RZ ;  /* 0x000000ffff627224 */ /* 0x000fe200078e00ff */
[----:B------:R-:W-:Y:S01]  /*03a0*/  ISETP.NE.U32.AND P1, PT, RZ, c[0x0][0x348], PT ;  /* 0x0000d200ff007a0c */ /* 0x000fe20003f25070 */
[----:B------:R-:W-:Y:S01]  /*03b0*/  IMAD.WIDE R10, R208, R5, c[0x0][0x348] ;  /* 0x0000d200d00a7625 */ /* 0x000fe200078e0205 */
[----:B------:R-:W-:-:S02]  /*03c0*/  ISETP.NE.U32.AND P6, PT, RZ, c[0x0][0x350], PT ;  /* 0x0000d400ff007a0c */ /* 0x000fc40003fc5070 */
[----:B------:R-:W-:Y:S01]  /*03d0*/  ISETP.NE.U32.AND P3, PT, RZ, c[0x0][0x358], PT ;  /* 0x0000d600ff007a0c */ /* 0x000fe20003f65070 */
[CC--:B------:R-:W-:Y:S01]  /*03e0*/  IMAD.WIDE R8, R208.reuse, R5.reuse, c[0x0][0x350] ;  /* 0x0000d400d0087625 */ /* 0x0c0fe200078e0205 */
[----:B------:R-:W-:Y:S02]  /*03f0*/  ISETP.NE.AND.EX P1, PT, RZ, c[0x0][0x34c], PT, P1 ;  /* 0x0000d300ff007a0c */ /* 0x000fe40003f25310 */
[----:B------:R-:W-:Y:S01]  /*0400*/  ISETP.NE.AND.EX P6, PT, RZ, c[0x0][0x354], PT, P6 ;  /* 0x0000d500ff007a0c */ /* 0x000fe20003fc5360 */
[----:B------:R-:W-:Y:S01]  /*0410*/  @P2 IMAD.WIDE R12, R208, R5, c[0x0][0x370] ;  /* 0x0000dc00d00c2625 */ /* 0x000fe200078e0205 */
[----:B------:R-:W-:-:S03]  /*0420*/  ISETP.NE.AND.EX P3, PT, RZ, c[0x0][0x35c], PT, P3 ;  /* 0x0000d700ff007a0c */ /* 0x000fc60003f65330 */
[CC--:B-1----:R-:W-:Y:S01]  /*0430*/  @P0 IMAD.WIDE R2, R208.reuse, R5.reuse, c[0x0][0x360] ;  /* 0x0000d800d0020625 */ /* 0x0c2fe200078e0205 */
[----:B------:R1:W5:Y:S03]  /*0440*/  @P2 LDG.E R141, [R12.64] ;  /* 0x000000060c8d2981 */ /* 0x000366000c1e1900 */
[----:B------:R-:W-:Y:S01]  /*0450*/  IMAD.WIDE R6, R208, R5, c[0x0][0x358] ;  /* 0x0000d600d0067625 */ /* 0x000fe200078e0205 */
[----:B------:R1:W5:Y:S04]  /*0460*/  @P0 LDG.E R83, [R2.64] ;  /* 0x0000000602530981 */ /* 0x000368000c1e1900 */
[----:B------:R1:W5:Y:S04]  /*0470*/  @P1 LDG.E R142, [R10.64] ;  /* 0x000000060a8e1981 */ /* 0x000368000c1e1900 */
[----:B------:R1:W5:Y:S04]  /*0480*/  @P6 LDG.E R140, [R8.64] ;  /* 0x00000006088c6981 */ /* 0x000368000c1e1900 */
[----:B------:R1:W5:Y:S04]  /*0490*/  @P3 LDG.E R98, [R6.64] ;  /* 0x0000000606623981 */ /* 0x000368000c1e1900 */
[----:B------:R-:W2:Y:S01]  /*04a0*/  S2R R207, SR_CTAID.Y ;  /* 0x0000000000cf7919 */ /* 0x000ea20000002600 */
[----:B------:R-:W-:-:S02]  /*04b0*/  IMAD.MOV.U32 R0, RZ, RZ, c[0x0][0x1d0] ;  /* 0x00007400ff007624 */ /* 0x000fc400078e00ff */
[----:B------:R-:W-:Y:S01]  /*04c0*/  IMAD.MOV.U32 R144, RZ, RZ, c[0x0][0x228] ;  /* 0x00008a00ff907624 */ /* 0x000fe200078e00ff */
[----:B--2---:R-:W-:Y:S01]  /*04d0*/  SHF.R.S32.HI R82, RZ, 0x1f, R207 ;  /* 0x0000001fff527819 */ /* 0x004fe200000114cf */
[----:B------:R-:W-:Y:S05]  /*04e0*/  @P0 BRA `(.L_x_52) ;  /* 0x0000004000000947 */ /* 0x000fea0003800000 */
[----:B-1----:R-:W-:Y:S05]  /*04f0*/  @!P1 BRA `(.L_x_52) ;  /* 0x0000003000009947 */ /* 0x002fea0003800000 */
[----:B-----5:R-:W2:Y:S04]  /*0500*/  LDG.E R83, [R10.64] ;  /* 0x000000060a537981 */ /* 0x020ea8000c1e1900 */
[----:B------:R-:W2:Y:S02]  /*0510*/  LDG.E R2, [R10.64+0x4] ;  /* 0x000004060a027981 */ /* 0x000ea4000c1e1900 */
[----:B--2---:R-:W-:Y:S02]  /*0520*/  IADD3 R83, -R83, R2, RZ ;  /* 0x0000000253537210 */ /* 0x004fe40007ffe1ff */
.L_x_52:
[----:B-1----:R-:W-:-:S04]  /*0530*/  ISETP.NE.U32.AND P0, PT, RZ, c[0x0][0x368], PT ;  /* 0x0000da00ff007a0c */ /* 0x002fc80003f05070 */
[----:B------:R-:W-:-:S13]  /*0540*/  ISETP.NE.AND.EX P0, PT, RZ, c[0x0][0x36c], PT, P0 ;  /* 0x0000db00ff007a0c */ /* 0x000fda0003f05300 */
[----:B------:R-:W-:Y:S05]  /*0550*/  @!P0 BRA `(.L_x_53) ;  /* 0x0000003000008947 */ /* 0x000fea0003800000 */
[----:B------:R-:W-:-:S05]  /*0560*/  IMAD.WIDE R2, R208, R5, c[0x0][0x368] ;  /* 0x0000da00d0027625 */ /* 0x000fca00078e0205 */
[----:B------:R1:W5:Y:S01]  /*0570*/  LDG.E R0, [R2.64] ;  /* 0x0000000602007981 */ /* 0x000362000c1e1900 */
[----:B------:R-:W-:Y:S05]  /*0580*/  BRA `(.L_x_54) ;  /* 0x0000004000007947 */ /* 0x000fea0003800000 */
.L_x_53:
[----:B------:R-:W-:Y:S05]  /*0590*/  @!P6 BRA `(.L_x_54) ;  /* 0x000000300000e947 */ /* 0x000fea0003800000 */
[----:B------:R-:W2:Y:S04]  /*05a0*/  LDG.E R0, [R8.64] ;  /* 0x0000000608007981 */ /* 0x000ea8000c1e1900 */
[----:B------:R-:W2:Y:S02]  /*05b0*/  LDG.E R3, [R8.64+0x4] ;  /* 0x0000040608037981 */ /* 0x000ea4000c1e1900 */
[----:B--2---:R-:W-:Y:S02]  /*05c0*/  IADD3 R0, -R0, R3, RZ ;  /* 0x0000000300007210 */ /* 0x004fe40007ffe1ff */
.L_x_54:
[----:B-1----:R-:W2:Y:S04]  /*05d0*/  @P3 LDG.E R2, [R6.64] ;  /* 0x0000000606023981 */ /* 0x002ea8000c1e1900 */
[----:B------:R-:W2:Y:S01]  /*05e0*/  @P3 LDG.E R9, [R6.64+0x4] ;  /* 0x0000040606093981 */ /* 0x000ea2000c1e1900 */
[----:B-----5:R-:W-:Y:S01]  /*05f0*/  IMAD.IADD R3, R0, 0x1, -R141 ;  /* 0x0000000100037824 */ /* 0x020fe200078e0a8d */
[----:B------:R-:W-:Y:S01]  /*0600*/  ISETP.NE.U32.AND P0, PT, RZ, c[0x0][0x378], PT ;  /* 0x0000de00ff007a0c */ /* 0x000fe20003f05070 */
[----:B------:R-:W-:-:S03]  /*0610*/  IMAD.MOV.U32 R81, RZ, RZ, R0 ;  /* 0x000000ffff517224 */ /* 0x000fc600078e0000 */
[----:B------:R-:W-:-:S13]  /*0620*/  ISETP.NE.AND.EX P0, PT, RZ, c[0x0][0x37c], PT, P0 ;  /* 0x0000df00ff007a0c */ /* 0x000fda0003f05300 */
[----:B------:R-:W-:-:S05]  /*0630*/  @P0 IMAD.WIDE R10, R208, R5, c[0x0][0x378] ;  /* 0x0000de00d00a0625 */ /* 0x000fca00078e0205 */
[----:B------:R1:W5:Y:S01]  /*0640*/  @P0 LDG.E R81, [R10.64] ;  /* 0x000000060a510981 */ /* 0x000362000c1e1900 */
[----:B--2---:R-:W-:-:S04]  /*0650*/  @P3 IMAD.IADD R144, R9, 0x1, -R2 ;  /* 0x0000000109903824 */ /* 0x004fc800078e0a02 */
[----:B------:R-:W-:-:S05]  /*0660*/  IMAD.IADD R78, R3, 0x1, R144 ;  /* 0x00000001034e7824 */ /* 0x000fca00078e0290 */
[----:B------:R-:W-:-:S04]  /*0670*/  IADD3 R2, R78, 0x3f, RZ ;  /* 0x0000003f4e027810 */ /* 0x000fc80007ffe0ff */
[----:B------:R-:W-:-:S04]  /*0680*/  SHF.R.S32.HI R133, RZ, 0x1f, R2 ;  /* 0x0000001fff857819 */ /* 0x000fc80000011402 */
[----:B------:R-:W-:Y:S01]  /*0690*/  LEA.HI R133, R133, R2, RZ, 0x6 ;  /* 0x0000000285857211 */ /* 0x000fe200078f30ff */
[----:B------:R-:W-:-:S03]  /*06a0*/  IMAD.MOV R2, RZ, RZ, -R3 ;  /* 0x000000ffff027224 */ /* 0x000fc600078e0a03 */
[----:B------:R-:W-:Y:S02]  /*06b0*/  LOP3.LUT R4, R133, 0xffffffc0, RZ, 0xc0, !PT ;  /* 0xffffffc085047812 */ /* 0x000fe400078ec0ff */
[----:B------:R-:W-:-:S03]  /*06c0*/  IMNMX R2, RZ, R2, !PT ;  /* 0x00000002ff027217 */ /* 0x000fc60007800200 */
[----:B------:R-:W-:Y:S01]  /*06d0*/  IMAD.IADD R3, R4, 0x1, -R3 ;  /* 0x0000000104037824 */ /* 0x000fe200078e0a03 */
[----:B------:R-:W-:-:S04]  /*06e0*/  SHF.R.U32.HI R100, RZ, 0x6, R2 ;  /* 0x00000006ff647819 */ /* 0x000fc80000011602 */
[----:B------:R-:W-:-:S04]  /*06f0*/  IMNMX R3, R3, R144, PT ;  /* 0x0000009003037217 */ /* 0x000fc80003800200 */
[----:B------:R-:W-:-:S13]  /*0700*/  ISETP.GT.AND P0, PT, R3, R2, PT ;  /* 0x000000020300720c */ /* 0x000fda0003f04270 */
[----:B------:R-:W-:Y:S01]  /*0710*/  @P0 IADD3 R7, R3, 0x3f, RZ ;  /* 0x0000003f03070810 */ /* 0x000fe20007ffe0ff */
[----:B------:R-:W-:-:S03]  /*0720*/  IMAD.MOV.U32 R3, RZ, RZ, R100 ;  /* 0x000000ffff037224 */ /* 0x000fc600078e0064 */
[----:B------:R-:W-:-:S04]  /*0730*/  @P0 SHF.R.S32.HI R2, RZ, 0x1f, R7 ;  /* 0x0000001fff020819 */ /* 0x000fc80000011407 */
[----:B------:R-:W-:-:S04]  /*0740*/  @P0 LEA.HI R2, R2, R7, RZ, 0x6 ;  /* 0x0000000702020211 */ /* 0x000fc800078f30ff */
[----:B------:R-:W-:-:S04]  /*0750*/  @P0 SHF.R.S32.HI R3, RZ, 0x6, R2 ;  /* 0x00000006ff030819 */ /* 0x000fc80000011402 */
[----:B------:R-:W-:-:S13]  /*0760*/  ISETP.GT.AND P0, PT, R3, R100, PT ;  /* 0x000000640300720c */ /* 0x000fda0003f04270 */
[----:B------:R-:W-:Y:S05]  /*0770*/  @!P0 BRA `(.L_x_55) ;  /* 0x0000518000008947 */ /* 0x000fea0003800000 */
[----:B-1----:R-:W-:-:S04]  /*0780*/  ISETP.NE.U32.AND P2, PT, RZ, c[0x0][0x340], PT ;  /* 0x0000d000ff007a0c */ /* 0x002fc80003f45070 */
[----:B------:R-:W-:-:S13]  /*0790*/  ISETP.NE.AND.EX P2, PT, RZ, c[0x0][0x344], PT, P2 ;  /* 0x0000d100ff007a0c */ /* 0x000fda0003f45320 */
[----:B------:R-:W-:-:S06]  /*07a0*/  @P2 IMAD.WIDE R10, R208, R5, c[0x0][0x340] ;  /* 0x0000d000d00a2625 */ /* 0x000fcc00078e0205 */
[----:B------:R-:W2:Y:S01]  /*07b0*/  @P2 LDG.E R10, [R10.64] ;  /* 0x000000060a0a2981 */ /* 0x000ea2000c1e1900 */
[----:B------:R-:W-:Y:S01]  /*07c0*/  SHF.R.S32.HI R8, RZ, 0x1f, R79 ;  /* 0x0000001fff087819 */ /* 0x000fe2000001144f */
[----:B------:R-:W-:Y:S01]  /*07d0*/  IMAD.IADD R0, R140, 0x1, R0 ;  /* 0x000000018c007824 */ /* 0x000fe200078e0200 */
[----:B------:R-:W-:Y:S01]  /*07e0*/  SHF.R.S32.HI R2, RZ, 0x1f, R98 ;  /* 0x0000001fff027819 */ /* 0x000fe20000011462 */
[----:B------:R-:W-:Y:S01]  /*07f0*/  IMAD R158, R82, c[0x0][0x240], RZ ;  /* 0x00009000529e7a24 */ /* 0x000fe200078e02ff */
[-C--:B------:R-:W-:Y:S01]  /*0800*/  LEA.HI R17, R8, R79.reuse, RZ, 0x3 ;  /* 0x0000004f08117211 */ /* 0x080fe200078f18ff */
[----:B------:R-:W-:Y:S01]  /*0810*/  IMAD.MOV.U32 R9, RZ, RZ, c[0x0][0x238] ;  /* 0x00008e00ff097624 */ /* 0x000fe200078e00ff */
[----:B------:R-:W-:Y:S01]  /*0820*/  IADD3 R135, R3, -0x1, RZ ;  /* 0xffffffff03877810 */ /* 0x000fe20007ffe0ff */
[----:B------:R-:W-:Y:S01]  /*0830*/  IMAD R158, R207, c[0x0][0x244], R158 ;  /* 0x00009100cf9e7a24 */ /* 0x000fe200078e029e */
[----:B------:R-:W-:Y:S01]  /*0840*/  LOP3.LUT R32, R17, 0x1ffffff8, RZ, 0xc0, !PT ;  /* 0x1ffffff811207812 */ /* 0x000fe200078ec0ff */
[----:B------:R-:W-:Y:S01]  /*0850*/  IMAD.MOV.U32 R108, RZ, RZ, 0x6 ;  /* 0x00000006ff6c7424 */ /* 0x000fe200078e00ff */
[----:B------:R-:W-:Y:S01]  /*0860*/  SHF.R.S32.HI R17, RZ, 0x3, R17 ;  /* 0x00000003ff117819 */ /* 0x000fe20000011411 */
[----:B------:R-:W-:Y:S01]  /*0870*/  IMAD.SHL.U32 R103, R9, 0x40, RZ ;  /* 0x0000004009677824 */ /* 0x000fe200078e00ff */
[----:B------:R-:W-:Y:S01]  /*0880*/  SEL R156, R208, RZ, !P3 ;  /* 0x000000ffd09c7207 */ /* 0x000fe20005800000 */
[----:B------:R-:W-:Y:S01]  /*0890*/  IMAD.IADD R32, R79, 0x1, -R32 ;  /* 0x000000014f207824 */ /* 0x000fe200078e0a20 */
[C---:B------:R-:W-:Y:S01]  /*08a0*/  IADD3 R98, P0, R17.reuse, R98, RZ ;  /* 0x0000006211627210 */ /* 0x040fe20007f1e0ff */
[----:B------:R-:W-:Y:S01]  /*08b0*/  IMAD.IADD R96, R144, 0x1, -R17 ;  /* 0x0000000190607824 */ /* 0x000fe200078e0a11 */
[----:B------:R-:W-:Y:S01]  /*08c0*/  LEA.HI R20, R8, R79, RZ, 0x2 ;  /* 0x0000004f08147211 */ /* 0x000fe200078f10ff */
[----:B------:R-:W-:Y:S01]  /*08d0*/  IMAD.SHL.U32 R32, R32, 0x8, RZ ;  /* 0x0000000820207824 */ /* 0x000fe200078e00ff */
[C---:B------:R-:W-:Y:S01]  /*08e0*/  LEA.HI.X.SX32 R97, R17.reuse, R2, 0x1, P0 ;  /* 0x0000000211617211 */ /* 0x040fe200000f0eff */
[----:B------:R-:W-:Y:S01]  /*08f0*/  IMAD.SHL.U32 R17, R17, 0x40, RZ ;  /* 0x0000004011117824 */ /* 0x000fe200078e00ff */
[----:B------:R-:W-:Y:S01]  /*0900*/  SHF.L.U64.HI R102, R9, R108, c[0x0][0x23c] ;  /* 0x00008f0009667619 */ /* 0x000fe2000001026c */
[----:B------:R-:W-:Y:S01]  /*0910*/  IMAD R2, R135, -0x40, R96 ;  /* 0xffffffc087027824 */ /* 0x000fe200078e0260 */
[----:B------:R-:W-:Y:S01]  /*0920*/  SHF.R.S32.HI R33, RZ, 0x1f, R32 ;  /* 0x0000001fff217819 */ /* 0x000fe20000011420 */
[----:B------:R-:W-:Y:S01]  /*0930*/  IMAD R3, R97, c[0x0][0x238], RZ ;  /* 0x00008e0061037a24 */ /* 0x000fe200078e02ff */
[----:B------:R-:W-:Y:S01]  /*0940*/  LOP3.LUT R17, R17, 0x1c0, RZ, 0xc0, !PT ;  /* 0x000001c011117812 */ /* 0x000fe200078ec0ff */
[----:B------:R-:W-:Y:S01]  /*0950*/  IMAD R4, R102, R135, RZ ;  /* 0x0000008766047224 */ /* 0x000fe200078e02ff */
[----:B------:R-:W-:Y:S01]  /*0960*/  LOP3.LUT R18, R20, 0xfffffffc, RZ, 0xc0, !PT ;  /* 0xfffffffc14127812 */ /* 0x000fe200078ec0ff */
[C---:B------:R-:W-:Y:S01]  /*0970*/  IMAD R12, R98.reuse, c[0x0][0x23c], R3 ;  /* 0x00008f00620c7a24 */ /* 0x040fe200078e0203 */
[----:B------:R-:W-:Y:S01]  /*0980*/  SHF.R.S32.HI R3, RZ, 0x1f, R0 ;  /* 0x0000001fff037819 */ /* 0x000fe20000011400 */
[----:B------:R-:W-:Y:S01]  /*0990*/  IMAD.WIDE.U32 R6, R98, c[0x0][0x238], R32 ;  /* 0x00008e0062067a25 */ /* 0x000fe200078e0020 */
[C---:B------:R-:W-:Y:S01]  /*09a0*/  ISETP.GE.AND P1, PT, R2.reuse, 0x1, PT ;  /* 0x000000010200780c */ /* 0x040fe20003f26270 */
[----:B------:R-:W-:Y:S01]  /*09b0*/  ULDC.U8 UR4, c[0x0][0x298] ;  /* 0x0000a60000047ab9 */ /* 0x000fe20000000000 */
[----:B------:R-:W-:Y:S01]  /*09c0*/  ISETP.GT.AND P0, PT, R2, 0x20, PT ;  /* 0x000000200200780c */ /* 0x000fe20003f04270 */
[----:B------:R-:W-:Y:S01]  /*09d0*/  IMAD.IADD R13, R7, 0x1, R12 ;  /* 0x00000001070d7824 */ /* 0x000fe200078e020c */
[----:B------:R-:W-:Y:S01]  /*09e0*/  SHF.R.S32.HI R5, RZ, 0x1f, R135 ;  /* 0x0000001fff057819 */ /* 0x000fe20000011487 */
[----:B------:R-:W-:Y:S01]  /*09f0*/  IMAD R7, R3, c[0x0][0x1e0], RZ ;  /* 0x0000780003077a24 */ /* 0x000fe200078e02ff */
[----:B------:R-:W-:Y:S01]  /*0a00*/  LOP3.LUT R2, R17, 0x38, R32, 0xf8, !PT ;  /* 0x0000003811027812 */ /* 0x000fe200078ef820 */
[----:B------:R-:W-:Y:S01]  /*0a10*/  IMAD.MOV.U32 R12, RZ, RZ, R6 ;  /* 0x000000ffff0c7224 */ /* 0x000fe200078e0006 */
[----:B------:R-:W-:Y:S01]  /*0a20*/  SHF.R.U32.HI R17, RZ, 0x3, R17 ;  /* 0x00000003ff117819 */ /* 0x000fe20000011611 */
[----:B------:R-:W-:Y:S01]  /*0a30*/  IMAD R34, R0, c[0x0][0x1e4], R7 ;  /* 0x0000790000227a24 */ /* 0x000fe200078e0207 */
[----:B------:R-:W-:Y:S01]  /*0a40*/  SHF.R.S32.HI R7, RZ, 0x1f, R208 ;  /* 0x0000001fff077819 */ /* 0x000fe200000114d0 */
[----:B------:R-:W-:Y:S01]  /*0a50*/  IMAD.WIDE.U32 R12, R207, c[0x0][0x240], R12 ;  /* 0x00009000cf0c7a25 */ /* 0x000fe200078e000c */
[----:B------:R-:W-:-:S02]  /*0a60*/  LOP3.LUT R17, R2, R17, RZ, 0x3c, !PT ;  /* 0x0000001102117212 */ /* 0x000fc400078e3cff */
[----:B------:R-:W-:Y:S01]  /*0a70*/  SEL R95, R7, RZ, !P3 ;  /* 0x000000ff075f7207 */ /* 0x000fe20005800000 */
[----:B------:R-:W-:Y:S01]  /*0a80*/  IMAD.IADD R159, R13, 0x1, R158 ;  /* 0x000000010d9f7824 */ /* 0x000fe200078e029e */
[----:B------:R-:W-:Y:S01]  /*0a90*/  IADD3 R2, R32, 0x80, RZ ;  /* 0x0000008020027810 */ /* 0x000fe20007ffe0ff */
[----:B------:R-:W-:Y:S01]  /*0aa0*/  IMAD.MOV.U32 R158, RZ, RZ, R12 ;  /* 0x000000ffff9e7224 */ /* 0x000fe200078e000c */
[----:B------:R-:W-:Y:S01]  /*0ab0*/  SHF.R.S32.HI R139, RZ, 0x2, R20 ;  /* 0x00000002ff8b7819 */ /* 0x000fe20000011414 */
[----:B------:R-:W-:Y:S01]  /*0ac0*/  IMAD R165, R95, c[0x0][0x248], RZ ;  /* 0x000092005fa57a24 */ /* 0x000fe200078e02ff */
[----:B------:R-:W-:Y:S01]  /*0ad0*/  ISETP.GE.AND P3, PT, R2, c[0x0][0x1d4], PT ;  /* 0x0000750002007a0c */ /* 0x000fe20003f66270 */
[----:B------:R-:W-:Y:S01]  /*0ae0*/  IMAD.WIDE.U32 R158, R156, c[0x0][0x248], R158 ;  /* 0x000092009c9e7a25 */ /* 0x000fe200078e009e */
[----:B------:R-:W-:Y:S02]  /*0af0*/  SHF.R.S32.HI R20, RZ, 0x1f, R20 ;  /* 0x0000001fff147819 */ /* 0x000fe40000011414 */
[----:B------:R-:W-:Y:S01]  /*0b00*/  ISETP.GE.AND P5, PT, R32, c[0x0][0x1d4], PT ;  /* 0x0000750020007a0c */ /* 0x000fe20003fa6270 */
[----:B------:R-:W-:Y:S01]  /*0b10*/  IMAD R165, R156, c[0x0][0x24c], R165 ;  /* 0x000093009ca57a24 */ /* 0x000fe200078e02a5 */
[----:B------:R-:W-:Y:S01]  /*0b20*/  LEA.HI R20, R20, R139, RZ, 0x3 ;  /* 0x0000008b14147211 */ /* 0x000fe200078f18ff */
[----:B------:R-:W-:Y:S01]  /*0b30*/  IMAD.MOV.U32 R101, RZ, RZ, c[0x0][0x27c] ;  /* 0x00009f00ff657624 */ /* 0x000fe200078e00ff */
[----:B------:R-:W-:Y:S01]  /*0b40*/  LEA.HI R134, R8, R79, RZ, 0x6 ;  /* 0x0000004f08867211 */ /* 0x000fe200078f30ff */
[----:B------:R-:W-:Y:S01]  /*0b50*/  IMAD.IADD R165, R159, 0x1, R165 ;  /* 0x000000019fa57824 */ /* 0x000fe200078e02a5 */
[----:B------:R-:W-:Y:S01]  /*0b60*/  LOP3.LUT R20, R20, 0xfffffff8, RZ, 0xc0, !PT ;  /* 0xfffffff814147812 */ /* 0x000fe200078ec0ff */
[----:B------:R-:W-:-:S02]  /*0b70*/  IMAD.IADD R18, R79, 0x1, -R18 ;  /* 0x000000014f127824 */ /* 0x000fc400078e0a12 */
[----:B------:R-:W-:Y:S02]  /*0b80*/  IMAD.MOV.U32 R164, RZ, RZ, R158 ;  /* 0x000000ffffa47224 */ /* 0x000fe400078e009e */
[----:B------:R-:W-:Y:S01]  /*0b90*/  IMAD R5, R5, R103, R4 ;  /* 0x0000006705057224 */ /* 0x000fe200078e0204 */
[----:B------:R-:W-:Y:S01]  /*0ba0*/  IADD3 R4, R32, 0x40, RZ ;  /* 0x0000004020047810 */ /* 0x000fe20007ffe0ff */
[----:B------:R-:W-:-:S03]  /*0bb0*/  IMAD.WIDE.U32 R14, R0, c[0x0][0x1e0], RZ ;  /* 0x00007800000e7a25 */ /* 0x000fc600078e00ff */
[----:B------:R-:W-:Y:S01]  /*0bc0*/  ISETP.GE.AND P4, PT, R4, c[0x0][0x1d4], PT ;  /* 0x0000750004007a0c */ /* 0x000fe20003f86270 */
[----:B------:R-:W-:-:S04]  /*0bd0*/  IMAD.WIDE.U32 R28, R135, R103, R164 ;  /* 0x00000067871c7225 */ /* 0x000fc800078e00a4 */
[----:B------:R-:W-:Y:S02]  /*0be0*/  IMAD.SHL.U32 R16, R18, 0x4, RZ ;  /* 0x0000000412107824 */ /* 0x000fe400078e00ff */
[----:B------:R-:W-:Y:S02]  /*0bf0*/  IMAD.IADD R35, R15, 0x1, R34 ;  /* 0x000000010f237824 */ /* 0x000fe400078e0222 */
[----:B------:R-:W-:Y:S01]  /*0c00*/  IMAD.IADD R22, R29, 0x1, R5 ;  /* 0x000000011d167824 */ /* 0x000fe200078e0205 */
[----:B------:R-:W-:Y:S01]  /*0c10*/  IADD3 R15, R16, 0x20, RZ ;  /* 0x00000020100f7810 */ /* 0x000fe20007ffe0ff */
[----:B------:R-:W-:Y:S02]  /*0c20*/  IMAD.SHL.U32 R18, R18, 0x8, RZ ;  /* 0x0000000812127824 */ /* 0x000fe400078e00ff */
[----:B------:R-:W-:Y:S01]  /*0c30*/  IMAD.MOV.U32 R34, RZ, RZ, R14 ;  /* 0x000000ffff227224 */ /* 0x000fe200078e000e */
[C---:B------:R-:W-:Y:S01]  /*0c40*/  IADD3 R14, R16.reuse, 0x40, RZ ;  /* 0x00000040100e7810 */ /* 0x040fe20007ffe0ff */
[----:B------:R-:W-:Y:S01]  /*0c50*/  IMAD.IADD R13, R16, 0x1, R15 ;  /* 0x00000001100d7824 */ /* 0x000fe200078e020f */
[----:B------:R-:W-:Y:S01]  /*0c60*/  SHF.R.S32.HI R19, RZ, 0x1f, R18 ;  /* 0x0000001fff137819 */ /* 0x000fe20000011412 */
[----:B------:R-:W-:Y:S01]  /*0c70*/  IMAD R24, R82, c[0x0][0x260], RZ ;  /* 0x0000980052187a24 */ /* 0x000fe200078e02ff */
[----:B------:R-:W-:Y:S01]  /*0c80*/  IADD3 R138, R18, 0x60, RZ ;  /* 0x00000060128a7810 */ /* 0x000fe20007ffe0ff */
[----:B------:R-:W-:Y:S01]  /*0c90*/  IMAD.IADD R12, R16, 0x1, R14 ;  /* 0x00000001100c7824 */ /* 0x000fe200078e020e */
[C---:B------:R-:W-:Y:S01]  /*0ca0*/  IADD3 R137, R18.reuse, 0x80, RZ ;  /* 0x0000008012897810 */ /* 0x040fe20007ffe0ff */
[----:B------:R-:W-:Y:S01]  /*0cb0*/  IMAD.IADD R113, R139, 0x1, -R20 ;  /* 0x000000018b717824 */ /* 0x000fe200078e0a14 */
[----:B------:R-:W-:Y:S01]  /*0cc0*/  IADD3 R136, R18, 0xa0, RZ ;  /* 0x000000a012887810 */ /* 0x000fe20007ffe0ff */
[----:B------:R-:W-:-:S02]  /*0cd0*/  IMAD R27, R207, c[0x0][0x264], R24 ;  /* 0x00009900cf1b7a24 */ /* 0x000fc400078e0218 */
[----:B------:R-:W-:-:S04]  /*0ce0*/  IMAD.WIDE.U32 R32, R207, c[0x0][0x260], R32 ;  /* 0x00009800cf207a25 */ /* 0x000fc800078e0020 */
[----:B------:R-:W-:Y:S02]  /*0cf0*/  IMAD R95, R95, c[0x0][0x268], RZ ;  /* 0x00009a005f5f7a24 */ /* 0x000fe400078e02ff */
[----:B------:R-:W-:Y:S02]  /*0d00*/  IMAD.IADD R27, R33, 0x1, R27 ;  /* 0x00000001211b7824 */ /* 0x000fe400078e021b */
[----:B------:R-:W-:Y:S02]  /*0d10*/  IMAD R95, R156, c[0x0][0x26c], R95 ;  /* 0x00009b009c5f7a24 */ /* 0x000fe400078e025f */
[----:B------:R-:W-:Y:S02]  /*0d20*/  IMAD.SHL.U32 R134, R134, 0x8, RZ ;  /* 0x0000000886867824 */ /* 0x000fe400078e00ff */
[----:B------:R-:W-:Y:S02]  /*0d30*/  IMAD.SHL.U32 R112, R9, 0x20, RZ ;  /* 0x0000002009707824 */ /* 0x000fe400078e00ff */
[----:B------:R-:W-:Y:S01]  /*0d40*/  IMAD R160, R82, c[0x0][0x1e8], RZ ;  /* 0x00007a0052a07a24 */ /* 0x000fe200078e02ff */
[----:B------:R-:W-:Y:S01]  /*0d50*/  LOP3.LUT R134, R17, 0xfffffe00, R134, 0xf8, !PT ;  /* 0xfffffe0011867812 */ /* 0x000fe200078ef886 */
[----:B------:R-:W-:Y:S01]  /*0d60*/  IMAD.WIDE.U32 R34, R207, c[0x0][0x1e8], R34 ;  /* 0x00007a00cf227a25 */ /* 0x000fe200078e0022 */
[----:B------:R-:W-:-:S03]  /*0d70*/  SHF.R.S32.HI R17, RZ, 0x1f, R16 ;  /* 0x0000001fff117819 */ /* 0x000fc60000011410 */
[----:B------:R-:W-:Y:S02]  /*0d80*/  IMAD.SHL.U32 R134, R134, 0x2, RZ ;  /* 0x0000000286867824 */ /* 0x000fe400078e00ff */
[----:B------:R-:W-:Y:S02]  /*0d90*/  IMAD R160, R207, c[0x0][0x1ec], R160 ;  /* 0x00007b00cfa07a24 */ /* 0x000fe400078e02a0 */
[----:B------:R-:W-:-:S04]  /*0da0*/  IMAD.WIDE.U32 R152, R139, c[0x0][0x280], R16 ;  /* 0x0000a0008b987a25 */ /* 0x000fc800078e0010 */
[----:B------:R-:W-:Y:S02]  /*0db0*/  IMAD.IADD R161, R35, 0x1, R160 ;  /* 0x0000000123a17824 */ /* 0x000fe400078e02a0 */
[----:B------:R-:W-:Y:S02]  /*0dc0*/  IMAD.MOV.U32 R160, RZ, RZ, R34 ;  /* 0x000000ffffa07224 */ /* 0x000fe400078e0022 */
[----:B------:R-:W-:-:S04]  /*0dd0*/  IMAD.WIDE.U32 R150, R139, c[0x0][0x290], R16 ;  /* 0x0000a4008b967a25 */ /* 0x000fc800078e0010 */
[----:B------:R-:W-:-:S04]  /*0de0*/  IMAD.WIDE.U32 R36, R139, c[0x0][0x280], R18 ;  /* 0x0000a0008b247a25 */ /* 0x000fc800078e0012 */
[----:B------:R-:W-:-:S04]  /*0df0*/  IMAD.WIDE.U32 R34, R139, c[0x0][0x290], R18 ;  /* 0x0000a4008b227a25 */ /* 0x000fc800078e0012 */
[----:B------:R-:W-:-:S04]  /*0e00*/  IMAD.WIDE.U32 R162, R139, c[0x0][0x1e0], RZ ;  /* 0x000078008ba27a25 */ /* 0x000fc800078e00ff */
[----:B------:R-:W-:Y:S02]  /*0e10*/  IMAD.MOV.U32 R105, RZ, RZ, c[0x0][0x1e0] ;  /* 0x00007800ff697624 */ /* 0x000fe400078e00ff */
[----:B------:R-:W-:Y:S02]  /*0e20*/  IMAD.MOV.U32 R107, RZ, RZ, c[0x0][0x280] ;  /* 0x0000a000ff6b7624 */ /* 0x000fe400078e00ff */
[----:B------:R-:W-:Y:S01]  /*0e30*/  IMAD.MOV.U32 R109, RZ, RZ, c[0x0][0x290] ;  /* 0x0000a400ff6d7624 */ /* 0x000fe200078e00ff */
[CC--:B------:R-:W-:Y:S01]  /*0e40*/  SHF.L.U64.HI R104, R105.reuse, R108.reuse, c[0x0][0x1e4] ;  /* 0x0000790069687619 */ /* 0x0c0fe2000001026c */
[----:B------:R-:W-:Y:S01]  /*0e50*/  IMAD.SHL.U32 R105, R105, 0x40, RZ ;  /* 0x0000004069697824 */ /* 0x000fe200078e00ff */
[CC--:B------:R-:W-:Y:S01]  /*0e60*/  SHF.L.U64.HI R106, R107.reuse, R108.reuse, c[0x0][0x284] ;  /* 0x0000a1006b6a7619 */ /* 0x0c0fe2000001026c */
[----:B------:R-:W-:Y:S01]  /*0e70*/  IMAD.SHL.U32 R107, R107, 0x40, RZ ;  /* 0x000000406b6b7824 */ /* 0x000fe200078e00ff */
[C---:B------:R-:W-:Y:S01]  /*0e80*/  SHF.L.U64.HI R108, R109.reuse, R108, c[0x0][0x294] ;  /* 0x0000a5006d6c7619 */ /* 0x040fe2000001026c */
[----:B------:R-:W-:Y:S01]  /*0e90*/  IMAD.SHL.U32 R109, R109, 0x40, RZ ;  /* 0x000000406d6d7824 */ /* 0x000fe200078e00ff */
[----:B--2---:R-:W-:Y:S01]  /*0ea0*/  @P2 SHF.R.S32.HI R11, RZ, 0x1f, R10 ;  /* 0x0000001fff0b2819 */ /* 0x004fe2000001140a */
[----:B------:R-:W-:-:S02]  /*0eb0*/  @!P2 IMAD.MOV.U32 R10, RZ, RZ, R208 ;  /* 0x000000ffff0aa224 */ /* 0x000fc400078e00d0 */
[----:B------:R-:W-:Y:S01]  /*0ec0*/  @!P2 IMAD.MOV.U32 R11, RZ, RZ, R7 ;  /* 0x000000ffff0ba224 */ /* 0x000fe200078e0007 */
[----:B------:R-:W-:Y:S02]  /*0ed0*/  ISETP.GE.AND P2, PT, R101, 0x1, PT ;  /* 0x000000016500780c */ /* 0x000fe40003f46270 */
[----:B------:R-:W-:Y:S02]  /*0ee0*/  SEL R154, R10, RZ, !P6 ;  /* 0x000000ff0a9a7207 */ /* 0x000fe40007000000 */
[----:B------:R-:W-:Y:S01]  /*0ef0*/  SEL R4, R11, RZ, !P6 ;  /* 0x000000ff0b047207 */ /* 0x000fe20007000000 */
[----:B------:R-:W-:Y:S01]  /*0f00*/  IMAD.SHL.U32 R11, R101, 0x2, RZ ;  /* 0x00000002650b7824 */ /* 0x000fe200078e00ff */
[----:B------:R-:W-:Y:S01]  /*0f10*/  P2R R2, PR, RZ, 0x4 ;  /* 0x00000004ff027803 */ /* 0x000fe20000000000 */
[----:B------:R-:W-:Y:S01]  /*0f20*/  IMAD.WIDE.U32 R160, R154, c[0x0][0x1f0], R160 ;  /* 0x00007c009aa07a25 */ /* 0x000fe200078e00a0 */
[----:B------:R-:W-:Y:S02]  /*0f30*/  @P1 LEA R30, P2, R28, c[0x0][0x220], 0x1 ;  /* 0x000088001c1e1a11 */ /* 0x000fe400078408ff */
[C---:B------:R-:W-:Y:S01]  /*0f40*/  IADD3 R10, -R11.reuse, c[0x0][0x1d4], RZ ;  /* 0x000075000b0a7a10 */ /* 0x040fe20007ffe1ff */
[----:B------:R-:W-:Y:S01]  /*0f50*/  IMAD R99, R4, c[0x0][0x1f0], RZ ;  /* 0x00007c0004637a24 */ /* 0x000fe200078e02ff */
[----:B------:R-:W-:Y:S01]  /*0f60*/  @P1 LEA.HI.X R31, R28, c[0x0][0x224], R22, 0x1, P2 ;  /* 0x000089001c1f1a11 */ /* 0x000fe200010f0c16 */
[----:B------:R-:W-:Y:S01]  /*0f70*/  IMAD R91, R4, c[0x0][0x218], RZ ;  /* 0x00008600045b7a24 */ /* 0x000fe200078e02ff */
[----:B------:R-:W-:Y:S01]  /*0f80*/  ISETP.GE.AND P2, PT, R18, c[0x0][0x27c], PT ;  /* 0x00009f0012007a0c */ /* 0x000fe20003f46270 */
[C---:B------:R-:W-:Y:S01]  /*0f90*/  IMAD R99, R154.reuse, c[0x0][0x1f4], R99 ;  /* 0x00007d009a637a24 */ /* 0x040fe200078e0263 */
[----:B------:R-:W-:Y:S01]  /*0fa0*/  SHF.R.S32.HI R2, RZ, 0x1f, R139 ;  /* 0x0000001fff027819 */ /* 0x000fe2000001148b */
[----:B------:R-:W-:Y:S01]  /*0fb0*/  @!PT LDS RZ, [RZ] ;  /* 0x00000000fffff984 */ /* 0x000fe20000000800 */
[----:B------:R-:W-:Y:S01]  /*0fc0*/  @!PT LDS RZ, [RZ] ;  /* 0x00000000fffff984 */ /* 0x000fe20000000800 */
[----:B------:R-:W-:Y:S01]  /*0fd0*/  @!PT LDS RZ, [RZ] ;  /* 0x00000000fffff984 */ /* 0x000fe20000000800 */
[----:B------:R1:W-:Y:S01]  /*0fe0*/  @P1 LDGSTS.E.BYPASS.LTC128B.128 [R134+0x6100], [R30.64], !P5 ;  /* 0x061000001e861fae */ /* 0x0003e2000e901d46 */
[----:B------:R-:W-:Y:S01]  /*0ff0*/  SEL R7, RZ, c[0x0][0x27c], !P2 ;  /* 0x00009f00ff077a07 */ /* 0x000fe20005000000 */
[----:B------:R-:W-:Y:S01]  /*1000*/  IMAD R91, R154, c[0x0][0x21c], R91 ;  /* 0x000087009a5b7a24 */ /* 0x000fe200078e025b */
[-C--:B------:R-:W-:Y:S01]  /*1010*/  SEL R26, R11, R10.reuse, !P2 ;  /* 0x0000000a0b1a7207 */ /* 0x080fe20005000000 */
[----:B------:R1:W-:Y:S01]  /*1020*/  @P1 LDGSTS.E.BYPASS.LTC128B.128 [R134+0x8100], [R30.64+0x80], !P4 ;  /* 0x081000801e861fae */ /* 0x0003e2000e101d46 */
[----:B------:R-:W-:Y:S01]  /*1030*/  ISETP.GE.AND P2, PT, R13, c[0x0][0x27c], PT ;  /* 0x00009f000d007a0c */ /* 0x000fe20003f46270 */
[----:B------:R-:W-:Y:S01]  /*1040*/  IMAD.IADD R24, R18, 0x1, R7 ;  /* 0x0000000112187824 */ /* 0x000fe200078e0207 */
[----:B------:R-:W-:Y:S01]  /*1050*/  SHF.R.S32.HI R129, RZ, 0x1f, R26 ;  /* 0x0000001fff817819 */ /* 0x000fe2000001141a */
[----:B------:R1:W-:Y:S01]  /*1060*/  @P1 LDGSTS.E.BYPASS.LTC128B.128 [R134+0xa100], [R30.64+0x100], !P3 ;  /* 0x0a1001001e861fae */ /* 0x0003e2000d901d46 */
[----:B------:R-:W-:Y:S01]  /*1070*/  SEL R6, RZ, c[0x0][0x27c], !P2 ;  /* 0x00009f00ff067a07 */ /* 0x000fe20005000000 */
[C---:B------:R-:W-:Y:S01]  /*1080*/  IMAD R148, R2.reuse, c[0x0][0x280], RZ ;  /* 0x0000a00002947a24 */ /* 0x040fe200078e02ff */
[-C--:B------:R-:W-:Y:S01]  /*1090*/  SEL R5, R11, R10.reuse, !P2 ;  /* 0x0000000a0b057207 */ /* 0x080fe20005000000 */
[----:B------:R-:W-:Y:S01]  /*10a0*/  IMAD R146, R2, c[0x0][0x290], RZ ;  /* 0x0000a40002927a24 */ /* 0x000fe200078e02ff */
[----:B------:R-:W-:Y:S01]  /*10b0*/  ISETP.GE.AND P2, PT, R12, c[0x0][0x27c], PT ;  /* 0x00009f000c007a0c */ /* 0x000fe20003f46270 */
[----:B------:R-:W-:Y:S01]  /*10c0*/  IMAD.IADD R6, R6, 0x1, R13 ;  /* 0x0000000106067824 */ /* 0x000fe200078e020d */
[----:B------:R-:W-:Y:S01]  /*10d0*/  SHF.R.S32.HI R123, RZ, 0x1f, R24 ;  /* 0x0000001fff7b7819 */ /* 0x000fe20000011418 */
[----:B------:R-:W-:Y:S01]  /*10e0*/  IMAD R148, R139, c[0x0][0x284], R148 ;  /* 0x0000a1008b947a24 */ /* 0x000fe200078e0294 */
[----:B------:R-:W-:Y:S01]  /*10f0*/  SEL R10, R11, R10, !P2 ;  /* 0x0000000a0b0a7207 */ /* 0x000fe20005000000 */
[----:B------:R-:W-:Y:S01]  /*1100*/  IMAD R146, R139, c[0x0][0x294], R146 ;  /* 0x0000a5008b927a24 */ /* 0x000fe200078e0292 */
[----:B------:R-:W-:Y:S01]  /*1110*/  SHF.R.S32.HI R119, RZ, 0x1f, R6 ;  /* 0x0000001fff777819 */ /* 0x000fe20000011406 */
[----:B------:R-:W-:Y:S01]  /*1120*/  IMAD.IADD R153, R153, 0x1, R148 ;  /* 0x0000000199997824 */ /* 0x000fe200078e0294 */
[----:B------:R-:W-:Y:S01]  /*1130*/  SEL R7, RZ, c[0x0][0x27c], !P2 ;  /* 0x00009f00ff077a07 */ /* 0x000fe20005000000 */
[----:B------:R-:W-:Y:S01]  /*1140*/  IMAD.IADD R151, R151, 0x1, R146 ;  /* 0x0000000197977824 */ /* 0x000fe200078e0292 */
[C---:B------:R-:W-:Y:S01]  /*1150*/  LOP3.LUT P2, RZ, R113.reuse, 0x4, RZ, 0xc0, !PT ;  /* 0x0000000471ff7812 */ /* 0x040fe2000784c0ff */
[----:B------:R-:W-:Y:S01]  /*1160*/  IMAD.SHL.U32 R113, R113, 0x40, RZ ;  /* 0x0000004071717824 */ /* 0x000fe200078e00ff */
[CC--:B------:R-:W-:Y:S01]  /*1170*/  LEA.HI R131, R119.reuse, R6.reuse, RZ, 0x3 ;  /* 0x0000000677837211 */ /* 0x0c0fe200078f18ff */
[----:B------:R-:W-:Y:S01]  /*1180*/  IMAD.IADD R149, R148, 0x1, R37 ;  /* 0x0000000194957824 */ /* 0x000fe200078e0225 */
[----:B------:R-:W-:Y:S01]  /*1190*/  LEA.HI R119, R119, R6, RZ, 0x6 ;  /* 0x0000000677777211 */ /* 0x000fe200078f30ff */
[----:B------:R-:W-:Y:S01]  /*11a0*/  IMAD.IADD R6, R7, 0x1, R12 ;  /* 0x0000000107067824 */ /* 0x000fe200078e020c */
[----:B------:R-:W-:Y:S01]  /*11b0*/  LEA.HI R129, R129, R26, RZ, 0x4 ;  /* 0x0000001a81817211 */ /* 0x000fe200078f20ff */
[----:B------:R-:W-:Y:S01]  /*11c0*/  IMAD.MOV.U32 R26, RZ, RZ, R32 ;  /* 0x000000ffff1a7224 */ /* 0x000fe200078e0020 */
[----:B------:R-:W-:Y:S01]  /*11d0*/  SHF.R.S32.HI R126, RZ, 0x1f, R5 ;  /* 0x0000001fff7e7819 */ /* 0x000fe20000011405 */
[----:B------:R-:W-:Y:S01]  /*11e0*/  IMAD.SHL.U32 R119, R119, 0x40, RZ ;  /* 0x0000004077777824 */ /* 0x000fe200078e00ff */
[----:B------:R-:W-:Y:S01]  /*11f0*/  LEA.HI R132, R123, R24, RZ, 0x3 ;  /* 0x000000187b847211 */ /* 0x000fe200078f18ff */
[----:B------:R-:W-:Y:S01]  /*1200*/  IMAD.WIDE.U32 R156, R156, c[0x0][0x268], R26 ;  /* 0x00009a009c9c7a25 */ /* 0x000fe200078e001a */
[----:B------:R-:W-:-:S02]  /*1210*/  LOP3.LUT R113, R113, 0x1c0, RZ, 0xc0, !PT ;  /* 0x000001c071717812 */ /* 0x000fc400078ec0ff */
[----:B------:R-:W-:Y:S01]  /*1220*/  LEA.HI R126, R126, R5, RZ, 0x4 ;  /* 0x000000057e7e7211 */ /* 0x000fe200078f20ff */
[----:B------:R-:W-:Y:S01]  /*1230*/  IMAD.WIDE.U32 R32, R207, c[0x0][0x210], R18 ;  /* 0x00008400cf207a25 */ /* 0x000fe200078e0012 */
[----:B------:R-:W-:Y:S02]  /*1240*/  LEA.HI R5, R8, R79, RZ, 0x5 ;  /* 0x0000004f08057211 */ /* 0x000fe400078f28ff */
[----:B------:R-:W-:Y:S01]  /*1250*/  SHF.R.S32.HI R115, RZ, 0x1f, R6 ;  /* 0x0000001fff737819 */ /* 0x000fe20000011406 */
[----:B------:R-:W-:Y:S01]  /*1260*/  IMAD.IADD R147, R146, 0x1, R35 ;  /* 0x0000000192937824 */ /* 0x000fe200078e0223 */
[----:B------:R-:W-:Y:S01]  /*1270*/  SHF.R.U32.HI R26, RZ, 0x3, R113 ;  /* 0x00000003ff1a7819 */ /* 0x000fe20000011671 */
[----:B------:R-:W-:Y:S01]  /*1280*/  IMAD.SHL.U32 R5, R5, 0x10, RZ ;  /* 0x0000001005057824 */ /* 0x000fe200078e00ff */
[----:B------:R-:W-:Y:S01]  /*1290*/  LOP3.LUT R7, R113, 0x38, R132, 0xf8, !PT ;  /* 0x0000003871077812 */ /* 0x000fe200078ef884 */
[----:B------:R-:W-:Y:S01]  /*12a0*/  IMAD.MOV.U32 R148, RZ, RZ, R36 ;  /* 0x000000ffff947224 */ /* 0x000fe200078e0024 */
[----:B------:R-:W-:Y:S01]  /*12b0*/  LEA.HI R130, R115, R6, RZ, 0x3 ;  /* 0x0000000673827211 */ /* 0x000fe200078f18ff */
[----:B------:R-:W-:Y:S01]  /*12c0*/  IMAD.MOV.U32 R146, RZ, RZ, R34 ;  /* 0x000000ffff927224 */ /* 0x000fe200078e0022 */
[----:B------:R-:W-:Y:S01]  /*12d0*/  LOP3.LUT R8, R7, R26, RZ, 0x3c, !PT ;  /* 0x0000001a07087212 */ /* 0x000fe200078e3cff */
[----:B------:R-:W-:Y:S01]  /*12e0*/  IMAD.IADD R99, R161, 0x1, R99 ;  /* 0x00000001a1637824 */ /* 0x000fe200078e0263 */
[----:B------:R-:W-:Y:S01]  /*12f0*/  LEA.HI R115, R115, R6, RZ, 0x6 ;  /* 0x0000000673737211 */ /* 0x000fe200078f30ff */
[----:B-----5:R-:W-:Y:S01]  /*1300*/  IMAD.WIDE.U32 R150, R81, c[0x0][0x290], R150 ;  /* 0x0000a40051967a25 */ /* 0x020fe200078e0096 */
[----:B------:R-:W-:-:S02]  /*1310*/  LOP3.LUT R7, R113, 0x38, R131, 0xf8, !PT ;  /* 0x0000003871077812 */ /* 0x000fc400078ef883 */
[----:B------:R-:W-:Y:S01]  /*1320*/  LEA.HI R123, R123, R24, RZ, 0x6 ;  /* 0x000000187b7b7211 */ /* 0x000fe200078f30ff */
[----:B------:R-:W-:Y:S01]  /*1330*/  IMAD.SHL.U32 R115, R115, 0x40, RZ ;  /* 0x0000004073737824 */ /* 0x000fe200078e00ff */
[----:B------:R-:W-:Y:S01]  /*1340*/  LOP3.LUT R5, R5, 0xfffffe00, RZ, 0xc0, !PT ;  /* 0xfffffe0005057812 */ /* 0x000fe200078ec0ff */
[----:B------:R-:W-:Y:S01]  /*1350*/  IMAD R24, R82, c[0x0][0x210], RZ ;  /* 0x0000840052187a24 */ /* 0x000fe200078e02ff */
[----:B------:R-:W-:Y:S01]  /*1360*/  LOP3.LUT R119, R119, 0x7ffff000, RZ, 0xc0, !PT ;  /* 0x7ffff00077777812 */ /* 0x000fe200078ec0ff */
[----:B------:R-:W-:Y:S01]  /*1370*/  IMAD.SHL.U32 R123, R123, 0x40, RZ ;  /* 0x000000407b7b7824 */ /* 0x000fe200078e00ff */
[----:B------:R-:W-:Y:S01]  /*1380*/  LOP3.LUT R6, R7, R26, RZ, 0x3c, !PT ;  /* 0x0000001a07067212 */ /* 0x000fe200078e3cff */
[----:B------:R-:W-:Y:S01]  /*1390*/  IMAD R24, R207, c[0x0][0x214], R24 ;  /* 0x00008500cf187a24 */ /* 0x000fe200078e0218 */
[----:B------:R-:W-:Y:S01]  /*13a0*/  LOP3.LUT R7, R113, 0x38, R130, 0xf8, !PT ;  /* 0x0000003871077812 */ /* 0x000fe200078ef882 */
[----:B------:R-:W-:Y:S01]  /*13b0*/  IMAD.WIDE.U32 R152, R81, c[0x0][0x280], R152 ;  /* 0x0000a00051987a25 */ /* 0x000fe200078e0098 */
[----:B------:R-:W-:-:S02]  /*13c0*/  SHF.R.S32.HI R129, RZ, 0x4, R129 ;  /* 0x00000004ff817819 */ /* 0x000fc40000011481 */
[----:B------:R-:W-:Y:S01]  /*13d0*/  IADD3 R119, R6, R119, R5 ;  /* 0x0000007706777210 */ /* 0x000fe20007ffe005 */
[----:B------:R-:W-:Y:S01]  /*13e0*/  IMAD.IADD R25, R33, 0x1, R24 ;  /* 0x0000000121197824 */ /* 0x000fe200078e0218 */
[----:B------:R-:W-:Y:S01]  /*13f0*/  LOP3.LUT R115, R115, 0x7ffff000, RZ, 0xc0, !PT ;  /* 0x7ffff00073737812 */ /* 0x000fe200078ec0ff */
[----:B------:R-:W-:Y:S01]  /*1400*/  IMAD.MOV.U32 R24, RZ, RZ, R32 ;  /* 0x000000ffff187224 */ /* 0x000fe200078e0020 */
[----:B------:R-:W-:Y:S01]  /*1410*/  LOP3.LUT R6, R7, R26, RZ, 0x3c, !PT ;  /* 0x0000001a07067212 */ /* 0x000fe200078e3cff */
[----:B------:R-:W-:Y:S01]  /*1420*/  IMAD.WIDE.U32 R148, R81, c[0x0][0x280], R148 ;  /* 0x0000a00051947a25 */ /* 0x000fe200078e0094 */
[----:B------:R-:W-:Y:S02]  /*1430*/  LEA.HI.SX32 R129, R132, R129, 0x1d ;  /* 0x0000008184817211 */ /* 0x000fe400078feaff */
[----:B------:R-:W-:Y:S01]  /*1440*/  LOP3.LUT R123, R123, 0x7ffff000, RZ, 0xc0, !PT ;  /* 0x7ffff0007b7b7812 */ /* 0x000fe200078ec0ff */
[----:B------:R-:W-:Y:S01]  /*1450*/  IMAD.WIDE.U32 R154, R154, c[0x0][0x218], R24 ;  /* 0x000086009a9a7a25 */ /* 0x000fe200078e0018 */
[----:B------:R-:W-:-:S02]  /*1460*/  IADD3 R115, R6, R115, R5 ;  /* 0x0000007306737210 */ /* 0x000fc40007ffe005 */
[----:B------:R-:W-:Y:S01]  /*1470*/  SHF.R.S32.HI R6, RZ, 0x1f, R129 ;  /* 0x0000001fff067819 */ /* 0x000fe20000011481 */
[----:B------:R-:W-:Y:S01]  /*1480*/  IMAD.WIDE.U32 R146, R81, c[0x0][0x290], R146 ;  /* 0x0000a40051927a25 */ /* 0x000fe200078e0092 */
[----:B------:R-:W-:Y:S02]  /*1490*/  IADD3 R123, R8, R123, R5 ;  /* 0x0000007b087b7210 */ /* 0x000fe40007ffe005 */
[----:B------:R-:W-:Y:S01]  /*14a0*/  LEA.HI R7, R6, R129, RZ, 0x3 ;  /* 0x0000008106077211 */ /* 0x000fe200078f18ff */
[----:B------:R-:W-:Y:S01]  /*14b0*/  IMAD.MOV.U32 R8, RZ, RZ, 0x5 ;  /* 0x00000005ff087424 */ /* 0x000fe200078e00ff */
[----:B------:R-:W-:Y:S01]  /*14c0*/  SHF.R.S32.HI R125, RZ, 0x1f, R10 ;  /* 0x0000001fff7d7819 */ /* 0x000fe2000001140a */
[----:B------:R-:W-:Y:S01]  /*14d0*/  IMAD.SHL.U32 R129, R129, 0x8, RZ ;  /* 0x0000000881817824 */ /* 0x000fe200078e00ff */
[----:B------:R-:W-:Y:S01]  /*14e0*/  SHF.R.S32.HI R126, RZ, 0x4, R126 ;  /* 0x00000004ff7e7819 */ /* 0x000fe2000001147e */
[----:B------:R-:W-:Y:S01]  /*14f0*/  IMAD.SHL.U32 R7, R7, 0x200, RZ ;  /* 0x0000020007077824 */ /* 0x000fe200078e00ff */
[----:B------:R-:W-:Y:S01]  /*1500*/  SHF.L.U64.HI R111, R9, R8, c[0x0][0x23c] ;  /* 0x00008f00096f7619 */ /* 0x000fe20000010208 */
[----:B------:R-:W-:Y:S01]  /*1510*/  IMAD.IADD R95, R157, 0x1, R95 ;  /* 0x000000019d5f7824 */ /* 0x000fe200078e025f */
[----:B------:R-:W-:Y:S01]  /*1520*/  @P0 IADD3 R8, P1, R112, R28, RZ ;  /* 0x0000001c70080210 */ /* 0x000fe20007f3e0ff */
[----:B------:R-:W-:Y:S01]  /*1530*/  IMAD.IADD R91, R155, 0x1, R91 ;  /* 0x000000019b5b7824 */ /* 0x000fe200078e025b */
[----:B------:R-:W-:Y:S01]  /*1540*/  LEA.HI R125, R125, R10, RZ, 0x4 ;  /* 0x0000000a7d7d7211 */ /* 0x000fe200078f20ff */
[----:B------:R-:W-:Y:S01]  /*1550*/  IMAD.SHL.U32 R123, R123, 0x2, RZ ;  /* 0x000000027b7b7824 */ /* 0x000fe200078e00ff */
[----:B------:R-:W-:Y:S01]  /*1560*/  LOP3.LUT R121, R7, 0x7ffff000, RZ, 0xc0, !PT ;  /* 0x7ffff00007797812 */ /* 0x000fe200078ec0ff */
[----:B------:R-:W-:Y:S01]  /*1570*/  @P0 IMAD.X R7, R111, 0x1, R22, P1 ;  /* 0x000000016f070824 */ /* 0x000fe200008e0616 */
[C---:B------:R-:W-:Y:S01]  /*1580*/  @P0 LEA R22, P1, R8.reuse, c[0x0][0x220], 0x1 ;  /* 0x0000880008160a11 */ /* 0x040fe200078208ff */
[----:B------:R-:W-:Y:S01]  /*1590*/  IMAD.SHL.U32 R119, R119, 0x2, RZ ;  /* 0x0000000277777824 */ /* 0x000fe200078e00ff */
[----:B------:R-:W-:Y:S01]  /*15a0*/  SHF.R.S32.HI R125, RZ, 0x4, R125 ;  /* 0x00000004ff7d7819 */ /* 0x000fe2000001147d */
[----:B------:R-:W-:Y:S01]  /*15b0*/  IMAD.SHL.U32 R115, R115, 0x2, RZ ;  /* 0x0000000273737824 */ /* 0x000fe200078e00ff */
[----:B------:R-:W-:-:S02]  /*15c0*/  @P0 LEA.HI.X R23, R8, c[0x0][0x224], R7, 0x1, P1 ;  /* 0x0000890008170a11 */ /* 0x000fc400008f0c07 */
[----:B------:R-:W-:Y:S02]  /*15d0*/  LEA.HI.SX32 R126, R131, R126, 0x1d ;  /* 0x0000007e837e7211 */ /* 0x000fe400078feaff */
[----:B------:R-:W-:Y:S01]  /*15e0*/  LEA.HI.SX32 R125, R130, R125, 0x1d ;  /* 0x0000007d827d7211 */ /* 0x000fe200078feaff */
[----:B------:R1:W-:Y:S01]  /*15f0*/  @P0 LDGSTS.E.BYPASS.LTC128B.128 [R134+0x7100], [R22.64], !P5 ;  /* 0x0710000016860fae */ /* 0x0003e2000e901d46 */
[----:B------:R-:W-:Y:S02]  /*1600*/  SHF.R.S32.HI R117, RZ, 0x1f, R126 ;  /* 0x0000001fff757819 */ /* 0x000fe4000001147e */
[----:B------:R-:W-:Y:S01]  /*1610*/  SHF.R.S32.HI R6, RZ, 0x1f, R125 ;  /* 0x0000001fff067819 */ /* 0x000fe2000001147d */
[----:B------:R1:W-:Y:S01]  /*1620*/  @P0 LDGSTS.E.BYPASS.LTC128B.128 [R134+0x9100], [R22.64+0x80], !P4 ;  /* 0x0910008016860fae */ /* 0x0003e2000e101d46 */
[----:B------:R-:W-:Y:S01]  /*1630*/  LEA.HI R117, R117, R126, RZ, 0x3 ;  /* 0x0000007e75757211 */ /* 0x000fe200078f18ff */
[----:B------:R-:W-:Y:S01]  /*1640*/  IMAD.SHL.U32 R126, R126, 0x8, RZ ;  /* 0x000000087e7e7824 */ /* 0x000fe200078e00ff */
[----:B------:R-:W-:Y:S01]  /*1650*/  LEA.HI R6, R6, R125, RZ, 0x3 ;  /* 0x0000007d06067211 */ /* 0x000fe200078f18ff */
[----:B------:R1:W-:Y:S01]  /*1660*/  @P0 LDGSTS.E.BYPASS.LTC128B.128 [R134+0xb100], [R22.64+0x100], !P3 ;  /* 0x0b10010016860fae */ /* 0x0003e2000d901d46 */
[----:B------:R-:W-:Y:S01]  /*1670*/  IADD3 R93, P0, R0, R139, RZ ;  /* 0x0000008b005d7210 */ /* 0x000fe20007f1e0ff */
[----:B------:R-:W-:Y:S01]  /*1680*/  IMAD.SHL.U32 R125, R125, 0x8, RZ ;  /* 0x000000087d7d7824 */ /* 0x000fe200078e00ff */
[----:B------:R-:W-:Y:S01]  /*1690*/  SHF.R.S32.HI R0, RZ, 0x1f, R81 ;  /* 0x0000001fff007819 */ /* 0x000fe20000011451 */
[----:B------:R-:W0:Y:S01]  /*16a0*/  LDGDEPBAR ;  /* 0x00000000000079af */ /* 0x000e220000000000 */
[----:B------:R-:W-:Y:S01]  /*16b0*/  LOP3.LUT R128, R113, 0x18, R18, 0xf8, !PT ;  /* 0x0000001871807812 */ /* 0x000fe200078ef812 */
[----:B------:R-:W-:Y:S01]  /*16c0*/  IMAD.X R92, R3, 0x1, R2, P0 ;  /* 0x00000001035c7824 */ /* 0x000fe200000e0602 */
[C---:B------:R-:W-:Y:S01]  /*16d0*/  LOP3.LUT R21, R113.reuse, 0x38, R129, 0xf8, !PT ;  /* 0x0000003871157812 */ /* 0x040fe200078ef881 */
[----:B------:R-:W-:Y:S01]  /*16e0*/  IMAD R2, R2, c[0x0][0x1e0], RZ ;  /* 0x0000780002027a24 */ /* 0x000fe200078e02ff */
[----:B------:R-:W-:Y:S01]  /*16f0*/  LOP3.LUT R11, R113, 0x38, R126, 0xf8, !PT ;  /* 0x00000038710b7812 */ /* 0x000fe200078ef87e */
[----:B------:R-:W-:Y:S01]  /*1700*/  IMAD.SHL.U32 R117, R117, 0x200, RZ ;  /* 0x0000020075757824 */ /* 0x000fe200078e00ff */
[----:B------:R-:W-:Y:S01]  /*1710*/  LOP3.LUT R113, R113, 0x38, R125, 0xf8, !PT ;  /* 0x0000003871717812 */ /* 0x000fe200078ef87d */
[----:B------:R-:W-:Y:S01]  /*1720*/  IMAD.SHL.U32 R6, R6, 0x200, RZ ;  /* 0x0000020006067824 */ /* 0x000fe200078e00ff */
[----:B------:R-:W-:Y:S01]  /*1730*/  LOP3.LUT R128, R5, R128, R26, 0xf6, !PT ;  /* 0x0000008005807212 */ /* 0x000fe200078ef61a */
[----:B------:R-:W-:Y:S01]  /*1740*/  IMAD R3, R139, c[0x0][0x1e4], R2 ;  /* 0x000079008b037a24 */ /* 0x000fe200078e0202 */
[-C--:B------:R-:W-:Y:S01]  /*1750*/  LOP3.LUT R20, R21, R26.reuse, RZ, 0x3c, !PT ;  /* 0x0000001a15147212 */ /* 0x080fe200078e3cff */
[C---:B------:R-:W-:Y:S01]  /*1760*/  IMAD R2, R0.reuse, c[0x0][0x280], RZ ;  /* 0x0000a00000027a24 */ /* 0x040fe200078e02ff */
[-C--:B------:R-:W-:Y:S01]  /*1770*/  LOP3.LUT R10, R11, R26.reuse, RZ, 0x3c, !PT ;  /* 0x0000001a0b0a7212 */ /* 0x080fe200078e3cff */
[----:B------:R-:W-:Y:S01]  /*1780*/  IMAD R0, R0, c[0x0][0x290], RZ ;  /* 0x0000a40000007a24 */ /* 0x000fe200078e02ff */
[----:B------:R-:W-:Y:S01]  /*1790*/  LOP3.LUT R113, R113, R26, RZ, 0x3c, !PT ;  /* 0x0000001a71717212 */ /* 0x000fe200078e3cff */
[----:B------:R-:W-:Y:S01]  /*17a0*/  IMAD.IADD R110, R163, 0x1, R3 ;  /* 0x00000001a36e7824 */ /* 0x000fe200078e0203 */
[----:B------:R-:W-:Y:S01]  /*17b0*/  LOP3.LUT R117, R117, 0x7ffff000, RZ, 0xc0, !PT ;  /* 0x7ffff00075757812 */ /* 0x000fe200078ec0ff */
[C---:B------:R-:W-:Y:S01]  /*17c0*/  IMAD R87, R81.reuse, c[0x0][0x294], R0 ;  /* 0x0000a50051577a24 */ /* 0x040fe200078e0200 */
[----:B------:R-:W-:Y:S01]  /*17d0*/  LOP3.LUT R6, R6, 0x7ffff000, RZ, 0xc0, !PT ;  /* 0x7ffff00006067812 */ /* 0x000fe200078ec0ff */
[----:B------:R-:W-:Y:S01]  /*17e0*/  IMAD R3, R81, c[0x0][0x284], R2 ;  /* 0x0000a10051037a24 */ /* 0x000fe200078e0202 */
[----:B------:R-:W-:Y:S01]  /*17f0*/  IADD3 R121, R20, R121, R5 ;  /* 0x0000007914797210 */ /* 0x000fe20007ffe005 */
[----:B------:R-:W-:Y:S01]  /*1800*/  IMAD.IADD R89, R151, 0x1, R87 ;  /* 0x0000000197597824 */ /* 0x000fe200078e0257 */
[----:B------:R-:W-:Y:S01]  /*1810*/  IADD3 R117, R10, R117, R5 ;  /* 0x000000750a757210 */ /* 0x000fe20007ffe005 */
[----:B------:R-:W-:Y:S01]  /*1820*/  IMAD.IADD R90, R153, 0x1, R3 ;  /* 0x00000001995a7824 */ /* 0x000fe200078e0203 */
[----:B------:R-:W-:Y:S01]  /*1830*/  IADD3 R113, R113, R6, R5 ;  /* 0x0000000671717210 */ /* 0x000fe20007ffe005 */
[----:B------:R-:W-:Y:S01]  /*1840*/  IMAD.IADD R88, R3, 0x1, R149 ;  /* 0x0000000103587824 */ /* 0x000fe200078e0295 */
[----:B------:R-:W-:Y:S01]  /*1850*/  LEA R128, R128, 0x100, 0x1 ;  /* 0x0000010080807811 */ /* 0x000fe200078e08ff */
[----:B------:R-:W-:Y:S01]  /*1860*/  IMAD.IADD R87, R87, 0x1, R147 ;  /* 0x0000000157577824 */ /* 0x000fe200078e0293 */
[----:B------:R-:W-:Y:S01]  /*1870*/  IADD3 R86, P1, P0, R160, R162, R18 ;  /* 0x000000a2a0567210 */ /* 0x000fe2000783e012 */
[----:B------:R-:W-:Y:S01]  /*1880*/  IMAD.SHL.U32 R121, R121, 0x2, RZ ;  /* 0x0000000279797824 */ /* 0x000fe200078e00ff */
[----:B------:R-:W-:Y:S01]  /*1890*/  LOP3.LUT R132, R132, 0xfffffff8, RZ, 0xc0, !PT ;  /* 0xfffffff884847812 */ /* 0x000fe200078ec0ff */
[----:B------:R-:W-:Y:S01]  /*18a0*/  IMAD.SHL.U32 R117, R117, 0x2, RZ ;  /* 0x0000000275757824 */ /* 0x000fe200078e00ff */
[----:B------:R-:W-:Y:S01]  /*18b0*/  LOP3.LUT R131, R131, 0xfffffff8, RZ, 0xc0, !PT ;  /* 0xfffffff883837812 */ /* 0x000fe200078ec0ff */
[----:B------:R-:W-:Y:S01]  /*18c0*/  IMAD.SHL.U32 R113, R113, 0x2, RZ ;  /* 0x0000000271717824 */ /* 0x000fe200078e00ff */
[----:B------:R-:W-:-:S02]  /*18d0*/  LOP3.LUT R130, R130, 0xfffffff8, RZ, 0xc0, !PT ;  /* 0xfffffff882827812 */ /* 0x000fc400078ec0ff */
[----:B------:R-:W-:Y:S02]  /*18e0*/  IADD3 R127, R128, 0x40, RZ ;  /* 0x00000040807f7810 */ /* 0x000fe40007ffe0ff */
[----:B------:R-:W-:Y:S02]  /*18f0*/  IADD3.X R85, R99, R110, R19, P1, P0 ;  /* 0x0000006e63557210 */ /* 0x000fe40000fe0413 */
[----:B------:R-:W-:Y:S02]  /*1900*/  ISETP.NE.AND P6, PT, RZ, UR4, PT ;  /* 0x00000004ff007c0c */ /* 0x000fe4000bfc5270 */
[C---:B------:R-:W-:Y:S02]  /*1910*/  IADD3 R11, R16.reuse, 0x30, RZ ;  /* 0x00000030100b7810 */ /* 0x040fe40007ffe0ff */
[C---:B------:R-:W-:Y:S02]  /*1920*/  IADD3 R10, R16.reuse, 0x50, RZ ;  /* 0x00000050100a7810 */ /* 0x040fe40007ffe0ff */
[----:B------:R-:W-:-:S02]  /*1930*/  IADD3 R9, R16, 0x10, RZ ;  /* 0x0000001010097810 */ /* 0x000fc40007ffe0ff */
[----:B------:R-:W-:Y:S02]  /*1940*/  SHF.R.S32.HI R124, RZ, 0x1f, R132 ;  /* 0x0000001fff7c7819 */ /* 0x000fe40000011484 */
[----:B------:R-:W-:Y:S02]  /*1950*/  @P2 IADD3 R127, R128, -0x40, RZ ;  /* 0xffffffc0807f2810 */ /* 0x000fe40007ffe0ff */
[----:B------:R-:W-:Y:S02]  /*1960*/  SHF.R.S32.HI R118, RZ, 0x1f, R129 ;  /* 0x0000001fff767819 */ /* 0x000fe40000011481 */
[----:B------:R-:W-:Y:S02]  /*1970*/  SHF.R.S32.HI R122, RZ, 0x1f, R131 ;  /* 0x0000001fff7a7819 */ /* 0x000fe40000011483 */
[----:B------:R-:W-:Y:S02]  /*1980*/  SHF.R.S32.HI R120, RZ, 0x1f, R130 ;  /* 0x0000001fff787819 */ /* 0x000fe40000011482 */
[----:B------:R-:W-:-:S02]  /*1990*/  SHF.R.S32.HI R116, RZ, 0x1f, R126 ;  /* 0x0000001fff747819 */ /* 0x000fc4000001147e */
[----:B------:R-:W-:Y:S01]  /*19a0*/  SHF.R.S32.HI R114, RZ, 0x1f, R125 ;  /* 0x0000001fff727819 */ /* 0x000fe2000001147d */
[----:B-1----:R-:W-:Y:S06]  /*19b0*/  BAR.SYNC.DEFER_BLOCKING 0x0 ;  /* 0x0000000000007b1d */ /* 0x002fec0000010000 */
.L_x_80:
[-C--:B------:R-:W-:Y:S01]  /*19c0*/  IMAD R5, R104, R135.reuse, RZ ;  /* 0x0000008768057224 */ /* 0x080fe200078e02ff */
[----:B------:R-:W-:Y:S01]  /*19d0*/  SHF.R.S32.HI R84, RZ, 0x1f, R135 ;  /* 0x0000001fff547819 */ /* 0x000fe20000011487 */
[----:B------:R-:W-:Y:S01]  /*19e0*/  IMAD.WIDE.U32 R24, R105, R135, RZ ;  /* 0x0000008769187225 */ /* 0x000fe200078e00ff */
[----:B------:R-:W-:Y:S04]  /*19f0*/  DEPBAR.LE SB0, 0x0 ;  /* 0x000080000000791a */ /* 0x000fe80000000000 */
[----:B------:R-:W-:Y:S01]  /*1a00*/  BAR.SYNC.DEFER_BLOCKING 0x0 ;  /* 0x0000000000007b1d */ /* 0x000fe20000010000 */
[----:B------:R-:W-:Y:S01]  /*1a10*/  ISETP.GE.AND P2, PT, R101, 0x1, PT ;  /* 0x000000016500780c */ /* 0x000fe20003f46270 */
[----:B------:R-:W-:Y:S01]  /*1a20*/  IMAD R5, R84, R105, R5 ;  /* 0x0000006954057224 */ /* 0x000fe200078e0205 */
[----:B-1----:R-:W-:Y:S03]  /*1a30*/  IADD3 R3, P1, R86, R24, RZ ;  /* 0x0000001856037210 */ /* 0x002fe60007f3e0ff */
[----:B------:R-:W-:Y:S01]  /*1a40*/  IMAD.IADD R94, R25, 0x1, R5 ;  /* 0x00000001195e7824 */ /* 0x000fe200078e0205 */
[C---:B------:R-:W-:Y:S03]  /*1a50*/  LEA R64, P0, R3.reuse, c[0x0][0x1c8], 0x1 ;  /* 0x0000720003407a11 */ /* 0x040fe600078008ff */
[----:B------:R-:W-:Y:S05]  /*1a60*/  IMAD.X R0, R94, 0x1, R85, P1 ;  /* 0x000000015e007824 */ /* 0x000fea00008e0655 */
[----:B------:R-:W-:Y:S01]  /*1a70*/  LEA.HI.X R65, R3, c[0x0][0x1cc], R0, 0x1, P0 ;  /* 0x0000730003417a11 */ /* 0x000fe200000f0c00 */
[----:B------:R-:W-:Y:S01]  /*1a80*/  BSSY B1, `(.L_x_56) ;  /* 0x0000383000017945 */ /* 0x000fe20003800000 */
[----:B------:R-:W-:-:S05]  /*1a90*/  @!P2 BRA `(.L_x_57) ;  /* 0x000036a00000a947 */ /* 0x000fca0003800000 */
[-C--:B------:R-:W-:Y:S02]  /*1aa0*/  IMAD R3, R106, R135.reuse, RZ ;  /* 0x000000876a037224 */ /* 0x080fe400078e02ff */
[-C--:B------:R-:W-:Y:S02]  /*1ab0*/  IMAD R21, R108, R135.reuse, RZ ;  /* 0x000000876c157224 */ /* 0x080fe400078e02ff */
[----:B------:R-:W-:Y:S02]  /*1ac0*/  IMAD R2, R135, -0x40, R144 ;  /* 0xffffffc087027824 */ /* 0x000fe400078e0290 */
[-C--:B------:R-:W-:Y:S03]  /*1ad0*/  IMAD.WIDE.U32 R6, R107, R135.reuse, RZ ;  /* 0x000000876b067225 */ /* 0x080fe600078e00ff */
[----:B------:R-:W-:Y:S01]  /*1ae0*/  IMNMX R2, R2, 0x40, PT ;  /* 0x0000004002027817 */ /* 0x000fe20003800200 */
[----:B------:R-:W-:Y:S04]  /*1af0*/  IMAD.WIDE.U32 R4, R109, R135, RZ ;  /* 0x000000876d047225 */ /* 0x000fe800078e00ff */
[C---:B------:R-:W-:Y:S02]  /*1b00*/  IMAD R3, R84.reuse, R107, R3 ;  /* 0x0000006b54037224 */ /* 0x040fe400078e0203 */
[----:B------:R-:W-:Y:S03]  /*1b10*/  IMAD R21, R84, R109, R21 ;  /* 0x0000006d54157224 */ /* 0x000fe600078e0215 */
[----:B------:R-:W-:Y:S02]  /*1b20*/  IADD3 R3, R7, R3, RZ ;  /* 0x0000000307037210 */ /* 0x000fe40007ffe0ff */
[----:B------:R-:W-:Y:S01]  /*1b30*/  IADD3 R0, R5, R21, RZ ;  /* 0x0000001505007210 */ /* 0x000fe20007ffe0ff */
[----:B------:R-:W-:-:S05]  /*1b40*/  @!P6 BRA `(.L_x_58) ;  /* 0x00001b200000e947 */ /* 0x000fca0003800000 */
[----:B------:R-:W-:Y:S01]  /*1b50*/  ISETP.GE.AND P1, PT, R139, R2, PT ;  /* 0x000000028b00720c */ /* 0x000fe20003f26270 */
[----:B------:R-:W-:Y:S01]  /*1b60*/  BSSY B0, `(.L_x_59) ;  /* 0x000003a000007945 */ /* 0x000fe20003800000 */
[----:B------:R-:W-:Y:S01]  /*1b70*/  CS2R R50, SRZ ;  /* 0x0000000000327805 */ /* 0x000fe2000001ff00 */
        /* <DEDUP_REMOVED lines=11> */
[----:B------:R-:W-:-:S05]  /*1c30*/  @P1 BRA `(.L_x_60) ;  /* 0x000002c000001947 */ /* 0x000fca0003800000 */
[----:B------:R-:W-:Y:S01]  /*1c40*/  IADD3 R6, P0, R152, R6, RZ ;  /* 0x0000000698067210 */ /* 0x000fe20007f1e0ff */
[----:B------:R-:W-:Y:S01]  /*1c50*/  CS2R R62, SRZ ;  /* 0x00000000003e7805 */ /* 0x000fe2000001ff00 */
[----:B------:R-:W-:Y:S01]  /*1c60*/  CS2R R34, SRZ ;  /* 0x0000000000227805 */ /* 0x000fe2000001ff00 */
[----:B------:R-:W-:Y:S01]  /*1c70*/  CS2R R60, SRZ ;  /* 0x00000000003c7805 */ /* 0x000fe2000001ff00 */
[----:B------:R-:W-:Y:S01]  /*1c80*/  CS2R R38, SRZ ;  /* 0x0000000000267805 */ /* 0x000fe2000001ff00 */
[----:B------:R-:W-:Y:S01]  /*1c90*/  IMAD.X R3, R3, 0x1, R90, P0 ;  /* 0x0000000103037824 */ /* 0x000fe200000e065a */
[----:B------:R-:W-:Y:S01]  /*1ca0*/  IADD3 R4, P0, R150, R4, RZ ;  /* 0x0000000496047210 */ /* 0x000fe20007f1e0ff */
[----:B------:R-:W-:Y:S01]  /*1cb0*/  CS2R R58, SRZ ;  /* 0x00000000003a7805 */ /* 0x000fe2000001ff00 */
[----:B------:R-:W-:Y:S01]  /*1cc0*/  CS2R R32, SRZ ;  /* 0x0000000000207805 */ /* 0x000fe2000001ff00 */
[----:B------:R-:W-:Y:S01]  /*1cd0*/  CS2R R54, SRZ ;  /* 0x0000000000367805 */ /* 0x000fe2000001ff00 */
[----:B------:R-:W-:Y:S01]  /*1ce0*/  CS2R R28, SRZ ;  /* 0x00000000001c7805 */ /* 0x000fe2000001ff00 */
[----:B------:R-:W-:Y:S01]  /*1cf0*/  IMAD.X R5, R0, 0x1, R89, P0 ;  /* 0x0000000100057824 */ /* 0x000fe200000e0659 */
[C---:B------:R-:W-:Y:S01]  /*1d00*/  LEA R20, P0, R6.reuse, c[0x0][0x270], 0x1 ;  /* 0x00009c0006147a11 */ /* 0x040fe200078008ff */
[----:B------:R-:W-:Y:S01]  /*1d10*/  CS2R R52, SRZ ;  /* 0x0000000000347805 */ /* 0x000fe2000001ff00 */
[----:B------:R-:W-:Y:S01]  /*1d20*/  CS2R R26, SRZ ;  /* 0x00000000001a7805 */ /* 0x000fe2000001ff00 */
[----:B------:R-:W-:Y:S01]  /*1d30*/  CS2R R50, SRZ ;  /* 0x0000000000327805 */ /* 0x000fe2000001ff00 */
[----:B------:R-:W-:Y:S01]  /*1d40*/  LEA.HI.X R21, R6, c[0x0][0x274], R3, 0x1, P0 ;  /* 0x00009d0006157a11 */ /* 0x000fe200000f0c03 */
[----:B------:R-:W-:Y:S01]  /*1d50*/  CS2R R24, SRZ ;  /* 0x0000000000187805 */ /* 0x000fe2000001ff00 */
[C---:B------:R-:W-:Y:S04]  /*1d60*/  LEA R2, P0, R4.reuse, c[0x0][0x288], 0x1 ;  /* 0x0000a20004027a11 */ /* 0x040fe800078008ff */
[----:B------:R-:W-:Y:S02]  /*1d70*/  LEA.HI.X R3, R4, c[0x0][0x28c], R5, 0x1, P0 ;  /* 0x0000a30004037a11 */ /* 0x000fe400000f0c05 */
[----:B------:R-:W-:Y:S11]  /*1d80*/  ISETP.GE.AND P0, PT, R16, c[0x0][0x27c], PT ;  /* 0x00009f0010007a0c */ /* 0x000ff60003f06270 */
[----:B------:R-:W-:Y:S02]  /*1d90*/  @!UPT UIADD3 URZ, URZ, URZ, URZ ;  /* 0x0000003f3f3ff290 */ /* 0x000fe4000fffe03f */
[----:B------:R1:W5:Y:S04]  /*1da0*/  @!P0 LDG.E.64 R62, [R20.64] ;  /* 0x00000006143e8981 */ /* 0x000368000c1e1b00 */
[----:B------:R1:W5:Y:S01]  /*1db0*/  @!P0 LDG.E.64 R34, [R2.64] ;  /* 0x0000000602228981 */ /* 0x000362000c1e1b00 */
[----:B------:R-:W-:Y:S11]  /*1dc0*/  ISETP.GE.AND P0, PT, R9, c[0x0][0x27c], PT ;  /* 0x00009f0009007a0c */ /* 0x000ff60003f06270 */
[----:B------:R-:W-:Y:S02]  /*1dd0*/  @!UPT UIADD3 URZ, URZ, URZ, URZ ;  /* 0x0000003f3f3ff290 */ /* 0x000fe4000fffe03f */
[----:B------:R1:W5:Y:S04]  /*1de0*/  @!P0 LDG.E.64 R60, [R20.64+0x20] ;  /* 0x00002006143c8981 */ /* 0x000368000c1e1b00 */
[----:B------:R1:W5:Y:S01]  /*1df0*/  @!P0 LDG.E.64 R38, [R2.64+0x20] ;  /* 0x0000200602268981 */ /* 0x000362000c1e1b00 */
        /* <DEDUP_REMOVED lines=15> */
[----:B------:R1:W5:Y:S02]  /*1ef0*/  @!P0 LDG.E.64 R24, [R2.64+0xa0] ;  /* 0x0000a00602188981 */ /* 0x000364000c1e1b00 */
.L_x_60:
[----:B------:R-:W-:Y:S05]  /*1f00*/  BSYNC B0 ;  /* 0x0000000000007941 */ /* 0x000fea0003800000 */
.L_x_59:
[----:B------:R-:W-:-:S05]  /*1f10*/  @P1 BRA `(.L_x_61) ;  /* 0x0000339000001947 */ /* 0x000fca0003800000 */
[----:B------:R-:W-:Y:S01]  /*1f20*/  ISETP.GE.AND P0, PT, R18, c[0x0][0x1d4], PT ;  /* 0x0000750012007a0c */ /* 0x000fe20003f06270 */
[----:B-1---5:R-:W-:Y:S01]  /*1f30*/  IMAD.MOV.U32 R21, RZ, RZ, R52 ;  /* 0x000000ffff157224 */ /* 0x022fe200078e0034 */
[----:B------:R-:W-:Y:S01]  /*1f40*/  MOV R20, R53 ;  /* 0x0000003500147202 */ /* 0x000fe20000000f00 */
[----:B------:R-:W-:Y:S01]  /*1f50*/  IMAD.MOV.U32 R2, RZ, RZ, R24 ;  /* 0x000000ffff027224 */ /* 0x000fe200078e0018 */
[----:B------:R-:W-:Y:S01]  /*1f60*/  MOV R4, R26 ;  /* 0x0000001a00047202 */ /* 0x000fe20000000f00 */
[----:B------:R-:W-:Y:S01]  /*1f70*/  IMAD.MOV.U32 R0, RZ, RZ, R25 ;  /* 0x000000ffff007224 */ /* 0x000fe200078e0019 */
[----:B------:R-:W-:Y:S01]  /*1f80*/  PRMT R48, R20, 0x5410, R21 ;  /* 0x0000541014307816 */ /* 0x000fe20000000015 */
        /* <DEDUP_REMOVED lines=9> */
[----:B------:R-:W-:Y:S01]  /*2020*/  PRMT R56, R20, 0x5410, R21 ;  /* 0x0000541014387816 */ /* 0x000fe20000000015 */
[----:B------:R-:W-:Y:S01]  /*2030*/  IMAD.MOV.U32 R23, RZ, RZ, R54 ;  /* 0x000000ffff177224 */ /* 0x000fe200078e0036 */
[----:B------:R-:W-:Y:S01]  /*2040*/  PRMT R6, R3, 0x5410, R4 ;  /* 0x0000541003067816 */ /* 0x000fe20000000004 */
[----:B------:R-:W-:Y:S01]  /*2050*/  IMAD.MOV.U32 R22, RZ, RZ, R55 ;  /* 0x000000ffff167224 */ /* 0x000fe200078e0037 */
[----:B------:R-:W-:Y:S01]  /*2060*/  PRMT R7, R0, 0x5410, R2 ;  /* 0x0000541000077816 */ /* 0x000fe20000000002 */
[----:B------:R-:W-:Y:S01]  /*2070*/  IMAD.MOV.U32 R21, RZ, RZ, R60 ;  /* 0x000000ffff157224 */ /* 0x000fe200078e003c */
[----:B------:R-:W-:Y:S01]  /*2080*/  MOV R20, R61 ;  /* 0x0000003d00147202 */ /* 0x000fe20000000f00 */
[----:B------:R-:W-:Y:S01]  /*2090*/  IMAD.MOV.U32 R4, RZ, RZ, R32 ;  /* 0x000000ffff047224 */ /* 0x000fe200078e0020 */
[----:B------:R-:W-:Y:S01]  /*20a0*/  MOV R2, R38 ;  /* 0x0000002600027202 */ /* 0x000fe20000000f00 */
[----:B------:R-:W-:Y:S01]  /*20b0*/  IMAD.MOV.U32 R3, RZ, RZ, R33 ;  /* 0x000000ffff037224 */ /* 0x000fe200078e0021 */
[----:B------:R-:W-:Y:S01]  /*20c0*/  PRMT R49, R22, 0x5410, R23 ;  /* 0x0000541016317816 */ /* 0x000fe20000000017 */
[----:B------:R-:W-:Y:S01]  /*20d0*/  IMAD.MOV.U32 R0, RZ, RZ, R39 ;  /* 0x000000ffff007224 */ /* 0x000fe200078e0027 */
[----:B------:R-:W-:Y:S01]  /*20e0*/  PRMT R57, R20, 0x5410, R21 ;  /* 0x0000541014397816 */ /* 0x000fe20000000015 */
[----:B------:R-:W-:Y:S01]  /*20f0*/  BSSY B0, `(.L_x_62) ;  /* 0x000003b000007945 */ /* 0x000fe20003800000 */
[----:B------:R-:W-:Y:S02]  /*2100*/  PRMT R8, R3, 0x5410, R4 ;  /* 0x0000541003087816 */ /* 0x000fe40000000004 */
[----:B------:R-:W-:Y:S01]  /*2110*/  PRMT R30, R0, 0x5410, R2 ;  /* 0x00005410001e7816 */ /* 0x000fe20000000002 */
[----:B------:R-:W-:-:S05]  /*2120*/  @P0 BRA `(.L_x_63) ;  /* 0x0000037000000947 */ /* 0x000fca0003800000 */
[----:B------:R-:W-:Y:S01]  /*2130*/  ISETP.GE.AND P0, PT, R16, c[0x0][0x27c], PT ;  /* 0x00009f0010007a0c */ /* 0x000fe20003f06270 */
[----:B------:R-:W1:Y:S01]  /*2140*/  LDS.128 R20, [R128+0x6000] ;  /* 0x0060000080147984 */ /* 0x000e620000000c00 */
[----:B------:R-:W-:Y:S02]  /*2150*/  MOV R40, R34 ;  /* 0x0000002200287202 */ /* 0x000fe40000000f00 */
[----:B------:R-:W-:Y:S02]  /*2160*/  MOV R42, R62 ;  /* 0x0000003e002a7202 */ /* 0x000fe40000000f00 */
[----:B------:R-:W-:Y:S02]  /*2170*/  MOV R37, R35 ;  /* 0x0000002300257202 */ /* 0x000fe40000000f00 */
[----:B------:R-:W-:Y:S05]  /*2180*/  MOV R45, R63 ;  /* 0x0000003f002d7202 */ /* 0x000fea0000000f00 */
[--C-:B------:R-:W-:Y:S01]  /*2190*/  @!P0 SHF.R.U64 R36, R34, 0x10, R35.reuse ;  /* 0x0000001022248819 */ /* 0x100fe20000001223 */
[----:B------:R-:W-:Y:S01]  /*21a0*/  @!P0 HADD2.F32 R40, -RZ, R40.H0_H0 ;  /* 0x20000028ff288230 */ /* 0x000fe20000004100 */
[----:B------:R-:W-:Y:S01]  /*21b0*/  @!P0 SHF.R.U32.HI R34, RZ, 0x10, R35 ;  /* 0x00000010ff228819 */ /* 0x000fe20000011623 */
[----:B------:R-:W-:Y:S01]  /*21c0*/  @!P0 HADD2.F32 R42, -RZ, R42.H0_H0 ;  /* 0x2000002aff2a8230 */ /* 0x000fe20000004100 */
[--C-:B------:R-:W-:Y:S01]  /*21d0*/  @!P0 SHF.R.U64 R44, R62, 0x10, R63.reuse ;  /* 0x000000103e2c8819 */ /* 0x100fe2000000123f */
[----:B------:R-:W-:Y:S01]  /*21e0*/  @!P0 HADD2.F32 R36, -RZ, R36.H0_H0 ;  /* 0x20000024ff248230 */ /* 0x000fe20000004100 */
[----:B------:R-:W-:Y:S01]  /*21f0*/  @!P0 SHF.R.U32.HI R46, RZ, 0x10, R63 ;  /* 0x00000010ff2e8819 */ /* 0x000fe2000001163f */
[----:B------:R-:W-:Y:S02]  /*2200*/  @!P0 HADD2.F32 R34, -RZ, R34.H0_H0 ;  /* 0x20000022ff228230 */ /* 0x000fe40000004100 */
[----:B------:R-:W-:Y:S02]  /*2210*/  @!P0 HADD2.F32 R44, -RZ, R44.H0_H0 ;  /* 0x2000002cff2c8230 */ /* 0x000fe40000004100 */
[----:B------:R-:W-:Y:S01]  /*2220*/  @!P0 HADD2.F32 R46, -RZ, R46.H0_H0 ;  /* 0x2000002eff2e8230 */ /* 0x000fe20000004100 */
[----:B-1----:R-:W-:Y:S01]  /*2230*/  @!P0 IMAD.MOV.U32 R35, RZ, RZ, R21 ;  /* 0x000000ffff238224 */ /* 0x002fe200078e0015 */
[----:B------:R-:W-:Y:S04]  /*2240*/  @!P0 MOV R31, R20 ;  /* 0x00000014001f8202 */ /* 0x000fe80000000f00 */
[----:B------:R-:W-:Y:S02]  /*2250*/  @!P0 HADD2.F32 R43, -RZ, R35.H1_H1 ;  /* 0x30000023ff2b8230 */ /* 0x000fe40000004100 */
[--C-:B------:R-:W-:Y:S02]  /*2260*/  @!P0 HADD2.F32 R41, -RZ, R31.reuse.H1_H1 ;  /* 0x3000001fff298230 */ /* 0x100fe40000004100 */
[----:B------:R-:W-:Y:S01]  /*2270*/  @!P0 HADD2.F32 R31, -RZ, R31.H0_H0 ;  /* 0x2000001fff1f8230 */ /* 0x000fe20000004100 */
[----:B------:R-:W-:Y:S02]  /*2280*/  @!P0 FMUL.FTZ R69, R43, R36 ;  /* 0x000000242b458220 */ /* 0x000fe40000410000 */
[-C--:B------:R-:W-:Y:S02]  /*2290*/  @!P0 FMUL.FTZ R67, R41, R40.reuse ;  /* 0x0000002829438220 */ /* 0x080fe40000410000 */
[C---:B------:R-:W-:Y:S02]  /*22a0*/  @!P0 FMUL.FTZ R0, R31.reuse, R40 ;  /* 0x000000281f008220 */ /* 0x040fe40000410000 */
[-C--:B------:R-:W-:Y:S01]  /*22b0*/  @!P0 FFMA.FTZ R67, R31, R42.reuse, -R67 ;  /* 0x0000002a1f438223 */ /* 0x080fe20000010843 */
[----:B------:R-:W-:Y:S01]  /*22c0*/  @!P0 HADD2.F32 R31, -RZ, R35.H0_H0 ;  /* 0x20000023ff1f8230 */ /* 0x000fe20000004100 */
[----:B------:R-:W-:Y:S01]  /*22d0*/  @!P0 FFMA.FTZ R0, R41, R42, R0 ;  /* 0x0000002a29008223 */ /* 0x000fe20000010000 */
[----:B------:R-:W-:Y:S01]  /*22e0*/  @!P0 MOV R35, R22 ;  /* 0x0000001600238202 */ /* 0x000fe20000000f00 */
[----:B------:R-:W-:Y:S02]  /*22f0*/  @!P0 HADD2.F32 R42, -RZ, R45.H0_H0 ;  /* 0x2000002dff2a8230 */ /* 0x000fe40000004100 */
[C---:B------:R-:W-:Y:S01]  /*2300*/  @!P0 FMUL.FTZ R2, R31.reuse, R36 ;  /* 0x000000241f028220 */ /* 0x040fe20000410000 */
[----:B------:R-:W-:Y:S01]  /*2310*/  @!P0 F2FP.PACK_AB R67, R0, R67 ;  /* 0x000000430043823e */ /* 0x000fe200000000ff */
[-C--:B------:R-:W-:Y:S01]  /*2320*/  @!P0 FFMA.FTZ R69, R31, R44.reuse, -R69 ;  /* 0x0000002c1f458223 */ /* 0x080fe20000010845 */
[----:B------:R-:W-:Y:S01]  /*2330*/  @!P0 MOV R31, R23 ;  /* 0x00000017001f8202 */ /* 0x000fe20000000f00 */
[----:B------:R-:W-:Y:S01]  /*2340*/  @!P0 FFMA.FTZ R2, R43, R44, R2 ;  /* 0x0000002c2b028223 */ /* 0x000fe20000010002 */
[--C-:B------:R-:W-:Y:S01]  /*2350*/  @!P0 HADD2.F32 R41, -RZ, R35.reuse.H1_H1 ;  /* 0x30000023ff298230 */ /* 0x100fe20000004100 */
[----:B------:R-:W-:Y:S01]  /*2360*/  @!P0 IMAD.MOV.U32 R20, RZ, RZ, R67 ;  /* 0x000000ffff148224 */ /* 0x000fe200078e0043 */
[----:B------:R-:W-:Y:S02]  /*2370*/  @!P0 HADD2.F32 R35, -RZ, R35.H0_H0 ;  /* 0x20000023ff238230 */ /* 0x000fe40000004100 */
[----:B------:R-:W-:Y:S01]  /*2380*/  @!P0 HADD2.F32 R36, -RZ, R37.H0_H0 ;  /* 0x20000025ff248230 */ /* 0x000fe20000004100 */
[----:B------:R-:W-:Y:S01]  /*2390*/  @!P0 F2FP.PACK_AB R70, R2, R69 ;  /* 0x000000450246823e */ /* 0x000fe200000000ff */
[--C-:B------:R-:W-:Y:S02]  /*23a0*/  @!P0 HADD2.F32 R45, -RZ, R31.reuse.H1_H1 ;  /* 0x3000001fff2d8230 */ /* 0x100fe40000004100 */
[----:B------:R-:W-:Y:S01]  /*23b0*/  @!P0 HADD2.F32 R31, -RZ, R31.H0_H0 ;  /* 0x2000001fff1f8230 */ /* 0x000fe20000004100 */
[----:B------:R-:W-:Y:S01]  /*23c0*/  @!P0 FMUL.FTZ R3, R35, R36 ;  /* 0x0000002423038220 */ /* 0x000fe20000410000 */
[----:B------:R-:W-:Y:S01]  /*23d0*/  @!P0 MOV R21, R70 ;  /* 0x0000004600158202 */ /* 0x000fe20000000f00 */
[----:B------:R-:W-:Y:S02]  /*23e0*/  @!P0 FMUL.FTZ R66, R41, R36 ;  /* 0x0000002429428220 */ /* 0x000fe40000410000 */
[-C--:B------:R-:W-:Y:S02]  /*23f0*/  @!P0 FMUL.FTZ R68, R45, R34.reuse ;  /* 0x000000222d448220 */ /* 0x080fe40000410000 */
[----:B------:R-:W-:Y:S02]  /*2400*/  @!P0 FMUL.FTZ R4, R31, R34 ;  /* 0x000000221f048220 */ /* 0x000fe40000410000 */
[-C--:B------:R-:W-:Y:S02]  /*2410*/  @!P0 FFMA.FTZ R3, R41, R42.reuse, R3 ;  /* 0x0000002a29038223 */ /* 0x080fe40000010003 */
[----:B------:R-:W-:Y:S02]  /*2420*/  @!P0 FFMA.FTZ R66, R35, R42, -R66 ;  /* 0x0000002a23428223 */ /* 0x000fe40000010842 */
[-C--:B------:R-:W-:Y:S02]  /*2430*/  @!P0 FFMA.FTZ R68, R31, R46.reuse, -R68 ;  /* 0x0000002e1f448223 */ /* 0x080fe40000010844 */
[----:B------:R-:W-:Y:S01]  /*2440*/  @!P0 FFMA.FTZ R4, R45, R46, R4 ;  /* 0x0000002e2d048223 */ /* 0x000fe20000010004 */
[----:B------:R-:W-:Y:S04]  /*2450*/  @!P0 F2FP.PACK_AB R66, R3, R66 ;  /* 0x000000420342823e */ /* 0x000fe800000000ff */
[----:B------:R-:W-:Y:S02]  /*2460*/  @!P0 F2FP.PACK_AB R69, R4, R68 ;  /* 0x000000440445823e */ /* 0x000fe400000000ff */
[----:B------:R-:W-:Y:S02]  /*2470*/  @!P0 MOV R22, R66 ;  /* 0x0000004200168202 */ /* 0x000fe40000000f00 */
[----:B------:R-:W-:Y:S05]  /*2480*/  @!P0 MOV R23, R69 ;  /* 0x0000004500178202 */ /* 0x000fea0000000f00 */
[----:B------:R1:W-:Y:S02]  /*2490*/  STG.E.128 [R64.64], R20 ;  /* 0x0000001440007986 */ /* 0x0003e4000c101d06 */
.L_x_63:
[----:B------:R-:W-:Y:S05]  /*24a0*/  BSYNC B0 ;  /* 0x0000000000007941 */ /* 0x000fea0003800000 */
.L_x_62:
[----:B------:R-:W-:Y:S01]  /*24b0*/  ISETP.GE.AND P0, PT, R13, c[0x0][0x1d4], PT ;  /* 0x000075000d007a0c */ /* 0x000fe20003f06270 */
[----:B------:R-:W-:Y:S01]  /*24c0*/  @!UPT UIADD3 URZ, URZ, URZ, URZ ;  /* 0x0000003f3f3ff290 */ /* 0x000fe2000fffe03f */
[----:B------:R-:W-:Y:S11]  /*24d0*/  BSSY B0, `(.L_x_64) ;  /* 0x0000036000007945 */ /* 0x000ff60003800000 */
[----:B------:R-:W-:-:S05]  /*24e0*/  @P0 BRA `(.L_x_65) ;  /* 0x0000034000000947 */ /* 0x000fca0003800000 */
[----:B------:R-:W-:Y:S01]  /*24f0*/  ISETP.GE.AND P0, PT, R9, c[0x0][0x27c], PT ;  /* 0x00009f0009007a0c */ /* 0x000fe20003f06270 */
[----:B-1----:R-:W1:Y:S11]  /*2500*/  LDS.128 R20, [R127+0x6000] ;  /* 0x006000007f147984 */ /* 0x002e760000000c00 */
[----:B------:R-:W-:Y:S01]  /*2510*/  @!UPT UIADD3 URZ, URZ, URZ, URZ ;  /* 0x0000003f3f3ff290 */ /* 0x000fe2000fffe03f */
[--C-:B------:R-:W-:Y:S01]  /*2520*/  @!P0 HADD2.F32 R36, -RZ, R30.reuse.H1_H1 ;  /* 0x3000001eff248230 */ /* 0x100fe20000004100 */
[----:B------:R-:W-:Y:S01]  /*2530*/  @!P0 SHF.R.U64 R31, R38, 0x10, R39 ;  /* 0x00000010261f8819 */ /* 0x000fe20000001227 */
[----:B------:R-:W-:Y:S01]  /*2540*/  @!P0 HADD2.F32 R40, -RZ, R57.H1_H1 ;  /* 0x30000039ff288230 */ /* 0x000fe20000004100 */
[----:B------:R-:W-:Y:S01]  /*2550*/  @!P0 SHF.R.U64 R43, R60, 0x10, R61 ;  /* 0x000000103c2b8819 */ /* 0x000fe2000000123d */
[----:B------:R-:W-:Y:S01]  /*2560*/  @!P0 HADD2.F32 R30, -RZ, R30.H0_H0 ;  /* 0x2000001eff1e8230 */ /* 0x000fe20000004100 */
[----:B------:R-:W-:Y:S01]  /*2570*/  @!P0 SHF.R.U32.HI R38, RZ, 0x10, R39 ;  /* 0x00000010ff268819 */ /* 0x000fe20000011627 */
[----:B------:R-:W-:Y:S01]  /*2580*/  @!P0 HADD2.F32 R31, -RZ, R31.H0_H0 ;  /* 0x2000001fff1f8230 */ /* 0x000fe20000004100 */
[----:B------:R-:W-:Y:S01]  /*2590*/  @!P0 SHF.R.U32.HI R46, RZ, 0x10, R61 ;  /* 0x00000010ff2e8819 */ /* 0x000fe2000001163d */
[----:B------:R-:W-:Y:S02]  /*25a0*/  @!P0 HADD2.F32 R43, -RZ, R43.H0_H0 ;  /* 0x2000002bff2b8230 */ /* 0x000fe40000004100 */
[----:B------:R-:W-:Y:S02]  /*25b0*/  @!P0 HADD2.F32 R38, -RZ, R38.H0_H0 ;  /* 0x20000026ff268230 */ /* 0x000fe40000004100 */
[----:B------:R-:W-:Y:S02]  /*25c0*/  @!P0 HADD2.F32 R44, -RZ, R57.H0_H0 ;  /* 0x20000039ff2c8230 */ /* 0x000fe40000004100 */
[----:B------:R-:W-:Y:S01]  /*25d0*/  @!P0 HADD2.F32 R46, -RZ, R46.H0_H0 ;  /* 0x2000002eff2e8230 */ /* 0x000fe20000004100 */
[----:B-1----:R-:W-:Y:S02]  /*25e0*/  @!P0 MOV R34, R20 ;  /* 0x0000001400228202 */ /* 0x002fe40000000f00 */
[----:B------:R-:W-:Y:S03]  /*25f0*/  @!P0 MOV R35, R21 ;  /* 0x0000001500238202 */ /* 0x000fe60000000f00 */
[--C-:B------:R-:W-:Y:S02]  /*2600*/  @!P0 HADD2.F32 R41, -RZ, R34.reuse.H1_H1 ;  /* 0x30000022ff298230 */ /* 0x100fe40000004100 */
[----:B------:R-:W-:Y:S01]  /*2610*/  @!P0 HADD2.F32 R37, -RZ, R34.H0_H0 ;  /* 0x20000022ff258230 */ /* 0x000fe20000004100 */
[----:B------:R-:W-:Y:S01]  /*2620*/  @!P0 MOV R34, R22 ;  /* 0x0000001600228202 */ /* 0x000fe20000000f00 */
[--C-:B------:R-:W-:Y:S01]  /*2630*/  @!P0 HADD2.F32 R42, -RZ, R35.reuse.H1_H1 ;  /* 0x30000023ff2a8230 */ /* 0x100fe20000004100 */
[-C--:B------:R-:W-:Y:S02]  /*2640*/  @!P0 FMUL.FTZ R45, R41, R36.reuse ;  /* 0x00000024292d8220 */ /* 0x080fe40000410000 */
[C---:B------:R-:W-:Y:S01]  /*2650*/  @!P0 FMUL.FTZ R0, R37.reuse, R36 ;  /* 0x0000002425008220 */ /* 0x040fe20000410000 */
[----:B------:R-:W-:Y:S01]  /*2660*/  @!P0 HADD2.F32 R36, -RZ, R35.H0_H0 ;  /* 0x20000023ff248230 */ /* 0x000fe20000004100 */
[-C--:B------:R-:W-:Y:S01]  /*2670*/  @!P0 FMUL.FTZ R63, R42, R31.reuse ;  /* 0x0000001f2a3f8220 */ /* 0x080fe20000410000 */
[--C-:B------:R-:W-:Y:S01]  /*2680*/  @!P0 HADD2.F32 R35, -RZ, R34.reuse.H0_H0 ;  /* 0x20000022ff238230 */ /* 0x100fe20000004100 */
[-C--:B------:R-:W-:Y:S02]  /*2690*/  @!P0 FFMA.FTZ R45, R37, R40.reuse, -R45 ;  /* 0x00000028252d8223 */ /* 0x080fe4000001082d */
[----:B------:R-:W-:Y:S01]  /*26a0*/  @!P0 FMUL.FTZ R2, R36, R31 ;  /* 0x0000001f24028220 */ /* 0x000fe20000410000 */
[----:B------:R-:W-:Y:S01]  /*26b0*/  @!P0 MOV R31, R23 ;  /* 0x00000017001f8202 */ /* 0x000fe20000000f00 */
[----:B------:R-:W-:Y:S01]  /*26c0*/  @!P0 FFMA.FTZ R0, R41, R40, R0 ;  /* 0x0000002829008223 */ /* 0x000fe20000010000 */
[----:B------:R-:W-:Y:S01]  /*26d0*/  @!P0 HADD2.F32 R40, -RZ, R34.H1_H1 ;  /* 0x30000022ff288230 */ /* 0x000fe20000004100 */
[-C--:B------:R-:W-:Y:S02]  /*26e0*/  @!P0 FMUL.FTZ R3, R35, R30.reuse ;  /* 0x0000001e23038220 */ /* 0x080fe40000410000 */
[----:B------:R-:W-:Y:S01]  /*26f0*/  @!P0 FFMA.FTZ R2, R42, R43, R2 ;  /* 0x0000002b2a028223 */ /* 0x000fe20000010002 */
[----:B------:R-:W-:Y:S01]  /*2700*/  @!P0 F2FP.PACK_AB R45, R0, R45 ;  /* 0x0000002d002d823e */ /* 0x000fe200000000ff */
[C---:B------:R-:W-:Y:S01]  /*2710*/  @!P0 FMUL.FTZ R62, R40.reuse, R30 ;  /* 0x0000001e283e8220 */ /* 0x040fe20000410000 */
[--C-:B------:R-:W-:Y:S01]  /*2720*/  @!P0 HADD2.F32 R41, -RZ, R31.reuse.H1_H1 ;  /* 0x3000001fff298230 */ /* 0x100fe20000004100 */
[----:B------:R-:W-:Y:S01]  /*2730*/  @!P0 FFMA.FTZ R3, R40, R44, R3 ;  /* 0x0000002c28038223 */ /* 0x000fe20000010003 */
[----:B------:R-:W-:Y:S01]  /*2740*/  @!P0 MOV R20, R45 ;  /* 0x0000002d00148202 */ /* 0x000fe20000000f00 */
[----:B------:R-:W-:Y:S01]  /*2750*/  @!P0 HADD2.F32 R31, -RZ, R31.H0_H0 ;  /* 0x2000001fff1f8230 */ /* 0x000fe20000004100 */
[----:B------:R-:W-:Y:S02]  /*2760*/  @!P0 FFMA.FTZ R63, R36, R43, -R63 ;  /* 0x0000002b243f8223 */ /* 0x000fe4000001083f */
[-C--:B------:R-:W-:Y:S02]  /*2770*/  @!P0 FMUL.FTZ R66, R41, R38.reuse ;  /* 0x0000002629428220 */ /* 0x080fe40000410000 */
[----:B------:R-:W-:Y:S01]  /*2780*/  @!P0 FMUL.FTZ R4, R31, R38 ;  /* 0x000000261f048220 */ /* 0x000fe20000410000 */
[----:B------:R-:W-:Y:S01]  /*2790*/  @!P0 F2FP.PACK_AB R68, R2, R63 ;  /* 0x0000003f0244823e */ /* 0x000fe200000000ff */
[----:B------:R-:W-:Y:S02]  /*27a0*/  @!P0 FFMA.FTZ R62, R35, R44, -R62 ;  /* 0x0000002c233e8223 */ /* 0x000fe4000001083e */
[----:B------:R-:W-:Y:S01]  /*27b0*/  @!P0 FFMA.FTZ R66, R31, R46, -R66 ;  /* 0x0000002e1f428223 */ /* 0x000fe20000010842 */
[----:B------:R-:W-:Y:S01]  /*27c0*/  @!P0 MOV R21, R68 ;  /* 0x0000004400158202 */ /* 0x000fe20000000f00 */
[----:B------:R-:W-:Y:S01]  /*27d0*/  @!P0 FFMA.FTZ R4, R41, R46, R4 ;  /* 0x0000002e29048223 */ /* 0x000fe20000010004 */
[----:B------:R-:W-:Y:S04]  /*27e0*/  @!P0 F2FP.PACK_AB R62, R3, R62 ;  /* 0x0000003e033e823e */ /* 0x000fe800000000ff */
[----:B------:R-:W-:Y:S02]  /*27f0*/  @!P0 F2FP.PACK_AB R63, R4, R66 ;  /* 0x00000042043f823e */ /* 0x000fe400000000ff */
[----:B------:R-:W-:Y:S02]  /*2800*/  @!P0 MOV R22, R62 ;  /* 0x0000003e00168202 */ /* 0x000fe40000000f00 */
[----:B------:R-:W-:Y:S05]  /*2810*/  @!P0 MOV R23, R63 ;  /* 0x0000003f00178202 */ /* 0x000fea0000000f00 */
[----:B------:R1:W-:Y:S02]  /*2820*/  STG.E.128 [R64.64+0x40], R20 ;  /* 0x0000401440007986 */ /* 0x0003e4000c101d06 */
.L_x_65:
[----:B------:R-:W-:Y:S05]  /*2830*/  BSYNC B0 ;  /* 0x0000000000007941 */ /* 0x000fea0003800000 */
.L_x_64:
[----:B------:R-:W-:Y:S01]  /*2840*/  ISETP.GE.AND P0, PT, R12, c[0x0][0x1d4], PT ;  /* 0x000075000c007a0c */ /* 0x000fe20003f06270 */
[----:B------:R-:W-:Y:S01]  /*2850*/  @!UPT UIADD3 URZ, URZ, URZ, URZ ;  /* 0x0000003f3f3ff290 */ /* 0x000fe2000fffe03f */
[----:B------:R-:W-:Y:S11]  /*2860*/  BSSY B0, `(.L_x_66) ;  /* 0x0000036000007945 */ /* 0x000ff60003800000 */
[----:B------:R-:W-:-:S05]  /*2870*/  @P0 BRA `(.L_x_67) ;  /* 0x0000034000000947 */ /* 0x000fca0003800000 */
[----:B------:R-:W-:Y:S01]  /*2880*/  ISETP.GE.AND P0, PT, R15, c[0x0][0x27c], PT ;  /* 0x00009f000f007a0c */ /* 0x000fe20003f06270 */
[----:B-1----:R-:W1:Y:S11]  /*2890*/  LDS.128 R20, [R128+0x8000] ;  /* 0x0080000080147984 */ /* 0x002e760000000c00 */
[----:B------:R-:W-:Y:S01]  /*28a0*/  @!UPT UIADD3 URZ, URZ, URZ, URZ ;  /* 0x0000003f3f3ff290 */ /* 0x000fe2000fffe03f */
[----:B------:R-:W-:Y:S01]  /*28b0*/  @!P0 HADD2.F32 R34, -RZ, R8.H1_H1 ;  /* 0x30000008ff228230 */ /* 0x000fe20000004100 */
[--C-:B------:R-:W-:Y:S01]  /*28c0*/  @!P0 SHF.R.U64 R30, R32, 0x10, R33.reuse ;  /* 0x00000010201e8819 */ /* 0x100fe20000001221 */
[----:B------:R-:W-:Y:S01]  /*28d0*/  @!P0 HADD2.F32 R36, -RZ, R56.H1_H1 ;  /* 0x30000038ff248230 */ /* 0x000fe20000004100 */
        /* <DEDUP_REMOVED lines=8> */
[----:B-1----:R-:W-:Y:S02]  /*2960*/  @!P0 MOV R31, R20 ;  /* 0x00000014001f8202 */ /* 0x002fe40000000f00 */
[----:B------:R-:W-:Y:S03]  /*2970*/  @!P0 MOV R33, R21 ;  /* 0x0000001500218202 */ /* 0x000fe60000000f00 */
[--C-:B------:R-:W-:Y:S02]  /*2980*/  @!P0 HADD2.F32 R35, -RZ, R31.reuse.H1_H1 ;  /* 0x3000001fff238230 */ /* 0x100fe40000004100 */
[----:B------:R-:W-:Y:S02]  /*2990*/  @!P0 HADD2.F32 R31, -RZ, R31.H0_H0 ;  /* 0x2000001fff1f8230 */ /* 0x000fe40000004100 */
[--C-:B------:R-:W-:Y:S01]  /*29a0*/  @!P0 HADD2.F32 R37, -RZ, R33.reuse.H1_H1 ;  /* 0x30000021ff258230 */ /* 0x100fe20000004100 */
[-C--:B------:R-:W-:Y:S01]  /*29b0*/  @!P0 FMUL.FTZ R41, R35, R34.reuse ;  /* 0x0000002223298220 */ /* 0x080fe20000410000 */
[----:B------:R-:W-:Y:S01]  /*29c0*/  @!P0 HADD2.F32 R33, -RZ, R33.H0_H0 ;  /* 0x20000021ff218230 */ /* 0x000fe20000004100 */
[C---:B------:R-:W-:Y:S02]  /*29d0*/  @!P0 FMUL.FTZ R0, R31.reuse, R34 ;  /* 0x000000221f008220 */ /* 0x040fe40000410000 */
[----:B------:R-:W-:Y:S01]  /*29e0*/  @!P0 FFMA.FTZ R41, R31, R36, -R41 ;  /* 0x000000241f298223 */ /* 0x000fe20000010829 */
[----:B------:R-:W-:Y:S01]  /*29f0*/  @!P0 MOV R31, R22 ;  /* 0x00000016001f8202 */ /* 0x000fe20000000f00 */
[-C--:B------:R-:W-:Y:S02]  /*2a00*/  @!P0 FMUL.FTZ R43, R37, R30.reuse ;  /* 0x0000001e252b8220 */ /* 0x080fe40000410000 */
[C---:B------:R-:W-:Y:S01]  /*2a10*/  @!P0 FMUL.FTZ R2, R33.reuse, R30 ;  /* 0x0000001e21028220 */ /* 0x040fe20000410000 */
[----:B------:R-:W-:Y:S01]  /*2a20*/  @!P0 MOV R30, R23 ;  /* 0x00000017001e8202 */ /* 0x000fe20000000f00 */
[----:B------:R-:W-:Y:S01]  /*2a30*/  @!P0 FFMA.FTZ R43, R33, R38, -R43 ;  /* 0x00000026212b8223 */ /* 0x000fe2000001082b */
[--C-:B------:R-:W-:Y:S01]  /*2a40*/  @!P0 HADD2.F32 R33, -RZ, R31.reuse.H0_H0 ;  /* 0x2000001fff218230 */ /* 0x100fe20000004100 */
[----:B------:R-:W-:Y:S01]  /*2a50*/  @!P0 FFMA.FTZ R0, R35, R36, R0 ;  /* 0x0000002423008223 */ /* 0x000fe20000010000 */
[----:B------:R-:W-:Y:S01]  /*2a60*/  @!P0 HADD2.F32 R35, -RZ, R31.H1_H1 ;  /* 0x3000001fff238230 */ /* 0x000fe20000004100 */
[----:B------:R-:W-:Y:S01]  /*2a70*/  @!P0 FFMA.FTZ R2, R37, R38, R2 ;  /* 0x0000002625028223 */ /* 0x000fe20000010002 */
[--C-:B------:R-:W-:Y:S01]  /*2a80*/  @!P0 HADD2.F32 R39, -RZ, R30.reuse.H1_H1 ;  /* 0x3000001eff278230 */ /* 0x100fe20000004100 */
[-C--:B------:R-:W-:Y:S01]  /*2a90*/  @!P0 FMUL.FTZ R3, R33, R8.reuse ;  /* 0x0000000821038220 */ /* 0x080fe20000410000 */
[----:B------:R-:W-:Y:S01]  /*2aa0*/  @!P0 F2FP.PACK_AB R41, R0, R41 ;  /* 0x000000290029823e */ /* 0x000fe200000000ff */
[----:B------:R-:W-:Y:S01]  /*2ab0*/  @!P0 HADD2.F32 R31, -RZ, R30.H0_H0 ;  /* 0x2000001eff1f8230 */ /* 0x000fe20000004100 */
[----:B------:R-:W-:Y:S01]  /*2ac0*/  @!P0 F2FP.PACK_AB R46, R2, R43 ;  /* 0x0000002b022e823e */ /* 0x000fe200000000ff */
[----:B------:R-:W-:Y:S01]  /*2ad0*/  @!P0 FMUL.FTZ R42, R35, R8 ;  /* 0x00000008232a8220 */ /* 0x000fe20000410000 */
[----:B------:R-:W-:Y:S01]  /*2ae0*/  @!P0 MOV R20, R41 ;  /* 0x0000002900148202 */ /* 0x000fe20000000f00 */
[----:B------:R-:W-:Y:S01]  /*2af0*/  @!P0 FMUL.FTZ R44, R39, R32 ;  /* 0x00000020272c8220 */ /* 0x000fe20000410000 */
[----:B------:R-:W-:Y:S01]  /*2b00*/  @!P0 MOV R21, R46 ;  /* 0x0000002e00158202 */ /* 0x000fe20000000f00 */
[C---:B------:R-:W-:Y:S01]  /*2b10*/  @!P0 FMUL.FTZ R4, R31.reuse, R32 ;  /* 0x000000201f048220 */ /* 0x040fe20000410000 */
[----:B------:R-:W-:Y:S01]  /*2b20*/  @!P0 HADD2.F32 R36, -RZ, R56.H0_H0 ;  /* 0x20000038ff248230 */ /* 0x000fe20000004100 */
[----:B------:R-:W-:Y:S04]  /*2b30*/  @!P0 FFMA.FTZ R44, R31, R40, -R44 ;  /* 0x000000281f2c8223 */ /* 0x000fe8000001082c */
[-C--:B------:R-:W-:Y:S02]  /*2b40*/  @!P0 FFMA.FTZ R3, R35, R36.reuse, R3 ;  /* 0x0000002423038223 */ /* 0x080fe40000010003 */
[----:B------:R-:W-:Y:S02]  /*2b50*/  @!P0 FFMA.FTZ R42, R33, R36, -R42 ;  /* 0x00000024212a8223 */ /* 0x000fe4000001082a */
[----:B------:R-:W-:Y:S03]  /*2b60*/  @!P0 FFMA.FTZ R4, R39, R40, R4 ;  /* 0x0000002827048223 */ /* 0x000fe60000010004 */
[----:B------:R-:W-:Y:S02]  /*2b70*/  @!P0 F2FP.PACK_AB R42, R3, R42 ;  /* 0x0000002a032a823e */ /* 0x000fe400000000ff */
[----:B------:R-:W-:Y:S02]  /*2b80*/  @!P0 F2FP.PACK_AB R43, R4, R44 ;  /* 0x0000002c042b823e */ /* 0x000fe400000000ff */
[----:B------:R-:W-:Y:S02]  /*2b90*/  @!P0 MOV R22, R42 ;  /* 0x0000002a00168202 */ /* 0x000fe40000000f00 */
[----:B------:R-:W-:Y:S05]  /*2ba0*/  @!P0 MOV R23, R43 ;  /* 0x0000002b00178202 */ /* 0x000fea0000000f00 */
[----:B------:R1:W-:Y:S02]  /*2bb0*/  STG.E.128 [R64.64+0x80], R20 ;  /* 0x0000801440007986 */ /* 0x0003e4000c101d06 */
.L_x_67:
[----:B------:R-:W-:Y:S05]  /*2bc0*/  BSYNC B0 ;  /* 0x0000000000007941 */ /* 0x000fea0003800000 */
.L_x_66:
        /* <DEDUP_REMOVED lines=23> */
[-C--:B------:R-:W-:Y:S02]  /*2d40*/  @!P0 FMUL.FTZ R39, R32, R31.reuse ;  /* 0x0000001f20278220 */ /* 0x080fe40000410000 */
[C---:B------:R-:W-:Y:S01]  /*2d50*/  @!P0 FMUL.FTZ R0, R30.reuse, R31 ;  /* 0x0000001f1e008220 */ /* 0x040fe20000410000 */
[----:B------:R-:W-:Y:S01]  /*2d60*/  @!P0 HADD2.F32 R31, -RZ, R29.H0_H0 ;  /* 0x2000001dff1f8230 */ /* 0x000fe20000004100 */
[----:B------:R-:W-:Y:S01]  /*2d70*/  @!P0 FMUL.FTZ R41, R35, R8 ;  /* 0x0000000823298220 */ /* 0x000fe20000410000 */
[----:B------:R-:W-:Y:S01]  /*2d80*/  @!P0 MOV R29, R22 ;  /* 0x00000016001d8202 */ /* 0x000fe20000000f00 */
[----:B------:R-:W-:Y:S02]  /*2d90*/  @!P0 FFMA.FTZ R39, R30, R33, -R39 ;  /* 0x000000211e278223 */ /* 0x000fe40000010827 */
[----:B------:R-:W-:Y:S01]  /*2da0*/  @!P0 FMUL.FTZ R2, R31, R8 ;  /* 0x000000081f028220 */ /* 0x000fe20000410000 */
[----:B------:R-:W-:Y:S01]  /*2db0*/  @!P0 MOV R8, R23 ;  /* 0x0000001700088202 */ /* 0x000fe20000000f00 */
[----:B------:R-:W-:Y:S01]  /*2dc0*/  @!P0 FFMA.FTZ R0, R32, R33, R0 ;  /* 0x0000002120008223 */ /* 0x000fe20000010000 */
[--C-:B------:R-:W-:Y:S01]  /*2dd0*/  @!P0 HADD2.F32 R30, -RZ, R29.reuse.H0_H0 ;  /* 0x2000001dff1e8230 */ /* 0x100fe20000004100 */
[-C--:B------:R-:W-:Y:S01]  /*2de0*/  @!P0 FFMA.FTZ R2, R35, R34.reuse, R2 ;  /* 0x0000002223028223 */ /* 0x080fe20000010002 */
[----:B------:R-:W-:Y:S01]  /*2df0*/  @!P0 HADD2.F32 R32, -RZ, R29.H1_H1 ;  /* 0x3000001dff208230 */ /* 0x000fe20000004100 */
[----:B------:R-:W-:Y:S01]  /*2e00*/  @!P0 FFMA.FTZ R41, R31, R34, -R41 ;  /* 0x000000221f298223 */ /* 0x000fe20000010829 */
[----:B------:R-:W-:Y:S01]  /*2e10*/  @!P0 F2FP.PACK_AB R39, R0, R39 ;  /* 0x000000270027823e */ /* 0x000fe200000000ff */
[-C--:B------:R-:W-:Y:S01]  /*2e20*/  @!P0 FMUL.FTZ R3, R30, R7.reuse ;  /* 0x000000071e038220 */ /* 0x080fe20000410000 */
[--C-:B------:R-:W-:Y:S01]  /*2e30*/  @!P0 HADD2.F32 R37, -RZ, R8.reuse.H1_H1 ;  /* 0x30000008ff258230 */ /* 0x100fe20000004100 */
[----:B------:R-:W-:Y:S01]  /*2e40*/  @!P0 FMUL.FTZ R38, R32, R7 ;  /* 0x0000000720268220 */ /* 0x000fe20000410000 */
[----:B------:R-:W-:Y:S01]  /*2e50*/  @!P0 F2FP.PACK_AB R42, R2, R41 ;  /* 0x00000029022a823e */ /* 0x000fe200000000ff */
[----:B------:R-:W-:Y:S01]  /*2e60*/  @!P0 HADD2.F32 R29, -RZ, R8.H0_H0 ;  /* 0x20000008ff1d8230 */ /* 0x000fe20000004100 */
[----:B------:R-:W-:Y:S01]  /*2e70*/  @!P0 MOV R20, R39 ;  /* 0x0000002700148202 */ /* 0x000fe20000000f00 */
[----:B------:R-:W-:Y:S01]  /*2e80*/  @!P0 FMUL.FTZ R40, R37, R28 ;  /* 0x0000001c25288220 */ /* 0x000fe20000410000 */
[----:B------:R-:W-:Y:S01]  /*2e90*/  @!P0 MOV R21, R42 ;  /* 0x0000002a00158202 */ /* 0x000fe20000000f00 */
[----:B------:R-:W-:Y:S01]  /*2ea0*/  @!P0 HADD2.F32 R33, -RZ, R49.H0_H0 ;  /* 0x20000031ff218230 */ /* 0x000fe20000004100 */
[C---:B------:R-:W-:Y:S02]  /*2eb0*/  @!P0 FMUL.FTZ R4, R29.reuse, R28 ;  /* 0x0000001c1d048220 */ /* 0x040fe40000410000 */
[-C--:B------:R-:W-:Y:S02]  /*2ec0*/  @!P0 FFMA.FTZ R40, R29, R36.reuse, -R40 ;  /* 0x000000241d288223 */ /* 0x080fe40000010828 */
        /* <DEDUP_REMOVED lines=8> */
.L_x_69:
[----:B------:R-:W-:Y:S05]  /*2f50*/  BSYNC B0 ;  /* 0x0000000000007941 */ /* 0x000fea0003800000 */
.L_x_68:
        /* <DEDUP_REMOVED lines=56> */
.L_x_71:
[----:B------:R-:W-:Y:S05]  /*32e0*/  BSYNC B0 ;  /* 0x0000000000007941 */ /* 0x000fea0003800000 */
.L_x_70:
[----:B------:R-:W-:Y:S11]  /*32f0*/  ISETP.GE.AND P0, PT, R136, c[0x0][0x1d4], PT ;  /* 0x0000750088007a0c */ /* 0x000ff60003f06270 */
[----:B------:R-:W-:Y:S02]  /*3300*/  @!UPT UIADD3 URZ, URZ, URZ, URZ ;  /* 0x0000003f3f3ff290 */ /* 0x000fe4000fffe03f */
[----:B------:R-:W-:-:S05]  /*3310*/  @P0 BRA `(.L_x_61) ;  /* 0x00001f9000000947 */ /* 0x000fca0003800000 */
[----:B------:R-:W-:Y:S01]  /*3320*/  ISETP.GE.AND P0, PT, R10, c[0x0][0x27c], PT ;  /* 0x00009f000a007a0c */ /* 0x000fe20003f06270 */
[----:B-1----:R-:W1:Y:S11]  /*3330*/  LDS.128 R20, [R127+0xa000] ;  /* 0x00a000007f147984 */ /* 0x002e760000000c00 */
[----:B------:R-:W-:Y:S01]  /*3340*/  @!UPT UIADD3 URZ, URZ, URZ, URZ ;  /* 0x0000003f3f3ff290 */ /* 0x000fe2000fffe03f */
[----:B------:R-:W-:Y:S01]  /*3350*/  @!P0 HADD2.F32 R29, -RZ, R47.H1_H1 ;  /* 0x3000002fff1d8230 */ /* 0x000fe20000004100 */
[--C-:B------:R-:W-:Y:S02]  /*3360*/  @!P0 SHF.R.U64 R6, R24, 0x10, R25.reuse ;  /* 0x0000001018068819 */ /* 0x100fe40000001219 */
[----:B------:R-:W-:Y:S01]  /*3370*/  @!P0 SHF.R.U32.HI R24, RZ, 0x10, R25 ;  /* 0x00000010ff188819 */ /* 0x000fe20000011619 */
[--C-:B------:R-:W-:Y:S01]  /*3380*/  @!P0 HADD2.F32 R25, -RZ, R5.reuse.H1_H1 ;  /* 0x30000005ff198230 */ /* 0x100fe20000004100 */
        /* <DEDUP_REMOVED lines=18> */
[----:B------:R-:W-:Y:S01]  /*34b0*/  @!P0 FFMA.FTZ R33, R26, R29, -R33 ;  /* 0x0000001d1a218223 */ /* 0x000fe20000010821 */
[----:B------:R-:W-:Y:S01]  /*34c0*/  @!P0 HADD2.F32 R30, -RZ, R7.H1_H1 ;  /* 0x30000007ff1e8230 */ /* 0x000fe20000004100 */
[----:B------:R-:W-:Y:S01]  /*34d0*/  @!P0 FMUL.FTZ R2, R25, R6 ;  /* 0x0000000619028220 */ /* 0x000fe20000410000 */
[----:B------:R-:W-:Y:S01]  /*34e0*/  @!P0 MOV R6, R23 ;  /* 0x0000001700068202 */ /* 0x000fe20000000f00 */
[----:B------:R-:W-:Y:S01]  /*34f0*/  @!P0 FFMA.FTZ R0, R27, R29, R0 ;  /* 0x0000001d1b008223 */ /* 0x000fe20000010000 */
[----:B------:R-:W-:Y:S01]  /*3500*/  @!P0 HADD2.F32 R27, -RZ, R47.H0_H0 ;  /* 0x2000002fff1b8230 */ /* 0x000fe20000004100 */
[-C--:B------:R-:W-:Y:S02]  /*3510*/  @!P0 FMUL.FTZ R3, R8, R5.reuse ;  /* 0x0000000508038220 */ /* 0x080fe40000410000 */
[----:B------:R-:W-:Y:S01]  /*3520*/  @!P0 FMUL.FTZ R34, R30, R5 ;  /* 0x000000051e228220 */ /* 0x000fe20000410000 */
[----:B------:R-:W-:Y:S01]  /*3530*/  @!P0 F2FP.PACK_AB R33, R0, R33 ;  /* 0x000000210021823e */ /* 0x000fe200000000ff */
[-C--:B------:R-:W-:Y:S01]  /*3540*/  @!P0 FFMA.FTZ R2, R31, R28.reuse, R2 ;  /* 0x0000001c1f028223 */ /* 0x080fe20000010002 */
[--C-:B------:R-:W-:Y:S01]  /*3550*/  @!P0 HADD2.F32 R29, -RZ, R6.reuse.H1_H1 ;  /* 0x30000006ff1d8230 */ /* 0x100fe20000004100 */
[----:B------:R-:W-:Y:S01]  /*3560*/  @!P0 FFMA.FTZ R3, R30, R27, R3 ;  /* 0x0000001b1e038223 */ /* 0x000fe20000010003 */
[----:B------:R-:W-:Y:S01]  /*3570*/  @!P0 MOV R20, R33 ;  /* 0x0000002100148202 */ /* 0x000fe20000000f00 */
[----:B------:R-:W-:Y:S01]  /*3580*/  @!P0 HADD2.F32 R7, -RZ, R6.H0_H0 ;  /* 0x20000006ff078230 */ /* 0x000fe20000004100 */
[----:B------:R-:W-:Y:S02]  /*3590*/  @!P0 FFMA.FTZ R35, R25, R28, -R35 ;  /* 0x0000001c19238223 */ /* 0x000fe40000010823 */
[-C--:B------:R-:W-:Y:S02]  /*35a0*/  @!P0 FMUL.FTZ R36, R29, R24.reuse ;  /* 0x000000181d248220 */ /* 0x080fe40000410000 */
[C---:B------:R-:W-:Y:S01]  /*35b0*/  @!P0 FMUL.FTZ R4, R7.reuse, R24 ;  /* 0x0000001807048220 */ /* 0x040fe20000410000 */
        /* <DEDUP_REMOVED lines=9> */
[----:B------:R1:W-:Y:S01]  /*3650*/  STG.E.128 [R64.64+0x140], R20 ;  /* 0x0001401440007986 */ /* 0x0003e2000c101d06 */
[----:B------:R-:W-:-:S05]  /*3660*/  BRA `(.L_x_61) ;  /* 0x00001c4000007947 */ /* 0x000fca0003800000 */
.L_x_58:
        /* <DEDUP_REMOVED lines=37> */
[----:B------:R1:W5:Y:S04]  /*38c0*/  @!P0 LDG.E.128 R52, [R2.64] ;  /* 0x0000000602348981 */ /* 0x000368000c1e1d00 */
[----:B------:R1:W5:Y:S01]  /*38d0*/  @!P0 LDG.E.128 R36, [R6.64] ;  /* 0x0000000606248981 */ /* 0x000362000c1e1d00 */
[----:B------:R-:W-:Y:S11]  /*38e0*/  ISETP.GE.AND P0, PT, R13, c[0x0][0x27c], PT ;  /* 0x00009f000d007a0c */ /* 0x000ff60003f06270 */
[----:B------:R-:W-:Y:S02]  /*38f0*/  @!UPT UIADD3 URZ, URZ, URZ, URZ ;  /* 0x0000003f3f3ff290 */ /* 0x000fe4000fffe03f */
[----:B------:R1:W5:Y:S04]  /*3900*/  @!P0 LDG.E.128 R68, [R2.64+0x40] ;  /* 0x0000400602448981 */ /* 0x000368000c1e1d00 */
[----:B------:R1:W5:Y:S01]  /*3910*/  @!P0 LDG.E.128 R28, [R6.64+0x40] ;  /* 0x00004006061c8981 */ /* 0x000362000c1e1d00 */
[----:B------:R-:W-:Y:S11]  /*3920*/  ISETP.GE.AND P0, PT, R12, c[0x0][0x27c], PT ;  /* 0x00009f000c007a0c */ /* 0x000ff60003f06270 */
[----:B------:R-:W-:Y:S02]  /*3930*/  @!UPT UIADD3 URZ, URZ, URZ, URZ ;  /* 0x0000003f3f3ff290 */ /* 0x000fe4000fffe03f */
[----:B------:R1:W5:Y:S04]  /*3940*/  @!P0 LDG.E.128 R64, [R2.64+0x80] ;  /* 0x0000800602408981 */ /* 0x000368000c1e1d00 */
[----:B------:R1:W5:Y:S02]  /*3950*/  @!P0 LDG.E.128 R20, [R6.64+0x80] ;  /* 0x0000800606148981 */ /* 0x000364000c1e1d00 */
.L_x_73:
[----:B------:R-:W-:Y:S05]  /*3960*/  BSYNC B0 ;  /* 0x0000000000007941 */ /* 0x000fea0003800000 */
.L_x_72:
[----:B------:R-:W-:Y:S04]  /*3970*/  IADD3 R143, P0, R162, R24, RZ ;  /* 0x00000018a28f7210 */ /* 0x000fe80007f1e0ff */
[----:B------:R-:W-:Y:S01]  /*3980*/  IADD3.X R94, R110, R94, RZ, P0, !PT ;  /* 0x0000005e6e5e7210 */ /* 0x000fe200007fe4ff */
[----:B------:R-:W-:-:S05]  /*3990*/  @P1 BRA `(.L_x_61) ;  /* 0x0000191000001947 */ /* 0x000fca0003800000 */
[----:B------:R-:W-:Y:S01]  /*39a0*/  ISETP.GE.AND P0, PT, R18, c[0x0][0x1d4], PT ;  /* 0x0000750012007a0c */ /* 0x000fe20003f06270 */
[----:B-----5:R-:W-:Y:S01]  /*39b0*/  IMAD.MOV.U32 R8, RZ, RZ, R66 ;  /* 0x000000ffff087224 */ /* 0x020fe200078e0042 */
[----:B------:R-:W-:Y:S01]  /*39c0*/  MOV R5, R65 ;  /* 0x0000004100057202 */ /* 0x000fe20000000f00 */
[----:B-1----:R-:W-:Y:S01]  /*39d0*/  IMAD.MOV.U32 R7, RZ, RZ, R67 ;  /* 0x000000ffff077224 */ /* 0x002fe200078e0043 */
[----:B------:R-:W-:Y:S01]  /*39e0*/  MOV R3, R23 ;  /* 0x0000001700037202 */ /* 0x000fe20000000f00 */
[----:B------:R-:W-:Y:S01]  /*39f0*/  IMAD.MOV.U32 R6, RZ, RZ, R64 ;  /* 0x000000ffff067224 */ /* 0x000fe200078e0040 */
[----:B------:R-:W-:Y:S01]  /*3a00*/  BSSY B0, `(.L_x_74) ;  /* 0x000008c000007945 */ /* 0x000fe20003800000 */
        /* <DEDUP_REMOVED lines=13> */
[----:B------:R-:W-:Y:S01]  /*3ae0*/  MOV R0, R29 ;  /* 0x0000001d00007202 */ /* 0x000fe20000000f00 */
[----:B------:R-:W-:Y:S01]  /*3af0*/  IMAD.MOV.U32 R2, RZ, RZ, R28 ;  /* 0x000000ffff027224 */ /* 0x000fe200078e001c */
[----:B------:R-:W-:Y:S02]  /*3b00*/  PRMT R76, R8, 0x5410, R7 ;  /* 0x00005410084c7816 */ /* 0x000fe40000000007 */
[----:B------:R-:W-:Y:S02]  /*3b10*/  PRMT R77, R5, 0x5410, R6 ;  /* 0x00005410054d7816 */ /* 0x000fe40000000006 */
[----:B------:R-:W-:Y:S02]  /*3b20*/  PRMT R34, R4, 0x5410, R3 ;  /* 0x0000541004227816 */ /* 0x000fe40000000003 */
[----:B------:R-:W-:Y:S01]  /*3b30*/  PRMT R35, R0, 0x5410, R2 ;  /* 0x0000541000237816 */ /* 0x000fe20000000002 */
[----:B------:R-:W-:-:S05]  /*3b40*/  @P0 BRA `(.L_x_75) ;  /* 0x0000077000000947 */ /* 0x000fca0003800000 */
[----:B------:R-:W-:Y:S01]  /*3b50*/  IMAD.MOV.U32 R59, RZ, RZ, R55 ;  /* 0x000000ffff3b7224 */ /* 0x000fe200078e0037 */
[----:B------:R-:W-:Y:S01]  /*3b60*/  ISETP.GE.AND P2, PT, R129, c[0x0][0x1d4], PT ;  /* 0x0000750081007a0c */ /* 0x000fe20003f46270 */
[----:B------:R-:W-:Y:S01]  /*3b70*/  LDS.128 R72, [R121+0x6100] ;  /* 0x0061000079487984 */ /* 0x000fe20000000c00 */
[CC--:B------:R-:W-:Y:S01]  /*3b80*/  IADD3 R168, P1, P0, R160.reuse, R143.reuse, R132 ;  /* 0x0000008fa0a87210 */ /* 0x0c0fe2000783e084 */
[----:B------:R-:W-:Y:S01]  /*3b90*/  IMAD.MOV.U32 R41, RZ, RZ, R37 ;  /* 0x000000ffff297224 */ /* 0x000fe200078e0025 */
[----:B------:R-:W-:Y:S01]  /*3ba0*/  MOV R43, R36 ;  /* 0x00000024002b7202 */ /* 0x000fe20000000f00 */
[----:B------:R-:W-:Y:S01]  /*3bb0*/  IMAD.MOV.U32 R58, RZ, RZ, R53 ;  /* 0x000000ffff3a7224 */ /* 0x000fe200078e0035 */
[C---:B------:R-:W-:Y:S02]  /*3bc0*/  IADD3.X R167, R99.reuse, R94, R124, P1, P0 ;  /* 0x0000005e63a77210 */ /* 0x040fe40000fe047c */
[----:B------:R-:W-:Y:S01]  /*3bd0*/  MOV R49, R52 ;  /* 0x0000003400317202 */ /* 0x000fe20000000f00 */
[----:B------:R-:W1:Y:S04]  /*3be0*/  LDS.128 R24, [R123+0x6100] ;  /* 0x006100007b187984 */ /* 0x000e680000000c00 */
[----:B------:R-:W-:Y:S04]  /*3bf0*/  @!P2 IADD3 R166, P1, P0, R160, R143, R129 ;  /* 0x0000008fa0a6a210 */ /* 0x000fe8000783e081 */
[----:B------:R-:W-:Y:S02]  /*3c00*/  @!P2 IADD3.X R145, R99, R94, R118, P1, P0 ;  /* 0x0000005e6391a210 */ /* 0x000fe40000fe0476 */
[C---:B------:R-:W-:Y:S04]  /*3c10*/  LEA R170, P0, R168.reuse, c[0x0][0x1c8], 0x1 ;  /* 0x00007200a8aa7a11 */ /* 0x040fe800078008ff */
[----:B------:R-:W-:Y:S02]  /*3c20*/  LEA.HI.X R171, R168, c[0x0][0x1cc], R167, 0x1, P0 ;  /* 0x00007300a8ab7a11 */ /* 0x000fe400000f0ca7 */
[C---:B------:R-:W-:Y:S04]  /*3c30*/  @!P2 LEA R168, P0, R166.reuse, c[0x0][0x1c8], 0x1 ;  /* 0x00007200a6a8aa11 */ /* 0x040fe800078008ff */
[----:B------:R-:W-:Y:S02]  /*3c40*/  @!P2 LEA.HI.X R169, R166, c[0x0][0x1cc], R145, 0x1, P0 ;  /* 0x00007300a6a9aa11 */ /* 0x000fe400000f0c91 */
[----:B------:R-:W-:Y:S11]  /*3c50*/  ISETP.GE.AND P0, PT, R18, c[0x0][0x27c], PT ;  /* 0x00009f0012007a0c */ /* 0x000ff60003f06270 */
[----:B------:R-:W-:Y:S02]  /*3c60*/  @!UPT UIADD3 URZ, URZ, URZ, URZ ;  /* 0x0000003f3f3ff290 */ /* 0x000fe4000fffe03f */
[--C-:B------:R-:W-:Y:S01]  /*3c70*/  @!P0 SHF.R.U64 R57, R54, 0x10, R55.reuse ;  /* 0x0000001036398819 */ /* 0x100fe20000001237 */
[----:B------:R-:W-:Y:S01]  /*3c80*/  @!P0 HADD2.F32 R45, -RZ, R43.H0_H0 ;  /* 0x2000002bff2d8230 */ /* 0x000fe20000004100 */
[----:B------:R-:W-:Y:S01]  /*3c90*/  @!P0 SHF.R.U32.HI R61, RZ, 0x10, R55 ;  /* 0x00000010ff3d8819 */ /* 0x000fe20000011637 */
[----:B------:R-:W-:Y:S01]  /*3ca0*/  @!P0 HADD2.F32 R49, -RZ, R49.H0_H0 ;  /* 0x20000031ff318230 */ /* 0x000fe20000004100 */
[--C-:B------:R-:W-:Y:S01]  /*3cb0*/  @!P0 SHF.R.U32.HI R56, RZ, 0x10, R53.reuse ;  /* 0x00000010ff388819 */ /* 0x100fe20000011635 */
[----:B-1----:R-:W-:Y:S01]  /*3cc0*/  @!P0 IMAD.MOV.U32 R43, RZ, RZ, R24 ;  /* 0x000000ffff2b8224 */ /* 0x002fe200078e0018 */
[----:B------:R-:W-:Y:S01]  /*3cd0*/  @!P0 MOV R55, R72 ;  /* 0x0000004800378202 */ /* 0x000fe20000000f00 */
[----:B------:R-:W-:Y:S01]  /*3ce0*/  @!P0 HADD2.F32 R46, -RZ, R41.H0_H0 ;  /* 0x20000029ff2e8230 */ /* 0x000fe20000004100 */
[----:B------:R-:W-:Y:S01]  /*3cf0*/  @!P0 SHF.R.U64 R50, R52, 0x10, R53 ;  /* 0x0000001034328819 */ /* 0x000fe20000001235 */
[----:B------:R-:W-:Y:S01]  /*3d00*/  @!P0 HADD2.F32 R52, -RZ, R58.H0_H0 ;  /* 0x2000003aff348230 */ /* 0x000fe20000004100 */
[----:B------:R-:W-:Y:S01]  /*3d10*/  MOV R53, R54 ;  /* 0x0000003600357202 */ /* 0x000fe20000000f00 */
[----:B------:R-:W-:Y:S01]  /*3d20*/  @!P0 HADD2.F32 R47, -RZ, R55.H0_H0 ;  /* 0x20000037ff2f8230 */ /* 0x000fe20000004100 */
[----:B------:R-:W-:Y:S01]  /*3d30*/  @!P0 MOV R54, R73 ;  /* 0x0000004900368202 */ /* 0x000fe20000000f00 */
[----:B------:R-:W-:Y:S01]  /*3d40*/  @!P0 HADD2.F32 R48, -RZ, R43.H0_H0 ;  /* 0x2000002bff308230 */ /* 0x000fe20000004100 */
[----:B------:R-:W-:Y:S01]  /*3d50*/  @!P0 MOV R44, R25 ;  /* 0x00000019002c8202 */ /* 0x000fe20000000f00 */
[----:B------:R-:W-:Y:S01]  /*3d60*/  @!P0 HADD2.F32 R50, -RZ, R50.H0_H0 ;  /* 0x20000032ff328230 */ /* 0x000fe20000004100 */
[-C--:B------:R-:W-:Y:S01]  /*3d70*/  @!P0 FMUL.FTZ R145, R47, R45.reuse ;  /* 0x0000002d2f918220 */ /* 0x080fe20000410000 */
[----:B------:R-:W-:Y:S01]  /*3d80*/  @!P0 HADD2.F32 R51, -RZ, R54.H0_H0 ;  /* 0x20000036ff338230 */ /* 0x000fe20000004100 */
[C---:B------:R-:W-:Y:S01]  /*3d90*/  @!P0 FMUL.FTZ R0, R48.reuse, R45 ;  /* 0x0000002d30008220 */ /* 0x040fe20000410000 */
[----:B------:R-:W-:Y:S01]  /*3da0*/  @!P0 SHF.R.U32.HI R40, RZ, 0x10, R37 ;  /* 0x00000010ff288819 */ /* 0x000fe20000011625 */
[----:B------:R-:W-:Y:S01]  /*3db0*/  @!P0 FFMA.FTZ R145, R48, R49, -R145 ;  /* 0x0000003130918223 */ /* 0x000fe20000010891 */
[----:B------:R-:W-:Y:S01]  /*3dc0*/  @!P0 HADD2.F32 R41, -RZ, R44.H0_H0 ;  /* 0x2000002cff298230 */ /* 0x000fe20000004100 */
[-C--:B------:R-:W-:Y:S01]  /*3dd0*/  @!P0 FMUL.FTZ R166, R51, R46.reuse ;  /* 0x0000002e33a68220 */ /* 0x080fe20000410000 */
[----:B------:R-:W-:Y:S01]  /*3de0*/  @!P0 MOV R60, R75 ;  /* 0x0000004b003c8202 */ /* 0x000fe20000000f00 */
[----:B------:R-:W-:Y:S01]  /*3df0*/  @!P0 FFMA.FTZ R0, R47, R49, R0 ;  /* 0x000000312f008223 */ /* 0x000fe20000010000 */
[----:B------:R-:W-:Y:S01]  /*3e00*/  @!P0 SHF.R.U64 R42, R36, 0x10, R37 ;  /* 0x00000010242a8819 */ /* 0x000fe20000001225 */
[C---:B------:R-:W-:Y:S01]  /*3e10*/  @!P0 FMUL.FTZ R3, R41.reuse, R46 ;  /* 0x0000002e29038220 */ /* 0x040fe20000410000 */
[----:B------:R-:W-:Y:S01]  /*3e20*/  @!P0 HADD2.F32 R40, -RZ, R40.H0_H0 ;  /* 0x20000028ff288230 */ /* 0x000fe20000004100 */
[----:B------:R-:W-:Y:S01]  /*3e30*/  @!P0 FFMA.FTZ R166, R41, R52, -R166 ;  /* 0x0000003429a68223 */ /* 0x000fe200000108a6 */
[----:B------:R-:W-:Y:S01]  /*3e40*/  @!P0 HADD2.F32 R49, -RZ, R54.H1_H1 ;  /* 0x30000036ff318230 */ /* 0x000fe20000004100 */
[----:B------:R-:W-:Y:S01]  /*3e50*/  IMAD.MOV.U32 R36, RZ, RZ, R39 ;  /* 0x000000ffff247224 */ /* 0x000fe200078e0027 */
[----:B------:R-:W-:Y:S01]  /*3e60*/  @!P0 HADD2.F32 R54, -RZ, R56.H0_H0 ;  /* 0x20000038ff368230 */ /* 0x000fe20000004100 */
[----:B------:R-:W-:Y:S01]  /*3e70*/  @!P0 IMAD.MOV.U32 R56, RZ, RZ, R74 ;  /* 0x000000ffff388224 */ /* 0x000fe200078e004a */
[----:B------:R-:W-:Y:S01]  /*3e80*/  @!P0 HADD2.F32 R41, -RZ, R44.H1_H1 ;  /* 0x3000002cff298230 */ /* 0x000fe20000004100 */
[----:B------:R-:W-:Y:S01]  /*3e90*/  @!P0 FMUL.FTZ R167, R49, R40 ;  /* 0x0000002831a78220 */ /* 0x000fe20000410000 */
[----:B------:R-:W-:Y:S01]  /*3ea0*/  @!P0 HADD2.F32 R47, -RZ, R55.H1_H1 ;  /* 0x30000037ff2f8230 */ /* 0x000fe20000004100 */
[----:B------:R-:W-:Y:S01]  /*3eb0*/  MOV R37, R38 ;  /* 0x0000002600257202 */ /* 0x000fe20000000f00 */
[----:B------:R-:W-:Y:S01]  /*3ec0*/  @!P0 HADD2.F32 R42, -RZ, R42.H0_H0 ;  /* 0x2000002aff2a8230 */ /* 0x000fe20000004100 */
[C---:B------:R-:W-:Y:S01]  /*3ed0*/  @!P0 FMUL.FTZ R4, R41.reuse, R40 ;  /* 0x0000002829048220 */ /* 0x040fe20000410000 */
[----:B------:R-:W-:Y:S01]  /*3ee0*/  @!P0 HADD2.F32 R43, -RZ, R43.H1_H1 ;  /* 0x3000002bff2b8230 */ /* 0x000fe20000004100 */
[----:B------:R-:W-:Y:S01]  /*3ef0*/  @!P0 FFMA.FTZ R167, R41, R54, -R167 ;  /* 0x0000003629a78223 */ /* 0x000fe200000108a7 */
[----:B------:R-:W-:Y:S01]  /*3f00*/  @!P0 MOV R41, R26 ;  /* 0x0000001a00298202 */ /* 0x000fe20000000f00 */
[-C--:B------:R-:W-:Y:S01]  /*3f10*/  @!P0 FMUL.FTZ R172, R47, R42.reuse ;  /* 0x0000002a2fac8220 */ /* 0x080fe20000410000 */
[----:B------:R-:W-:Y:S01]  /*3f20*/  @!P0 SHF.R.U64 R38, R38, 0x10, R39 ;  /* 0x0000001026268819 */ /* 0x000fe20000001227 */
[----:B------:R-:W-:Y:S01]  /*3f30*/  @!P0 FMUL.FTZ R2, R43, R42 ;  /* 0x0000002a2b028220 */ /* 0x000fe20000410000 */
[----:B------:R-:W-:Y:S01]  /*3f40*/  @!P0 F2FP.PACK_AB R166, R167, R166 ;  /* 0x000000a6a7a6823e */ /* 0x000fe200000000ff */
[-C--:B------:R-:W-:Y:S01]  /*3f50*/  @!P0 FFMA.FTZ R172, R43, R50.reuse, -R172 ;  /* 0x000000322bac8223 */ /* 0x080fe200000108ac */
[----:B------:R-:W-:Y:S01]  /*3f60*/  @!P0 HADD2.F32 R37, -RZ, R37.H0_H0 ;  /* 0x20000025ff258230 */ /* 0x000fe20000004100 */
[----:B------:R-:W-:Y:S01]  /*3f70*/  @!P0 FFMA.FTZ R2, R47, R50, R2 ;  /* 0x000000322f028223 */ /* 0x000fe20000010002 */
[--C-:B------:R-:W-:Y:S01]  /*3f80*/  @!P0 HADD2.F32 R55, -RZ, R56.reuse.H1_H1 ;  /* 0x30000038ff378230 */ /* 0x100fe20000004100 */
[----:B------:R-:W-:Y:S01]  /*3f90*/  @!P0 FFMA.FTZ R3, R51, R52, R3 ;  /* 0x0000003433038223 */ /* 0x000fe20000010003 */
[----:B------:R-:W-:Y:S01]  /*3fa0*/  @!P0 HADD2.F32 R56, -RZ, R56.H0_H0 ;  /* 0x20000038ff388230 */ /* 0x000fe20000004100 */
[----:B------:R-:W-:Y:S01]  /*3fb0*/  @!P0 FFMA.FTZ R4, R49, R54, R4 ;  /* 0x0000003631048223 */ /* 0x000fe20000010004 */
[----:B------:R-:W-:Y:S01]  /*3fc0*/  @!P0 HADD2.F32 R43, -RZ, R38.H0_H0 ;  /* 0x20000026ff2b8230 */ /* 0x000fe20000004100 */
[----:B------:R-:W-:Y:S01]  /*3fd0*/  @!P0 SHF.R.U32.HI R39, RZ, 0x10, R39 ;  /* 0x00000010ff278819 */ /* 0x000fe20000011627 */
[----:B------:R-:W-:Y:S01]  /*3fe0*/  @!P0 HADD2.F32 R38, -RZ, R41.H0_H0 ;  /* 0x20000029ff268230 */ /* 0x000fe20000004100 */
[----:B------:R-:W-:Y:S01]  /*3ff0*/  @!P0 FMUL.FTZ R174, R56, R37 ;  /* 0x0000002538ae8220 */ /* 0x000fe20000410000 */
[----:B------:R-:W-:Y:S01]  /*4000*/  @!P0 MOV R25, R166 ;  /* 0x000000a600198202 */ /* 0x000fe20000000f00 */
[C---:B------:R-:W-:Y:S01]  /*4010*/  @!P0 FMUL.FTZ R173, R55.reuse, R43 ;  /* 0x0000002b37ad8220 */ /* 0x040fe20000410000 */
[----:B------:R-:W-:Y:S01]  /*4020*/  @!P0 F2FP.PACK_AB R145, R172, R145 ;  /* 0x00000091ac91823e */ /* 0x000fe200000000ff */
[----:B------:R-:W-:Y:S01]  /*4030*/  @!P0 FMUL.FTZ R5, R38, R37 ;  /* 0x0000002526058220 */ /* 0x000fe20000410000 */
[----:B------:R-:W-:Y:S01]  /*4040*/  @!P0 HADD2.F32 R37, -RZ, R36.H0_H0 ;  /* 0x20000024ff258230 */ /* 0x000fe20000004100 */
[----:B------:R-:W-:Y:S01]  /*4050*/  @!P0 IMAD.MOV.U32 R36, RZ, RZ, R27 ;  /* 0x000000ffff248224 */ /* 0x000fe200078e001b */
[----:B------:R-:W-:Y:S01]  /*4060*/  @!P0 HADD2.F32 R53, -RZ, R53.H0_H0 ;  /* 0x20000035ff358230 */ /* 0x000fe20000004100 */
[----:B------:R-:W-:Y:S01]  /*4070*/  @!P0 MOV R24, R145 ;  /* 0x0000009100188202 */ /* 0x000fe20000000f00 */
[--C-:B------:R-:W-:Y:S01]  /*4080*/  @!P0 HADD2.F32 R58, -RZ, R60.reuse.H0_H0 ;  /* 0x2000003cff3a8230 */ /* 0x100fe20000004100 */
[----:B------:R-:W-:Y:S01]  /*4090*/  @!P0 F2FP.PACK_AB R166, R4, R3 ;  /* 0x0000000304a6823e */ /* 0x000fe200000000ff */
[----:B------:R-:W-:Y:S01]  /*40a0*/  @!P0 HADD2.F32 R60, -RZ, R60.H1_H1 ;  /* 0x3000003cff3c8230 */ /* 0x000fe20000004100 */
[----:B------:R-:W-:Y:S01]  /*40b0*/  @!P0 FFMA.FTZ R174, R38, R53, -R174 ;  /* 0x0000003526ae8223 */ /* 0x000fe200000108ae */
[----:B------:R-:W-:Y:S01]  /*40c0*/  @!P0 HADD2.F32 R39, -RZ, R39.H0_H0 ;  /* 0x20000027ff278230 */ /* 0x000fe20000004100 */
[----:B------:R-:W-:Y:S01]  /*40d0*/  @!P0 FMUL.FTZ R176, R58, R37 ;  /* 0x000000253ab08220 */ /* 0x000fe20000410000 */
[----:B------:R-:W-:Y:S01]  /*40e0*/  @!P0 HADD2.F32 R40, -RZ, R41.H1_H1 ;  /* 0x30000029ff288230 */ /* 0x000fe20000004100 */
[----:B------:R-:W-:Y:S01]  /*40f0*/  @!P0 FFMA.FTZ R5, R56, R53, R5 ;  /* 0x0000003538058223 */ /* 0x000fe20000010005 */
[----:B------:R-:W-:Y:S01]  /*4100*/  @!P0 HADD2.F32 R57, -RZ, R57.H0_H0 ;  /* 0x20000039ff398230 */ /* 0x000fe20000004100 */
[----:B------:R-:W-:Y:S01]  /*4110*/  @!P0 FMUL.FTZ R175, R60, R39 ;  /* 0x000000273caf8220 */ /* 0x000fe20000410000 */
[----:B------:R-:W-:Y:S01]  /*4120*/  @!P0 HADD2.F32 R59, -RZ, R59.H0_H0 ;  /* 0x2000003bff3b8230 */ /* 0x000fe20000004100 */
[C---:B------:R-:W-:Y:S01]  /*4130*/  @!P0 FMUL.FTZ R6, R40.reuse, R43 ;  /* 0x0000002b28068220 */ /* 0x040fe20000410000 */
[--C-:B------:R-:W-:Y:S01]  /*4140*/  @!P0 HADD2.F32 R38, -RZ, R36.reuse.H0_H0 ;  /* 0x20000024ff268230 */ /* 0x100fe20000004100 */
[-C--:B------:R-:W-:Y:S01]  /*4150*/  @!P0 FFMA.FTZ R173, R40, R57.reuse, -R173 ;  /* 0x0000003928ad8223 */ /* 0x080fe200000108ad */
[----:B------:R-:W-:Y:S01]  /*4160*/  @!P0 F2FP.PACK_AB R145, R2, R0 ;  /* 0x000000000291823e */ /* 0x000fe200000000ff */
[----:B------:R-:W-:Y:S01]  /*4170*/  @!P0 FFMA.FTZ R6, R55, R57, R6 ;  /* 0x0000003937068223 */ /* 0x000fe20000010006 */
[----:B------:R-:W-:Y:S01]  /*4180*/  @!P0 HADD2.F32 R36, -RZ, R36.H1_H1 ;  /* 0x30000024ff248230 */ /* 0x000fe20000004100 */
[C---:B------:R-:W-:Y:S01]  /*4190*/  @!P0 FFMA.FTZ R176, R38.reuse, R59, -R176 ;  /* 0x0000003b26b08223 */ /* 0x040fe200000108b0 */
[----:B------:R-:W-:Y:S01]  /*41a0*/  @!P0 HADD2.F32 R61, -RZ, R61.H0_H0 ;  /* 0x2000003dff3d8230 */ /* 0x000fe20000004100 */
[----:B------:R-:W-:Y:S01]  /*41b0*/  @!P0 FMUL.FTZ R7, R38, R37 ;  /* 0x0000002526078220 */ /* 0x000fe20000410000 */
[----:B------:R-:W-:Y:S01]  /*41c0*/  @!P0 F2FP.PACK_AB R173, R173, R174 ;  /* 0x000000aeadad823e */ /* 0x000fe200000000ff */
[----:B------:R-:W-:Y:S01]  /*41d0*/  @!P0 FMUL.FTZ R8, R36, R39 ;  /* 0x0000002724088220 */ /* 0x000fe20000410000 */
[----:B------:R-:W-:Y:S01]  /*41e0*/  @!P0 F2FP.PACK_AB R167, R6, R5 ;  /* 0x0000000506a7823e */ /* 0x000fe200000000ff */
[----:B------:R-:W-:Y:S01]  /*41f0*/  @!P0 FFMA.FTZ R175, R36, R61, -R175 ;  /* 0x0000003d24af8223 */ /* 0x000fe200000108af */
[----:B------:R-:W-:Y:S01]  /*4200*/  @!P0 MOV R72, R145 ;  /* 0x0000009100488202 */ /* 0x000fe20000000f00 */
[----:B------:R-:W-:Y:S01]  /*4210*/  @!P0 FFMA.FTZ R7, R58, R59, R7 ;  /* 0x0000003b3a078223 */ /* 0x000fe20000010007 */
[----:B------:R-:W-:Y:S01]  /*4220*/  @!P0 MOV R74, R167 ;  /* 0x000000a7004a8202 */ /* 0x000fe20000000f00 */
[----:B------:R-:W-:Y:S01]  /*4230*/  @!P0 FFMA.FTZ R8, R60, R61, R8 ;  /* 0x0000003d3c088223 */ /* 0x000fe20000010008 */
[----:B------:R-:W-:Y:S01]  /*4240*/  @!P0 F2FP.PACK_AB R176, R175, R176 ;  /* 0x000000b0afb0823e */ /* 0x000fe200000000ff */
[----:B------:R-:W-:Y:S02]  /*4250*/  @!P0 IMAD.MOV.U32 R26, RZ, RZ, R173 ;  /* 0x000000ffff1a8224 */ /* 0x000fe400078e00ad */
[----:B------:R-:W-:Y:S01]  /*4260*/  @!P0 IMAD.MOV.U32 R73, RZ, RZ, R166 ;  /* 0x000000ffff498224 */ /* 0x000fe200078e00a6 */
[----:B------:R-:W-:Y:S02]  /*4270*/  @!P0 MOV R27, R176 ;  /* 0x000000b0001b8202 */ /* 0x000fe40000000f00 */
[----:B------:R-:W-:Y:S03]  /*4280*/  @!P0 F2FP.PACK_AB R172, R8, R7 ;  /* 0x0000000708ac823e */ /* 0x000fe600000000ff */
[----:B------:R1:W-:Y:S01]  /*4290*/  STG.E.128 [R170.64], R24 ;  /* 0x00000018aa007986 */ /* 0x0003e2000c101d06 */
[----:B------:R-:W-:Y:S07]  /*42a0*/  @!P0 MOV R75, R172 ;  /* 0x000000ac004b8202 */ /* 0x000fee0000000f00 */
[----:B------:R1:W-:Y:S02]  /*42b0*/  @!P2 STG.E.128 [R168.64], R72 ;  /* 0x00000048a800a986 */ /* 0x0003e4000c101d06 */
.L_x_75:
[----:B------:R-:W-:Y:S05]  /*42c0*/  BSYNC B0 ;  /* 0x0000000000007941 */ /* 0x000fea0003800000 */
.L_x_74:
[----:B------:R-:W-:Y:S01]  /*42d0*/  ISETP.GE.AND P0, PT, R13, c[0x0][0x1d4], PT ;  /* 0x000075000d007a0c */ /* 0x000fe20003f06270 */
[----:B------:R-:W-:Y:S01]  /*42e0*/  @!UPT UIADD3 URZ, URZ, URZ, URZ ;  /* 0x0000003f3f3ff290 */ /* 0x000fe2000fffe03f */
[----:B------:R-:W-:Y:S11]  /*42f0*/  BSSY B0, `(.L_x_76) ;  /* 0x0000071000007945 */ /* 0x000ff60003800000 */
[----:B------:R-:W-:-:S05]  /*4300*/  @P0 BRA `(.L_x_77) ;  /* 0x000006f000000947 */ /* 0x000fca0003800000 */
[----:B------:R-:W2:Y:S01]  /*4310*/  LDS.128 R56, [R117+0x6100] ;  /* 0x0061000075387984 */ /* 0x000ea20000000c00 */
[----:B------:R-:W-:Y:S02]  /*4320*/  ISETP.GE.AND P2, PT, R126, c[0x0][0x1d4], PT ;  /* 0x000075007e007a0c */ /* 0x000fe40003f46270 */
[CC--:B------:R-:W-:Y:S04]  /*4330*/  IADD3 R61, P1, P0, R160.reuse, R143.reuse, R131 ;  /* 0x0000008fa03d7210 */ /* 0x0c0fe8000783e083 */
[CC--:B------:R-:W-:Y:S01]  /*4340*/  IADD3.X R54, R99.reuse, R94.reuse, R122, P1, P0 ;  /* 0x0000005e63367210 */ /* 0x0c0fe20000fe047a */
[----:B-1----:R-:W1:Y:S06]  /*4350*/  LDS.128 R24, [R119+0x6100] ;  /* 0x0061000077187984 */ /* 0x002e6c0000000c00 */
        /* <DEDUP_REMOVED lines=8> */
[----:B--2---:R-:W-:Y:S01]  /*43e0*/  @!P0 IMAD.MOV.U32 R43, RZ, RZ, R57 ;  /* 0x000000ffff2b8224 */ /* 0x004fe200078e0039 */
[----:B------:R-:W-:Y:S01]  /*43f0*/  @!P0 MOV R41, R56 ;  /* 0x0000003800298202 */ /* 0x000fe20000000f00 */
[----:B------:R-:W-:Y:S01]  /*4400*/  @!P0 IMAD.MOV.U32 R45, RZ, RZ, R59 ;  /* 0x000000ffff2d8224 */ /* 0x000fe200078e003b */
[----:B------:R-:W-:Y:S01]  /*4410*/  @!P0 SHF.R.U64 R30, R30, 0x10, R31 ;  /* 0x000000101e1e8819 */ /* 0x000fe2000000121f */
[----:B------:R-:W-:Y:S01]  /*4420*/  @!P0 HADD2.F32 R38, -RZ, R35.H1_H1 ;  /* 0x30000023ff268230 */ /* 0x000fe20000004100 */
[----:B------:R-:W-:Y:S01]  /*4430*/  @!P0 SHF.R.U64 R36, R28, 0x10, R29 ;  /* 0x000000101c248819 */ /* 0x000fe2000000121d */
[----:B------:R-:W-:Y:S01]  /*4440*/  @!P0 HADD2.F32 R39, -RZ, R41.H0_H0 ;  /* 0x20000029ff278230 */ /* 0x000fe20000004100 */
[----:B------:R-:W-:Y:S01]  /*4450*/  @!P0 SHF.R.U32.HI R28, RZ, 0x10, R31 ;  /* 0x00000010ff1c8819 */ /* 0x000fe2000001161f */
[----:B------:R-:W-:Y:S01]  /*4460*/  @!P0 HADD2.F32 R40, -RZ, R77.H1_H1 ;  /* 0x3000004dff288230 */ /* 0x000fe20000004100 */
[----:B-1----:R-:W-:Y:S01]  /*4470*/  @!P0 MOV R31, R24 ;  /* 0x00000018001f8202 */ /* 0x002fe20000000f00 */
[----:B------:R-:W-:Y:S01]  /*4480*/  @!P0 HADD2.F32 R41, -RZ, R41.H1_H1 ;  /* 0x30000029ff298230 */ /* 0x000fe20000004100 */
[----:B------:R-:W-:Y:S01]  /*4490*/  @!P0 FMUL.FTZ R52, R39, R38 ;  /* 0x0000002627348220 */ /* 0x000fe20000410000 */
[----:B------:R-:W-:Y:S01]  /*44a0*/  @!P0 SHF.R.U32.HI R29, RZ, 0x10, R29 ;  /* 0x00000010ff1d8819 */ /* 0x000fe2000001161d */
[----:B------:R-:W-:Y:S01]  /*44b0*/  @!P0 HADD2.F32 R36, -RZ, R36.H0_H0 ;  /* 0x20000024ff248230 */ /* 0x000fe20000004100 */
[--C-:B------:R-:W-:Y:S01]  /*44c0*/  @!P0 SHF.R.U64 R42, R68, 0x10, R69.reuse ;  /* 0x00000010442a8819 */ /* 0x100fe20000001245 */
[--C-:B------:R-:W-:Y:S01]  /*44d0*/  @!P0 HADD2.F32 R37, -RZ, R31.reuse.H0_H0 ;  /* 0x2000001fff258230 */ /* 0x100fe20000004100 */
[----:B------:R-:W-:Y:S01]  /*44e0*/  @!P0 MOV R47, R58 ;  /* 0x0000003a002f8202 */ /* 0x000fe20000000f00 */
[----:B------:R-:W-:Y:S01]  /*44f0*/  @!P0 HADD2.F32 R31, -RZ, R31.H1_H1 ;  /* 0x3000001fff1f8230 */ /* 0x000fe20000004100 */
[----:B------:R-:W-:Y:S01]  /*4500*/  @!P0 FMUL.FTZ R73, R41, R36 ;  /* 0x0000002429498220 */ /* 0x000fe20000410000 */
[----:B------:R-:W-:Y:S01]  /*4510*/  @!P0 HADD2.F32 R42, -RZ, R42.H0_H0 ;  /* 0x2000002aff2a8230 */ /* 0x000fe20000004100 */
[C---:B------:R-:W-:Y:S01]  /*4520*/  @!P0 FMUL.FTZ R0, R37.reuse, R38 ;  /* 0x0000002625008220 */ /* 0x040fe20000410000 */
[----:B------:R-:W-:Y:S01]  /*4530*/  @!P0 HADD2.F32 R50, -RZ, R45.H1_H1 ;  /* 0x3000002dff328230 */ /* 0x000fe20000004100 */
[-C--:B------:R-:W-:Y:S01]  /*4540*/  @!P0 FFMA.FTZ R52, R37, R40.reuse, -R52 ;  /* 0x0000002825348223 */ /* 0x080fe20000010834 */
[----:B------:R-:W-:Y:S01]  /*4550*/  @!P0 MOV R37, R25 ;  /* 0x0000001900258202 */ /* 0x000fe20000000f00 */
[----:B------:R-:W-:Y:S01]  /*4560*/  @!P0 FFMA.FTZ R0, R39, R40, R0 ;  /* 0x0000002827008223 */ /* 0x000fe20000010000 */
[----:B------:R-:W-:Y:S01]  /*4570*/  @!P0 SHF.R.U32.HI R44, RZ, 0x10, R69 ;  /* 0x00000010ff2c8819 */ /* 0x000fe20000011645 */
[C---:B------:R-:W-:Y:S01]  /*4580*/  @!P0 FMUL.FTZ R2, R31.reuse, R36 ;  /* 0x000000241f028220 */ /* 0x040fe20000410000 */
[--C-:B------:R-:W-:Y:S01]  /*4590*/  @!P0 HADD2.F32 R40, -RZ, R43.reuse.H0_H0 ;  /* 0x2000002bff288230 */ /* 0x100fe20000004100 */
[-C--:B------:R-:W-:Y:S01]  /*45a0*/  @!P0 FFMA.FTZ R73, R31, R42.reuse, -R73 ;  /* 0x0000002a1f498223 */ /* 0x080fe20000010849 */
[----:B------:R-:W-:Y:S01]  /*45b0*/  @!P0 HADD2.F32 R43, -RZ, R43.H1_H1 ;  /* 0x3000002bff2b8230 */ /* 0x000fe20000004100 */
[----:B------:R-:W-:Y:S01]  /*45c0*/  @!P0 FFMA.FTZ R2, R41, R42, R2 ;  /* 0x0000002a29028223 */ /* 0x000fe20000010002 */
[----:B------:R-:W-:Y:S01]  /*45d0*/  @!P0 HADD2.F32 R36, -RZ, R29.H0_H0 ;  /* 0x2000001dff248230 */ /* 0x000fe20000004100 */
[----:B------:R-:W-:Y:S01]  /*45e0*/  @!P0 SHF.R.U32.HI R53, RZ, 0x10, R71 ;  /* 0x00000010ff358819 */ /* 0x000fe20000011647 */
[----:B------:R-:W-:Y:S01]  /*45f0*/  @!P0 HADD2.F32 R44, -RZ, R44.H0_H0 ;  /* 0x2000002cff2c8230 */ /* 0x000fe20000004100 */
[----:B------:R-:W-:Y:S01]  /*4600*/  @!P0 F2FP.PACK_AB R52, R73, R52 ;  /* 0x000000344934823e */ /* 0x000fe200000000ff */
[----:B------:R-:W-:Y:S01]  /*4610*/  @!P0 HADD2.F32 R29, -RZ, R37.H1_H1 ;  /* 0x30000025ff1d8230 */ /* 0x000fe20000004100 */
[-C--:B------:R-:W-:Y:S01]  /*4620*/  @!P0 FMUL.FTZ R75, R43, R36.reuse ;  /* 0x000000242b4b8220 */ /* 0x080fe20000410000 */
[----:B------:R-:W-:Y:S01]  /*4630*/  @!P0 HADD2.F32 R31, -RZ, R35.H0_H0 ;  /* 0x20000023ff1f8230 */ /* 0x000fe20000004100 */
[----:B------:R-:W-:Y:S01]  /*4640*/  @!P0 MOV R35, R27 ;  /* 0x0000001b00238202 */ /* 0x000fe20000000f00 */
[----:B------:R-:W-:Y:S01]  /*4650*/  @!P0 HADD2.F32 R38, -RZ, R37.H0_H0 ;  /* 0x20000025ff268230 */ /* 0x000fe20000004100 */
[C---:B------:R-:W-:Y:S01]  /*4660*/  @!P0 FMUL.FTZ R4, R29.reuse, R36 ;  /* 0x000000241d048220 */ /* 0x040fe20000410000 */
[----:B------:R-:W-:Y:S01]  /*4670*/  @!P0 MOV R24, R52 ;  /* 0x0000003400188202 */ /* 0x000fe20000000f00 */
[----:B------:R-:W-:Y:S01]  /*4680*/  @!P0 FFMA.FTZ R75, R29, R44, -R75 ;  /* 0x0000002c1d4b8223 */ /* 0x000fe2000001084b */
[----:B------:R-:W-:Y:S01]  /*4690*/  @!P0 HADD2.F32 R29, -RZ, R28.H0_H0 ;  /* 0x2000001cff1d8230 */ /* 0x000fe20000004100 */
[-C--:B------:R-:W-:Y:S01]  /*46a0*/  @!P0 FMUL.FTZ R72, R40, R31.reuse ;  /* 0x0000001f28488220 */ /* 0x080fe20000410000 */
[----:B------:R-:W-:Y:S01]  /*46b0*/  @!P0 HADD2.F32 R28, -RZ, R35.H1_H1 ;  /* 0x30000023ff1c8230 */ /* 0x000fe20000004100 */
[----:B------:R-:W-:Y:S01]  /*46c0*/  @!P0 FMUL.FTZ R3, R38, R31 ;  /* 0x0000001f26038220 */ /* 0x000fe20000410000 */
[----:B------:R-:W-:Y:S01]  /*46d0*/  @!P0 HADD2.F32 R53, -RZ, R53.H0_H0 ;  /* 0x20000035ff358230 */ /* 0x000fe20000004100 */
[-C--:B------:R-:W-:Y:S01]  /*46e0*/  @!P0 FMUL.FTZ R145, R50, R29.reuse ;  /* 0x0000001d32918220 */ /* 0x080fe20000410000 */
[----:B------:R-:W-:Y:S01]  /*46f0*/  @!P0 HADD2.F32 R48, -RZ, R45.H0_H0 ;  /* 0x2000002dff308230 */ /* 0x000fe20000004100 */
[C---:B------:R-:W-:Y:S01]  /*4700*/  @!P0 FMUL.FTZ R8, R28.reuse, R29 ;  /* 0x0000001d1c088220 */ /* 0x040fe20000410000 */
[----:B------:R-:W-:Y:S01]  /*4710*/  @!P0 HADD2.F32 R36, -RZ, R35.H0_H0 ;  /* 0x20000023ff248230 */ /* 0x000fe20000004100 */
[----:B------:R-:W-:Y:S01]  /*4720*/  @!P0 FFMA.FTZ R145, R28, R53, -R145 ;  /* 0x000000351c918223 */ /* 0x000fe20000010891 */
[--C-:B------:R-:W-:Y:S01]  /*4730*/  @!P0 HADD2.F32 R31, -RZ, R34.reuse.H1_H1 ;  /* 0x30000022ff1f8230 */ /* 0x100fe20000004100 */
[----:B------:R-:W-:Y:S01]  /*4740*/  @!P0 IMAD.MOV.U32 R28, RZ, RZ, R26 ;  /* 0x000000ffff1c8224 */ /* 0x000fe200078e001a */
[----:B------:R-:W-:Y:S01]  /*4750*/  @!P0 SHF.R.U64 R49, R70, 0x10, R71 ;  /* 0x0000001046318819 */ /* 0x000fe20000001247 */
[--C-:B------:R-:W-:Y:S01]  /*4760*/  @!P0 HADD2.F32 R46, -RZ, R47.reuse.H0_H0 ;  /* 0x2000002fff2e8230 */ /* 0x100fe20000004100 */
[----:B------:R-:W-:Y:S01]  /*4770*/  @!P0 F2FP.PACK_AB R52, R2, R0 ;  /* 0x000000000234823e */ /* 0x000fe200000000ff */
[-C--:B------:R-:W-:Y:S01]  /*4780*/  @!P0 FMUL.FTZ R74, R48, R31.reuse ;  /* 0x0000001f304a8220 */ /* 0x080fe20000410000 */
[----:B------:R-:W-:Y:S01]  /*4790*/  @!P0 HADD2.F32 R47, -RZ, R47.H1_H1 ;  /* 0x3000002fff2f8230 */ /* 0x000fe20000004100 */
[----:B------:R-:W-:Y:S01]  /*47a0*/  @!P0 FMUL.FTZ R7, R36, R31 ;  /* 0x0000001f24078220 */ /* 0x000fe20000410000 */
[----:B------:R-:W-:Y:S01]  /*47b0*/  @!P0 HADD2.F32 R31, -RZ, R34.H0_H0 ;  /* 0x20000022ff1f8230 */ /* 0x000fe20000004100 */
[----:B------:R-:W-:Y:S01]  /*47c0*/  @!P0 MOV R56, R52 ;  /* 0x0000003400388202 */ /* 0x000fe20000000f00 */
[----:B------:R-:W-:Y:S02]  /*47d0*/  @!P0 HADD2.F32 R29, -RZ, R30.H0_H0 ;  /* 0x2000001eff1d8230 */ /* 0x000fe40000004100 */
[----:B------:R-:W-:Y:S01]  /*47e0*/  @!P0 HADD2.F32 R39, -RZ, R77.H0_H0 ;  /* 0x2000004dff278230 */ /* 0x000fe20000004100 */
[----:B------:R-:W-:Y:S01]  /*47f0*/  @!P0 FMUL.FTZ R167, R46, R31 ;  /* 0x0000001f2ea78220 */ /* 0x000fe20000410000 */
[----:B------:R-:W-:Y:S01]  /*4800*/  @!P0 HADD2.F32 R30, -RZ, R28.H0_H0 ;  /* 0x2000001cff1e8230 */ /* 0x000fe20000004100 */
[----:B------:R-:W-:Y:S01]  /*4810*/  @!P0 FMUL.FTZ R166, R47, R29 ;  /* 0x0000001d2fa68220 */ /* 0x000fe20000410000 */
[----:B------:R-:W-:Y:S01]  /*4820*/  @!P0 HADD2.F32 R45, -RZ, R76.H0_H0 ;  /* 0x2000004cff2d8230 */ /* 0x000fe20000004100 */
[----:B------:R-:W-:Y:S01]  /*4830*/  @!P0 FFMA.FTZ R3, R40, R39, R3 ;  /* 0x0000002728038223 */ /* 0x000fe20000010003 */
[----:B------:R-:W-:Y:S01]  /*4840*/  @!P0 HADD2.F32 R28, -RZ, R28.H1_H1 ;  /* 0x3000001cff1c8230 */ /* 0x000fe20000004100 */
[C---:B------:R-:W-:Y:S01]  /*4850*/  @!P0 FMUL.FTZ R5, R30.reuse, R31 ;  /* 0x0000001f1e058220 */ /* 0x040fe20000410000 */
[----:B------:R-:W-:Y:S01]  /*4860*/  @!P0 HADD2.F32 R49, -RZ, R49.H0_H0 ;  /* 0x20000031ff318230 */ /* 0x000fe20000004100 */
[----:B------:R-:W-:Y:S01]  /*4870*/  @!P0 FFMA.FTZ R167, R30, R45, -R167 ;  /* 0x0000002d1ea78223 */ /* 0x000fe200000108a7 */
[----:B------:R-:W-:Y:S01]  /*4880*/  @!P0 HADD2.F32 R51, -RZ, R76.H1_H1 ;  /* 0x3000004cff338230 */ /* 0x000fe20000004100 */
[----:B------:R-:W-:Y:S02]  /*4890*/  @!P0 FFMA.FTZ R72, R38, R39, -R72 ;  /* 0x0000002726488223 */ /* 0x000fe40000010848 */
[----:B------:R-:W-:Y:S02]  /*48a0*/  @!P0 FFMA.FTZ R166, R28, R49, -R166 ;  /* 0x000000311ca68223 */ /* 0x000fe400000108a6 */
[----:B------:R-:W-:Y:S01]  /*48b0*/  @!P0 FFMA.FTZ R74, R36, R51, -R74 ;  /* 0x00000033244a8223 */ /* 0x000fe2000001084a */
[----:B------:R-:W-:Y:S01]  /*48c0*/  @!P0 F2FP.PACK_AB R75, R75, R72 ;  /* 0x000000484b4b823e */ /* 0x000fe200000000ff */
[----:B------:R-:W-:Y:S01]  /*48d0*/  @!P0 FFMA.FTZ R4, R43, R44, R4 ;  /* 0x0000002c2b048223 */ /* 0x000fe20000010004 */
[----:B------:R-:W-:Y:S01]  /*48e0*/  @!P0 F2FP.PACK_AB R167, R166, R167 ;  /* 0x000000a7a6a7823e */ /* 0x000fe200000000ff */
[----:B------:R-:W-:Y:S01]  /*48f0*/  @!P0 FMUL.FTZ R6, R28, R29 ;  /* 0x0000001d1c068220 */ /* 0x000fe20000410000 */
[----:B------:R-:W-:Y:S01]  /*4900*/  @!P0 F2FP.PACK_AB R74, R145, R74 ;  /* 0x0000004a914a823e */ /* 0x000fe200000000ff */
[----:B------:R-:W-:Y:S01]  /*4910*/  @!P0 FFMA.FTZ R5, R46, R45, R5 ;  /* 0x0000002d2e058223 */ /* 0x000fe20000010005 */
[----:B------:R-:W-:Y:S01]  /*4920*/  @!P0 MOV R25, R75 ;  /* 0x0000004b00198202 */ /* 0x000fe20000000f00 */
[----:B------:R-:W-:Y:S01]  /*4930*/  @!P0 FFMA.FTZ R6, R47, R49, R6 ;  /* 0x000000312f068223 */ /* 0x000fe20000010006 */
[----:B------:R-:W-:Y:S01]  /*4940*/  @!P0 MOV R27, R74 ;  /* 0x0000004a001b8202 */ /* 0x000fe20000000f00 */
[----:B------:R-:W-:Y:S01]  /*4950*/  @!P0 FFMA.FTZ R7, R48, R51, R7 ;  /* 0x0000003330078223 */ /* 0x000fe20000010007 */
[----:B------:R-:W-:Y:S01]  /*4960*/  @!P0 F2FP.PACK_AB R73, R4, R3 ;  /* 0x000000030449823e */ /* 0x000fe200000000ff */
[----:B------:R-:W-:Y:S01]  /*4970*/  @!P0 FFMA.FTZ R8, R50, R53, R8 ;  /* 0x0000003532088223 */ /* 0x000fe20000010008 */
[----:B------:R-:W-:Y:S01]  /*4980*/  @!P0 F2FP.PACK_AB R72, R6, R5 ;  /* 0x000000050648823e */ /* 0x000fe200000000ff */
[----:B------:R-:W-:Y:S02]  /*4990*/  @!P0 IMAD.MOV.U32 R26, RZ, RZ, R167 ;  /* 0x000000ffff1a8224 */ /* 0x000fe400078e00a7 */
[----:B------:R-:W-:Y:S01]  /*49a0*/  @!P0 IMAD.MOV.U32 R57, RZ, RZ, R73 ;  /* 0x000000ffff398224 */ /* 0x000fe200078e0049 */
[----:B------:R-:W-:Y:S02]  /*49b0*/  @!P0 F2FP.PACK_AB R75, R8, R7 ;  /* 0x00000007084b823e */ /* 0x000fe400000000ff */
[----:B------:R1:W-:Y:S01]  /*49c0*/  STG.E.128 [R60.64], R24 ;  /* 0x000000183c007986 */ /* 0x0003e2000c101d06 */
[----:B------:R-:W-:Y:S02]  /*49d0*/  @!P0 MOV R58, R72 ;  /* 0x00000048003a8202 */ /* 0x000fe40000000f00 */
[----:B------:R-:W-:Y:S05]  /*49e0*/  @!P0 MOV R59, R75 ;  /* 0x0000004b003b8202 */ /* 0x000fea0000000f00 */
[----:B------:R1:W-:Y:S02]  /*49f0*/  @!P2 STG.E.128 [R54.64], R56 ;  /* 0x000000383600a986 */ /* 0x0003e4000c101d06 */
.L_x_77:
[----:B------:R-:W-:Y:S05]  /*4a00*/  BSYNC B0 ;  /* 0x0000000000007941 */ /* 0x000fea0003800000 */
.L_x_76:
[----:B------:R-:W-:Y:S11]  /*4a10*/  ISETP.GE.AND P0, PT, R12, c[0x0][0x1d4], PT ;  /* 0x000075000c007a0c */ /* 0x000ff60003f06270 */
[----:B------:R-:W-:Y:S02]  /*4a20*/  @!UPT UIADD3 URZ, URZ, URZ, URZ ;  /* 0x0000003f3f3ff290 */ /* 0x000fe4000fffe03f */
[----:B------:R-:W-:-:S05]  /*4a30*/  @P0 BRA `(.L_x_61) ;  /* 0x0000087000000947 */ /* 0x000fca0003800000 */
[----:B-1----:R-:W-:Y:S01]  /*4a40*/  LDS.128 R52, [R113+0x6100] ;  /* 0x0061000071347984 */ /* 0x002fe20000000c00 */
[----:B------:R-:W-:Y:S04]  /*4a50*/  IADD3 R57, P1, P0, R160, R143, R130 ;  /* 0x0000008fa0397210 */ /* 0x000fe8000783e082 */
[----:B------:R-:W-:Y:S02]  /*4a60*/  IADD3.X R56, R99, R94, R120, P1, P0 ;  /* 0x0000005e63387210 */ /* 0x000fe40000fe0478 */
[----:B------:R-:W-:Y:S01]  /*4a70*/  ISETP.GE.AND P0, PT, R12, c[0x0][0x27c], PT ;  /* 0x00009f000c007a0c */ /* 0x000fe20003f06270 */
[----:B------:R-:W1:Y:S01]  /*4a80*/  LDS.128 R24, [R115+0x6100] ;  /* 0x0061000073187984 */ /* 0x000e620000000c00 */
[C---:B------:R-:W-:Y:S04]  /*4a90*/  LEA R58, P1, R57.reuse, c[0x0][0x1c8], 0x1 ;  /* 0x00007200393a7a11 */ /* 0x040fe800078208ff */
[----:B------:R-:W-:Y:S02]  /*4aa0*/  LEA.HI.X R59, R57, c[0x0][0x1cc], R56, 0x1, P1 ;  /* 0x00007300393b7a11 */ /* 0x000fe400008f0c38 */
[----:B------:R-:W-:Y:S05]  /*4ab0*/  ISETP.GE.AND P1, PT, R125, c[0x0][0x1d4], PT ;  /* 0x000075007d007a0c */ /* 0x000fea0003f26270 */
[----:B------:R-:W-:Y:S01]  /*4ac0*/  @!P0 HADD2.F32 R30, -RZ, R33.H1_H1 ;  /* 0x30000021ff1e8230 */ /* 0x000fe20000004100 */
[----:B------:R-:W-:Y:S01]  /*4ad0*/  @!P0 SHF.R.U64 R29, R20, 0x10, R21 ;  /* 0x00000010141d8819 */ /* 0x000fe20000001215 */
[--C-:B------:R-:W-:Y:S01]  /*4ae0*/  @!P0 HADD2.F32 R40, -RZ, R63.reuse.H1_H1 ;  /* 0x3000003fff288230 */ /* 0x100fe20000004100 */
[----:B------:R-:W-:Y:S01]  /*4af0*/  @!P0 SHF.R.U64 R22, R22, 0x10, R23 ;  /* 0x0000001016168819 */ /* 0x000fe20000001217 */
[----:B------:R-:W-:Y:S01]  /*4b00*/  @!P0 HADD2.F32 R37, -RZ, R63.H0_H0 ;  /* 0x2000003fff258230 */ /* 0x000fe20000004100 */
[----:B------:R-:W-:Y:S01]  /*4b10*/  @!P0 SHF.R.U32.HI R20, RZ, 0x10, R21 ;  /* 0x00000010ff148819 */ /* 0x000fe20000011615 */
[--C-:B------:R-:W-:Y:S01]  /*4b20*/  @!P0 HADD2.F32 R49, -RZ, R62.reuse.H1_H1 ;  /* 0x3000003eff318230 */ /* 0x100fe20000004100 */
[----:B------:R-:W-:Y:S01]  /*4b30*/  @!P0 SHF.R.U32.HI R21, RZ, 0x10, R23 ;  /* 0x00000010ff158819 */ /* 0x000fe20000011617 */
[----:B------:R-:W-:Y:S01]  /*4b40*/  @!P0 HADD2.F32 R45, -RZ, R62.H0_H0 ;  /* 0x2000003eff2d8230 */ /* 0x000fe20000004100 */
[--C-:B------:R-:W-:Y:S01]  /*4b50*/  @!P0 SHF.R.U64 R36, R64, 0x10, R65.reuse ;  /* 0x0000001040248819 */ /* 0x100fe20000001241 */
[----:B------:R-:W-:Y:S01]  /*4b60*/  @!P0 HADD2.F32 R31, -RZ, R33.H0_H0 ;  /* 0x20000021ff1f8230 */ /* 0x000fe20000004100 */
[----:B------:R-:W-:Y:S01]  /*4b70*/  @!P0 SHF.R.U32.HI R43, RZ, 0x10, R65 ;  /* 0x00000010ff2b8819 */ /* 0x000fe20000011641 */
[----:B------:R-:W-:Y:S01]  /*4b80*/  @!P0 HADD2.F32 R21, -RZ, R21.H0_H0 ;  /* 0x20000015ff158230 */ /* 0x000fe20000004100 */
[--C-:B------:R-:W-:Y:S01]  /*4b90*/  @!P0 SHF.R.U32.HI R51, RZ, 0x10, R67.reuse ;  /* 0x00000010ff338819 */ /* 0x100fe20000011643 */
[----:B------:R-:W-:Y:S01]  /*4ba0*/  @!P0 HADD2.F32 R36, -RZ, R36.H0_H0 ;  /* 0x20000024ff248230 */ /* 0x000fe20000004100 */
[----:B------:R-:W-:Y:S01]  /*4bb0*/  @!P0 SHF.R.U64 R44, R66, 0x10, R67 ;  /* 0x00000010422c8819 */ /* 0x000fe20000001243 */
[----:B------:R-:W-:Y:S02]  /*4bc0*/  @!P0 HADD2.F32 R43, -RZ, R43.H0_H0 ;  /* 0x2000002bff2b8230 */ /* 0x000fe40000004100 */
[----:B------:R-:W-:Y:S02]  /*4bd0*/  @!P0 HADD2.F32 R51, -RZ, R51.H0_H0 ;  /* 0x20000033ff338230 */ /* 0x000fe40000004100 */
[----:B------:R-:W-:Y:S02]  /*4be0*/  @!P0 HADD2.F32 R44, -RZ, R44.H0_H0 ;  /* 0x2000002cff2c8230 */ /* 0x000fe40000004100 */
[----:B------:R-:W-:Y:S01]  /*4bf0*/  @!P0 HADD2.F32 R22, -RZ, R22.H0_H0 ;  /* 0x20000016ff168230 */ /* 0x000fe20000004100 */
[----:B-1----:R-:W-:Y:S02]  /*4c00*/  @!P0 MOV R28, R25 ;  /* 0x00000019001c8202 */ /* 0x002fe40000000f00 */
[----:B------:R-:W-:Y:S02]  /*4c10*/  @!P0 MOV R41, R53 ;  /* 0x0000003500298202 */ /* 0x000fe40000000f00 */
[----:B------:R-:W-:Y:S01]  /*4c20*/  @!P0 MOV R39, R52 ;  /* 0x0000003400278202 */ /* 0x000fe20000000f00 */
[----:B------:R-:W-:Y:S01]  /*4c30*/  @!P0 HADD2.F32 R23, -RZ, R28.H0_H0 ;  /* 0x2000001cff178230 */ /* 0x000fe20000004100 */
[----:B------:R-:W-:Y:S01]  /*4c40*/  @!P0 MOV R42, R55 ;  /* 0x00000037002a8202 */ /* 0x000fe20000000f00 */
[----:B------:R-:W-:Y:S01]  /*4c50*/  @!P0 HADD2.F32 R38, -RZ, R41.H0_H0 ;  /* 0x20000029ff268230 */ /* 0x000fe20000004100 */
[----:B------:R-:W-:Y:S01]  /*4c60*/  @!P0 MOV R47, R54 ;  /* 0x00000036002f8202 */ /* 0x000fe20000000f00 */
[--C-:B------:R-:W-:Y:S01]  /*4c70*/  @!P0 HADD2.F32 R35, -RZ, R39.reuse.H0_H0 ;  /* 0x20000027ff238230 */ /* 0x100fe20000004100 */
[-C--:B------:R-:W-:Y:S01]  /*4c80*/  @!P0 FMUL.FTZ R3, R23, R30.reuse ;  /* 0x0000001e17038220 */ /* 0x080fe20000410000 */
[----:B------:R-:W-:Y:S01]  /*4c90*/  @!P0 HADD2.F32 R39, -RZ, R39.H1_H1 ;  /* 0x30000027ff278230 */ /* 0x000fe20000004100 */
[----:B------:R-:W-:Y:S01]  /*4ca0*/  @!P0 FMUL.FTZ R50, R38, R30 ;  /* 0x0000001e26328220 */ /* 0x000fe20000410000 */
[----:B------:R-:W-:Y:S01]  /*4cb0*/  @!P0 HADD2.F32 R30, -RZ, R29.H0_H0 ;  /* 0x2000001dff1e8230 */ /* 0x000fe20000004100 */
[-C--:B------:R-:W-:Y:S01]  /*4cc0*/  @!P0 FMUL.FTZ R56, R35, R31.reuse ;  /* 0x0000001f23388220 */ /* 0x080fe20000410000 */
[----:B------:R-:W-:Y:S01]  /*4cd0*/  @!P0 HADD2.F32 R29, -RZ, R32.H1_H1 ;  /* 0x30000020ff1d8230 */ /* 0x000fe20000004100 */
[----:B------:R-:W-:Y:S01]  /*4ce0*/  @!P0 FFMA.FTZ R50, R23, R40, -R50 ;  /* 0x0000002817328223 */ /* 0x000fe20000010832 */
[----:B------:R-:W-:Y:S01]  /*4cf0*/  @!P0 MOV R23, R24 ;  /* 0x0000001800178202 */ /* 0x000fe20000000f00 */
[-C--:B------:R-:W-:Y:S01]  /*4d00*/  @!P0 FMUL.FTZ R57, R39, R30.reuse ;  /* 0x0000001e27398220 */ /* 0x080fe20000410000 */
[----:B------:R-:W-:Y:S02]  /*4d10*/  @!P0 HADD2.F32 R41, -RZ, R41.H1_H1 ;  /* 0x30000029ff298230 */ /* 0x000fe40000004100 */
[--C-:B------:R-:W-:Y:S02]  /*4d20*/  @!P0 HADD2.F32 R46, -RZ, R42.reuse.H0_H0 ;  /* 0x2000002aff2e8230 */ /* 0x100fe40000004100 */
[--C-:B------:R-:W-:Y:S02]  /*4d30*/  @!P0 HADD2.F32 R34, -RZ, R23.reuse.H0_H0 ;  /* 0x20000017ff228230 */ /* 0x100fe40000004100 */
[----:B------:R-:W-:Y:S02]  /*4d40*/  @!P0 HADD2.F32 R23, -RZ, R23.H1_H1 ;  /* 0x30000017ff178230 */ /* 0x000fe40000004100 */
[----:B------:R-:W-:Y:S01]  /*4d50*/  @!P0 HADD2.F32 R48, -RZ, R42.H1_H1 ;  /* 0x3000002aff308230 */ /* 0x000fe20000004100 */
[C---:B------:R-:W-:Y:S01]  /*4d60*/  @!P0 FMUL.FTZ R0, R34.reuse, R31 ;  /* 0x0000001f22008220 */ /* 0x040fe20000410000 */
[----:B------:R-:W-:Y:S01]  /*4d70*/  @!P0 HADD2.F32 R31, -RZ, R20.H0_H0 ;  /* 0x20000014ff1f8230 */ /* 0x000fe20000004100 */
[C---:B------:R-:W-:Y:S01]  /*4d80*/  @!P0 FMUL.FTZ R2, R23.reuse, R30 ;  /* 0x0000001e17028220 */ /* 0x040fe20000410000 */
[----:B------:R-:W-:Y:S01]  /*4d90*/  @!P0 MOV R30, R26 ;  /* 0x0000001a001e8202 */ /* 0x000fe20000000f00 */
[----:B------:R-:W-:Y:S01]  /*4da0*/  @!P0 FFMA.FTZ R57, R23, R36, -R57 ;  /* 0x0000002417398223 */ /* 0x000fe20000010839 */
[----:B------:R-:W-:Y:S01]  /*4db0*/  @!P0 HADD2.F32 R23, -RZ, R32.H0_H0 ;  /* 0x20000020ff178230 */ /* 0x000fe20000004100 */
[----:B------:R-:W-:Y:S01]  /*4dc0*/  @!P0 IMAD.MOV.U32 R32, RZ, RZ, R27 ;  /* 0x000000ffff208224 */ /* 0x000fe200078e001b */
[--C-:B------:R-:W-:Y:S01]  /*4dd0*/  @!P0 HADD2.F32 R42, -RZ, R47.reuse.H0_H0 ;  /* 0x2000002fff2a8230 */ /* 0x100fe20000004100 */
[----:B------:R-:W-:Y:S01]  /*4de0*/  @!P0 FFMA.FTZ R56, R34, R37, -R56 ;  /* 0x0000002522388223 */ /* 0x000fe20000010838 */
[----:B------:R-:W-:Y:S01]  /*4df0*/  @!P0 HADD2.F32 R47, -RZ, R47.H1_H1 ;  /* 0x3000002fff2f8230 */ /* 0x000fe20000004100 */
[----:B------:R-:W-:Y:S01]  /*4e00*/  @!P0 FMUL.FTZ R71, R41, R31 ;  /* 0x0000001f29478220 */ /* 0x000fe20000410000 */
[----:B------:R-:W-:Y:S01]  /*4e10*/  @!P0 HADD2.F32 R34, -RZ, R28.H1_H1 ;  /* 0x3000001cff228230 */ /* 0x000fe20000004100 */
[----:B------:R-:W-:Y:S01]  /*4e20*/  @!P0 FMUL.FTZ R61, R46, R23 ;  /* 0x000000172e3d8220 */ /* 0x000fe20000410000 */
[--C-:B------:R-:W-:Y:S01]  /*4e30*/  @!P0 HADD2.F32 R28, -RZ, R32.reuse.H0_H0 ;  /* 0x20000020ff1c8230 */ /* 0x100fe20000004100 */
[----:B------:R-:W-:Y:S01]  /*4e40*/  @!P0 FMUL.FTZ R60, R48, R21 ;  /* 0x00000015303c8220 */ /* 0x000fe20000410000 */
[----:B------:R-:W-:Y:S01]  /*4e50*/  @!P0 HADD2.F32 R20, -RZ, R32.H1_H1 ;  /* 0x30000020ff148230 */ /* 0x000fe20000004100 */
[----:B------:R-:W-:Y:S01]  /*4e60*/  @!P0 FMUL.FTZ R69, R42, R29 ;  /* 0x0000001d2a458220 */ /* 0x000fe20000410000 */
[--C-:B------:R-:W-:Y:S01]  /*4e70*/  @!P0 HADD2.F32 R32, -RZ, R30.reuse.H0_H0 ;  /* 0x2000001eff208230 */ /* 0x100fe20000004100 */
[----:B------:R-:W-:Y:S01]  /*4e80*/  @!P0 FMUL.FTZ R68, R47, R22 ;  /* 0x000000162f448220 */ /* 0x000fe20000410000 */
[----:B------:R-:W-:Y:S01]  /*4e90*/  @!P0 HADD2.F32 R33, -RZ, R30.H1_H1 ;  /* 0x3000001eff218230 */ /* 0x000fe20000004100 */
[----:B------:R-:W-:Y:S01]  /*4ea0*/  @!P0 FFMA.FTZ R71, R34, R43, -R71 ;  /* 0x0000002b22478223 */ /* 0x000fe20000010847 */
[----:B------:R-:W-:Y:S01]  /*4eb0*/  @!P0 F2FP.PACK_AB R57, R57, R56 ;  /* 0x000000383939823e */ /* 0x000fe200000000ff */
[----:B------:R-:W-:Y:S02]  /*4ec0*/  @!P0 FFMA.FTZ R61, R28, R49, -R61 ;  /* 0x000000311c3d8223 */ /* 0x000fe4000001083d */
[----:B------:R-:W-:Y:S01]  /*4ed0*/  @!P0 FFMA.FTZ R60, R20, R51, -R60 ;  /* 0x00000033143c8223 */ /* 0x000fe2000001083c */
[----:B------:R-:W-:Y:S01]  /*4ee0*/  @!P0 F2FP.PACK_AB R50, R71, R50 ;  /* 0x000000324732823e */ /* 0x000fe200000000ff */
[----:B------:R-:W-:Y:S02]  /*4ef0*/  @!P0 FFMA.FTZ R69, R32, R45, -R69 ;  /* 0x0000002d20458223 */ /* 0x000fe40000010845 */
[----:B------:R-:W-:Y:S01]  /*4f00*/  @!P0 FFMA.FTZ R68, R33, R44, -R68 ;  /* 0x0000002c21448223 */ /* 0x000fe20000010844 */
[----:B------:R-:W-:Y:S01]  /*4f10*/  @!P0 F2FP.PACK_AB R60, R60, R61 ;  /* 0x0000003d3c3c823e */ /* 0x000fe200000000ff */
[----:B------:R-:W-:Y:S01]  /*4f20*/  @!P0 IMAD.MOV.U32 R24, RZ, RZ, R57 ;  /* 0x000000ffff188224 */ /* 0x000fe200078e0039 */
[----:B------:R-:W-:Y:S01]  /*4f30*/  @!P0 MOV R25, R50 ;  /* 0x0000003200198202 */ /* 0x000fe20000000f00 */
[----:B------:R-:W-:Y:S01]  /*4f40*/  @!P0 FFMA.FTZ R0, R35, R37, R0 ;  /* 0x0000002523008223 */ /* 0x000fe20000010000 */
[----:B------:R-:W-:Y:S01]  /*4f50*/  @!P0 F2FP.PACK_AB R69, R68, R69 ;  /* 0x000000454445823e */ /* 0x000fe200000000ff */
[----:B------:R-:W-:Y:S01]  /*4f60*/  @!P0 FMUL.FTZ R4, R34, R31 ;  /* 0x0000001f22048220 */ /* 0x000fe20000410000 */
[----:B------:R-:W-:Y:S01]  /*4f70*/  @!P0 MOV R27, R60 ;  /* 0x0000003c001b8202 */ /* 0x000fe20000000f00 */
[----:B------:R-:W-:Y:S01]  /*4f80*/  @!P0 FFMA.FTZ R2, R39, R36, R2 ;  /* 0x0000002427028223 */ /* 0x000fe20000010002 */
[----:B------:R-:W-:Y:S01]  /*4f90*/  @!P0 MOV R26, R69 ;  /* 0x00000045001a8202 */ /* 0x000fe20000000f00 */
[----:B------:R-:W-:Y:S02]  /*4fa0*/  @!P0 FMUL.FTZ R5, R32, R29 ;  /* 0x0000001d20058220 */ /* 0x000fe40000410000 */
[----:B------:R-:W-:Y:S01]  /*4fb0*/  @!P0 FFMA.FTZ R3, R38, R40, R3 ;  /* 0x0000002826038223 */ /* 0x000fe20000010003 */
[----:B------:R-:W-:Y:S01]  /*4fc0*/  @!P0 F2FP.PACK_AB R50, R2, R0 ;  /* 0x000000000232823e */ /* 0x000fe200000000ff */
[----:B------:R-:W-:Y:S01]  /*4fd0*/  @!P0 FMUL.FTZ R6, R33, R22 ;  /* 0x0000001621068220 */ /* 0x000fe20000410000 */
[----:B------:R1:W-:Y:S01]  /*4fe0*/  STG.E.128 [R58.64], R24 ;  /* 0x000000183a007986 */ /* 0x0003e2000c101d06 */
[----:B------:R-:W-:Y:S02]  /*4ff0*/  @!P0 FFMA.FTZ R4, R41, R43, R4 ;  /* 0x0000002b29048223 */ /* 0x000fe40000010004 */
[----:B------:R-:W-:Y:S02]  /*5000*/  @!P0 FMUL.FTZ R7, R28, R23 ;  /* 0x000000171c078220 */ /* 0x000fe40000410000 */
[----:B------:R-:W-:Y:S01]  /*5010*/  @!P0 FFMA.FTZ R5, R42, R45, R5 ;  /* 0x0000002d2a058223 */ /* 0x000fe20000010005 */
[----:B------:R-:W-:Y:S01]  /*5020*/  @!P0 F2FP.PACK_AB R57, R4, R3 ;  /* 0x000000030439823e */ /* 0x000fe200000000ff */
[----:B------:R-:W-:Y:S02]  /*5030*/  @!P0 FMUL.FTZ R8, R20, R21 ;  /* 0x0000001514088220 */ /* 0x000fe40000410000 */
[----:B------:R-:W-:Y:S01]  /*5040*/  @!P0 FFMA.FTZ R6, R47, R44, R6 ;  /* 0x0000002c2f068223 */ /* 0x000fe20000010006 */
[----:B------:R-:W-:Y:S01]  /*5050*/  @!P0 MOV R53, R57 ;  /* 0x0000003900358202 */ /* 0x000fe20000000f00 */
[----:B------:R-:W-:Y:S02]  /*5060*/  @!P0 FFMA.FTZ R7, R46, R49, R7 ;  /* 0x000000312e078223 */ /* 0x000fe40000010007 */
[----:B------:R-:W-:Y:S01]  /*5070*/  @!P0 FFMA.FTZ R8, R48, R51, R8 ;  /* 0x0000003330088223 */ /* 0x000fe20000010008 */
[----:B------:R-:W-:Y:S01]  /*5080*/  @!P0 F2FP.PACK_AB R56, R6, R5 ;  /* 0x000000050638823e */ /* 0x000fe200000000ff */
[----:B------:R-:W-:Y:S03]  /*5090*/  @!P0 IMAD.MOV.U32 R52, RZ, RZ, R50 ;  /* 0x000000ffff348224 */ /* 0x000fe600078e0032 */
[----:B------:R-:W-:Y:S02]  /*50a0*/  @!P0 MOV R54, R56 ;  /* 0x0000003800368202 */ /* 0x000fe40000000f00 */
[----:B-1----:R-:W-:Y:S04]  /*50b0*/  @!P0 F2FP.PACK_AB R59, R8, R7 ;  /* 0x00000007083b823e */ /* 0x002fe800000000ff */
[----:B------:R-:W-:Y:S01]  /*50c0*/  @!P0 MOV R55, R59 ;  /* 0x0000003b00378202 */ /* 0x000fe20000000f00 */
[----:B------:R-:W-:-:S05]  /*50d0*/  @P1 BRA `(.L_x_61) ;  /* 0x000001d000001947 */ /* 0x000fca0003800000 */
[----:B------:R-:W-:Y:S04]  /*50e0*/  IADD3 R143, P1, P0, R160, R143, R125 ;  /* 0x0000008fa08f7210 */ /* 0x000fe8000783e07d */
[----:B------:R-:W-:Y:S02]  /*50f0*/  IADD3.X R94, R99, R94, R114, P1, P0 ;  /* 0x0000005e635e7210 */ /* 0x000fe40000fe0472 */
[C---:B------:R-:W-:Y:S04]  /*5100*/  LEA R2, P0, R143.reuse, c[0x0][0x1c8], 0x1 ;  /* 0x000072008f027a11 */ /* 0x040fe800078008ff */
[----:B------:R-:W-:Y:S05]  /*5110*/  LEA.HI.X R3, R143, c[0x0][0x1cc], R94, 0x1, P0 ;  /* 0x000073008f037a11 */ /* 0x000fea00000f0c5e */
[----:B------:R1:W-:Y:S01]  /*5120*/  STG.E.128 [R2.64], R52 ;  /* 0x0000003402007986 */ /* 0x0003e2000c101d06 */
[----:B------:R-:W-:-:S05]  /*5130*/  BRA `(.L_x_61) ;  /* 0x0000017000007947 */ /* 0x000fca0003800000 */
.L_x_57:
[----:B------:R-:W-:Y:S05]  /*5140*/  IMAD R0, R135, -0x40, R144 ;  /* 0xffffffc087007824 */ /* 0x000fea00078e0290 */
[----:B------:R-:W-:Y:S04]  /*5150*/  IMNMX R0, R0, 0x40, PT ;  /* 0x0000004000007817 */ /* 0x000fe80003800200 */
[----:B------:R-:W-:Y:S11]  /*5160*/  ISETP.GE.AND P0, PT, R139, R0, PT ;  /* 0x000000008b00720c */ /* 0x000ff60003f06270 */
[----:B------:R-:W-:Y:S02]  /*5170*/  @!UPT UIADD3 URZ, URZ, URZ, URZ ;  /* 0x0000003f3f3ff290 */ /* 0x000fe4000fffe03f */
[----:B------:R-:W-:-:S05]  /*5180*/  @P0 BRA `(.L_x_61) ;  /* 0x0000012000000947 */ /* 0x000fca0003800000 */
[----:B------:R-:W-:Y:S02]  /*5190*/  ISETP.GE.AND P0, PT, R18, c[0x0][0x1d4], PT ;  /* 0x0000750012007a0c */ /* 0x000fe40003f06270 */
[----:B------:R-:W-:Y:S02]  /*51a0*/  ISETP.GE.AND P1, PT, R12, c[0x0][0x1d4], PT ;  /* 0x000075000c007a0c */ /* 0x000fe40003f26270 */
[----:B------:R-:W-:Y:S09]  /*51b0*/  ISETP.GE.AND P2, PT, R13, c[0x0][0x1d4], PT ;  /* 0x000075000d007a0c */ /* 0x000ff20003f46270 */
[----:B------:R-:W1:Y:S04]  /*51c0*/  @!P0 LDS.128 R4, [R128+0x6000] ;  /* 0x0060000080048984 */ /* 0x000e680000000c00 */
[----:B------:R-:W2:Y:S04]  /*51d0*/  @!P1 LDS.128 R28, [R128+0x8000] ;  /* 0x00800000801c9984 */ /* 0x000ea80000000c00 */
[----:B------:R-:W3:Y:S04]  /*51e0*/  @!P2 LDS.128 R32, [R127+0x6000] ;  /* 0x006000007f20a984 */ /* 0x000ee80000000c00 */
[----:B-1----:R-:W-:Y:S01]  /*51f0*/  @!P0 STG.E.128 [R64.64], R4 ;  /* 0x0000000440008986 */ /* 0x002fe2000c101d06 */
[----:B------:R-:W-:Y:S03]  /*5200*/  ISETP.GE.AND P0, PT, R138, c[0x0][0x1d4], PT ;  /* 0x000075008a007a0c */ /* 0x000fe60003f06270 */
[----:B--2---:R-:W-:Y:S01]  /*5210*/  @!P1 STG.E.128 [R64.64+0x80], R28 ;  /* 0x0000801c40009986 */ /* 0x004fe2000c101d06 */
[----:B------:R-:W-:Y:S03]  /*5220*/  ISETP.GE.AND P1, PT, R137, c[0x0][0x1d4], PT ;  /* 0x0000750089007a0c */ /* 0x000fe60003f26270 */
[----:B---3--:R-:W-:Y:S06]  /*5230*/  @!P2 STG.E.128 [R64.64+0x40], R32 ;  /* 0x000040204000a986 */ /* 0x008fec000c101d06 */
[----:B------:R-:W1:Y:S04]  /*5240*/  @!P0 LDS.128 R24, [R127+0x8000] ;  /* 0x008000007f188984 */ /* 0x000e680000000c00 */
[----:B------:R-:W2:Y:S04]  /*5250*/  @!P1 LDS.128 R20, [R128+0xa000] ;  /* 0x00a0000080149984 */ /* 0x000ea80000000c00 */
[----:B-1----:R-:W-:Y:S01]  /*5260*/  @!P0 STG.E.128 [R64.64+0xc0], R24 ;  /* 0x0000c01840008986 */ /* 0x002fe2000c101d06 */
[----:B------:R-:W-:Y:S03]  /*5270*/  ISETP.GE.AND P0, PT, R136, c[0x0][0x1d4], PT ;  /* 0x0000750088007a0c */ /* 0x000fe60003f06270 */
[----:B--2---:R-:W-:Y:S10]  /*5280*/  @!P1 STG.E.128 [R64.64+0x100], R20 ;  /* 0x0001001440009986 */ /* 0x004ff4000c101d06 */
[----:B------:R-:W1:Y:S04]  /*5290*/  @!P0 LDS.128 R4, [R127+0xa000] ;  /* 0x00a000007f048984 */ /* 0x000e680000000c00 */
[----:B-1----:R1:W-:Y:S02]  /*52a0*/  @!P0 STG.E.128 [R64.64+0x140], R4 ;  /* 0x0001400440008986 */ /* 0x0023e4000c101d06 */
.L_x_61:
[----:B------:R-:W-:Y:S05]  /*52b0*/  BSYNC B1 ;  /* 0x0000000000017941 */ /* 0x000fea0003800000 */
.L_x_56:
[C---:B-1----:R-:W-:Y:S01]  /*52c0*/  IMAD.SHL.U32 R3, R135.reuse, 0x40, RZ ;  /* 0x0000004087037824 */ /* 0x042fe200078e00ff */
[----:B------:R-:W-:Y:S01]  /*52d0*/  SHF.L.U64.HI R84, R135, 0x6, R84 ;  /* 0x0000000687547819 */ /* 0x000fe20000010254 */
[----:B------:R-:W-:Y:S02]  /*52e0*/  BSSY B0, `(.L_x_78) ;  /* 0x0000048000007945 */ /* 0x000fe40003800000 */
[----:B------:R-:W-:Y:S01]  /*52f0*/  IMAD.IADD R0, R96, 0x1, -R3 ;  /* 0x0000000160007824 */ /* 0x000fe200078e0a03 */
[----:B------:R-:W-:Y:S04]  /*5300*/  IADD3 R5, P1, R3, R98, RZ ;  /* 0x0000006203057210 */ /* 0x000fe80007f3e0ff */
[----:B------:R-:W-:Y:S01]  /*5310*/  ISETP.GE.AND P0, PT, R0, 0x21, PT ;  /* 0x000000210000780c */ /* 0x000fe20003f06270 */
[----:B------:R-:W-:Y:S11]  /*5320*/  IMAD.X R2, R84, 0x1, R97, P1 ;  /* 0x0000000154027824 */ /* 0x000ff600008e0661 */
[----:B------:R-:W-:Y:S01]  /*5330*/  @!UPT UIADD3 URZ, URZ, URZ, URZ ;  /* 0x0000003f3f3ff290 */ /* 0x000fe2000fffe03f */
[----:B------:R-:W-:Y:S04]  /*5340*/  @P0 IADD3 R7, P1, R5, 0x20, RZ ;  /* 0x0000002005070810 */ /* 0x000fe80007f3e0ff */
[----:B------:R-:W-:Y:S02]  /*5350*/  @P0 IADD3.X R4, RZ, R2, RZ, P1, !PT ;  /* 0x00000002ff040210 */ /* 0x000fe40000ffe4ff */
[----:B------:R-:W-:Y:S02]  /*5360*/  ISETP.GE.AND P1, PT, R0, 0x1, PT ;  /* 0x000000010000780c */ /* 0x000fe40003f26270 */
[----:B------:R-:W-:Y:S01]  /*5370*/  IADD3 R0, -R3, R144, RZ ;  /* 0x0000009003007210 */ /* 0x000fe20007ffe1ff */
[----:B------:R-:W-:Y:S03]  /*5380*/  @P0 IMAD R4, R4, c[0x0][0x258], RZ ;  /* 0x0000960004040a24 */ /* 0x000fe600078e02ff */
[----:B------:R-:W-:Y:S01]  /*5390*/  IMNMX R0, R0, 0x40, PT ;  /* 0x0000004000007817 */ /* 0x000fe20003800200 */
[----:B------:R-:W-:Y:S06]  /*53a0*/  @P0 IMAD R4, R7, c[0x0][0x25c], R4 ;  /* 0x0000970007040a24 */ /* 0x000fec00078e0204 */
[----:B------:R-:W-:Y:S02]  /*53b0*/  @P1 IMAD.MOV.U32 R94, RZ, RZ, R156 ;  /* 0x000000ffff5e1224 */ /* 0x000fe400078e009c */
[----:B------:R-:W-:Y:S02]  /*53c0*/  @P1 IMAD R2, R2, c[0x0][0x258], RZ ;  /* 0x0000960002021a24 */ /* 0x000fe400078e02ff */
[C---:B-----5:R-:W-:Y:S01]  /*53d0*/  @P1 IMAD.WIDE.U32 R20, R5.reuse, c[0x0][0x258], R94 ;  /* 0x0000960005141a25 */ /* 0x060fe200078e005e */
[----:B------:R-:W-:Y:S03]  /*53e0*/  @P0 MOV R94, R156 ;  /* 0x0000009c005e0202 */ /* 0x000fe60000000f00 */
[----:B------:R-:W-:Y:S01]  /*53f0*/  @P1 IMAD R2, R5, c[0x0][0x25c], R2 ;  /* 0x0000970005021a24 */ /* 0x000fe200078e0202 */
[C---:B------:R-:W-:Y:S03]  /*5400*/  @P1 LEA R22, P2, R20.reuse, c[0x0][0x250], 0x1 ;  /* 0x0000940014161a11 */ /* 0x040fe600078408ff */
[----:B------:R-:W-:Y:S05]  /*5410*/  @P1 IMAD.IADD R2, R21, 0x1, R2 ;  /* 0x0000000115021824 */ /* 0x000fea00078e0202 */
[----:B------:R-:W-:Y:S01]  /*5420*/  @P1 LEA.HI.X R23, R20, c[0x0][0x254], R2, 0x1, P2 ;  /* 0x0000950014171a11 */ /* 0x000fe200010f0c02 */
[----:B------:R-:W-:Y:S04]  /*5430*/  @P0 IMAD.WIDE.U32 R20, R7, c[0x0][0x258], R94 ;  /* 0x0000960007140a25 */ /* 0x000fe800078e005e */
[----:B------:R-:W-:Y:S01]  /*5440*/  @!PT LDS RZ, [RZ] ;  /* 0x00000000fffff984 */ /* 0x000fe20000000800 */
[----:B------:R-:W-:Y:S01]  /*5450*/  @!PT LDS RZ, [RZ] ;  /* 0x00000000fffff984 */ /* 0x000fe20000000800 */
[----:B------:R-:W-:Y:S01]  /*5460*/  @!PT LDS RZ, [RZ] ;  /* 0x00000000fffff984 */ /* 0x000fe20000000800 */
[----:B------:R1:W-:Y:S01]  /*5470*/  @P1 LDGSTS.E.BYPASS.LTC128B.128 [R134+0x100], [R22.64], !P5 ;  /* 0x0010000016861fae */ /* 0x0003e2000e901d46 */
[----:B------:R-:W-:Y:S01]  /*5480*/  @P0 IMAD.IADD R4, R21, 0x1, R4 ;  /* 0x0000000115040824 */ /* 0x000fe200078e0204 */
[C---:B------:R-:W-:Y:S02]  /*5490*/  @P0 LEA R6, P2, R20.reuse, c[0x0][0x250], 0x1 ;  /* 0x0000940014060a11 */ /* 0x040fe400078408ff */
[----:B------:R1:W-:Y:S02]  /*54a0*/  @P1 LDGSTS.E.BYPASS.LTC128B.128 [R134+0x2100], [R22.64+0x80], !P4 ;  /* 0x0210008016861fae */ /* 0x0003e4000e101d46 */
[----:B------:R-:W-:Y:S02]  /*54b0*/  @P0 LEA.HI.X R7, R20, c[0x0][0x254], R4, 0x1, P2 ;  /* 0x0000950014070a11 */ /* 0x000fe400010f0c04 */
[----:B------:R1:W-:Y:S04]  /*54c0*/  @P1 LDGSTS.E.BYPASS.LTC128B.128 [R134+0x4100], [R22.64+0x100], !P3 ;  /* 0x0410010016861fae */ /* 0x0003e8000d901d46 */
[----:B------:R1:W-:Y:S04]  /*54d0*/  @P0 LDGSTS.E.BYPASS.LTC128B.128 [R134+0x1100], [R6.64], !P5 ;  /* 0x0110000006860fae */ /* 0x0003e8000e901d46 */
[----:B------:R1:W-:Y:S04]  /*54e0*/  @P0 LDGSTS.E.BYPASS.LTC128B.128 [R134+0x3100], [R6.64+0x80], !P4 ;  /* 0x0310008006860fae */ /* 0x0003e8000e101d46 */
[----:B------:R1:W-:Y:S01]  /*54f0*/  @P0 LDGSTS.E.BYPASS.LTC128B.128 [R134+0x5100], [R6.64+0x100], !P3 ;  /* 0x0510010006860fae */ /* 0x0003e2000d901d46 */
[----:B------:R-:W-:Y:S03]  /*5500*/  ISETP.GE.AND P0, PT, R139, R0, PT ;  /* 0x000000008b00720c */ /* 0x000fe60003f06270 */
[----:B------:R-:W0:Y:S01]  /*5510*/  LDGDEPBAR ;  /* 0x00000000000079af */ /* 0x000e220000000000 */
[----:B------:R-:W-:Y:S04]  /*5520*/  DEPBAR.LE SB0, 0x0 ;  /* 0x000080000000791a */ /* 0x000fe80000000000 */
[----:B------:R-:W-:Y:S06]  /*5530*/  BAR.SYNC.DEFER_BLOCKING 0x0 ;  /* 0x0000000000007b1d */ /* 0x000fec0000010000 */
[----:B------:R-:W-:-:S05]  /*5540*/  @P0 BRA `(.L_x_79) ;  /* 0x0000021000000947 */ /* 0x000fca0003800000 */
[----:B-1----:R-:W-:Y:S01]  /*5550*/  IADD3 R3, P0, R3, R93, RZ ;  /* 0x0000005d03037210 */ /* 0x002fe20007f1e0ff */
[----:B------:R-:W-:Y:S01]  /*5560*/  IMAD.MOV.U32 R20, RZ, RZ, R154 ;  /* 0x000000ffff147224 */ /* 0x000fe200078e009a */
[----:B------:R-:W-:Y:S01]  /*5570*/  ISETP.GE.AND P1, PT, R18, c[0x0][0x1d4], PT ;  /* 0x0000750012007a0c */ /* 0x000fe20003f26270 */
[----:B------:R-:W-:Y:S02]  /*5580*/  IMAD.MOV.U32 R21, RZ, RZ, R91 ;  /* 0x000000ffff157224 */ /* 0x000fe400078e005b */
[----:B------:R-:W-:Y:S02]  /*5590*/  IMAD.X R0, R84, 0x1, R92, P0 ;  /* 0x0000000154007824 */ /* 0x000fe400000e065c */
[C---:B------:R-:W-:Y:S04]  /*55a0*/  IMAD.WIDE.U32 R20, R3.reuse, c[0x0][0x208], R20 ;  /* 0x0000820003147a25 */ /* 0x040fe800078e0014 */
[----:B------:R-:W-:Y:S01]  /*55b0*/  IMAD R0, R0, c[0x0][0x208], RZ ;  /* 0x0000820000007a24 */ /* 0x000fe200078e02ff */
[C---:B------:R-:W-:Y:S03]  /*55c0*/  LEA R2, P0, R20.reuse, c[0x0][0x1f8], 0x1 ;  /* 0x00007e0014027a11 */ /* 0x040fe600078008ff */
[----:B------:R-:W1:Y:S01]  /*55d0*/  @!P1 LDS.128 R4, [R128] ;  /* 0x0000000080049984 */ /* 0x000e620000000c00 */
[----:B------:R-:W-:Y:S04]  /*55e0*/  IMAD R0, R3, c[0x0][0x20c], R0 ;  /* 0x0000830003007a24 */ /* 0x000fe800078e0200 */
[----:B------:R-:W-:Y:S05]  /*55f0*/  IMAD.IADD R0, R21, 0x1, R0 ;  /* 0x0000000115007824 */ /* 0x000fea00078e0200 */
[----:B------:R-:W-:Y:S02]  /*5600*/  LEA.HI.X R3, R20, c[0x0][0x1fc], R0, 0x1, P0 ;  /* 0x00007f0014037a11 */ /* 0x000fe400000f0c00 */
[----:B------:R-:W-:Y:S11]  /*5610*/  ISETP.GE.AND P0, PT, R13, c[0x0][0x1d4], PT ;  /* 0x000075000d007a0c */ /* 0x000ff60003f06270 */
[----:B------:R-:W-:Y:S02]  /*5620*/  @!UPT UIADD3 URZ, URZ, URZ, URZ ;  /* 0x0000003f3f3ff290 */ /* 0x000fe4000fffe03f */
[----:B------:R-:W2:Y:S04]  /*5630*/  @!P0 LDS.128 R32, [R127] ;  /* 0x000000007f208984 */ /* 0x000ea80000000c00 */
[----:B-1----:R-:W-:Y:S01]  /*5640*/  @!P1 STG.E.128 [R2.64], R4 ;  /* 0x0000000402009986 */ /* 0x002fe2000c101d06 */
[----:B------:R-:W-:Y:S11]  /*5650*/  ISETP.GE.AND P1, PT, R12, c[0x0][0x1d4], PT ;  /* 0x000075000c007a0c */ /* 0x000ff60003f26270 */
[----:B------:R-:W-:Y:S02]  /*5660*/  @!UPT UIADD3 URZ, URZ, URZ, URZ ;  /* 0x0000003f3f3ff290 */ /* 0x000fe4000fffe03f */
[----:B------:R-:W1:Y:S04]  /*5670*/  @!P1 LDS.128 R28, [R128+0x2000] ;  /* 0x00200000801c9984 */ /* 0x000e680000000c00 */
[----:B--2---:R-:W-:Y:S01]  /*5680*/  @!P0 STG.E.128 [R2.64+0x40], R32 ;  /* 0x0000402002008986 */ /* 0x004fe2000c101d06 */
[----:B------:R-:W-:Y:S11]  /*5690*/  ISETP.GE.AND P0, PT, R138, c[0x0][0x1d4], PT ;  /* 0x000075008a007a0c */ /* 0x000ff60003f06270 */
[----:B------:R-:W-:Y:S02]  /*56a0*/  @!UPT UIADD3 URZ, URZ, URZ, URZ ;  /* 0x0000003f3f3ff290 */ /* 0x000fe4000fffe03f */
[----:B------:R-:W2:Y:S04]  /*56b0*/  @!P0 LDS.128 R24, [R127+0x2000] ;  /* 0x002000007f188984 */ /* 0x000ea80000000c00 */
[----:B-1----:R-:W-:Y:S01]  /*56c0*/  @!P1 STG.E.128 [R2.64+0x80], R28 ;  /* 0x0000801c02009986 */ /* 0x002fe2000c101d06 */
[----:B------:R-:W-:Y:S11]  /*56d0*/  ISETP.GE.AND P1, PT, R137, c[0x0][0x1d4], PT ;  /* 0x0000750089007a0c */ /* 0x000ff60003f26270 */
[----:B------:R-:W-:Y:S02]  /*56e0*/  @!UPT UIADD3 URZ, URZ, URZ, URZ ;  /* 0x0000003f3f3ff290 */ /* 0x000fe4000fffe03f */
[----:B------:R-:W1:Y:S04]  /*56f0*/  @!P1 LDS.128 R20, [R128+0x4000] ;  /* 0x0040000080149984 */ /* 0x000e680000000c00 */
[----:B--2---:R-:W-:Y:S01]  /*5700*/  @!P0 STG.E.128 [R2.64+0xc0], R24 ;  /* 0x0000c01802008986 */ /* 0x004fe2000c101d06 */
[----:B------:R-:W-:Y:S11]  /*5710*/  ISETP.GE.AND P0, PT, R136, c[0x0][0x1d4], PT ;  /* 0x0000750088007a0c */ /* 0x000ff60003f06270 */
[----:B------:R-:W-:Y:S02]  /*5720*/  @!UPT UIADD3 URZ, URZ, URZ, URZ ;  /* 0x0000003f3f3ff290 */ /* 0x000fe4000fffe03f */
[----:B------:R-:W2:Y:S04]  /*5730*/  @!P0 LDS.128 R4, [R127+0x4000] ;  /* 0x004000007f048984 */ /* 0x000ea80000000c00 */
[----:B-1----:R1:W-:Y:S04]  /*5740*/  @!P1 STG.E.128 [R2.64+0x100], R20 ;  /* 0x0001001402009986 */ /* 0x0023e8000c101d06 */
[----:B--2---:R1:W-:Y:S02]  /*5750*/  @!P0 STG.E.128 [R2.64+0x140], R4 ;  /* 0x0001400402008986 */ /* 0x0043e4000c101d06 */
.L_x_79:
[----:B-1----:R-:W-:Y:S05]  /*5760*/  BSYNC B0 ;  /* 0x0000000000007941 */ /* 0x002fea0003800000 */
.L_x_78:
[C---:B------:R-:W-:Y:S02]  /*5770*/  ISETP.GT.AND P0, PT, R135.reuse, R100, PT ;  /* 0x000000648700720c */ /* 0x040fe40003f04270 */
[----:B------:R-:W-:Y:S11]  /*5780*/  IADD3 R135, R135, -0x1, RZ ;  /* 0xffffffff87877810 */ /* 0x000ff60007ffe0ff */
[----:B------:R-:W-:Y:S01]  /*5790*/  @P0 SHF.R.S32.HI R2, RZ, 0x1f, R135 ;  /* 0x0000001fff020819 */ /* 0x000fe20000011487 */
[----:B------:R-:W-:Y:S02]  /*57a0*/  @P0 IMAD R0, R102, R135, RZ ;  /* 0x0000008766000224 */ /* 0x000fe400078e02ff */
[----:B------:R-:W-:Y:S02]  /*57b0*/  @P0 IMAD.MOV.U32 R4, RZ, RZ, R158 ;  /* 0x000000ffff040224 */ /* 0x000fe400078e009e */
[----:B------:R-:W-:Y:S02]  /*57c0*/  @P0 IMAD.MOV.U32 R5, RZ, RZ, R165 ;  /* 0x000000ffff050224 */ /* 0x000fe400078e00a5 */
[-C--:B------:R-:W-:Y:S02]  /*57d0*/  @P0 IMAD R0, R2, R103.reuse, R0 ;  /* 0x0000006702000224 */ /* 0x080fe400078e0200 */
[----:B------:R-:W-:Y:S04]  /*57e0*/  @P0 IMAD.WIDE.U32 R4, R135, R103, R4 ;  /* 0x0000006787040225 */ /* 0x000fe800078e0004 */
[----:B------:R-:W-:Y:S01]  /*57f0*/  @P0 IMAD.IADD R0, R5, 0x1, R0 ;  /* 0x0000000105000824 */ /* 0x000fe200078e0200 */
[C---:B------:R-:W-:Y:S04]  /*5800*/  @P0 LEA R6, P1, R4.reuse, c[0x0][0x220], 0x1 ;  /* 0x0000880004060a11 */ /* 0x040fe800078208ff */
[----:B------:R-:W-:Y:S02]  /*5810*/  @P0 LEA.HI.X R7, R4, c[0x0][0x224], R0, 0x1, P1 ;  /* 0x0000890004070a11 */ /* 0x000fe400008f0c00 */
[C---:B------:R-:W-:Y:S03]  /*5820*/  @P0 LEA R2, P1, R112.reuse, R6, 0x1 ;  /* 0x0000000670020211 */ /* 0x040fe600078208ff */
[----:B------:R-:W-:Y:S01]  /*5830*/  @!PT LDS RZ, [RZ] ;  /* 0x00000000fffff984 */ /* 0x000fe20000000800 */
[----:B------:R-:W-:Y:S01]  /*5840*/  @!PT LDS RZ, [RZ] ;  /* 0x00000000fffff984 */ /* 0x000fe20000000800 */
[----:B------:R-:W-:Y:S01]  /*5850*/  @!PT LDS RZ, [RZ] ;  /* 0x00000000fffff984 */ /* 0x000fe20000000800 */
[----:B------:R1:W-:Y:S01]  /*5860*/  @P0 LDGSTS.E.BYPASS.LTC128B.128 [R134+0x6100], [R6.64], !P5 ;  /* 0x0610000006860fae */ /* 0x0003e2000e901d46 */
[----:B------:R-:W-:Y:S03]  /*5870*/  @P0 LEA.HI.X R3, R112, R7, R111, 0x1, P1 ;  /* 0x0000000770030211 */ /* 0x000fe600008f0c6f */
[----:B------:R1:W-:Y:S04]  /*5880*/  @P0 LDGSTS.E.BYPASS.LTC128B.128 [R134+0x8100], [R6.64+0x80], !P4 ;  /* 0x0810008006860fae */ /* 0x0003e8000e101d46 */
[----:B------:R1:W-:Y:S04]  /*5890*/  @P0 LDGSTS.E.BYPASS.LTC128B.128 [R134+0xa100], [R6.64+0x100], !P3 ;  /* 0x0a10010006860fae */ /* 0x0003e8000d901d46 */
[----:B------:R1:W-:Y:S04]  /*58a0*/  @P0 LDGSTS.E.BYPASS.LTC128B.128 [R134+0x7100], [R2.64], !P5 ;  /* 0x0710000002860fae */ /* 0x0003e8000e901d46 */
[----:B------:R1:W-:Y:S04]  /*58b0*/  @P0 LDGSTS.E.BYPASS.LTC128B.128 [R134+0x9100], [R2.64+0x80], !P4 ;  /* 0x0910008002860fae */ /* 0x0003e8000e101d46 */
[----:B------:R1:W-:Y:S04]  /*58c0*/  @P0 LDGSTS.E.BYPASS.LTC128B.128 [R134+0xb100], [R2.64+0x100], !P3 ;  /* 0x0b10010002860fae */ /* 0x0003e8000d901d46 */
[----:B------:R-:W0:Y:S01]  /*58d0*/  LDGDEPBAR ;  /* 0x00000000000079af */ /* 0x000e220000000000 */
[----:B------:R-:W-:-:S05]  /*58e0*/  @P0 BRA `(.L_x_80) ;  /* 0xffffc0d000000947 */ /* 0x000fca000383ffff */
[----:B------:R-:W-:Y:S06]  /*58f0*/  BAR.SYNC.DEFER_BLOCKING 0x0 ;  /* 0x0000000000007b1d */ /* 0x000fec0000010000 */
.L_x_55:
[----:B-1----:R-:W-:Y:S01]  /*5900*/  ISETP.GE.AND P0, PT, R78, 0x1, PT ;  /* 0x000000014e00780c */ /* 0x002fe20003f06270 */
[----:B------:R-:W-:Y:S01]  /*5910*/  IMAD.IADD R140, R140, 0x1, R141 ;  /* 0x000000018c8c7824 */ /* 0x000fe200078e028d */
[----:B------:R-:W-:Y:S01]  /*5920*/  PLOP3.LUT P2, PT, PT, PT, PT, 0x80, 0x0 ;  /* 0x000000000000781c */ /* 0x000fe20003f4f070 */
        /* <DEDUP_REMOVED lines=11> */
[----:B------:R-:W-:Y:S01]  /*59e0*/  MOV R4, RZ ;  /* 0x000000ff00047202 */ /* 0x000fe20000000f00 */
        /* <DEDUP_REMOVED lines=37> */
[----:B------:R-:W-:Y:S01]  /*5c40*/  IMAD.MOV.U32 R12, RZ, RZ, RZ ;  /* 0x000000ffff0c7224 */ /* 0x000fe200078e00ff */
[----:B------:R-:W-:Y:S05]  /*5c50*/  @!P0 BRA `(.L_x_81) ;  /* 0x0000cc7000008947 */ /* 0x000fea0003800000 */
[----:B------:R-:W-:-:S04]  /*5c60*/  ISETP.NE.U32.AND P0, PT, RZ, c[0x0][0x340], PT ;  /* 0x0000d000ff007a0c */ /* 0x000fc80003f05070 */
[----:B------:R-:W-:-:S13]  /*5c70*/  ISETP.NE.AND.EX P1, PT, RZ, c[0x0][0x344], PT, P0 ;  /* 0x0000d100ff007a0c */ /* 0x000fda0003f25300 */
[----:B------:R-:W-:-:S04]  /*5c80*/  @P1 IMAD.MOV.U32 R7, RZ, RZ, 0x4 ;  /* 0x00000004ff071424 */ /* 0x000fc800078e00ff */
[----:B------:R-:W-:-:S05]  /*5c90*/  @P1 IMAD.WIDE R6, R208, R7, c[0x0][0x340] ;  /* 0x0000d000d0061625 */ /* 0x000fca00078e0207 */
[----:B------:R1:W2:Y:S01]  /*5ca0*/  @P1 LDG.E R0, [R6.64] ;  /* 0x0000000606001981 */ /* 0x0002a2000c1e1900 */
[----:B------:R-:W-:Y:S01]  /*5cb0*/  SHF.R.S32.HI R3, RZ, 0x1f, R142 ;  /* 0x0000001fff037819 */ /* 0x000fe2000001148e */
[----:B------:R-:W-:Y:S01]  /*5cc0*/  IMAD.WIDE.U32 R12, R142, c[0x0][0x178], RZ ;  /* 0x00005e008e0c7a25 */ /* 0x000fe200078e00ff */
[----:B------:R-:W-:Y:S01]  /*5cd0*/  SHF.R.S32.HI R8, RZ, 0x1f, R79 ;  /* 0x0000001fff087819 */ /* 0x000fe2000001144f */
[----:B------:R-:W-:Y:S01]  /*5ce0*/  BSSY B0, `(.L_x_82) ;  /* 0x0000094000007945 */ /* 0x000fe20003800000 */
[----:B------:R-:W-:Y:S01]  /*5cf0*/  ISETP.NE.U32.AND P0, PT, RZ, c[0x0][0x348], PT ;  /* 0x0000d200ff007a0c */ /* 0x000fe20003f05070 */
[----:B------:R-:W-:Y:S01]  /*5d00*/  IMAD R3, R3, c[0x0][0x178], RZ ;  /* 0x00005e0003037a24 */ /* 0x000fe200078e02ff */
[CC--:B------:R-:W-:Y:S01]  /*5d10*/  LEA.HI R4, R8.reuse, R79.reuse, RZ, 0x3 ;  /* 0x0000004f08047211 */ /* 0x0c0fe200078f18ff */
[----:B------:R-:W-:Y:S01]  /*5d20*/  IMAD.MOV.U32 R2, RZ, RZ, c[0x0][0x2c4] ;  /* 0x0000b100ff027624 */ /* 0x000fe200078e00ff */
[----:B------:R-:W-:Y:S01]  /*5d30*/  LEA.HI R10, R8, R79, RZ, 0x4 ;  /* 0x0000004f080a7211 */ /* 0x000fe200078f20ff */
[----:B------:R-:W-:Y:S01]  /*5d40*/  IMAD R3, R142, c[0x0][0x17c], R3 ;  /* 0x00005f008e037a24 */ /* 0x000fe200078e0203 */
[----:B------:R-:W-:Y:S01]  /*5d50*/  SHF.R.S32.HI R17, RZ, 0x3, R4 ;  /* 0x00000003ff117819 */ /* 0x000fe20000011404 */
[----:B------:R-:W-:Y:S01]  /*5d60*/  IMAD R71, R83, c[0x0][0x2c4], RZ ;  /* 0x0000b10053477a24 */ /* 0x000fe200078e02ff */
[----:B------:R-:W-:Y:S01]  /*5d70*/  LOP3.LUT R4, R4, 0xfffffff8, RZ, 0xc0, !PT ;  /* 0xfffffff804047812 */ /* 0x000fe200078ec0ff */
[----:B------:R-:W-:Y:S01]  /*5d80*/  IMAD.IADD R13, R13, 0x1, R3 ;  /* 0x000000010d0d7824 */ /* 0x000fe200078e0203 */
[----:B------:R-:W-:Y:S01]  /*5d90*/  SHF.R.S32.HI R5, RZ, 0x4, R10 ;  /* 0x00000004ff057819 */ /* 0x000fe2000001140a */
[----:B------:R-:W-:Y:S01]  /*5da0*/  IMAD.SHL.U32 R9, R17, 0x40, RZ ;  /* 0x0000004011097824 */ /* 0x000fe200078e00ff */
[----:B------:R-:W-:Y:S01]  /*5db0*/  ISETP.NE.AND P2, PT, R2, 0x1, PT ;  /* 0x000000010200780c */ /* 0x000fe20003f45270 */
[----:B------:R-:W-:Y:S01]  /*5dc0*/  IMAD.IADD R3, R79, 0x1, -R4 ;  /* 0x000000014f037824 */ /* 0x000fe200078e0a04 */
[----:B------:R-:W-:Y:S01]  /*5dd0*/  LEA.HI R18, R10, R5, RZ, 0x1 ;  /* 0x000000050a127211 */ /* 0x000fe200078f08ff */
[----:B------:R-:W-:Y:S01]  /*5de0*/  IMAD R2, R82, c[0x0][0x1b8], RZ ;  /* 0x00006e0052027a24 */ /* 0x000fe200078e02ff */
[----:B------:R-:W-:Y:S01]  /*5df0*/  LOP3.LUT R9, R9, 0x1c0, RZ, 0xc0, !PT ;  /* 0x000001c009097812 */ /* 0x000fe200078ec0ff */
[----:B------:R-:W-:Y:S01]  /*5e00*/  IMAD.SHL.U32 R20, R3, 0x8, RZ ;  /* 0x0000000803147824 */ /* 0x000fe200078e00ff */
[----:B------:R-:W-:Y:S01]  /*5e10*/  LOP3.LUT R18, R18, 0xfffffffe, RZ, 0xc0, !PT ;  /* 0xfffffffe12127812 */ /* 0x000fe200078ec0ff */
[----:B------:R-:W-:Y:S01]  /*5e20*/  IMAD.WIDE.U32 R12, R207, c[0x0][0x1b8], R12 ;  /* 0x00006e00cf0c7a25 */ /* 0x000fe200078e000c */
[----:B------:R-:W-:-:S02]  /*5e30*/  SHF.R.U32.HI R16, RZ, 0x3, R9 ;  /* 0x00000003ff107819 */ /* 0x000fc40000011609 */
[----:B-1----:R-:W-:Y:S01]  /*5e40*/  LOP3.LUT R7, R9, 0x38, R20, 0xf8, !PT ;  /* 0x0000003809077812 */ /* 0x002fe200078ef814 */
[----:B------:R-:W-:Y:S01]  /*5e50*/  IMAD.IADD R18, R5, 0x1, -R18 ;  /* 0x0000000105127824 */ /* 0x000fe200078e0a12 */
[----:B------:R-:W-:Y:S01]  /*5e60*/  ISETP.NE.AND.EX P0, PT, RZ, c[0x0][0x34c], PT, P0 ;  /* 0x0000d300ff007a0c */ /* 0x000fe20003f05300 */
[----:B------:R-:W-:Y:S01]  /*5e70*/  IMAD R5, R207, c[0x0][0x1bc], R2 ;  /* 0x00006f00cf057a24 */ /* 0x000fe200078e0202 */
[----:B------:R-:W-:Y:S02]  /*5e80*/  LOP3.LUT R16, R7, R16, RZ, 0x3c, !PT ;  /* 0x0000001007107212 */ /* 0x000fe400078e3cff */
[----:B------:R-:W-:Y:S01]  /*5e90*/  LEA R7, R3, R17, 0x5 ;  /* 0x0000001103077211 */ /* 0x000fe200078e28ff */
[----:B------:R-:W-:Y:S01]  /*5ea0*/  IMAD.IADD R13, R13, 0x1, R5 ;  /* 0x000000010d0d7824 */ /* 0x000fe200078e0205 */
[----:B------:R-:W-:Y:S02]  /*5eb0*/  SHF.R.S32.HI R5, RZ, 0x1f, R208 ;  /* 0x0000001fff057819 */ /* 0x000fe400000114d0 */
[----:B------:R-:W-:Y:S01]  /*5ec0*/  LOP3.LUT R10, R10, 0xfffffff0, RZ, 0xc0, !PT ;  /* 0xfffffff00a0a7812 */ /* 0x000fe200078ec0ff */
[----:B------:R-:W-:Y:S01]  /*5ed0*/  IMAD R4, R80, 0x80, R7 ;  /* 0x0000008050047824 */ /* 0x000fe200078e0207 */
[----:B------:R-:W-:-:S02]  /*5ee0*/  SEL R7, R5, RZ, !P0 ;  /* 0x000000ff05077207 */ /* 0x000fc40004000000 */
[----:B------:R-:W-:Y:S01]  /*5ef0*/  SEL R22, R208, RZ, !P0 ;  /* 0x000000ffd0167207 */ /* 0x000fe20004000000 */
[----:B------:R-:W-:Y:S01]  /*5f00*/  IMAD.IADD R19, R79, 0x1, -R10 ;  /* 0x000000014f137824 */ /* 0x000fe200078e0a0a */
[----:B------:R-:W-:Y:S01]  /*5f10*/  SHF.R.S32.HI R6, RZ, 0x1f, R140 ;  /* 0x0000001fff067819 */ /* 0x000fe2000001148c */
[----:B------:R-:W-:Y:S01]  /*5f20*/  @P2 IMAD.HI.U32 R9, R4, c[0x0][0x2c8], RZ ;  /* 0x0000b20004092a27 */ /* 0x000fe200078e00ff */
[----:B------:R-:W-:Y:S02]  /*5f30*/  IADD3 R15, P0, R17, R140, RZ ;  /* 0x0000008c110f7210 */ /* 0x000fe40007f1e0ff */
[----:B------:R-:W-:Y:S01]  /*5f40*/  IADD3 R2, R20, 0x80, RZ ;  /* 0x0000008014027810 */ /* 0x000fe20007ffe0ff */
[----:B------:R-:W-:Y:S01]  /*5f50*/  IMAD R7, R7, c[0x0][0x1c0], RZ ;  /* 0x0000700007077a24 */ /* 0x000fe200078e02ff */
[----:B------:R-:W-:Y:S02]  /*5f60*/  LEA.HI.X.SX32 R6, R17, R6, 0x1, P0 ;  /* 0x0000000611067211 */ /* 0x000fe400000f0eff */
[----:B------:R-:W-:Y:S01]  /*5f70*/  ISETP.GE.AND P3, PT, R2, c[0x0][0x1d4], PT ;  /* 0x0000750002007a0c */ /* 0x000fe20003f66270 */
[----:B------:R-:W-:Y:S01]  /*5f80*/  IMAD.MOV.U32 R2, RZ, RZ, R4 ;  /* 0x000000ffff027224 */ /* 0x000fe200078e0004 */
[----:B------:R-:W-:Y:S01]  /*5f90*/  SHF.R.S32.HI R14, RZ, 0x1f, R19 ;  /* 0x0000001fff0e7819 */ /* 0x000fe20000011413 */
[C---:B------:R-:W-:Y:S01]  /*5fa0*/  IMAD R10, R22.reuse, c[0x0][0x1c4], R7 ;  /* 0x00007100160a7a24 */ /* 0x040fe200078e0207 */
[----:B------:R-:W-:Y:S01]  /*5fb0*/  @P2 SHF.R.U32.HI R2, RZ, c[0x0][0x2cc], R9 ;  /* 0x0000b300ff022a19 */ /* 0x000fe20000011609 */
[----:B------:R-:W-:Y:S01]  /*5fc0*/  IMAD.WIDE.U32 R22, R22, c[0x0][0x1c0], R12 ;  /* 0x0000700016167a25 */ /* 0x000fe200078e000c */
[----:B------:R-:W-:-:S02]  /*5fd0*/  LEA.HI R13, R14, R19, RZ, 0x3 ;  /* 0x000000130e0d7211 */ /* 0x000fc400078f18ff */
[----:B------:R-:W-:Y:S01]  /*5fe0*/  LEA.HI R11, R8, R79, RZ, 0x6 ;  /* 0x0000004f080b7211 */ /* 0x000fe200078f30ff */
[----:B------:R-:W-:Y:S01]  /*5ff0*/  IMAD R12, R6, c[0x0][0x1e0], RZ ;  /* 0x00007800060c7a24 */ /* 0x000fe200078e02ff */
[----:B------:R-:W-:Y:S01]  /*6000*/  IADD3 R7, -R2, RZ, RZ ;  /* 0x000000ff02077210 */ /* 0x000fe20007ffe1ff */
[----:B------:R-:W-:Y:S01]  /*6010*/  IMAD R6, R6, c[0x0][0x208], RZ ;  /* 0x0000820006067a24 */ /* 0x000fe200078e02ff */
[----:B------:R-:W-:Y:S01]  /*6020*/  SHF.R.S32.HI R21, RZ, 0x1f, R20 ;  /* 0x0000001fff157819 */ /* 0x000fe20000011414 */
[----:B------:R-:W-:Y:S01]  /*6030*/  IMAD R9, R15, c[0x0][0x1e4], R12 ;  /* 0x000079000f097a24 */ /* 0x000fe200078e020c */
[----:B------:R-:W-:Y:S01]  /*6040*/  LOP3.LUT R12, R13, 0xfffffff8, RZ, 0xc0, !PT ;  /* 0xfffffff80d0c7812 */ /* 0x000fe200078ec0ff */
[----:B------:R-:W-:Y:S01]  /*6050*/  IMAD.SHL.U32 R11, R11, 0x8, RZ ;  /* 0x000000080b0b7824 */ /* 0x000fe200078e00ff */
[----:B------:R-:W-:Y:S01]  /*6060*/  P2R R211, PR, RZ, 0x8 ;  /* 0x00000008ffd37803 */ /* 0x000fe20000000000 */
[----:B------:R-:W-:Y:S01]  /*6070*/  IMAD R7, R7, c[0x0][0x2c4], R4 ;  /* 0x0000b10007077a24 */ /* 0x000fe200078e0204 */
[----:B------:R-:W-:Y:S01]  /*6080*/  SHF.R.S32.HI R4, RZ, 0x1f, R2 ;  /* 0x0000001fff047819 */ /* 0x000fe20000011402 */
[C---:B------:R-:W-:Y:S01]  /*6090*/  IMAD R6, R15.reuse, c[0x0][0x20c], R6 ;  /* 0x000083000f067a24 */ /* 0x040fe200078e0206 */
[----:B------:R-:W-:Y:S01]  /*60a0*/  LOP3.LUT R16, R16, 0xfffffe00, R11, 0xf8, !PT ;  /* 0xfffffe0010107812 */ /* 0x000fe200078ef80b */
[----:B------:R-:W-:Y:S01]  /*60b0*/  IMAD.WIDE.U32 R24, R15, c[0x0][0x1e0], R20 ;  /* 0x000078000f187a25 */ /* 0x000fe200078e0014 */
[----:B------:R-:W-:-:S02]  /*60c0*/  ISETP.NE.U32.AND P2, PT, RZ, c[0x0][0x350], PT ;  /* 0x0000d400ff007a0c */ /* 0x000fc40003f45070 */
[----:B------:R-:W-:Y:S01]  /*60d0*/  ISETP.GE.AND P6, PT, R20, c[0x0][0x1d4], PT ;  /* 0x0000750014007a0c */ /* 0x000fe20003fc6270 */
[----:B------:R-:W-:Y:S01]  /*60e0*/  IMAD.IADD R12, R19, 0x1, -R12 ;  /* 0x00000001130c7824 */ /* 0x000fe200078e0a0c */
[----:B------:R-:W-:Y:S01]  /*60f0*/  ISETP.NE.AND.EX P2, PT, RZ, c[0x0][0x354], PT, P2 ;  /* 0x0000d500ff007a0c */ /* 0x000fe20003f45320 */
[----:B------:R-:W-:-:S03]  /*6100*/  IMAD.WIDE.U32 R14, R15, c[0x0][0x208], R20 ;  /* 0x000082000f0e7a25 */ /* 0x000fc600078e0014 */
[C---:B------:R-:W-:Y:S01]  /*6110*/  LOP3.LUT P5, RZ, R12.reuse, 0x4, RZ, 0xc0, !PT ;  /* 0x000000040cff7812 */ /* 0x040fe200078ac0ff */
[----:B------:R-:W-:Y:S01]  /*6120*/  IMAD.IADD R23, R23, 0x1, R10 ;  /* 0x0000000117177824 */ /* 0x000fe200078e020a */
[----:B------:R-:W-:Y:S01]  /*6130*/  LOP3.LUT P3, RZ, R12, 0x2, RZ, 0xc0, !PT ;  /* 0x000000020cff7812 */ /* 0x000fe2000786c0ff */
[----:B------:R-:W-:Y:S01]  /*6140*/  IMAD R11, R4, c[0x0][0x1b0], RZ ;  /* 0x00006c00040b7a24 */ /* 0x000fe200078e02ff */
[----:B------:R-:W-:Y:S01]  /*6150*/  IADD3 R15, R15, R6, RZ ;  /* 0x000000060f0f7210 */ /* 0x000fe20007ffe0ff */
[----:B------:R-:W-:Y:S01]  /*6160*/  IMAD.SHL.U32 R12, R12, 0x40, RZ ;  /* 0x000000400c0c7824 */ /* 0x000fe200078e00ff */
[----:B------:R-:W-:Y:S01]  /*6170*/  SHF.R.S32.HI R6, RZ, 0x1f, R7 ;  /* 0x0000001fff067819 */ /* 0x000fe20000011407 */
[C---:B------:R-:W-:Y:S02]  /*6180*/  IMAD R11, R2.reuse, c[0x0][0x1b4], R11 ;  /* 0x00006d00020b7a24 */ /* 0x040fe400078e020b */
[----:B------:R-:W-:-:S04]  /*6190*/  IMAD.WIDE.U32 R22, R2, c[0x0][0x1b0], R22 ;  /* 0x00006c0002167a25 */ /* 0x000fc800078e0016 */
[----:B------:R-:W-:Y:S02]  /*61a0*/  IMAD.SHL.U32 R10, R18, 0x8, RZ ;  /* 0x00000008120a7824 */ /* 0x000fe400078e00ff */
[----:B------:R-:W-:Y:S01]  /*61b0*/  IMAD.IADD R25, R25, 0x1, R9 ;  /* 0x0000000119197824 */ /* 0x000fe200078e0209 */
[----:B------:R-:W-:Y:S01]  /*61c0*/  LOP3.LUT R9, R12, 0x1c0, RZ, 0xc0, !PT ;  /* 0x000001c00c097812 */ /* 0x000fe200078ec0ff */
[----:B------:R-:W-:Y:S02]  /*61d0*/  IMAD R4, R82, c[0x0][0x1e8], RZ ;  /* 0x00007a0052047a24 */ /* 0x000fe400078e02ff */
[----:B------:R-:W-:Y:S01]  /*61e0*/  IMAD.IADD R23, R23, 0x1, R11 ;  /* 0x0000000117177824 */ /* 0x000fe200078e020b */
[----:B------:R-:W-:Y:S01]  /*61f0*/  LOP3.LUT R2, R9, 0x8, R10, 0xf8, !PT ;  /* 0x0000000809027812 */ /* 0x000fe200078ef80a */
[----:B------:R-:W-:Y:S01]  /*6200*/  IMAD R6, R6, c[0x0][0x1a8], RZ ;  /* 0x00006a0006067a24 */ /* 0x000fe200078e02ff */
[----:B------:R-:W-:Y:S01]  /*6210*/  SHF.R.U32.HI R9, RZ, 0x3, R9 ;  /* 0x00000003ff097819 */ /* 0x000fe20000011609 */
[----:B------:R-:W-:-:S02]  /*6220*/  IMAD R4, R207, c[0x0][0x1ec], R4 ;  /* 0x00007b00cf047a24 */ /* 0x000fc400078e0204 */
[----:B------:R-:W-:Y:S01]  /*6230*/  IMAD.WIDE.U32 R216, R207, c[0x0][0x1e8], R24 ;  /* 0x00007a00cfd87a25 */ /* 0x000fe200078e0018 */
[----:B------:R-:W-:-:S03]  /*6240*/  LOP3.LUT R2, R2, R9, RZ, 0x3c, !PT ;  /* 0x0000000902027212 */ /* 0x000fc600078e3cff */
[C---:B------:R-:W-:Y:S02]  /*6250*/  IMAD R6, R7.reuse, c[0x0][0x1ac], R6 ;  /* 0x00006b0007067a24 */ /* 0x040fe400078e0206 */
[----:B------:R-:W-:-:S04]  /*6260*/  IMAD.WIDE.U32 R10, R7, c[0x0][0x1a8], R22 ;  /* 0x00006a00070a7a25 */ /* 0x000fc800078e0016 */
[----:B------:R-:W-:Y:S01]  /*6270*/  IMAD.IADD R217, R4, 0x1, R217 ;  /* 0x0000000104d97824 */ /* 0x000fe200078e02d9 */
[----:B------:R-:W-:Y:S01]  /*6280*/  LEA R9, P0, R10, c[0x0][0x160], 0x1 ;  /* 0x000058000a097a11 */ /* 0x000fe200078008ff */
[----:B------:R-:W-:Y:S01]  /*6290*/  IMAD.IADD R4, R11, 0x1, R6 ;  /* 0x000000010b047824 */ /* 0x000fe200078e0206 */
[----:B------:R-:W-:Y:S01]  /*62a0*/  SHF.L.U32 R11, R3, 0x3, RZ ;  /* 0x00000003030b7819 */ /* 0x000fe200000006ff */
[----:B------:R-:W-:Y:S02]  /*62b0*/  IMAD R82, R82, c[0x0][0x210], RZ ;  /* 0x0000840052527a24 */ /* 0x000fe400078e02ff */
[----:B------:R-:W-:Y:S01]  /*62c0*/  IMAD.WIDE.U32 R14, R207, c[0x0][0x210], R14 ;  /* 0x00008400cf0e7a25 */ /* 0x000fe200078e000e */
[----:B------:R-:W-:Y:S01]  /*62d0*/  LEA.HI.X R4, R10, c[0x0][0x164], R4, 0x1, P0 ;  /* 0x000059000a047a11 */ /* 0x000fe200000f0c04 */
[----:B------:R1:W3:Y:S02]  /*62e0*/  SHFL.IDX PT, R24, R9, RZ, 0x181f ;  /* 0x00181fff09187589 */ /* 0x0002e400000e0000 */
[----:B------:R-:W-:-:S02]  /*62f0*/  IMAD R10, R80, 0x80, R17 ;  /* 0x00000080500a7824 */ /* 0x000fc400078e0211 */
[----:B------:R-:W-:Y:S01]  /*6300*/  IMAD R82, R207, c[0x0][0x214], R82 ;  /* 0x00008500cf527a24 */ /* 0x000fe200078e0252 */
[----:B------:R1:W4:Y:S01]  /*6310*/  SHFL.IDX PT, R25, R4, RZ, 0x181f ;  /* 0x00181fff04197589 */ /* 0x00032200000e0000 */
[----:B------:R-:W-:Y:S01]  /*6320*/  IMAD.MOV.U32 R22, RZ, RZ, R14 ;  /* 0x000000ffff167224 */ /* 0x000fe200078e000e */
[----:B------:R-:W-:Y:S01]  /*6330*/  ISETP.GE.AND P0, PT, R10, R71, PT ;  /* 0x000000470a00720c */ /* 0x000fe20003f06270 */
[----:B------:R-:W-:Y:S01]  /*6340*/  IMAD.IADD R23, R82, 0x1, R15 ;  /* 0x0000000152177824 */ /* 0x000fe200078e020f */
[----:B------:R-:W-:Y:S01]  /*6350*/  IADD3 R14, R20, 0x40, RZ ;  /* 0x00000040140e7810 */ /* 0x000fe20007ffe0ff */
[----:B------:R-:W-:-:S05]  /*6360*/  IMAD.SHL.U32 R13, R13, 0x40, RZ ;  /* 0x000000400d0d7824 */ /* 0x000fca00078e00ff */
[----:B------:R-:W-:Y:S02]  /*6370*/  LOP3.LUT R2, R2, 0xfffffe00, R13, 0xf8, !PT ;  /* 0xfffffe0002027812 */ /* 0x000fe400078ef80d */
[----:B--2---:R-:W-:Y:S01]  /*6380*/  @P1 SHF.R.S32.HI R7, RZ, 0x1f, R0 ;  /* 0x0000001fff071819 */ /* 0x004fe20000011400 */
[----:B------:R-:W-:Y:S01]  /*6390*/  @!P1 IMAD.MOV.U32 R7, RZ, RZ, R5 ;  /* 0x000000ffff079224 */ /* 0x000fe200078e0005 */
[----:B------:R-:W-:Y:S01]  /*63a0*/  @P1 MOV R6, R0 ;  /* 0x0000000000061202 */ /* 0x000fe20000000f00 */
[----:B------:R-:W-:Y:S01]  /*63b0*/  @!P1 IMAD.MOV.U32 R6, RZ, RZ, R208 ;  /* 0x000000ffff069224 */ /* 0x000fe200078e00d0 */
[----:B------:R-:W-:Y:S01]  /*63c0*/  ISETP.GE.AND P1, PT, R11, c[0x0][0x198], PT ;  /* 0x000066000b007a0c */ /* 0x000fe20003f26270 */
[----:B------:R-:W-:Y:S01]  /*63d0*/  IMAD.MOV.U32 R0, RZ, RZ, 0x10 ;  /* 0x00000010ff007424 */ /* 0x000fe200078e00ff */
[----:B------:R-:W-:Y:S01]  /*63e0*/  SEL R209, R7, RZ, !P2 ;  /* 0x000000ff07d17207 */ /* 0x000fe20005000000 */
[----:B------:R-:W-:Y:S01]  /*63f0*/  IMAD.MOV.U32 R5, RZ, RZ, 0x20 ;  /* 0x00000020ff057424 */ /* 0x000fe200078e00ff */
[----:B------:R-:W-:-:S02]  /*6400*/  SEL R214, R6, RZ, !P2 ;  /* 0x000000ff06d67207 */ /* 0x000fc40005000000 */
[----:B------:R-:W-:Y:S01]  /*6410*/  IADD3 R7, R11, 0x80, RZ ;  /* 0x000000800b077810 */ /* 0x000fe20007ffe0ff */
[C---:B------:R-:W-:Y:S01]  /*6420*/  IMAD R219, R209.reuse, c[0x0][0x1f0], RZ ;  /* 0x00007c00d1db7a24 */ /* 0x040fe200078e02ff */
[----:B------:R-:W-:Y:S01]  /*6430*/  ISETP.GE.AND P2, PT, R14, c[0x0][0x1d4], PT ;  /* 0x000075000e007a0c */ /* 0x000fe20003f46270 */
[----:B------:R-:W-:Y:S01]  /*6440*/  IMAD R209, R209, c[0x0][0x218], RZ ;  /* 0x00008600d1d17a24 */ /* 0x000fe200078e02ff */
[----:B------:R-:W-:Y:S01]  /*6450*/  SEL R0, R0, 0xfffffff0, !P3 ;  /* 0xfffffff000007807 */ /* 0x000fe20005800000 */
[C---:B------:R-:W-:Y:S01]  /*6460*/  IMAD R219, R214.reuse, c[0x0][0x1f4], R219 ;  /* 0x00007d00d6db7a24 */ /* 0x040fe200078e02db */
[----:B------:R-:W-:Y:S01]  /*6470*/  ISETP.GE.AND P4, PT, R7, c[0x0][0x198], PT ;  /* 0x0000660007007a0c */ /* 0x000fe20003f86270 */
[C---:B------:R-:W-:Y:S01]  /*6480*/  IMAD R209, R214.reuse, c[0x0][0x21c], R209 ;  /* 0x00008700d6d17a24 */ /* 0x040fe200078e02d1 */
[----:B------:R-:W-:Y:S01]  /*6490*/  P2R R212, PR, RZ, 0x4 ;  /* 0x00000004ffd47803 */ /* 0x000fe20000000000 */
[----:B------:R-:W-:Y:S01]  /*64a0*/  IMAD.WIDE.U32 R216, R214, c[0x0][0x1f0], R216 ;  /* 0x00007c00d6d87a25 */ /* 0x000fe200078e00d8 */
[----:B------:R-:W-:-:S02]  /*64b0*/  SEL R5, R5, 0xffffffe0, !P5 ;  /* 0xffffffe005057807 */ /* 0x000fc40006800000 */
[----:B------:R-:W-:Y:S01]  /*64c0*/  ISETP.GE.AND P3, PT, R14, c[0x0][0x198], PT ;  /* 0x000066000e007a0c */ /* 0x000fe20003f66270 */
[----:B------:R-:W-:Y:S01]  /*64d0*/  IMAD.WIDE.U32 R214, R214, c[0x0][0x218], R22 ;  /* 0x00008600d6d67a25 */ /* 0x000fe200078e0016 */
[----:B------:R-:W-:Y:S02]  /*64e0*/  LEA.HI R6, R8, R79, RZ, 0x5 ;  /* 0x0000004f08067211 */ /* 0x000fe400078f28ff */
[----:B------:R-:W-:Y:S01]  /*64f0*/  SEL R22, RZ, 0x1, P6 ;  /* 0x00000001ff167807 */ /* 0x000fe20003000000 */
[----:B------:R-:W-:Y:S02]  /*6500*/  IMAD.IADD R219, R217, 0x1, R219 ;  /* 0x00000001d9db7824 */ /* 0x000fe400078e02db */
[----:B------:R-:W-:Y:S01]  /*6510*/  IMAD.IADD R209, R215, 0x1, R209 ;  /* 0x00000001d7d17824 */ /* 0x000fe200078e02d1 */
[----:B------:R-:W-:Y:S05]  /*6520*/  @P0 BRA `(.L_x_83) ;  /* 0x000000f000000947 */ /* 0x000fea0003800000 */
[----:B-1-34-:R-:W-:Y:S02]  /*6530*/  SHF.R.S32.HI R13, RZ, 0x1f, R14 ;  /* 0x0000001fff0d7819 */ /* 0x01afe4000001140e */
[----:B------:R-:W-:-:S02]  /*6540*/  SHF.R.S32.HI R12, RZ, 0x1f, R7 ;  /* 0x0000001fff0c7819 */ /* 0x000fc40000011407 */
[----:B------:R-:W-:Y:S02]  /*6550*/  LEA.HI R13, R13, R14, RZ, 0x3 ;  /* 0x0000000e0d0d7211 */ /* 0x000fe400078f18ff */
[----:B------:R-:W-:Y:S02]  /*6560*/  LEA.HI R12, R12, R7, RZ, 0x3 ;  /* 0x000000070c0c7211 */ /* 0x000fe400078f18ff */
[----:B------:R-:W-:Y:S02]  /*6570*/  LEA R26, P0, R11, R24, 0x1 ;  /* 0x000000180b1a7211 */ /* 0x000fe400078008ff */
[----:B------:R-:W-:Y:S02]  /*6580*/  LOP3.LUT R13, R13, 0xfffffff8, RZ, 0xc0, !PT ;  /* 0xfffffff80d0d7812 */ /* 0x000fe400078ec0ff */
[----:B------:R-:W-:Y:S01]  /*6590*/  LOP3.LUT R7, R12, 0xfffffff8, RZ, 0xc0, !PT ;  /* 0xfffffff80c077812 */ /* 0x000fe200078ec0ff */
[----:B------:R-:W-:Y:S01]  /*65a0*/  IMAD.SHL.U32 R12, R16, 0x2, RZ ;  /* 0x00000002100c7824 */ /* 0x000fe200078e00ff */
[----:B------:R-:W-:Y:S01]  /*65b0*/  LEA.HI.X R27, R11, R25, R21, 0x1, P0 ;  /* 0x000000190b1b7211 */ /* 0x000fe200000f0c15 */
[----:B------:R-:W-:-:S04]  /*65c0*/  IMAD.WIDE R28, R13, 0x2, R24 ;  /* 0x000000020d1c7825 */ /* 0x000fc800078e0218 */
[----:B------:R-:W-:Y:S01]  /*65d0*/  IMAD.WIDE R24, R7, 0x2, R24 ;  /* 0x0000000207187825 */ /* 0x000fe200078e0218 */
[----:B------:R-:W-:Y:S01]  /*65e0*/  @!PT LDS RZ, [RZ] ;  /* 0x00000000fffff984 */ /* 0x000fe20000000800 */
[----:B------:R1:W-:Y:S04]  /*65f0*/  LDGSTS.E.BYPASS.LTC128B.128 [R12+0xc100], [R26.64], !P1 ;  /* 0x0c1000001a0c7fae */ /* 0x0003e8000c901d46 */
[----:B------:R1:W-:Y:S04]  /*6600*/  LDGSTS.E.BYPASS.LTC128B.128 [R12+0x10100], [R28.64], !P3 ;  /* 0x101000001c0c7fae */ /* 0x0003e8000d901d46 */
[----:B------:R1:W-:Y:S02]  /*6610*/  LDGSTS.E.BYPASS.LTC128B.128 [R12+0x14100], [R24.64], !P4 ;  /* 0x14100000180c7fae */ /* 0x0003e4000e101d46 */
.L_x_83:
[----:B-1-34-:R-:W-:Y:S05]  /*6620*/  BSYNC B0 ;  /* 0x0000000000007941 */ /* 0x01afea0003800000 */
.L_x_82:
[----:B------:R-:W-:Y:S01]  /*6630*/  IADD3 R12, R10, 0x20, RZ ;  /* 0x000000200a0c7810 */ /* 0x000fe20007ffe0ff */
[----:B------:R1:W2:Y:S01]  /*6640*/  SHFL.IDX PT, R25, R4, 0x1, 0x181f ;  /* 0x00381f0004197f89 */ /* 0x0002a200000e0000 */
[----:B------:R-:W-:Y:S02]  /*6650*/  BSSY B0, `(.L_x_84) ;  /* 0x0000014000007945 */ /* 0x000fe40003800000 */
[----:B------:R-:W-:Y:S01]  /*6660*/  ISETP.GE.AND P0, PT, R12, R71, PT ;  /* 0x000000470c00720c */ /* 0x000fe20003f06270 */
[----:B------:R1:W3:-:S12]  /*6670*/  SHFL.IDX PT, R24, R9, 0x1, 0x181f ;  /* 0x00381f0009187f89 */ /* 0x0002d800000e0000 */
[----:B------:R-:W-:Y:S05]  /*6680*/  @P0 BRA `(.L_x_85) ;  /* 0x0000010000000947 */ /* 0x000fea0003800000 */
[----:B------:R-:W-:Y:S02]  /*6690*/  IADD3 R12, R11, 0x80, RZ ;  /* 0x000000800b0c7810 */ /* 0x000fe40007ffe0ff */
[----:B------:R-:W-:Y:S02]  /*66a0*/  SHF.R.S32.HI R13, RZ, 0x1f, R14 ;  /* 0x0000001fff0d7819 */ /* 0x000fe4000001140e */
[----:B------:R-:W-:Y:S02]  /*66b0*/  SHF.R.S32.HI R7, RZ, 0x1f, R12 ;  /* 0x0000001fff077819 */ /* 0x000fe4000001140c */
[----:B------:R-:W-:Y:S02]  /*66c0*/  LEA.HI R13, R13, R14, RZ, 0x3 ;  /* 0x0000000e0d0d7211 */ /* 0x000fe400078f18ff */
[----:B------:R-:W-:Y:S01]  /*66d0*/  LEA.HI R7, R7, R12, RZ, 0x3 ;  /* 0x0000000c07077211 */ /* 0x000fe200078f18ff */
[----:B------:R-:W-:Y:S01]  /*66e0*/  IMAD.SHL.U32 R12, R16, 0x2, RZ ;  /* 0x00000002100c7824 */ /* 0x000fe200078e00ff */
[----:B---3--:R-:W-:-:S02]  /*66f0*/  LEA R26, P0, R11, R24, 0x1 ;  /* 0x000000180b1a7211 */ /* 0x008fc400078008ff */
[----:B------:R-:W-:Y:S02]  /*6700*/  LOP3.LUT R13, R13, 0xfffffff8, RZ, 0xc0, !PT ;  /* 0xfffffff80d0d7812 */ /* 0x000fe400078ec0ff */
[----:B------:R-:W-:Y:S02]  /*6710*/  LOP3.LUT R7, R7, 0xfffffff8, RZ, 0xc0, !PT ;  /* 0xfffffff807077812 */ /* 0x000fe400078ec0ff */
[----:B--2---:R-:W-:Y:S01]  /*6720*/  LEA.HI.X R27, R11, R25, R21, 0x1, P0 ;  /* 0x000000190b1b7211 */ /* 0x004fe200000f0c15 */
[----:B------:R-:W-:-:S04]  /*6730*/  IMAD.WIDE R28, R13, 0x2, R24 ;  /* 0x000000020d1c7825 */ /* 0x000fc800078e0218 */
[----:B------:R-:W-:Y:S01]  /*6740*/  IMAD.WIDE R24, R7, 0x2, R24 ;  /* 0x0000000207187825 */ /* 0x000fe200078e0218 */
[----:B------:R-:W-:Y:S01]  /*6750*/  @!PT LDS RZ, [RZ] ;  /* 0x00000000fffff984 */ /* 0x000fe20000000800 */
[----:B------:R2:W-:Y:S04]  /*6760*/  LDGSTS.E.BYPASS.LTC128B.128 [R12+0xd100], [R26.64], !P1 ;  /* 0x0d1000001a0c7fae */ /* 0x0005e8000c901d46 */
[----:B------:R2:W-:Y:S04]  /*6770*/  LDGSTS.E.BYPASS.LTC128B.128 [R12+0x11100], [R28.64], !P3 ;  /* 0x111000001c0c7fae */ /* 0x0005e8000d901d46 */
[----:B------:R2:W-:Y:S02]  /*6780*/  LDGSTS.E.BYPASS.LTC128B.128 [R12+0x15100], [R24.64], !P4 ;  /* 0x15100000180c7fae */ /* 0x0005e4000e101d46 */
.L_x_85:
[----:B------:R-:W-:Y:S05]  /*6790*/  BSYNC B0 ;  /* 0x0000000000007941 */ /* 0x000fea0003800000 */
.L_x_84:
[----:B--2---:R-:W-:Y:S01]  /*67a0*/  IADD3 R12, R10, 0x40, RZ ;  /* 0x000000400a0c7810 */ /* 0x004fe20007ffe0ff */
[----:B------:R2:W4:Y:S01]  /*67b0*/  SHFL.IDX PT, R25, R4, 0x2, 0x181f ;  /* 0x00581f0004197f89 */ /* 0x00052200000e0000 */
[----:B------:R-:W-:Y:S02]  /*67c0*/  BSSY B0, `(.L_x_86) ;  /* 0x0000014000007945 */ /* 0x000fe40003800000 */
[----:B------:R-:W-:Y:S01]  /*67d0*/  ISETP.GE.AND P0, PT, R12, R71, PT ;  /* 0x000000470c00720c */ /* 0x000fe20003f06270 */
[----:B---3--:R2:W3:-:S12]  /*67e0*/  SHFL.IDX PT, R24, R9, 0x2, 0x181f ;  /* 0x00581f0009187f89 */ /* 0x0084d800000e0000 */
        /* <DEDUP_REMOVED lines=10> */
[----:B----4-:R-:W-:Y:S01]  /*6890*/  LEA.HI.X R27, R11, R25, R21, 0x1, P0 ;  /* 0x000000190b1b7211 */ /* 0x010fe200000f0c15 */
[----:B------:R-:W-:-:S04]  /*68a0*/  IMAD.WIDE R28, R13, 0x2, R24 ;  /* 0x000000020d1c7825 */ /* 0x000fc800078e0218 */
[----:B------:R-:W-:Y:S01]  /*68b0*/  IMAD.WIDE R24, R7, 0x2, R24 ;  /* 0x0000000207187825 */ /* 0x000fe200078e0218 */
[----:B------:R-:W-:Y:S01]  /*68c0*/  @!PT LDS RZ, [RZ] ;  /* 0x00000000fffff984 */ /* 0x000fe20000000800 */
[----:B------:R3:W-:Y:S04]  /*68d0*/  LDGSTS.E.BYPASS.LTC128B.128 [R12+0xe100], [R26.64], !P1 ;  /* 0x0e1000001a0c7fae */ /* 0x0007e8000c901d46 */
[----:B------:R3:W-:Y:S04]  /*68e0*/  LDGSTS.E.BYPASS.LTC128B.128 [R12+0x12100], [R28.64], !P3 ;  /* 0x121000001c0c7fae */ /* 0x0007e8000d901d46 */
[----:B------:R3:W-:Y:S02]  /*68f0*/  LDGSTS.E.BYPASS.LTC128B.128 [R12+0x16100], [R24.64], !P4 ;  /* 0x16100000180c7fae */ /* 0x0007e4000e101d46 */
.L_x_87:
[----:B------:R-:W-:Y:S05]  /*6900*/  BSYNC B0 ;  /* 0x0000000000007941 */ /* 0x000fea0003800000 */
.L_x_86:
[----:B---3--:R-:W3:Y:S01]  /*6910*/  SHFL.IDX PT, R24, R9, 0x3, 0x181f ;  /* 0x00781f0009187f89 */ /* 0x008ee200000e0000 */
[----:B------:R-:W-:Y:S01]  /*6920*/  IADD3 R10, R10, 0x60, RZ ;  /* 0x000000600a0a7810 */ /* 0x000fe20007ffe0ff */
[----:B------:R-:W-:Y:S01]  /*6930*/  IMAD.IADD R12, R78, 0x1, -R17 ;  /* 0x000000014e0c7824 */ /* 0x000fe200078e0a11 */
[----:B------:R-:W-:Y:S01]  /*6940*/  LEA.HI.SX32 R19, R133, 0xffffffff, 0x1a ;  /* 0xffffffff85137811 */ /* 0x000fe200078fd2ff */
[----:B----4-:R4:W1:Y:S01]  /*6950*/  SHFL.IDX PT, R25, R4, 0x3, 0x181f ;  /* 0x00781f0004197f89 */ /* 0x01086200000e0000 */
[----:B------:R-:W-:Y:S01]  /*6960*/  ISETP.GE.AND P0, PT, R10, R71, PT ;  /* 0x000000470a00720c */ /* 0x000fe20003f06270 */
[----:B------:R-:W-:-:S02]  /*6970*/  IMAD.MOV.U32 R7, RZ, RZ, c[0x0][0x1e0] ;  /* 0x00007800ff077624 */ /* 0x000fc400078e00ff */
[----:B------:R-:W-:Y:S02]  /*6980*/  IMAD.MOV.U32 R20, RZ, RZ, 0x6 ;  /* 0x00000006ff147424 */ /* 0x000fe400078e00ff */
[----:B------:R-:W-:Y:S02]  /*6990*/  IMAD R12, R19, -0x40, R12 ;  /* 0xffffffc0130c7824 */ /* 0x000fe400078e020c */
[----:B------:R-:W-:Y:S02]  /*69a0*/  IMAD.SHL.U32 R77, R7, 0x40, RZ ;  /* 0x00000040074d7824 */ /* 0x000fe400078e00ff */
[----:B------:R-:W-:Y:S02]  /*69b0*/  IMAD.MOV.U32 R218, RZ, RZ, R216 ;  /* 0x000000ffffda7224 */ /* 0x000fe400078e00d8 */
[----:B------:R-:W-:Y:S02]  /*69c0*/  IMAD.MOV.U32 R210, RZ, RZ, 0x5 ;  /* 0x00000005ffd27424 */ /* 0x000fe400078e00ff */
[----:B------:R-:W-:-:S02]  /*69d0*/  @!P0 IMAD.SHL.U32 R10, R16, 0x2, RZ ;  /* 0x00000002100a8824 */ /* 0x000fc400078e00ff */
[----:B------:R-:W-:Y:S01]  /*69e0*/  IMAD.WIDE.U32 R28, R19, R77, R218 ;  /* 0x0000004d131c7225 */ /* 0x000fe200078e00da */
[----:B------:R-:W-:Y:S02]  /*69f0*/  SHF.L.U64.HI R210, R7, R210, c[0x0][0x1e4] ;  /* 0x0000790007d27619 */ /* 0x000fe400000102d2 */
[----:B---3--:R-:W-:Y:S02]  /*6a00*/  @!P0 LEA R30, P2, R11, R24, 0x1 ;  /* 0x000000180b1e8211 */ /* 0x008fe400078408ff */
[C---:B-12-4-:R-:W-:Y:S01]  /*6a10*/  SHF.L.U64.HI R4, R7.reuse, R20, c[0x0][0x1e4] ;  /* 0x0000790007047619 */ /* 0x056fe20000010214 */
[----:B------:R-:W-:Y:S01]  /*6a20*/  IMAD.SHL.U32 R7, R7, 0x20, RZ ;  /* 0x0000002007077824 */ /* 0x000fe200078e00ff */
[----:B------:R-:W-:Y:S02]  /*6a30*/  @!P0 LEA.HI.X R31, R11, R25, R21, 0x1, P2 ;  /* 0x000000190b1f8211 */ /* 0x000fe400010f0c15 */
[----:B------:R-:W-:Y:S01]  /*6a40*/  ISETP.GE.AND P2, PT, R12, 0x1, PT ;  /* 0x000000010c00780c */ /* 0x000fe20003f46270 */
[----:B------:R-:W-:Y:S01]  /*6a50*/  IMAD R9, R4, R19, RZ ;  /* 0x0000001304097224 */ /* 0x000fe200078e02ff */
[----:B------:R-:W-:Y:S01]  /*6a60*/  SHF.R.S32.HI R20, RZ, 0x1f, R19 ;  /* 0x0000001fff147819 */ /* 0x000fe20000011413 */
[----:B------:R-:W-:Y:S01]  /*6a70*/  @!PT LDS RZ, [RZ] ;  /* 0x00000000fffff984 */ /* 0x000fe20000000800 */
[----:B------:R1:W-:Y:S01]  /*6a80*/  @!P0 LDGSTS.E.BYPASS.LTC128B.128 [R10+0xf100], [R30.64], !P1 ;  /* 0x0f1000001e0a8fae */ /* 0x0003e2000c901d46 */
[----:B------:R-:W-:-:S03]  /*6a90*/  SHF.R.S32.HI R21, RZ, 0x5, R6 ;  /* 0x00000005ff157819 */ /* 0x000fc60000011406 */
[----:B------:R-:W-:-:S04]  /*6aa0*/  IMAD R9, R20, R77, R9 ;  /* 0x0000004d14097224 */ /* 0x000fc800078e0209 */
[----:B------:R-:W-:Y:S02]  /*6ab0*/  IMAD.IADD R9, R29, 0x1, R9 ;  /* 0x000000011d097824 */ /* 0x000fe400078e0209 */
[----:B------:R-:W-:-:S04]  /*6ac0*/  @P2 LEA R26, P1, R28, c[0x0][0x1c8], 0x1 ;  /* 0x000072001c1a2a11 */ /* 0x000fc800078208ff */
[----:B------:R-:W-:Y:S02]  /*6ad0*/  @P2 LEA.HI.X R27, R28, c[0x0][0x1cc], R9, 0x1, P1 ;  /* 0x000073001c1b2a11 */ /* 0x000fe400008f0c09 */
[----:B------:R-:W-:-:S13]  /*6ae0*/  ISETP.GE.AND P1, PT, R12, 0x21, PT ;  /* 0x000000210c00780c */ /* 0x000fda0003f26270 */
[----:B------:R-:W-:-:S05]  /*6af0*/  @P1 IADD3 R13, P5, R7, R28, RZ ;  /* 0x0000001c070d1210 */ /* 0x000fca0007fbe0ff */
[----:B------:R-:W-:Y:S01]  /*6b00*/  @P1 IMAD.X R12, R210, 0x1, R9, P5 ;  /* 0x00000001d20c1824 */ /* 0x000fe200028e0609 */
[----:B------:R-:W-:Y:S02]  /*6b10*/  @!P0 SHF.R.S32.HI R9, RZ, 0x1f, R14 ;  /* 0x0000001fff098819 */ /* 0x000fe4000001140e */
[----:B------:R-:W-:Y:S02]  /*6b20*/  ISETP.NE.AND P5, PT, R211, RZ, PT ;  /* 0x000000ffd300720c */ /* 0x000fe40003fa5270 */
[----:B------:R-:W-:-:S04]  /*6b30*/  @!P0 LEA.HI R9, R9, R14, RZ, 0x3 ;  /* 0x0000000e09098211 */ /* 0x000fc800078f18ff */
[----:B------:R-:W-:-:S05]  /*6b40*/  @!P0 LOP3.LUT R9, R9, 0xfffffff8, RZ, 0xc0, !PT ;  /* 0xfffffff809098812 */ /* 0x000fca00078ec0ff */
[----:B------:R-:W-:-:S05]  /*6b50*/  @!P0 IMAD.WIDE R28, R9, 0x2, R24 ;  /* 0x00000002091c8825 */ /* 0x000fca00078e0218 */
[----:B------:R1:W-:Y:S01]  /*6b60*/  @!P0 LDGSTS.E.BYPASS.LTC128B.128 [R10+0x13100], [R28.64], !P3 ;  /* 0x131000001c0a8fae */ /* 0x0003e2000d901d46 */
[----:B------:R-:W-:-:S04]  /*6b70*/  @P1 LEA R14, P3, R13, c[0x0][0x1c8], 0x1 ;  /* 0x000072000d0e1a11 */ /* 0x000fc800078608ff */
[----:B------:R-:W-:Y:S02]  /*6b80*/  @P1 LEA.HI.X R15, R13, c[0x0][0x1cc], R12, 0x1, P3 ;  /* 0x000073000d0f1a11 */ /* 0x000fe400018f0c0c */
[----:B------:R-:W-:Y:S01]  /*6b90*/  @!P0 IADD3 R12, R11, 0x80, RZ ;  /* 0x000000800b0c8810 */ /* 0x000fe20007ffe0ff */
[----:B------:R-:W-:-:S03]  /*6ba0*/  @P2 IMAD.SHL.U32 R11, R16, 0x2, RZ ;  /* 0x00000002100b2824 */ /* 0x000fc600078e00ff */
[----:B------:R-:W-:-:S04]  /*6bb0*/  @!P0 SHF.R.S32.HI R9, RZ, 0x1f, R12 ;  /* 0x0000001fff098819 */ /* 0x000fc8000001140c */
[----:B------:R-:W-:-:S04]  /*6bc0*/  @!P0 LEA.HI R9, R9, R12, RZ, 0x3 ;  /* 0x0000000c09098211 */ /* 0x000fc800078f18ff */
[----:B------:R-:W-:-:S05]  /*6bd0*/  @!P0 LOP3.LUT R9, R9, 0xfffffff8, RZ, 0xc0, !PT ;  /* 0xfffffff809098812 */ /* 0x000fca00078ec0ff */
[----:B------:R-:W-:-:S04]  /*6be0*/  @!P0 IMAD.WIDE R24, R9, 0x2, R24 ;  /* 0x0000000209188825 */ /* 0x000fc800078e0218 */
[----:B------:R-:W-:Y:S01]  /*6bf0*/  @P1 IMAD.SHL.U32 R9, R16, 0x2, RZ ;  /* 0x0000000210091824 */ /* 0x000fe200078e00ff */
[----:B------:R1:W-:Y:S01]  /*6c00*/  @!P0 LDGSTS.E.BYPASS.LTC128B.128 [R10+0x17100], [R24.64], !P4 ;  /* 0x17100000180a8fae */ /* 0x0003e2000e101d46 */
[----:B------:R-:W-:Y:S02]  /*6c10*/  ISETP.NE.AND P4, PT, R212, RZ, PT ;  /* 0x000000ffd400720c */ /* 0x000fe40003f85270 */
[----:B------:R-:W-:Y:S01]  /*6c20*/  ISETP.LT.AND P0, PT, RZ, c[0x0][0x27c], PT ;  /* 0x00009f00ff007a0c */ /* 0x000fe20003f01270 */
[----:B------:R-:W0:Y:S04]  /*6c30*/  LDGDEPBAR ;  /* 0x00000000000079af */ /* 0x000e280000000000 */
[----:B------:R-:W-:Y:S06]  /*6c40*/  BAR.SYNC.DEFER_BLOCKING 0x0 ;  /* 0x0000000000007b1d */ /* 0x000fec0000010000 */
[----:B------:R-:W-:Y:S01]  /*6c50*/  @!PT LDS RZ, [RZ] ;  /* 0x00000000fffff984 */ /* 0x000fe20000000800 */
[----:B------:R-:W-:Y:S01]  /*6c60*/  @!PT LDS RZ, [RZ] ;  /* 0x00000000fffff984 */ /* 0x000fe20000000800 */
[----:B------:R-:W-:Y:S01]  /*6c70*/  @!PT LDS RZ, [RZ] ;  /* 0x00000000fffff984 */ /* 0x000fe20000000800 */
[----:B------:R1:W-:Y:S04]  /*6c80*/  @P2 LDGSTS.E.BYPASS.LTC128B.128 [R11+0x6100], [R26.64], !P6 ;  /* 0x061000001a0b2fae */ /* 0x0003e8000f101d46 */
[----:B------:R1:W-:Y:S04]  /*6c90*/  @P2 LDGSTS.E.BYPASS.LTC128B.128 [R11+0x8100], [R26.64+0x80], !P4 ;  /* 0x081000801a0b2fae */ /* 0x0003e8000e101d46 */
[----:B------:R1:W-:Y:S04]  /*6ca0*/  @P2 LDGSTS.E.BYPASS.LTC128B.128 [R11+0xa100], [R26.64+0x100], !P5 ;  /* 0x0a1001001a0b2fae */ /* 0x0003e8000e901d46 */
[----:B------:R1:W-:Y:S04]  /*6cb0*/  @P1 LDGSTS.E.BYPASS.LTC128B.128 [R9+0x7100], [R14.64], !P6 ;  /* 0x071000000e091fae */ /* 0x0003e8000f101d46 */
[----:B------:R1:W-:Y:S04]  /*6cc0*/  @P1 LDGSTS.E.BYPASS.LTC128B.128 [R9+0x9100], [R14.64+0x80], !P4 ;  /* 0x091000800e091fae */ /* 0x0003e8000e101d46 */
[----:B------:R1:W-:Y:S04]  /*6cd0*/  @P1 LDGSTS.E.BYPASS.LTC128B.128 [R9+0xb100], [R14.64+0x100], !P5 ;  /* 0x0b1001000e091fae */ /* 0x0003e8000e901d46 */
[----:B------:R-:W0:Y:S01]  /*6ce0*/  LDGDEPBAR ;  /* 0x00000000000079af */ /* 0x000e220000000000 */
[----:B------:R-:W-:Y:S05]  /*6cf0*/  @P0 BRA `(.L_x_88) ;  /* 0x0000002000000947 */ /* 0x000fea0003800000 */
[----:B------:R-:W-:-:S04]  /*6d00*/  DEPBAR.LE SB0, 0x1 ;  /* 0x000080400000791a */ /* 0x000fc80000000000 */
[----:B------:R-:W-:Y:S05]  /*6d10*/  BRA `(.L_x_89) ;  /* 0x00005c2000007947 */ /* 0x000fea0003800000 */
.L_x_88:
[----:B-1---5:R-:W-:Y:S01]  /*6d20*/  SHF.R.S32.HI R14, RZ, 0x1f, R81 ;  /* 0x0000001fff0e7819 */ /* 0x022fe20000011451 */
[----:B------:R-:W-:Y:S01]  /*6d30*/  ULDC.U8 UR4, c[0x0][0x298] ;  /* 0x0000a60000047ab9 */ /* 0x000fe20000000000 */
[-C--:B------:R-:W-:Y:S01]  /*6d40*/  LEA.HI R23, R8, R79.reuse, RZ, 0x2 ;  /* 0x0000004f08177211 */ /* 0x080fe200078f10ff */
[----:B------:R-:W-:Y:S01]  /*6d50*/  IMAD.WIDE.U32 R12, R81, c[0x0][0x280], RZ ;  /* 0x0000a000510c7a25 */ /* 0x000fe200078e00ff */
[----:B------:R-:W-:Y:S01]  /*6d60*/  ISETP.NE.AND P2, PT, RZ, UR4, PT ;  /* 0x00000004ff007c0c */ /* 0x000fe2000bf45270 */
[----:B------:R-:W-:Y:S01]  /*6d70*/  BSSY B2, `(.L_x_89) ;  /* 0x00005bc000027945 */ /* 0x000fe20003800000 */
[----:B------:R-:W-:Y:S01]  /*6d80*/  LOP3.LUT R8, R23, 0xfffffffc, RZ, 0xc0, !PT ;  /* 0xfffffffc17087812 */ /* 0x000fe200078ec0ff */
[C---:B------:R-:W-:Y:S01]  /*6d90*/  IMAD R10, R14.reuse, c[0x0][0x280], RZ ;  /* 0x0000a0000e0a7a24 */ /* 0x040fe200078e02ff */
[----:B------:R-:W-:Y:S01]  /*6da0*/  SHF.R.S32.HI R23, RZ, 0x2, R23 ;  /* 0x00000002ff177819 */ /* 0x000fe20000011417 */
[----:B------:R-:W-:Y:S01]  /*6db0*/  IMAD R14, R14, c[0x0][0x290], RZ ;  /* 0x0000a4000e0e7a24 */ /* 0x000fe200078e02ff */
[----:B------:R-:W-:Y:S01]  /*6dc0*/  LEA R40, P1, R12, c[0x0][0x270], 0x1 ;  /* 0x00009c000c287a11 */ /* 0x000fe200078208ff */
[C---:B------:R-:W-:Y:S01]  /*6dd0*/  IMAD R10, R81.reuse, c[0x0][0x284], R10 ;  /* 0x0000a100510a7a24 */ /* 0x040fe200078e020a */
[----:B------:R-:W-:Y:S01]  /*6de0*/  IADD3 R49, -R8, R79, RZ ;  /* 0x0000004f08317210 */ /* 0x000fe20007ffe1ff */
[----:B------:R-:W-:-:S02]  /*6df0*/  IMAD R9, R81, c[0x0][0x294], R14 ;  /* 0x0000a50051097a24 */ /* 0x000fc400078e020e */
[----:B------:R-:W-:Y:S01]  /*6e00*/  IMAD.WIDE.U32 R14, R81, c[0x0][0x290], RZ ;  /* 0x0000a400510e7a25 */ /* 0x000fe200078e00ff */
[----:B------:R-:W-:-:S03]  /*6e10*/  SHF.L.U32 R32, R49, 0x3, RZ ;  /* 0x0000000331207819 */ /* 0x000fc600000006ff */
[----:B------:R-:W-:Y:S01]  /*6e20*/  IMAD.IADD R10, R10, 0x1, R13 ;  /* 0x000000010a0a7824 */ /* 0x000fe200078e020d */
[----:B------:R-:W-:Y:S01]  /*6e30*/  LEA R34, P0, R14, c[0x0][0x288], 0x1 ;  /* 0x0000a2000e227a11 */ /* 0x000fe200078008ff */
[----:B------:R-:W-:Y:S02]  /*6e40*/  IMAD.IADD R9, R9, 0x1, R15 ;  /* 0x0000000109097824 */ /* 0x000fe400078e020f */
[----:B------:R-:W-:Y:S01]  /*6e50*/  IMAD R8, R80, 0x80, R23 ;  /* 0x0000008050087824 */ /* 0x000fe200078e0217 */
[----:B------:R-:W-:Y:S02]  /*6e60*/  LEA.HI.X R41, R12, c[0x0][0x274], R10, 0x1, P1 ;  /* 0x00009d000c297a11 */ /* 0x000fe400008f0c0a */
[----:B------:R-:W-:Y:S01]  /*6e70*/  LEA.HI.X R35, R14, c[0x0][0x28c], R9, 0x1, P0 ;  /* 0x0000a3000e237a11 */ /* 0x000fe200000f0c09 */
[----:B------:R-:W-:Y:S05]  /*6e80*/  @!P2 BRA `(.L_x_90) ;  /* 0x00002b100000a947 */ /* 0x000fea0003800000 */
[----:B------:R-:W-:Y:S01]  /*6e90*/  ISETP.GE.AND P0, PT, R8, R71, PT ;  /* 0x000000470800720c */ /* 0x000fe20003f06270 */
[----:B------:R-:W-:Y:S01]  /*6ea0*/  BSSY B0, `(.L_x_91) ;  /* 0x000004d000007945 */ /* 0x000fe20003800000 */
[----:B------:R-:W-:Y:S01]  /*6eb0*/  SHF.L.U32 R25, R49, 0x2, RZ ;  /* 0x0000000231197819 */ /* 0x000fe200000006ff */
        /* <DEDUP_REMOVED lines=12> */
[----:B------:R-:W-:Y:S05]  /*6f80*/  @P0 BRA `(.L_x_92) ;  /* 0x000003e000000947 */ /* 0x000fea0003800000 */
[C---:B------:R-:W-:Y:S01]  /*6f90*/  IADD3 R9, R25.reuse, 0x10, RZ ;  /* 0x0000001019097810 */ /* 0x040fe20007ffe0ff */
[----:B------:R-:W-:Y:S01]  /*6fa0*/  CS2R R38, SRZ ;  /* 0x0000000000267805 */ /* 0x000fe2000001ff00 */
[----:B------:R-:W-:Y:S01]  /*6fb0*/  ISETP.GE.AND P1, PT, R25, c[0x0][0x27c], PT ;  /* 0x00009f0019007a0c */ /* 0x000fe20003f26270 */
[----:B------:R-:W-:Y:S01]  /*6fc0*/  CS2R R50, SRZ ;  /* 0x0000000000327805 */ /* 0x000fe2000001ff00 */
[----:B------:R-:W-:Y:S01]  /*6fd0*/  ISETP.GE.AND P0, PT, R9, c[0x0][0x27c], PT ;  /* 0x00009f0009007a0c */ /* 0x000fe20003f06270 */
[----:B------:R-:W-:Y:S01]  /*6fe0*/  CS2R R36, SRZ ;  /* 0x0000000000247805 */ /* 0x000fe2000001ff00 */
[----:B------:R-:W-:Y:S01]  /*6ff0*/  CS2R R48, SRZ ;  /* 0x0000000000307805 */ /* 0x000fe2000001ff00 */
[----:B------:R-:W-:-:S02]  /*7000*/  IADD3 R15, R25, 0x20, RZ ;  /* 0x00000020190f7810 */ /* 0x000fc40007ffe0ff */
[C---:B------:R-:W-:Y:S02]  /*7010*/  IADD3 R13, R25.reuse, 0x30, RZ ;  /* 0x00000030190d7810 */ /* 0x040fe40007ffe0ff */
[----:B------:R-:W-:-:S04]  /*7020*/  IADD3 R11, R25, 0x40, RZ ;  /* 0x00000040190b7810 */ /* 0x000fc80007ffe0ff */
[C---:B------:R-:W-:Y:S02]  /*7030*/  @!P1 IMAD.WIDE R30, R25.reuse, 0x2, R40 ;  /* 0x00000002191e9825 */ /* 0x040fe400078e0228 */
[----:B------:R-:W-:Y:S02]  /*7040*/  @!P0 SHF.R.S32.HI R8, RZ, 0x1f, R9 ;  /* 0x0000001fff088819 */ /* 0x000fe40000011409 */
[----:B------:R-:W-:Y:S01]  /*7050*/  @!P1 IMAD.WIDE R28, R25, 0x2, R34 ;  /* 0x00000002191c9825 */ /* 0x000fe200078e0222 */
[----:B------:R1:W5:Y:S01]  /*7060*/  @!P1 LD.E.64 R38, [R30.64] ;  /* 0x000000061e269980 */ /* 0x000362000c101b00 */
[----:B------:R-:W-:Y:S02]  /*7070*/  @!P0 LEA.HI R9, R8, R9, RZ, 0x2 ;  /* 0x0000000908098211 */ /* 0x000fe400078f10ff */
[----:B------:R-:W-:Y:S01]  /*7080*/  ISETP.GE.AND P3, PT, R15, c[0x0][0x27c], PT ;  /* 0x00009f000f007a0c */ /* 0x000fe20003f66270 */
[----:B------:R2:W5:Y:S01]  /*7090*/  @!P1 LD.E.64 R50, [R28.64] ;  /* 0x000000061c329980 */ /* 0x000562000c101b00 */
[----:B------:R-:W-:-:S05]  /*70a0*/  @!P0 LOP3.LUT R9, R9, 0xfffffffc, RZ, 0xc0, !PT ;  /* 0xfffffffc09098812 */ /* 0x000fca00078ec0ff */
[----:B------:R-:W-:-:S04]  /*70b0*/  @!P0 IMAD.WIDE R26, R9, 0x2, R40 ;  /* 0x00000002091a8825 */ /* 0x000fc800078e0228 */
[----:B------:R-:W-:Y:S01]  /*70c0*/  @!P0 IMAD.WIDE R42, R9, 0x2, R34 ;  /* 0x00000002092a8825 */ /* 0x000fe200078e0222 */
[----:B------:R-:W-:Y:S01]  /*70d0*/  IADD3 R9, R25, 0x50, RZ ;  /* 0x0000005019097810 */ /* 0x000fe20007ffe0ff */
[----:B------:R3:W5:Y:S01]  /*70e0*/  @!P0 LD.E.64 R36, [R26.64] ;  /* 0x000000061a248980 */ /* 0x000762000c101b00 */
[----:B------:R-:W-:Y:S02]  /*70f0*/  ISETP.GE.AND P2, PT, R13, c[0x0][0x27c], PT ;  /* 0x00009f000d007a0c */ /* 0x000fe40003f46270 */
[----:B------:R-:W-:Y:S01]  /*7100*/  ISETP.GE.AND P1, PT, R11, c[0x0][0x27c], PT ;  /* 0x00009f000b007a0c */ /* 0x000fe20003f26270 */
[----:B------:R4:W5:Y:S01]  /*7110*/  @!P0 LD.E.64 R48, [R42.64] ;  /* 0x000000062a308980 */ /* 0x000962000c101b00 */
[----:B------:R-:W-:Y:S02]  /*7120*/  ISETP.GE.AND P0, PT, R9, c[0x0][0x27c], PT ;  /* 0x00009f0009007a0c */ /* 0x000fe40003f06270 */
[----:B------:R-:W-:-:S07]  /*7130*/  @!P3 SHF.R.S32.HI R14, RZ, 0x1f, R15 ;  /* 0x0000001fff0eb819 */ /* 0x000fce000001140f */
[----:B------:R-:W-:Y:S02]  /*7140*/  @!P2 SHF.R.S32.HI R12, RZ, 0x1f, R13 ;  /* 0x0000001fff0ca819 */ /* 0x000fe4000001140d */
[----:B------:R-:W-:Y:S02]  /*7150*/  @!P1 SHF.R.S32.HI R10, RZ, 0x1f, R11 ;  /* 0x0000001fff0a9819 */ /* 0x000fe4000001140b */
[----:B------:R-:W-:Y:S02]  /*7160*/  @!P0 SHF.R.S32.HI R8, RZ, 0x1f, R9 ;  /* 0x0000001fff088819 */ /* 0x000fe40000011409 */
[----:B------:R-:W-:Y:S02]  /*7170*/  @!P3 LEA.HI R15, R14, R15, RZ, 0x2 ;  /* 0x0000000f0e0fb211 */ /* 0x000fe400078f10ff */
[----:B------:R-:W-:Y:S02]  /*7180*/  @!P2 LEA.HI R13, R12, R13, RZ, 0x2 ;  /* 0x0000000d0c0da211 */ /* 0x000fe400078f10ff */
[----:B------:R-:W-:-:S02]  /*7190*/  @!P1 LEA.HI R11, R10, R11, RZ, 0x2 ;  /* 0x0000000b0a0b9211 */ /* 0x000fc400078f10ff */
[----:B------:R-:W-:Y:S02]  /*71a0*/  @!P0 LEA.HI R9, R8, R9, RZ, 0x2 ;  /* 0x0000000908098211 */ /* 0x000fe400078f10ff */
[----:B------:R-:W-:Y:S02]  /*71b0*/  @!P3 LOP3.LUT R15, R15, 0xfffffffc, RZ, 0xc0, !PT ;  /* 0xfffffffc0f0fb812 */ /* 0x000fe400078ec0ff */
[----:B------:R-:W-:Y:S02]  /*71c0*/  @!P2 LOP3.LUT R13, R13, 0xfffffffc, RZ, 0xc0, !PT ;  /* 0xfffffffc0d0da812 */ /* 0x000fe400078ec0ff */
[----:B------:R-:W-:Y:S02]  /*71d0*/  @!P1 LOP3.LUT R11, R11, 0xfffffffc, RZ, 0xc0, !PT ;  /* 0xfffffffc0b0b9812 */ /* 0x000fe400078ec0ff */
[----:B------:R-:W-:Y:S01]  /*71e0*/  @!P0 LOP3.LUT R9, R9, 0xfffffffc, RZ, 0xc0, !PT ;  /* 0xfffffffc09098812 */ /* 0x000fe200078ec0ff */
[----:B------:R-:W-:Y:S01]  /*71f0*/  @!P3 IMAD.WIDE R54, R15, 0x2, R40 ;  /* 0x000000020f36b825 */ /* 0x000fe200078e0228 */
[----:B--2---:R-:W-:Y:S01]  /*7200*/  CS2R R28, SRZ ;  /* 0x00000000001c7805 */ /* 0x004fe2000001ff00 */
[----:B-1----:R-:W-:-:S02]  /*7210*/  CS2R R30, SRZ ;  /* 0x00000000001e7805 */ /* 0x002fc4000001ff00 */
[--C-:B------:R-:W-:Y:S01]  /*7220*/  @!P2 IMAD.WIDE R52, R13, 0x2, R40.reuse ;  /* 0x000000020d34a825 */ /* 0x100fe200078e0228 */
[----:B---3--:R-:W-:Y:S01]  /*7230*/  CS2R R26, SRZ ;  /* 0x00000000001a7805 */ /* 0x008fe2000001ff00 */
[----:B------:R-:W-:Y:S01]  /*7240*/  CS2R R68, SRZ ;  /* 0x0000000000447805 */ /* 0x000fe2000001ff00 */
[----:B------:R1:W5:Y:S01]  /*7250*/  @!P3 LD.E.64 R28, [R54.64] ;  /* 0x00000006361cb980 */ /* 0x000362000c101b00 */
[----:B----4-:R-:W-:-:S03]  /*7260*/  @!P1 IMAD.WIDE R42, R11, 0x2, R40 ;  /* 0x000000020b2a9825 */ /* 0x010fc600078e0228 */
[----:B------:R1:W5:Y:S01]  /*7270*/  @!P2 LD.E.64 R26, [R52.64] ;  /* 0x00000006341aa980 */ /* 0x000362000c101b00 */
[--C-:B------:R-:W-:Y:S02]  /*7280*/  @!P3 IMAD.WIDE R56, R15, 0x2, R34.reuse ;  /* 0x000000020f38b825 */ /* 0x100fe400078e0222 */
[----:B------:R-:W-:Y:S02]  /*7290*/  CS2R R14, SRZ ;  /* 0x00000000000e7805 */ /* 0x000fe4000001ff00 */
[--C-:B------:R-:W-:Y:S01]  /*72a0*/  @!P2 IMAD.WIDE R44, R13, 0x2, R34.reuse ;  /* 0x000000020d2ca825 */ /* 0x100fe200078e0222 */
[----:B------:R1:W5:Y:S01]  /*72b0*/  @!P3 LD.E.64 R30, [R56.64] ;  /* 0x00000006381eb980 */ /* 0x000362000c101b00 */
[----:B------:R-:W-:Y:S02]  /*72c0*/  CS2R R12, SRZ ;  /* 0x00000000000c7805 */ /* 0x000fe4000001ff00 */
[----:B------:R-:W-:Y:S01]  /*72d0*/  @!P1 IMAD.WIDE R46, R11, 0x2, R34 ;  /* 0x000000020b2e9825 */ /* 0x000fe200078e0222 */
[----:B------:R1:W5:Y:S01]  /*72e0*/  @!P1 LD.E.64 R14, [R42.64] ;  /* 0x000000062a0e9980 */ /* 0x000362000c101b00 */
[----:B------:R-:W-:-:S02]  /*72f0*/  CS2R R10, SRZ ;  /* 0x00000000000a7805 */ /* 0x000fc4000001ff00 */
[----:B------:R-:W-:-:S04]  /*7300*/  @!P0 IMAD.WIDE R40, R9, 0x2, R40 ;  /* 0x0000000209288825 */ /* 0x000fc800078e0228 */
[----:B------:R-:W-:Y:S01]  /*7310*/  @!P0 IMAD.WIDE R34, R9, 0x2, R34 ;  /* 0x0000000209228825 */ /* 0x000fe200078e0222 */
[----:B------:R1:W5:Y:S01]  /*7320*/  @!P2 LD.E.64 R10, [R44.64] ;  /* 0x000000062c0aa980 */ /* 0x000362000c101b00 */
[----:B------:R-:W-:-:S03]  /*7330*/  CS2R R8, SRZ ;  /* 0x0000000000087805 */ /* 0x000fc6000001ff00 */
[----:B------:R1:W5:Y:S04]  /*7340*/  @!P0 LD.E.64 R12, [R40.64] ;  /* 0x00000006280c8980 */ /* 0x000368000c101b00 */
[----:B------:R1:W5:Y:S04]  /*7350*/  @!P1 LD.E.64 R8, [R46.64] ;  /* 0x000000062e089980 */ /* 0x000368000c101b00 */
[----:B------:R1:W5:Y:S02]  /*7360*/  @!P0 LD.E.64 R68, [R34.64] ;  /* 0x0000000622448980 */ /* 0x000364000c101b00 */
.L_x_92:
[----:B------:R-:W-:Y:S05]  /*7370*/  BSYNC B0 ;  /* 0x0000000000007941 */ /* 0x000fea0003800000 */
.L_x_91:
[--C-:B-----5:R-:W-:Y:S01]  /*7380*/  IMAD.MOV.U32 R61, RZ, RZ, R27.reuse ;  /* 0x000000ffff3d7224 */ /* 0x120fe200078e001b */
[--C-:B------:R-:W-:Y:S01]  /*7390*/  SHF.R.U64 R33, R26, 0x10, R27.reuse ;  /* 0x000000101a217819 */ /* 0x100fe2000000121b */
[----:B------:R-:W-:Y:S01]  /*73a0*/  IMAD.MOV.U32 R64, RZ, RZ, R36 ;  /* 0x000000ffff407224 */ /* 0x000fe200078e0024 */
[----:B------:R-:W-:Y:S01]  /*73b0*/  SHF.R.U32.HI R58, RZ, 0x10, R27 ;  /* 0x00000010ff3a7819 */ /* 0x000fe2000001161b */
[----:B------:R-:W-:Y:S01]  /*73c0*/  IMAD.MOV.U32 R60, RZ, RZ, R26 ;  /* 0x000000ffff3c7224 */ /* 0x000fe200078e001a */
[----:B-1----:R-:W-:Y:S01]  /*73d0*/  SHF.R.U64 R54, R14, 0x10, R15 ;  /* 0x000000100e367819 */ /* 0x002fe2000000120f */
[----:B------:R-:W-:Y:S01]  /*73e0*/  IMAD.MOV.U32 R67, RZ, RZ, R39 ;  /* 0x000000ffff437224 */ /* 0x000fe200078e0027 */
[----:B------:R-:W-:Y:S01]  /*73f0*/  SHF.R.U32.HI R27, RZ, 0x10, R15 ;  /* 0x00000010ff1b7819 */ /* 0x000fe2000001160f */
[----:B------:R-:W-:Y:S01]  /*7400*/  IMAD.MOV.U32 R55, RZ, RZ, R51 ;  /* 0x000000ffff377224 */ /* 0x000fe200078e0033 */
[----:B------:R-:W-:Y:S01]  /*7410*/  SHF.R.U32.HI R43, RZ, 0x10, R39 ;  /* 0x00000010ff2b7819 */ /* 0x000fe20000011627 */
[----:B------:R-:W-:Y:S01]  /*7420*/  IMAD.MOV.U32 R65, RZ, RZ, R37 ;  /* 0x000000ffff417224 */ /* 0x000fe200078e0025 */
[----:B------:R-:W-:Y:S01]  /*7430*/  PRMT R27, R27, 0x5410, R54 ;  /* 0x000054101b1b7816 */ /* 0x000fe20000000036 */
[----:B------:R-:W-:Y:S01]  /*7440*/  IMAD.MOV.U32 R42, RZ, RZ, R48 ;  /* 0x000000ffff2a7224 */ /* 0x000fe200078e0030 */
[----:B------:R-:W-:Y:S01]  /*7450*/  SHF.R.S32.HI R54, RZ, 0x1f, R23 ;  /* 0x0000001fff367819 */ /* 0x000fe20000011417 */
[----:B------:R-:W-:Y:S01]  /*7460*/  IMAD.MOV.U32 R62, RZ, RZ, R28 ;  /* 0x000000ffff3e7224 */ /* 0x000fe200078e001c */
[--C-:B------:R-:W-:Y:S01]  /*7470*/  SHF.R.U64 R44, R50, 0x10, R51.reuse ;  /* 0x00000010322c7819 */ /* 0x100fe20000001233 */
[----:B------:R-:W-:Y:S01]  /*7480*/  IMAD.MOV.U32 R46, RZ, RZ, R50 ;  /* 0x000000ffff2e7224 */ /* 0x000fe200078e0032 */
[----:B------:R-:W-:Y:S01]  /*7490*/  SHF.R.U32.HI R26, RZ, 0x10, R51 ;  /* 0x00000010ff1a7819 */ /* 0x000fe20000011633 */
[----:B------:R-:W-:Y:S01]  /*74a0*/  IMAD.MOV.U32 R51, RZ, RZ, R31 ;  /* 0x000000ffff337224 */ /* 0x000fe200078e001f */
[----:B------:R-:W-:Y:S01]  /*74b0*/  LEA.HI R54, R54, R23, RZ, 0x3 ;  /* 0x0000001736367211 */ /* 0x000fe200078f18ff */
[----:B------:R-:W-:Y:S01]  /*74c0*/  IMAD.MOV.U32 R53, RZ, RZ, R49 ;  /* 0x000000ffff357224 */ /* 0x000fe200078e0031 */
[----:B------:R-:W-:Y:S01]  /*74d0*/  PRMT R44, R44, 0x5410, R43 ;  /* 0x000054102c2c7816 */ /* 0x000fe2000000002b */
[----:B------:R-:W-:Y:S01]  /*74e0*/  IMAD.MOV.U32 R66, RZ, RZ, R38 ;  /* 0x000000ffff427224 */ /* 0x000fe200078e0026 */
[----:B------:R-:W-:Y:S01]  /*74f0*/  PRMT R43, R64, 0x5410, R26 ;  /* 0x00005410402b7816 */ /* 0x000fe2000000001a */
[----:B------:R-:W-:Y:S01]  /*7500*/  IMAD.MOV.U32 R63, RZ, RZ, R29 ;  /* 0x000000ffff3f7224 */ /* 0x000fe200078e001d */
[----:B------:R-:W-:Y:S01]  /*7510*/  LOP3.LUT R26, R54, 0xfffffff8, RZ, 0xc0, !PT ;  /* 0xfffffff8361a7812 */ /* 0x000fe200078ec0ff */
[----:B------:R-:W-:Y:S01]  /*7520*/  IMAD.MOV.U32 R34, RZ, RZ, R10 ;  /* 0x000000ffff227224 */ /* 0x000fe200078e000a */
[----:B------:R-:W-:Y:S01]  /*7530*/  SHF.R.U64 R45, R38, 0x10, R39 ;  /* 0x00000010262d7819 */ /* 0x000fe20000001227 */
[----:B------:R-:W-:Y:S01]  /*7540*/  IMAD.MOV.U32 R38, RZ, RZ, R30 ;  /* 0x000000ffff267224 */ /* 0x000fe200078e001e */
[--C-:B------:R-:W-:Y:S01]  /*7550*/  SHF.R.U64 R41, R36, 0x10, R37.reuse ;  /* 0x0000001024297819 */ /* 0x100fe20000001225 */
[----:B------:R-:W-:Y:S01]  /*7560*/  IMAD.IADD R26, R23, 0x1, -R26 ;  /* 0x00000001171a7824 */ /* 0x000fe200078e0a1a */
[----:B------:R-:W-:Y:S01]  /*7570*/  SHF.R.U32.HI R39, RZ, 0x10, R37 ;  /* 0x00000010ff277819 */ /* 0x000fe20000011625 */
[----:B------:R-:W-:Y:S01]  /*7580*/  IMAD.MOV.U32 R59, RZ, RZ, R15 ;  /* 0x000000ffff3b7224 */ /* 0x000fe200078e000f */
[----:B------:R-:W-:Y:S01]  /*7590*/  SHF.R.U64 R37, R28, 0x10, R29 ;  /* 0x000000101c257819 */ /* 0x000fe2000000121d */
[----:B------:R-:W-:Y:S01]  /*75a0*/  IMAD.MOV.U32 R28, RZ, RZ, R14 ;  /* 0x000000ffff1c7224 */ /* 0x000fe200078e000e */
[----:B------:R-:W-:Y:S01]  /*75b0*/  SHF.R.U64 R40, R48, 0x10, R49 ;  /* 0x0000001030287819 */ /* 0x000fe20000001231 */
[----:B------:R-:W-:Y:S01]  /*75c0*/  IMAD R48, R80, -0x80, R71 ;  /* 0xffffff8050307824 */ /* 0x000fe200078e0247 */
[----:B------:R-:W-:Y:S01]  /*75d0*/  PRMT R37, R37, 0x5410, R51 ;  /* 0x0000541025257816 */ /* 0x000fe20000000033 */
[C---:B------:R-:W-:Y:S01]  /*75e0*/  IMAD.SHL.U32 R51, R26.reuse, 0x40, RZ ;  /* 0x000000401a337824 */ /* 0x040fe200078e00ff */
[----:B------:R-:W-:Y:S01]  /*75f0*/  LOP3.LUT P1, RZ, R26, 0x4, RZ, 0xc0, !PT ;  /* 0x000000041aff7812 */ /* 0x000fe2000782c0ff */
[----:B------:R-:W-:Y:S01]  /*7600*/  IMAD.MOV.U32 R14, RZ, RZ, R12 ;  /* 0x000000ffff0e7224 */ /* 0x000fe200078e000c */
[----:B------:R-:W-:Y:S01]  /*7610*/  IMNMX R48, R48, 0x80, PT ;  /* 0x0000008030307817 */ /* 0x000fe20003800200 */
[----:B------:R-:W-:Y:S01]  /*7620*/  IMAD.MOV.U32 R57, RZ, RZ, R13 ;  /* 0x000000ffff397224 */ /* 0x000fe200078e000d */
[----:B------:R-:W-:Y:S01]  /*7630*/  LOP3.LUT R51, R51, 0x1c0, RZ, 0xc0, !PT ;  /* 0x000001c033337812 */ /* 0x000fe200078ec0ff */
[----:B------:R-:W-:Y:S01]  /*7640*/  IMAD.MOV.U32 R24, RZ, RZ, R68 ;  /* 0x000000ffff187224 */ /* 0x000fe200078e0044 */
[----:B------:R-:W-:Y:S01]  /*7650*/  ISETP.GE.AND P0, PT, R23, R48, PT ;  /* 0x000000301700720c */ /* 0x000fe20003f06270 */
[----:B------:R-:W-:-:S04]  /*7660*/  DEPBAR.LE SB0, 0x1 ;  /* 0x000080400000791a */ /* 0x000fc80000000000 */
[----:B------:R-:W-:Y:S01]  /*7670*/  LOP3.LUT R26, R51, 0x18, R32, 0xf8, !PT ;  /* 0x00000018331a7812 */ /* 0x000fe200078ef820 */
[----:B------:R-:W-:Y:S01]  /*7680*/  BSSY B1, `(.L_x_93) ;  /* 0x000012e000017945 */ /* 0x000fe20003800000 */
[----:B------:R-:W-:Y:S02]  /*7690*/  SHF.R.U32.HI R51, RZ, 0x3, R51 ;  /* 0x00000003ff337819 */ /* 0x000fe40000011633 */
[----:B------:R-:W-:Y:S02]  /*76a0*/  SHF.R.U64 R56, R12, 0x10, R13 ;  /* 0x000000100c387819 */ /* 0x000fe4000000120d */
[----:B------:R-:W-:Y:S02]  /*76b0*/  LOP3.LUT R26, R26, R51, RZ, 0x3c, !PT ;  /* 0x000000331a1a7212 */ /* 0x000fe400078e3cff */
[----:B------:R-:W-:Y:S02]  /*76c0*/  SHF.R.U32.HI R12, RZ, 0x10, R11 ;  /* 0x00000010ff0c7819 */ /* 0x000fe4000001160b */
[----:B------:R-:W-:Y:S01]  /*76d0*/  SHF.R.U32.HI R52, RZ, 0x10, R49 ;  /* 0x00000010ff347819 */ /* 0x000fe20000011631 */
[----:B------:R-:W-:Y:S01]  /*76e0*/  IMAD R26, R21, 0x200, R26 ;  /* 0x00000200151a7824 */ /* 0x000fe200078e021a */
[----:B------:R-:W-:Y:S01]  /*76f0*/  SHF.R.U64 R36, R30, 0x10, R31 ;  /* 0x000000101e247819 */ /* 0x000fe2000000121f */
[----:B------:R-:W-:Y:S01]  /*7700*/  IMAD.MOV.U32 R49, RZ, RZ, R11 ;  /* 0x000000ffff317224 */ /* 0x000fe200078e000b */
[----:B------:R-:W-:Y:S01]  /*7710*/  SHF.R.U32.HI R50, RZ, 0x10, R31 ;  /* 0x00000010ff327819 */ /* 0x000fe2000001161f */
[----:B------:R-:W-:Y:S01]  /*7720*/  IMAD.MOV.U32 R30, RZ, RZ, R8 ;  /* 0x000000ffff1e7224 */ /* 0x000fe200078e0008 */
[----:B------:R-:W-:-:S02]  /*7730*/  SHF.R.U32.HI R35, RZ, 0x10, R29 ;  /* 0x00000010ff237819 */ /* 0x000fc4000001161d */
[----:B------:R-:W-:Y:S01]  /*7740*/  SHF.R.U64 R31, R10, 0x10, R11 ;  /* 0x000000100a1f7819 */ /* 0x000fe2000000120b */
[--C-:B------:R-:W-:Y:S01]  /*7750*/  IMAD.MOV.U32 R11, RZ, RZ, R9.reuse ;  /* 0x000000ffff0b7224 */ /* 0x100fe200078e0009 */
[--C-:B------:R-:W-:Y:S02]  /*7760*/  SHF.R.U64 R10, R8, 0x10, R9.reuse ;  /* 0x00000010080a7819 */ /* 0x100fe40000001209 */
[----:B------:R-:W-:Y:S01]  /*7770*/  SHF.R.U32.HI R29, RZ, 0x10, R9 ;  /* 0x00000010ff1d7819 */ /* 0x000fe20000011609 */
[----:B------:R-:W-:Y:S01]  /*7780*/  IMAD.MOV.U32 R9, RZ, RZ, R69 ;  /* 0x000000ffff097224 */ /* 0x000fe200078e0045 */
[----:B------:R-:W-:Y:S02]  /*7790*/  PRMT R32, R12, 0x7610, R32 ;  /* 0x000076100c207816 */ /* 0x000fe40000000020 */
[----:B------:R-:W-:Y:S02]  /*77a0*/  IADD3 R12, R26, 0x20, RZ ;  /* 0x000000201a0c7810 */ /* 0x000fe40007ffe0ff */
[----:B------:R-:W-:-:S02]  /*77b0*/  SHF.R.U32.HI R13, RZ, 0x10, R13 ;  /* 0x00000010ff0d7819 */ /* 0x000fc4000001160d */
[--C-:B------:R-:W-:Y:S02]  /*77c0*/  SHF.R.U64 R8, R68, 0x10, R69.reuse ;  /* 0x0000001044087819 */ /* 0x100fe40000001245 */
[----:B------:R-:W-:Y:S02]  /*77d0*/  SHF.R.U32.HI R15, RZ, 0x10, R69 ;  /* 0x00000010ff0f7819 */ /* 0x000fe40000011645 */
[----:B------:R-:W-:Y:S02]  /*77e0*/  @P1 IADD3 R12, R26, -0x20, RZ ;  /* 0xffffffe01a0c1810 */ /* 0x000fe40007ffe0ff */
[----:B------:R-:W-:Y:S02]  /*77f0*/  PRMT R40, R40, 0x5410, R39 ;  /* 0x0000541028287816 */ /* 0x000fe40000000027 */
[----:B------:R-:W-:Y:S02]  /*7800*/  PRMT R36, R36, 0x5410, R35 ;  /* 0x0000541024247816 */ /* 0x000fe40000000023 */
[----:B------:R-:W-:-:S02]  /*7810*/  PRMT R47, R66, 0x7610, R47 ;  /* 0x00007610422f7816 */ /* 0x000fc4000000002f */
[----:B------:R-:W-:Y:S02]  /*7820*/  PRMT R46, R46, 0x5410, R67 ;  /* 0x000054102e2e7816 */ /* 0x000fe40000000043 */
[----:B------:R-:W-:Y:S02]  /*7830*/  PRMT R42, R42, 0x5410, R65 ;  /* 0x000054102a2a7816 */ /* 0x000fe40000000041 */
[----:B------:R-:W-:Y:S02]  /*7840*/  PRMT R39, R62, 0x5410, R52 ;  /* 0x000054103e277816 */ /* 0x000fe40000000034 */
        /* <DEDUP_REMOVED lines=14> */
[----:B------:R-:W-:-:S02]  /*7930*/  LEA R26, R26, 0xc100, 0x1 ;  /* 0x0000c1001a1a7811 */ /* 0x000fc400078e08ff */
[----:B------:R-:W-:Y:S01]  /*7940*/  LEA R12, R12, 0xc100, 0x1 ;  /* 0x0000c1000c0c7811 */ /* 0x000fe200078e08ff */
[----:B------:R-:W-:Y:S06]  /*7950*/  BAR.SYNC.DEFER_BLOCKING 0x0 ;  /* 0x0000000000007b1d */ /* 0x000fec0000010000 */
[----:B------:R-:W-:Y:S05]  /*7960*/  @P0 BRA `(.L_x_94) ;  /* 0x00000ff000000947 */ /* 0x000fea0003800000 */
[----:B------:R-:W-:Y:S01]  /*7970*/  ISETP.GE.AND P0, PT, R25, c[0x0][0x27c], PT ;  /* 0x00009f0019007a0c */ /* 0x000fe20003f06270 */
[----:B------:R-:W-:-:S12]  /*7980*/  BSSY B0, `(.L_x_95) ;  /* 0x0000028000007945 */ /* 0x000fd80003800000 */
[----:B------:R-:W-:Y:S05]  /*7990*/  @P0 BRA `(.L_x_96) ;  /* 0x0000026000000947 */ /* 0x000fea0003800000 */
[----:B------:R-:W1:Y:S01]  /*79a0*/  LDS.128 R8, [R26] ;  /* 0x000000001a087984 */ /* 0x000e620000000c00 */
[----:B------:R-:W-:Y:S02]  /*79b0*/  HADD2.F32 R49, -RZ, R46.H0_H0 ;  /* 0x2000002eff317230 */ /* 0x000fe40000004100 */
[----:B------:R-:W-:Y:S02]  /*79c0*/  HADD2.F32 R54, -RZ, R44.H0_H0 ;  /* 0x2000002cff367230 */ /* 0x000fe40000004100 */
[----:B------:R-:W-:Y:S02]  /*79d0*/  HADD2.F32 R55, -RZ, R45.H0_H0 ;  /* 0x2000002dff377230 */ /* 0x000fe40000004100 */
[----:B------:R-:W-:Y:S02]  /*79e0*/  HADD2.F32 R57, -RZ, R47.H0_H0 ;  /* 0x2000002fff397230 */ /* 0x000fe40000004100 */
[----:B------:R-:W-:Y:S02]  /*79f0*/  HADD2.F32 R60, -RZ, R46.H1_H1 ;  /* 0x3000002eff3c7230 */ /* 0x000fe40000004100 */
[----:B-1----:R-:W-:-:S02]  /*7a00*/  HADD2.F32 R50, -RZ, R8.H0_H0 ;  /* 0x20000008ff327230 */ /* 0x002fc40000004100 */
[----:B------:R-:W-:Y:S02]  /*7a10*/  HADD2.F32 R52, -RZ, R8.H1_H1 ;  /* 0x30000008ff347230 */ /* 0x000fe40000004100 */
[--C-:B------:R-:W-:Y:S01]  /*7a20*/  HADD2.F32 R51, -RZ, R9.reuse.H1_H1 ;  /* 0x30000009ff337230 */ /* 0x100fe20000004100 */
[----:B------:R-:W-:Y:S01]  /*7a30*/  FMUL.FTZ R58, R50, R49 ;  /* 0x00000031323a7220 */ /* 0x000fe20000410000 */
[----:B------:R-:W-:Y:S02]  /*7a40*/  HADD2.F32 R8, -RZ, R9.H0_H0 ;  /* 0x20000009ff087230 */ /* 0x000fe40000004100 */
[--C-:B------:R-:W-:Y:S01]  /*7a50*/  HADD2.F32 R9, -RZ, R10.reuse.H0_H0 ;  /* 0x2000000aff097230 */ /* 0x100fe20000004100 */
[----:B------:R-:W-:Y:S01]  /*7a60*/  FFMA.FTZ R58, R52, R57, R58 ;  /* 0x00000039343a7223 */ /* 0x000fe2000001003a */
[----:B------:R-:W-:Y:S02]  /*7a70*/  HADD2.F32 R53, -RZ, R10.H1_H1 ;  /* 0x3000000aff357230 */ /* 0x000fe40000004100 */
[----:B------:R-:W-:-:S02]  /*7a80*/  HADD2.F32 R10, -RZ, R11.H0_H0 ;  /* 0x2000000bff0a7230 */ /* 0x000fc40000004100 */
[----:B------:R-:W-:Y:S01]  /*7a90*/  HADD2.F32 R56, -RZ, R11.H1_H1 ;  /* 0x3000000bff387230 */ /* 0x000fe20000004100 */
[----:B------:R-:W-:Y:S01]  /*7aa0*/  FMUL.FTZ R11, R52, R49 ;  /* 0x00000031340b7220 */ /* 0x000fe20000410000 */
[----:B------:R-:W-:Y:S01]  /*7ab0*/  HADD2.F32 R52, -RZ, R44.H1_H1 ;  /* 0x3000002cff347230 */ /* 0x000fe20000004100 */
[CC--:B------:R-:W-:Y:S02]  /*7ac0*/  FMUL.FTZ R49, R51.reuse, R54.reuse ;  /* 0x0000003633317220 */ /* 0x0c0fe40000410000 */
[C---:B------:R-:W-:Y:S02]  /*7ad0*/  FMUL.FTZ R54, R8.reuse, R54 ;  /* 0x0000003608367220 */ /* 0x040fe40000410000 */
[-C--:B------:R-:W-:Y:S01]  /*7ae0*/  FFMA.FTZ R49, R8, R55.reuse, -R49 ;  /* 0x0000003708317223 */ /* 0x080fe20000010831 */
[----:B------:R-:W-:Y:S01]  /*7af0*/  HADD2.F32 R8, -RZ, R45.H1_H1 ;  /* 0x3000002dff087230 */ /* 0x000fe20000004100 */
[----:B------:R-:W-:Y:S01]  /*7b00*/  FFMA.FTZ R54, R51, R55, R54 ;  /* 0x0000003733367223 */ /* 0x000fe20000010036 */
[----:B------:R-:W-:Y:S01]  /*7b10*/  HADD2.F32 R51, -RZ, R43.H1_H1 ;  /* 0x3000002bff337230 */ /* 0x000fe20000004100 */
[----:B------:R-:W-:-:S02]  /*7b20*/  FFMA.FTZ R11, R50, R57, -R11 ;  /* 0x00000039320b7223 */ /* 0x000fc4000001080b */
[-C--:B------:R-:W-:Y:S02]  /*7b30*/  FMUL.FTZ R50, R53, R8.reuse ;  /* 0x0000000835327220 */ /* 0x080fe40000410000 */
[-C--:B------:R-:W-:Y:S02]  /*7b40*/  FMUL.FTZ R55, R56, R51.reuse ;  /* 0x0000003338377220 */ /* 0x080fe40000410000 */
[C---:B------:R-:W-:Y:S02]  /*7b50*/  FMUL.FTZ R8, R9.reuse, R8 ;  /* 0x0000000809087220 */ /* 0x040fe40000410000 */
[C---:B------:R-:W-:Y:S02]  /*7b60*/  FMUL.FTZ R51, R10.reuse, R51 ;  /* 0x000000330a337220 */ /* 0x040fe40000410000 */
[----:B------:R-:W-:Y:S02]  /*7b70*/  FFMA.FTZ R55, R10, R52, -R55 ;  /* 0x000000340a377223 */ /* 0x000fe40000010837 */
[-C--:B------:R-:W-:Y:S01]  /*7b80*/  FFMA.FTZ R50, R9, R60.reuse, -R50 ;  /* 0x0000003c09327223 */ /* 0x080fe20000010832 */
[----:B------:R-:W-:Y:S01]  /*7b90*/  F2FP.PACK_AB R9, R54, R49 ;  /* 0x000000313609723e */ /* 0x000fe200000000ff */
[----:B------:R-:W-:Y:S01]  /*7ba0*/  FFMA.FTZ R53, R53, R60, R8 ;  /* 0x0000003c35357223 */ /* 0x000fe20000010008 */
[----:B------:R-:W-:Y:S01]  /*7bb0*/  F2FP.PACK_AB R8, R58, R11 ;  /* 0x0000000b3a08723e */ /* 0x000fe200000000ff */
[----:B------:R-:W-:-:S03]  /*7bc0*/  FFMA.FTZ R52, R56, R52, R51 ;  /* 0x0000003438347223 */ /* 0x000fc60000010033 */
[----:B------:R-:W-:Y:S02]  /*7bd0*/  F2FP.PACK_AB R10, R53, R50 ;  /* 0x00000032350a723e */ /* 0x000fe400000000ff */
[----:B------:R-:W-:-:S05]  /*7be0*/  F2FP.PACK_AB R11, R52, R55 ;  /* 0x00000037340b723e */ /* 0x000fca00000000ff */
[----:B------:R1:W-:Y:S02]  /*7bf0*/  STS.128 [R26], R8 ;  /* 0x000000081a007388 */ /* 0x0003e40000000c00 */
.L_x_96:
[----:B------:R-:W-:Y:S05]  /*7c00*/  BSYNC B0 ;  /* 0x0000000000007941 */ /* 0x000fea0003800000 */
.L_x_95:
[----:B-1----:R-:W-:Y:S01]  /*7c10*/  IADD3 R8, R25, 0x10, RZ ;  /* 0x0000001019087810 */ /* 0x002fe20007ffe0ff */
[----:B------:R-:W-:Y:S03]  /*7c20*/  BSSY B0, `(.L_x_97) ;  /* 0x0000029000007945 */ /* 0x000fe60003800000 */
[----:B------:R-:W-:-:S13]  /*7c30*/  ISETP.GE.AND P0, PT, R8, c[0x0][0x27c], PT ;  /* 0x00009f0008007a0c */ /* 0x000fda0003f06270 */
        /* <DEDUP_REMOVED lines=39> */
.L_x_98:
[----:B------:R-:W-:Y:S05]  /*7eb0*/  BSYNC B0 ;  /* 0x0000000000007941 */ /* 0x000fea0003800000 */
.L_x_97:
[----:B-1----:R-:W-:Y:S01]  /*7ec0*/  IADD3 R8, R25, 0x20, RZ ;  /* 0x0000002019087810 */ /* 0x002fe20007ffe0ff */
[----:B------:R-:W-:Y:S03]  /*7ed0*/  BSSY B0, `(.L_x_99) ;  /* 0x0000029000007945 */ /* 0x000fe60003800000 */
[----:B------:R-:W-:-:S13]  /*7ee0*/  ISETP.GE.AND P0, PT, R8, c[0x0][0x27c], PT ;  /* 0x00009f0008007a0c */ /* 0x000fda0003f06270 */
[----:B------:R-:W-:Y:S05]  /*7ef0*/  @P0 BRA `(.L_x_100) ;  /* 0x0000026000000947 */ /* 0x000fea0003800000 */
[----:B------:R-:W1:Y:S01]  /*7f00*/  LDS.128 R8, [R26+0x4000] ;  /* 0x004000001a087984 */ /* 0x000e620000000c00 */
        /* <DEDUP_REMOVED lines=36> */
[----:B------:R1:W-:Y:S02]  /*8150*/  STS.128 [R26+0x4000], R8 ;  /* 0x004000081a007388 */ /* 0x0003e40000000c00 */
.L_x_100:
[----:B------:R-:W-:Y:S05]  /*8160*/  BSYNC B0 ;  /* 0x0000000000007941 */ /* 0x000fea0003800000 */
.L_x_99:
[----:B-1----:R-:W-:Y:S01]  /*8170*/  IADD3 R8, R25, 0x30, RZ ;  /* 0x0000003019087810 */ /* 0x002fe20007ffe0ff */
[----:B------:R-:W-:Y:S03]  /*8180*/  BSSY B0, `(.L_x_101) ;  /* 0x0000029000007945 */ /* 0x000fe60003800000 */
[----:B------:R-:W-:-:S13]  /*8190*/  ISETP.GE.AND P0, PT, R8, c[0x0][0x27c], PT ;  /* 0x00009f0008007a0c */ /* 0x000fda0003f06270 */
[----:B------:R-:W-:Y:S05]  /*81a0*/  @P0 BRA `(.L_x_102) ;  /* 0x0000026000000947 */ /* 0x000fea0003800000 */
[----:B------:R-:W1:Y:S01]  /*81b0*/  LDS.128 R8, [R12+0x4000] ;  /* 0x004000000c087984 */ /* 0x000e620000000c00 */
[--C-:B------:R-:W-:Y:S02]  /*81c0*/  HADD2.F32 R49, -RZ, R34.reuse.H0_H0 ;  /* 0x20000022ff317230 */ /* 0x100fe40000004100 */
        /* <DEDUP_REMOVED lines=21> */
[----:B------:R-:W-:Y:S01]  /*8320*/  HADD2.F32 R51, -RZ, R32.H0_H0 ;  /* 0x20000020ff337230 */ /* 0x000fe20000004100 */
        /* <DEDUP_REMOVED lines=14> */
.L_x_102:
[----:B------:R-:W-:Y:S05]  /*8410*/  BSYNC B0 ;  /* 0x0000000000007941 */ /* 0x000fea0003800000 */
.L_x_101:
[----:B-1----:R-:W-:Y:S01]  /*8420*/  IADD3 R8, R25, 0x40, RZ ;  /* 0x0000004019087810 */ /* 0x002fe20007ffe0ff */
[----:B------:R-:W-:Y:S03]  /*8430*/  BSSY B0, `(.L_x_103) ;  /* 0x0000029000007945 */ /* 0x000fe60003800000 */
[----:B------:R-:W-:-:S13]  /*8440*/  ISETP.GE.AND P0, PT, R8, c[0x0][0x27c], PT ;  /* 0x00009f0008007a0c */ /* 0x000fda0003f06270 */
[----:B------:R-:W-:Y:S05]  /*8450*/  @P0 BRA `(.L_x_104) ;  /* 0x0000026000000947 */ /* 0x000fea0003800000 */
[----:B------:R-:W1:Y:S01]  /*8460*/  LDS.128 R8, [R26+0x8000] ;  /* 0x008000001a087984 */ /* 0x000e620000000c00 */
[----:B------:R-:W-:Y:S02]  /*8470*/  HADD2.F32 R49, -RZ, R30.H1_H1 ;  /* 0x3000001eff317230 */ /* 0x000fe40000004100 */
[----:B------:R-:W-:Y:S02]  /*8480*/  HADD2.F32 R54, -RZ, R29.H1_H1 ;  /* 0x3000001dff367230 */ /* 0x000fe40000004100 */
[----:B------:R-:W-:Y:S02]  /*8490*/  HADD2.F32 R55, -RZ, R27.H1_H1 ;  /* 0x3000001bff377230 */ /* 0x000fe40000004100 */
[--C-:B------:R-:W-:Y:S02]  /*84a0*/  HADD2.F32 R57, -RZ, R28.reuse.H1_H1 ;  /* 0x3000001cff397230 */ /* 0x100fe40000004100 */
[----:B------:R-:W-:Y:S02]  /*84b0*/  HADD2.F32 R60, -RZ, R28.H0_H0 ;  /* 0x2000001cff3c7230 */ /* 0x000fe40000004100 */
        /* <DEDUP_REMOVED lines=11> */
[----:B------:R-:W-:Y:S01]  /*8570*/  HADD2.F32 R52, -RZ, R27.H0_H0 ;  /* 0x2000001bff347230 */ /* 0x000fe20000004100 */
[CC--:B------:R-:W-:Y:S02]  /*8580*/  FMUL.FTZ R49, R51.reuse, R54.reuse ;  /* 0x0000003633317220 */ /* 0x0c0fe40000410000 */
[C---:B------:R-:W-:Y:S02]  /*8590*/  FMUL.FTZ R54, R8.reuse, R54 ;  /* 0x0000003608367220 */ /* 0x040fe40000410000 */
[-C--:B------:R-:W-:Y:S01]  /*85a0*/  FFMA.FTZ R49, R8, R55.reuse, -R49 ;  /* 0x0000003708317223 */ /* 0x080fe20000010831 */
[----:B------:R-:W-:Y:S01]  /*85b0*/  HADD2.F32 R8, -RZ, R30.H0_H0 ;  /* 0x2000001eff087230 */ /* 0x000fe20000004100 */
        /* <DEDUP_REMOVED lines=16> */
.L_x_104:
[----:B------:R-:W-:Y:S05]  /*86c0*/  BSYNC B0 ;  /* 0x0000000000007941 */ /* 0x000fea0003800000 */
.L_x_103:
[----:B-1----:R-:W-:-:S04]  /*86d0*/  IADD3 R8, R25, 0x50, RZ ;  /* 0x0000005019087810 */ /* 0x002fc80007ffe0ff */
        /* <DEDUP_REMOVED lines=40> */
.L_x_94:
[----:B------:R-:W-:Y:S05]  /*8960*/  BSYNC B1 ;  /* 0x0000000000017941 */ /* 0x000fea0003800000 */
.L_x_93:
[----:B------:R-:W-:-:S04]  /*8970*/  IADD3 R23, R23, 0x40, RZ ;  /* 0x0000004017177810 */ /* 0x000fc80007ffe0ff */
[----:B------:R-:W-:-:S13]  /*8980*/  ISETP.GE.AND P0, PT, R23, R48, PT ;  /* 0x000000301700720c */ /* 0x000fda0003f06270 */
[----:B------:R-:W-:Y:S05]  /*8990*/  @P0 BRA `(.L_x_105) ;  /* 0x00003f9000000947 */ /* 0x000fea0003800000 */
[----:B------:R-:W-:Y:S01]  /*89a0*/  ISETP.GE.AND P0, PT, R25, c[0x0][0x27c], PT ;  /* 0x00009f0019007a0c */ /* 0x000fe20003f06270 */
[----:B------:R-:W-:-:S12]  /*89b0*/  BSSY B0, `(.L_x_106) ;  /* 0x0000028000007945 */ /* 0x000fd80003800000 */
[----:B------:R-:W-:Y:S05]  /*89c0*/  @P0 BRA `(.L_x_107) ;  /* 0x0000026000000947 */ /* 0x000fea0003800000 */
[----:B-1----:R-:W1:Y:S01]  /*89d0*/  LDS.128 R8, [R26+0x2000] ;  /* 0x002000001a087984 */ /* 0x002e620000000c00 */
[----:B------:R-:W-:Y:S02]  /*89e0*/  HADD2.F32 R23, -RZ, R46.H0_H0 ;  /* 0x2000002eff177230 */ /* 0x000fe40000004100 */
[----:B------:R-:W-:Y:S02]  /*89f0*/  HADD2.F32 R52, -RZ, R44.H0_H0 ;  /* 0x2000002cff347230 */ /* 0x000fe40000004100 */
[----:B------:R-:W-:Y:S02]  /*8a00*/  HADD2.F32 R54, -RZ, R45.H0_H0 ;  /* 0x2000002dff367230 */ /* 0x000fe40000004100 */
[----:B------:R-:W-:Y:S02]  /*8a10*/  HADD2.F32 R47, -RZ, R47.H0_H0 ;  /* 0x2000002fff2f7230 */ /* 0x000fe40000004100 */
[----:B------:R-:W-:Y:S02]  /*8a20*/  HADD2.F32 R46, -RZ, R46.H1_H1 ;  /* 0x3000002eff2e7230 */ /* 0x000fe40000004100 */
[----:B------:R-:W-:-:S02]  /*8a30*/  HADD2.F32 R44, -RZ, R44.H1_H1 ;  /* 0x3000002cff2c7230 */ /* 0x000fc40000004100 */
[--C-:B-1----:R-:W-:Y:S02]  /*8a40*/  HADD2.F32 R48, -RZ, R8.reuse.H0_H0 ;  /* 0x20000008ff307230 */ /* 0x102fe40000004100 */
[----:B------:R-:W-:Y:S02]  /*8a50*/  HADD2.F32 R50, -RZ, R8.H1_H1 ;  /* 0x30000008ff327230 */ /* 0x000fe40000004100 */
[--C-:B------:R-:W-:Y:S01]  /*8a60*/  HADD2.F32 R49, -RZ, R9.reuse.H1_H1 ;  /* 0x30000009ff317230 */ /* 0x100fe20000004100 */
[C---:B------:R-:W-:Y:S01]  /*8a70*/  FMUL.FTZ R55, R23.reuse, R48 ;  /* 0x0000003017377220 */ /* 0x040fe20000410000 */
[----:B------:R-:W-:Y:S01]  /*8a80*/  HADD2.F32 R8, -RZ, R9.H0_H0 ;  /* 0x20000009ff087230 */ /* 0x000fe20000004100 */
[----:B------:R-:W-:Y:S01]  /*8a90*/  FMUL.FTZ R53, R23, R50 ;  /* 0x0000003217357220 */ /* 0x000fe20000410000 */
[--C-:B------:R-:W-:Y:S01]  /*8aa0*/  HADD2.F32 R9, -RZ, R10.reuse.H0_H0 ;  /* 0x2000000aff097230 */ /* 0x100fe20000004100 */
[CC--:B------:R-:W-:Y:S01]  /*8ab0*/  FMUL.FTZ R23, R52.reuse, R49.reuse ;  /* 0x0000003134177220 */ /* 0x0c0fe20000410000 */
[----:B------:R-:W-:Y:S01]  /*8ac0*/  HADD2.F32 R51, -RZ, R10.H1_H1 ;  /* 0x3000000aff337230 */ /* 0x000fe20000004100 */
[-C--:B------:R-:W-:Y:S01]  /*8ad0*/  FMUL.FTZ R52, R52, R8.reuse ;  /* 0x0000000834347220 */ /* 0x080fe20000410000 */
[----:B------:R-:W-:Y:S01]  /*8ae0*/  HADD2.F32 R10, -RZ, R11.H0_H0 ;  /* 0x2000000bff0a7230 */ /* 0x000fe20000004100 */
[C---:B------:R-:W-:Y:S01]  /*8af0*/  FFMA.FTZ R23, R54.reuse, R8, -R23 ;  /* 0x0000000836177223 */ /* 0x040fe20000010817 */
[----:B------:R-:W-:Y:S01]  /*8b00*/  HADD2.F32 R8, -RZ, R45.H1_H1 ;  /* 0x3000002dff087230 */ /* 0x000fe20000004100 */
[C---:B------:R-:W-:Y:S01]  /*8b10*/  FFMA.FTZ R53, R47.reuse, R48, -R53 ;  /* 0x000000302f357223 */ /* 0x040fe20000010835 */
[----:B------:R-:W-:Y:S01]  /*8b20*/  HADD2.F32 R11, -RZ, R11.H1_H1 ;  /* 0x3000000bff0b7230 */ /* 0x000fe20000004100 */
[----:B------:R-:W-:Y:S01]  /*8b30*/  FFMA.FTZ R50, R47, R50, R55 ;  /* 0x000000322f327223 */ /* 0x000fe20000010037 */
[----:B------:R-:W-:Y:S01]  /*8b40*/  HADD2.F32 R45, -RZ, R43.H1_H1 ;  /* 0x3000002bff2d7230 */ /* 0x000fe20000004100 */
[----:B------:R-:W-:-:S02]  /*8b50*/  FFMA.FTZ R52, R54, R49, R52 ;  /* 0x0000003136347223 */ /* 0x000fc40000010034 */
[C---:B------:R-:W-:Y:S02]  /*8b60*/  FMUL.FTZ R47, R8.reuse, R51 ;  /* 0x00000033082f7220 */ /* 0x040fe40000410000 */
[C---:B------:R-:W-:Y:S02]  /*8b70*/  FMUL.FTZ R49, R45.reuse, R11 ;  /* 0x0000000b2d317220 */ /* 0x040fe40000410000 */
[-C--:B------:R-:W-:Y:S02]  /*8b80*/  FMUL.FTZ R8, R8, R9.reuse ;  /* 0x0000000908087220 */ /* 0x080fe40000410000 */
[-C--:B------:R-:W-:Y:S02]  /*8b90*/  FMUL.FTZ R45, R45, R10.reuse ;  /* 0x0000000a2d2d7220 */ /* 0x080fe40000410000 */
[----:B------:R-:W-:Y:S01]  /*8ba0*/  FFMA.FTZ R47, R46, R9, -R47 ;  /* 0x000000092e2f7223 */ /* 0x000fe2000001082f */
[----:B------:R-:W-:Y:S01]  /*8bb0*/  F2FP.PACK_AB R9, R52, R23 ;  /* 0x000000173409723e */ /* 0x000fe200000000ff */
[----:B------:R-:W-:-:S02]  /*8bc0*/  FFMA.FTZ R49, R44, R10, -R49 ;  /* 0x0000000a2c317223 */ /* 0x000fc40000010831 */
[----:B------:R-:W-:Y:S01]  /*8bd0*/  FFMA.FTZ R46, R46, R51, R8 ;  /* 0x000000332e2e7223 */ /* 0x000fe20000010008 */
[----:B------:R-:W-:Y:S01]  /*8be0*/  F2FP.PACK_AB R8, R50, R53 ;  /* 0x000000353208723e */ /* 0x000fe200000000ff */
[----:B------:R-:W-:-:S03]  /*8bf0*/  FFMA.FTZ R44, R44, R11, R45 ;  /* 0x0000000b2c2c7223 */ /* 0x000fc6000001002d */
[----:B------:R-:W-:Y:S02]  /*8c00*/  F2FP.PACK_AB R10, R46, R47 ;  /* 0x0000002f2e0a723e */ /* 0x000fe400000000ff */
[----:B------:R-:W-:-:S05]  /*8c10*/  F2FP.PACK_AB R11, R44, R49 ;  /* 0x000000312c0b723e */ /* 0x000fca00000000ff */
[----:B------:R1:W-:Y:S02]  /*8c20*/  STS.128 [R26+0x2000], R8 ;  /* 0x002000081a007388 */ /* 0x0003e40000000c00 */
.L_x_107:
[----:B------:R-:W-:Y:S05]  /*8c30*/  BSYNC B0 ;  /* 0x0000000000007941 */ /* 0x000fea0003800000 */
.L_x_106:
        /* <DEDUP_REMOVED lines=42> */
.L_x_109:
[----:B------:R-:W-:Y:S05]  /*8ee0*/  BSYNC B0 ;  /* 0x0000000000007941 */ /* 0x000fea0003800000 */
.L_x_108:
        /* <DEDUP_REMOVED lines=42> */
.L_x_111:
[----:B------:R-:W-:Y:S05]  /*9190*/  BSYNC B0 ;  /* 0x0000000000007941 */ /* 0x000fea0003800000 */
.L_x_110:
        /* <DEDUP_REMOVED lines=9> */
[----:B------:R-:W-:Y:S02]  /*9230*/  HADD2.F32 R32, -RZ, R32.H0_H0 ;  /* 0x20000020ff207230 */ /* 0x000fe40000004100 */
[----:B------:R-:W-:-:S02]  /*9240*/  HADD2.F32 R34, -RZ, R34.H1_H1 ;  /* 0x30000022ff227230 */ /* 0x000fc40000004100 */
[----:B------:R-:W-:Y:S02]  /*9250*/  HADD2.F32 R31, -RZ, R31.H1_H1 ;  /* 0x3000001fff1f7230 */ /* 0x000fe40000004100 */
[--C-:B-1----:R-:W-:Y:S02]  /*9260*/  HADD2.F32 R36, -RZ, R8.reuse.H0_H0 ;  /* 0x20000008ff247230 */ /* 0x102fe40000004100 */
[----:B------:R-:W-:Y:S02]  /*9270*/  HADD2.F32 R38, -RZ, R8.H1_H1 ;  /* 0x30000008ff267230 */ /* 0x000fe40000004100 */
[--C-:B------:R-:W-:Y:S01]  /*9280*/  HADD2.F32 R37, -RZ, R9.reuse.H1_H1 ;  /* 0x30000009ff257230 */ /* 0x100fe20000004100 */
[C---:B------:R-:W-:Y:S01]  /*9290*/  FMUL.FTZ R43, R23.reuse, R36 ;  /* 0x00000024172b7220 */ /* 0x040fe20000410000 */
[----:B------:R-:W-:Y:S01]  /*92a0*/  HADD2.F32 R8, -RZ, R9.H0_H0 ;  /* 0x20000009ff087230 */ /* 0x000fe20000004100 */
[----:B------:R-:W-:Y:S01]  /*92b0*/  FMUL.FTZ R41, R23, R38 ;  /* 0x0000002617297220 */ /* 0x000fe20000410000 */
[--C-:B------:R-:W-:Y:S01]  /*92c0*/  HADD2.F32 R9, -RZ, R10.reuse.H0_H0 ;  /* 0x2000000aff097230 */ /* 0x100fe20000004100 */
[C---:B------:R-:W-:Y:S01]  /*92d0*/  FMUL.FTZ R23, R40.reuse, R37 ;  /* 0x0000002528177220 */ /* 0x040fe20000410000 */
[----:B------:R-:W-:Y:S01]  /*92e0*/  HADD2.F32 R39, -RZ, R10.H1_H1 ;  /* 0x3000000aff277230 */ /* 0x000fe20000004100 */
[-C--:B------:R-:W-:Y:S01]  /*92f0*/  FMUL.FTZ R40, R40, R8.reuse ;  /* 0x0000000828287220 */ /* 0x080fe20000410000 */
[----:B------:R-:W-:Y:S01]  /*9300*/  HADD2.F32 R10, -RZ, R11.H0_H0 ;  /* 0x2000000bff0a7230 */ /* 0x000fe20000004100 */
[----:B------:R-:W-:Y:S01]  /*9310*/  FFMA.FTZ R23, R42, R8, -R23 ;  /* 0x000000082a177223 */ /* 0x000fe20000010817 */
[----:B------:R-:W-:Y:S01]  /*9320*/  HADD2.F32 R8, -RZ, R33.H1_H1 ;  /* 0x30000021ff087230 */ /* 0x000fe20000004100 */
[C---:B------:R-:W-:Y:S01]  /*9330*/  FFMA.FTZ R41, R35.reuse, R36, -R41 ;  /* 0x0000002423297223 */ /* 0x040fe20000010829 */
[----:B------:R-:W-:Y:S01]  /*9340*/  HADD2.F32 R11, -RZ, R11.H1_H1 ;  /* 0x3000000bff0b7230 */ /* 0x000fe20000004100 */
[----:B------:R-:W-:-:S02]  /*9350*/  FFMA.FTZ R38, R35, R38, R43 ;  /* 0x0000002623267223 */ /* 0x000fc4000001002b */
[C---:B------:R-:W-:Y:S02]  /*9360*/  FMUL.FTZ R33, R8.reuse, R39 ;  /* 0x0000002708217220 */ /* 0x040fe40000410000 */
[----:B------:R-:W-:Y:S02]  /*9370*/  FMUL.FTZ R35, R8, R9 ;  /* 0x0000000908237220 */ /* 0x000fe40000410000 */
[C---:B------:R-:W-:Y:S02]  /*9380*/  FMUL.FTZ R8, R32.reuse, R11 ;  /* 0x0000000b20087220 */ /* 0x040fe40000410000 */
[----:B------:R-:W-:Y:S02]  /*9390*/  FMUL.FTZ R32, R32, R10 ;  /* 0x0000000a20207220 */ /* 0x000fe40000410000 */
[C---:B------:R-:W-:Y:S02]  /*93a0*/  FFMA.FTZ R33, R34.reuse, R9, -R33 ;  /* 0x0000000922217223 */ /* 0x040fe40000010821 */
[----:B------:R-:W-:-:S02]  /*93b0*/  FFMA.FTZ R34, R34, R39, R35 ;  /* 0x0000002722227223 */ /* 0x000fc40000010023 */
[----:B------:R-:W-:Y:S02]  /*93c0*/  FFMA.FTZ R40, R42, R37, R40 ;  /* 0x000000252a287223 */ /* 0x000fe40000010028 */
[C---:B------:R-:W-:Y:S01]  /*93d0*/  FFMA.FTZ R35, R31.reuse, R10, -R8 ;  /* 0x0000000a1f237223 */ /* 0x040fe20000010808 */
[----:B------:R-:W-:Y:S01]  /*93e0*/  F2FP.PACK_AB R8, R38, R41 ;  /* 0x000000292608723e */ /* 0x000fe200000000ff */
[----:B------:R-:W-:Y:S01]  /*93f0*/  FFMA.FTZ R32, R31, R11, R32 ;  /* 0x0000000b1f207223 */ /* 0x000fe20000010020 */
[----:B------:R-:W-:Y:S02]  /*9400*/  F2FP.PACK_AB R9, R40, R23 ;  /* 0x000000172809723e */ /* 0x000fe400000000ff */
[----:B------:R-:W-:Y:S02]  /*9410*/  F2FP.PACK_AB R10, R34, R33 ;  /* 0x00000021220a723e */ /* 0x000fe400000000ff */
[----:B------:R-:W-:-:S05]  /*9420*/  F2FP.PACK_AB R11, R32, R35 ;  /* 0x00000023200b723e */ /* 0x000fca00000000ff */
[----:B------:R1:W-:Y:S02]  /*9430*/  STS.128 [R12+0x6000], R8 ;  /* 0x006000080c007388 */ /* 0x0003e40000000c00 */
.L_x_113:
[----:B------:R-:W-:Y:S05]  /*9440*/  BSYNC B0 ;  /* 0x0000000000007941 */ /* 0x000fea0003800000 */
.L_x_112:
        /* <DEDUP_REMOVED lines=8> */
[----:B------:R-:W-:Y:S02]  /*94d0*/  HADD2.F32 R37, -RZ, R28.H1_H1 ;  /* 0x3000001cff257230 */ /* 0x000fe40000004100 */
[----:B------:R-:W-:Y:S02]  /*94e0*/  HADD2.F32 R30, -RZ, R30.H0_H0 ;  /* 0x2000001eff1e7230 */ /* 0x000fe40000004100 */
[----:B------:R-:W-:-:S02]  /*94f0*/  HADD2.F32 R29, -RZ, R29.H0_H0 ;  /* 0x2000001dff1d7230 */ /* 0x000fc40000004100 */
[----:B------:R-:W-:Y:S02]  /*9500*/  HADD2.F32 R28, -RZ, R28.H0_H0 ;  /* 0x2000001cff1c7230 */ /* 0x000fe40000004100 */
[----:B------:R-:W-:Y:S02]  /*9510*/  HADD2.F32 R27, -RZ, R27.H0_H0 ;  /* 0x2000001bff1b7230 */ /* 0x000fe40000004100 */
        /* <DEDUP_REMOVED lines=10> */
[--C-:B------:R-:W-:Y:S01]  /*95c0*/  HADD2.F32 R10, -RZ, R11.reuse.H0_H0 ;  /* 0x2000000bff0a7230 */ /* 0x100fe20000004100 */
[C---:B------:R-:W-:Y:S01]  /*95d0*/  FFMA.FTZ R23, R38.reuse, R8, -R23 ;  /* 0x0000000826177223 */ /* 0x040fe20000010817 */
[----:B------:R-:W-:Y:S01]  /*95e0*/  HADD2.F32 R11, -RZ, R11.H1_H1 ;  /* 0x3000000bff0b7230 */ /* 0x000fe20000004100 */
[----:B------:R-:W-:-:S02]  /*95f0*/  FFMA.FTZ R38, R38, R31, R35 ;  /* 0x0000001f26267223 */ /* 0x000fc40000010023 */
[----:B------:R-:W-:Y:S02]  /*9600*/  FFMA.FTZ R36, R37, R32, -R36 ;  /* 0x0000002025247223 */ /* 0x000fe40000010824 */
[C---:B------:R-:W-:Y:S02]  /*9610*/  FMUL.FTZ R8, R30.reuse, R33 ;  /* 0x000000211e087220 */ /* 0x040fe40000410000 */
[----:B------:R-:W-:Y:S02]  /*9620*/  FMUL.FTZ R31, R30, R9 ;  /* 0x000000091e1f7220 */ /* 0x000fe40000410000 */
[C---:B------:R-:W-:Y:S02]  /*9630*/  FMUL.FTZ R30, R29.reuse, R11 ;  /* 0x0000000b1d1e7220 */ /* 0x040fe40000410000 */
[----:B------:R-:W-:Y:S02]  /*9640*/  FMUL.FTZ R32, R29, R10 ;  /* 0x0000000a1d207220 */ /* 0x000fe40000410000 */
[----:B------:R-:W-:Y:S01]  /*9650*/  FFMA.FTZ R29, R28, R9, -R8 ;  /* 0x000000091c1d7223 */ /* 0x000fe20000010808 */
[----:B------:R-:W-:Y:S01]  /*9660*/  F2FP.PACK_AB R9, R38, R23 ;  /* 0x000000172609723e */ /* 0x000fe200000000ff */
[----:B------:R-:W-:-:S02]  /*9670*/  FFMA.FTZ R39, R37, R34, R39 ;  /* 0x0000002225277223 */ /* 0x000fc40000010027 */
[----:B------:R-:W-:Y:S02]  /*9680*/  FFMA.FTZ R28, R28, R33, R31 ;  /* 0x000000211c1c7223 */ /* 0x000fe4000001001f */
[----:B------:R-:W-:Y:S01]  /*9690*/  FFMA.FTZ R30, R27, R10, -R30 ;  /* 0x0000000a1b1e7223 */ /* 0x000fe2000001081e */
[----:B------:R-:W-:Y:S01]  /*96a0*/  F2FP.PACK_AB R8, R39, R36 ;  /* 0x000000242708723e */ /* 0x000fe200000000ff */
[----:B------:R-:W-:Y:S01]  /*96b0*/  FFMA.FTZ R11, R27, R11, R32 ;  /* 0x0000000b1b0b7223 */ /* 0x000fe20000010020 */
[----:B------:R-:W-:-:S04]  /*96c0*/  F2FP.PACK_AB R10, R28, R29 ;  /* 0x0000001d1c0a723e */ /* 0x000fc800000000ff */
[----:B------:R-:W-:-:S05]  /*96d0*/  F2FP.PACK_AB R11, R11, R30 ;  /* 0x0000001e0b0b723e */ /* 0x000fca00000000ff */
[----:B------:R1:W-:Y:S02]  /*96e0*/  STS.128 [R26+0xa000], R8 ;  /* 0x00a000081a007388 */ /* 0x0003e40000000c00 */
.L_x_115:
[----:B------:R-:W-:Y:S05]  /*96f0*/  BSYNC B0 ;  /* 0x0000000000007941 */ /* 0x000fea0003800000 */
.L_x_114:
[----:B------:R-:W-:-:S04]  /*9700*/  IADD3 R25, R25, 0x50, RZ ;  /* 0x0000005019197810 */ /* 0x000fc80007ffe0ff */
[----:B------:R-:W-:-:S13]  /*9710*/  ISETP.GE.AND P0, PT, R25, c[0x0][0x27c], PT ;  /* 0x00009f0019007a0c */ /* 0x000fda0003f06270 */
[----:B------:R-:W-:Y:S05]  /*9720*/  @P0 BRA `(.L_x_105) ;  /* 0x0000320000000947 */ /* 0x000fea0003800000 */
[----:B-1----:R-:W1:Y:S01]  /*9730*/  LDS.128 R8, [R12+0xa000] ;  /* 0x00a000000c087984 */ /* 0x002e620000000c00 */
        /* <DEDUP_REMOVED lines=36> */
[----:B------:R1:W-:Y:S01]  /*9980*/  STS.128 [R12+0xa000], R8 ;  /* 0x00a000080c007388 */ /* 0x0003e20000000c00 */
[----:B------:R-:W-:Y:S05]  /*9990*/  BRA `(.L_x_105) ;  /* 0x00002f9000007947 */ /* 0x000fea0003800000 */
.L_x_90:
        /* <DEDUP_REMOVED lines=17> */
[----:B------:R-:W-:Y:S01]  /*9ab0*/  IADD3 R9, R32, 0x40, RZ ;  /* 0x0000004020097810 */ /* 0x000fe20007ffe0ff */
[----:B------:R-:W-:Y:S01]  /*9ac0*/  CS2R R36, SRZ ;  /* 0x0000000000247805 */ /* 0x000fe2000001ff00 */
[----:B------:R-:W-:-:S02]  /*9ad0*/  ISETP.GE.AND P1, PT, R8, c[0x0][0x27c], PT ;  /* 0x00009f0008007a0c */ /* 0x000fc40003f26270 */
[----:B------:R-:W-:Y:S02]  /*9ae0*/  ISETP.GE.AND P0, PT, R9, c[0x0][0x27c], PT ;  /* 0x00009f0009007a0c */ /* 0x000fe40003f06270 */
[----:B------:R-:W-:-:S09]  /*9af0*/  ISETP.GE.AND P2, PT, R32, c[0x0][0x27c], PT ;  /* 0x00009f0020007a0c */ /* 0x000fd20003f46270 */
[----:B------:R-:W-:Y:S02]  /*9b00*/  @!P1 SHF.R.S32.HI R25, RZ, 0x1f, R8 ;  /* 0x0000001fff199819 */ /* 0x000fe40000011408 */
[----:B------:R-:W-:Y:S02]  /*9b10*/  @!P0 SHF.R.S32.HI R24, RZ, 0x1f, R9 ;  /* 0x0000001fff188819 */ /* 0x000fe40000011409 */
[----:B------:R-:W-:Y:S01]  /*9b20*/  @!P1 LEA.HI R25, R25, R8, RZ, 0x3 ;  /* 0x0000000819199211 */ /* 0x000fe200078f18ff */
[--C-:B------:R-:W-:Y:S01]  /*9b30*/  @!P2 IMAD.WIDE R26, R32, 0x2, R40.reuse ;  /* 0x00000002201aa825 */ /* 0x100fe200078e0228 */
[----:B------:R-:W-:Y:S02]  /*9b40*/  @!P0 LEA.HI R24, R24, R9, RZ, 0x3 ;  /* 0x0000000918188211 */ /* 0x000fe400078f18ff */
[----:B------:R-:W-:Y:S02]  /*9b50*/  @!P1 LOP3.LUT R25, R25, 0xfffffff8, RZ, 0xc0, !PT ;  /* 0xfffffff819199812 */ /* 0x000fe400078ec0ff */
[----:B------:R-:W-:Y:S01]  /*9b60*/  @!P0 LOP3.LUT R24, R24, 0xfffffff8, RZ, 0xc0, !PT ;  /* 0xfffffff818188812 */ /* 0x000fe200078ec0ff */
[----:B------:R1:W5:Y:S01]  /*9b70*/  @!P2 LD.E.128 R36, [R26.64] ;  /* 0x000000061a24a980 */ /* 0x000362000c101d00 */
[----:B------:R-:W-:Y:S01]  /*9b80*/  CS2R R14, SRZ ;  /* 0x00000000000e7805 */ /* 0x000fe2000001ff00 */
[C-C-:B------:R-:W-:Y:S01]  /*9b90*/  @!P1 IMAD.WIDE R42, R25.reuse, 0x2, R40.reuse ;  /* 0x00000002192a9825 */ /* 0x140fe200078e0228 */
[----:B------:R-:W-:Y:S01]  /*9ba0*/  CS2R R12, SRZ ;  /* 0x00000000000c7805 */ /* 0x000fe2000001ff00 */
[----:B------:R-:W-:Y:S01]  /*9bb0*/  CS2R R30, SRZ ;  /* 0x00000000001e7805 */ /* 0x000fe2000001ff00 */
[----:B------:R-:W-:Y:S01]  /*9bc0*/  CS2R R28, SRZ ;  /* 0x00000000001c7805 */ /* 0x000fe2000001ff00 */
[C---:B------:R-:W-:Y:S01]  /*9bd0*/  @!P0 IMAD.WIDE R40, R24.reuse, 0x2, R40 ;  /* 0x0000000218288825 */ /* 0x040fe200078e0228 */
[----:B------:R-:W-:Y:S01]  /*9be0*/  CS2R R10, SRZ ;  /* 0x00000000000a7805 */ /* 0x000fe2000001ff00 */
[----:B------:R-:W-:Y:S01]  /*9bf0*/  CS2R R8, SRZ ;  /* 0x0000000000087805 */ /* 0x000fe2000001ff00 */
[----:B------:R-:W-:Y:S01]  /*9c00*/  CS2R R46, SRZ ;  /* 0x00000000002e7805 */ /* 0x000fe2000001ff00 */
[--C-:B------:R-:W-:Y:S01]  /*9c10*/  @!P1 IMAD.WIDE R50, R25, 0x2, R34.reuse ;  /* 0x0000000219329825 */ /* 0x100fe200078e0222 */
[----:B------:R-:W-:Y:S01]  /*9c20*/  CS2R R44, SRZ ;  /* 0x00000000002c7805 */ /* 0x000fe2000001ff00 */
[----:B------:R2:W5:Y:S02]  /*9c30*/  @!P1 LD.E.128 R28, [R42.64] ;  /* 0x000000062a1c9980 */ /* 0x000564000c101d00 */
[----:B------:R-:W-:-:S02]  /*9c40*/  @!P0 IMAD.WIDE R52, R24, 0x2, R34 ;  /* 0x0000000218348825 */ /* 0x000fc400078e0222 */
[----:B------:R-:W-:Y:S01]  /*9c50*/  CS2R R24, SRZ ;  /* 0x0000000000187805 */ /* 0x000fe2000001ff00 */
[----:B------:R2:W5:Y:S01]  /*9c60*/  @!P1 LD.E.128 R8, [R50.64] ;  /* 0x0000000632089980 */ /* 0x000562000c101d00 */
[----:B------:R-:W-:-:S03]  /*9c70*/  @!P2 IMAD.WIDE R34, R32, 0x2, R34 ;  /* 0x000000022022a825 */ /* 0x000fc600078e0222 */
[----:B------:R2:W5:Y:S01]  /*9c80*/  @!P0 LD.E.128 R44, [R40.64] ;  /* 0x00000006282c8980 */ /* 0x000562000c101d00 */
[----:B-1----:R-:W-:-:S03]  /*9c90*/  CS2R R26, SRZ ;  /* 0x00000000001a7805 */ /* 0x002fc6000001ff00 */
[----:B------:R2:W5:Y:S04]  /*9ca0*/  @!P2 LD.E.128 R12, [R34.64] ;  /* 0x00000006220ca980 */ /* 0x000568000c101d00 */
[----:B------:R2:W5:Y:S02]  /*9cb0*/  @!P0 LD.E.128 R24, [R52.64] ;  /* 0x0000000634188980 */ /* 0x000564000c101d00 */
.L_x_117:
[----:B------:R-:W-:Y:S05]  /*9cc0*/  BSYNC B0 ;  /* 0x0000000000007941 */ /* 0x000fea0003800000 */
.L_x_116:
[----:B--2---:R-:W-:Y:S01]  /*9cd0*/  IMAD R50, R80, -0x80, R71 ;  /* 0xffffff8050327824 */ /* 0x004fe200078e0247 */
[--C-:B-----5:R-:W-:Y:S01]  /*9ce0*/  SHF.R.U64 R68, R36, 0x10, R37.reuse ;  /* 0x0000001024447819 */ /* 0x120fe20000001225 */
[--C-:B------:R-:W-:Y:S01]  /*9cf0*/  IMAD.MOV.U32 R69, RZ, RZ, R37.reuse ;  /* 0x000000ffff457224 */ /* 0x100fe200078e0025 */
[----:B------:R-:W-:Y:S01]  /*9d00*/  SHF.R.U32.HI R66, RZ, 0x10, R37 ;  /* 0x00000010ff427819 */ /* 0x000fe20000011625 */
[----:B------:R-:W-:Y:S01]  /*9d10*/  IMAD.MOV.U32 R48, RZ, RZ, R38 ;  /* 0x000000ffff307224 */ /* 0x000fe200078e0026 */
[----:B------:R-:W-:Y:S01]  /*9d20*/  IMNMX R50, R50, 0x80, PT ;  /* 0x0000008032327817 */ /* 0x000fe20003800200 */
[----:B------:R-:W-:Y:S01]  /*9d30*/  IMAD.MOV.U32 R61, RZ, RZ, R45 ;  /* 0x000000ffff3d7224 */ /* 0x000fe200078e002d */
[----:B------:R-:W-:Y:S01]  /*9d40*/  SHF.R.U64 R65, R38, 0x10, R39 ;  /* 0x0000001026417819 */ /* 0x000fe20000001227 */
[----:B------:R-:W-:Y:S01]  /*9d50*/  IMAD.MOV.U32 R58, RZ, RZ, R46 ;  /* 0x000000ffff3a7224 */ /* 0x000fe200078e002e */
[----:B------:R-:W-:Y:S01]  /*9d60*/  ISETP.GE.AND P0, PT, R23, R50, PT ;  /* 0x000000321700720c */ /* 0x000fe20003f06270 */
[----:B------:R-:W-:Y:S01]  /*9d70*/  IMAD.MOV.U32 R70, RZ, RZ, R36 ;  /* 0x000000ffff467224 */ /* 0x000fe200078e0024 */
[----:B------:R-:W-:Y:S01]  /*9d80*/  SHF.R.U64 R59, R44, 0x10, R45 ;  /* 0x000000102c3b7819 */ /* 0x000fe2000000122d */
[----:B------:R-:W-:Y:S01]  /*9d90*/  IMAD.MOV.U32 R67, RZ, RZ, R39 ;  /* 0x000000ffff437224 */ /* 0x000fe200078e0027 */
[----:B------:R-:W-:Y:S01]  /*9da0*/  SHF.R.U32.HI R57, RZ, 0x10, R45 ;  /* 0x00000010ff397819 */ /* 0x000fe2000001162d */
[----:B------:R-:W-:Y:S01]  /*9db0*/  IMAD.MOV.U32 R64, RZ, RZ, R28 ;  /* 0x000000ffff407224 */ /* 0x000fe200078e001c */
[----:B------:R-:W-:Y:S01]  /*9dc0*/  SHF.R.U64 R56, R46, 0x10, R47 ;  /* 0x000000102e387819 */ /* 0x000fe2000000122f */
[----:B------:R-:W-:Y:S01]  /*9dd0*/  IMAD.MOV.U32 R45, RZ, RZ, R13 ;  /* 0x000000ffff2d7224 */ /* 0x000fe200078e000d */
[----:B------:R-:W-:Y:S01]  /*9de0*/  SHF.R.U32.HI R43, RZ, 0x10, R39 ;  /* 0x00000010ff2b7819 */ /* 0x000fe20000011627 */
[----:B------:R-:W-:Y:S01]  /*9df0*/  IMAD.MOV.U32 R46, RZ, RZ, R14 ;  /* 0x000000ffff2e7224 */ /* 0x000fe200078e000e */
[----:B------:R-:W-:Y:S01]  /*9e00*/  SHF.R.U64 R62, R28, 0x10, R29 ;  /* 0x000000101c3e7819 */ /* 0x000fe2000000121d */
[----:B------:R-:W-:Y:S01]  /*9e10*/  IMAD.MOV.U32 R53, RZ, RZ, R15 ;  /* 0x000000ffff357224 */ /* 0x000fe200078e000f */
[--C-:B------:R-:W-:Y:S01]  /*9e20*/  SHF.R.U64 R52, R12, 0x10, R13.reuse ;  /* 0x000000100c347819 */ /* 0x100fe2000000120d */
[----:B------:R-:W-:Y:S01]  /*9e30*/  IMAD.MOV.U32 R38, RZ, RZ, R8 ;  /* 0x000000ffff267224 */ /* 0x000fe200078e0008 */
[----:B------:R-:W-:Y:S01]  /*9e40*/  SHF.R.U32.HI R42, RZ, 0x10, R13 ;  /* 0x00000010ff2a7819 */ /* 0x000fe2000001160d */
[----:B------:R-:W-:Y:S01]  /*9e50*/  IMAD.MOV.U32 R37, RZ, RZ, R9 ;  /* 0x000000ffff257224 */ /* 0x000fe200078e0009 */
[----:B------:R-:W-:Y:S01]  /*9e60*/  SHF.R.U64 R51, R14, 0x10, R15 ;  /* 0x000000100e337819 */ /* 0x000fe2000000120f */
[----:B------:R-:W-:Y:S01]  /*9e70*/  IMAD.MOV.U32 R39, RZ, RZ, R29 ;  /* 0x000000ffff277224 */ /* 0x000fe200078e001d */
[----:B------:R-:W-:Y:S01]  /*9e80*/  SHF.R.U32.HI R41, RZ, 0x10, R15 ;  /* 0x00000010ff297819 */ /* 0x000fe2000001160f */
[----:B------:R-:W-:Y:S01]  /*9e90*/  IMAD.MOV.U32 R40, RZ, RZ, R30 ;  /* 0x000000ffff287224 */ /* 0x000fe200078e001e */
[----:B------:R-:W-:Y:S01]  /*9ea0*/  SHF.R.U32.HI R36, RZ, 0x10, R29 ;  /* 0x00000010ff247819 */ /* 0x000fe2000001161d */
[--C-:B------:R-:W-:Y:S01]  /*9eb0*/  IMAD.MOV.U32 R63, RZ, RZ, R31.reuse ;  /* 0x000000ffff3f7224 */ /* 0x100fe200078e001f */
        /* <DEDUP_REMOVED lines=12> */
[--C-:B------:R-:W-:Y:S01]  /*9f80*/  SHF.R.U64 R9, R24, 0x10, R25.reuse ;  /* 0x0000001018097819 */ /* 0x100fe20000001219 */
[----:B------:R-:W-:Y:S01]  /*9f90*/  IMAD.MOV.U32 R11, RZ, RZ, R25 ;  /* 0x000000ffff0b7224 */ /* 0x000fe200078e0019 */
[----:B------:R-:W-:Y:S01]  /*9fa0*/  SHF.R.U32.HI R55, RZ, 0x10, R47 ;  /* 0x00000010ff377819 */ /* 0x000fe2000001162f */
[----:B------:R-:W-:Y:S01]  /*9fb0*/  IMAD.MOV.U32 R10, RZ, RZ, R26 ;  /* 0x000000ffff0a7224 */ /* 0x000fe200078e001a */
[----:B------:R-:W-:Y:S01]  /*9fc0*/  SHF.R.U32.HI R25, RZ, 0x10, R25 ;  /* 0x00000010ff197819 */ /* 0x000fe20000011619 */
[--C-:B------:R-:W-:Y:S01]  /*9fd0*/  IMAD.MOV.U32 R29, RZ, RZ, R27.reuse ;  /* 0x000000ffff1d7224 */ /* 0x100fe200078e001b */
[----:B------:R-:W-:Y:S01]  /*9fe0*/  SHF.R.U64 R8, R26, 0x10, R27 ;  /* 0x000000101a087819 */ /* 0x000fe2000000121b */
[----:B------:R-:W-:-:S04]  /*9ff0*/  DEPBAR.LE SB0, 0x1 ;  /* 0x000080400000791a */ /* 0x000fc80000000000 */
[----:B------:R-:W-:Y:S01]  /*a000*/  SHF.R.U32.HI R24, RZ, 0x10, R27 ;  /* 0x00000010ff187819 */ /* 0x000fe2000001161b */
[----:B------:R-:W-:Y:S01]  /*a010*/  BSSY B1, `(.L_x_118) ;  /* 0x0000151000017945 */ /* 0x000fe20003800000 */
        /* <DEDUP_REMOVED lines=23> */
[----:B------:R-:W-:Y:S01]  /*a190*/  PRMT R24, R24, 0x5410, R8 ;  /* 0x0000541018187816 */ /* 0x000fe20000000008 */
[----:B------:R-:W-:Y:S06]  /*a1a0*/  BAR.SYNC.DEFER_BLOCKING 0x0 ;  /* 0x0000000000007b1d */ /* 0x000fec0000010000 */
[----:B------:R-:W-:Y:S05]  /*a1b0*/  @P0 BRA `(.L_x_119) ;  /* 0x0000136000000947 */ /* 0x000fea0003800000 */
[----:B------:R-:W-:Y:S01]  /*a1c0*/  ISETP.GE.AND P0, PT, R32, c[0x0][0x27c], PT ;  /* 0x00009f0020007a0c */ /* 0x000fe20003f06270 */
[----:B------:R-:W-:-:S12]  /*a1d0*/  BSSY B0, `(.L_x_120) ;  /* 0x0000060000007945 */ /* 0x000fd80003800000 */
[----:B------:R-:W-:Y:S05]  /*a1e0*/  @P0 BRA `(.L_x_121) ;  /* 0x000005e000000947 */ /* 0x000fea0003800000 */
[----:B------:R-:W-:Y:S01]  /*a1f0*/  MOV R12, c[0x0][0x27c] ;  /* 0x00009f00000c7a02 */ /* 0x000fe20000000f00 */
[----:B------:R-:W-:Y:S01]  /*a200*/  HADD2.F32 R68, -RZ, R45.H1_H1 ;  /* 0x3000002dff447230 */ /* 0x000fe20000004100 */
[----:B------:R-:W-:Y:S01]  /*a210*/  SHF.L.U32 R13, R23, 0x6, RZ ;  /* 0x00000006170d7819 */ /* 0x000fe200000006ff */
[----:B------:R-:W-:Y:S01]  /*a220*/  HADD2.F32 R66, -RZ, R42.H1_H1 ;  /* 0x3000002aff427230 */ /* 0x000fe20000004100 */
[----:B------:R-:W-:Y:S01]  /*a230*/  LEA.HI R12, R12, R49, RZ, 0x1d ;  /* 0x000000310c0c7211 */ /* 0x000fe200078fe8ff */
[----:B------:R-:W-:Y:S01]  /*a240*/  HADD2.F32 R76, -RZ, R47.H1_H1 ;  /* 0x3000002fff4c7230 */ /* 0x000fe20000004100 */
[----:B------:R-:W-:Y:S01]  /*a250*/  LOP3.LUT R13, R13, 0x1c0, RZ, 0xc0, !PT ;  /* 0x000001c00d0d7812 */ /* 0x000fe200078ec0ff */
[----:B------:R-:W-:Y:S01]  /*a260*/  HADD2.F32 R75, -RZ, R44.H1_H1 ;  /* 0x3000002cff4b7230 */ /* 0x000fe20000004100 */
[----:B------:R-:W-:Y:S01]  /*a270*/  SHF.R.S32.HI R9, RZ, 0x1f, R12 ;  /* 0x0000001fff097819 */ /* 0x000fe2000001140c */
[----:B------:R-:W-:Y:S01]  /*a280*/  HADD2.F32 R65, -RZ, R45.H0_H0 ;  /* 0x2000002dff417230 */ /* 0x000fe20000004100 */
[----:B------:R-:W-:Y:S01]  /*a290*/  SHF.L.U32 R8, R12, 0x3, RZ ;  /* 0x000000030c087819 */ /* 0x000fe200000006ff */
[----:B------:R-:W-:Y:S01]  /*a2a0*/  HADD2.F32 R63, -RZ, R42.H0_H0 ;  /* 0x2000002aff3f7230 */ /* 0x000fe20000004100 */
[----:B------:R-:W-:Y:S01]  /*a2b0*/  LEA.HI R9, R9, R12, RZ, 0x3 ;  /* 0x0000000c09097211 */ /* 0x000fe200078f18ff */
[----:B------:R-:W-:Y:S01]  /*a2c0*/  HADD2.F32 R62, -RZ, R46.H1_H1 ;  /* 0x3000002eff3e7230 */ /* 0x000fe20000004100 */
[----:B------:R-:W-:Y:S01]  /*a2d0*/  SHF.R.U32.HI R11, RZ, 0x3, R13 ;  /* 0x00000003ff0b7819 */ /* 0x000fe2000001160d */
[----:B------:R-:W-:Y:S01]  /*a2e0*/  HADD2.F32 R74, -RZ, R47.H0_H0 ;  /* 0x2000002fff4a7230 */ /* 0x000fe20000004100 */
[----:B------:R-:W-:Y:S01]  /*a2f0*/  LOP3.LUT R8, R13, 0x38, R8, 0xf8, !PT ;  /* 0x000000380d087812 */ /* 0x000fe200078ef808 */
[----:B------:R-:W-:Y:S01]  /*a300*/  HADD2.F32 R73, -RZ, R44.H0_H0 ;  /* 0x2000002cff497230 */ /* 0x000fe20000004100 */
[----:B------:R-:W-:Y:S01]  /*a310*/  SHF.L.U32 R9, R9, 0xa, RZ ;  /* 0x0000000a09097819 */ /* 0x000fe200000006ff */
[--C-:B------:R-:W-:Y:S01]  /*a320*/  HADD2.F32 R72, -RZ, R48.reuse.H1_H1 ;  /* 0x30000030ff487230 */ /* 0x100fe20000004100 */
[----:B------:R-:W-:Y:S01]  /*a330*/  SHF.L.U32 R10, R21, 0x9, RZ ;  /* 0x00000009150a7819 */ /* 0x000fe200000006ff */
[----:B------:R-:W-:Y:S01]  /*a340*/  HADD2.F32 R60, -RZ, R41.H1_H1 ;  /* 0x30000029ff3c7230 */ /* 0x000fe20000004100 */
[----:B------:R-:W-:Y:S01]  /*a350*/  LOP3.LUT R52, R13, 0x38, R32, 0xf8, !PT ;  /* 0x000000380d347812 */ /* 0x000fe200078ef820 */
[--C-:B------:R-:W-:Y:S01]  /*a360*/  HADD2.F32 R71, -RZ, R43.reuse.H1_H1 ;  /* 0x3000002bff477230 */ /* 0x100fe20000004100 */
[----:B------:R-:W-:Y:S01]  /*a370*/  LOP3.LUT R8, R8, R11, RZ, 0x3c, !PT ;  /* 0x0000000b08087212 */ /* 0x000fe200078e3cff */
[----:B------:R-:W-:Y:S01]  /*a380*/  HADD2.F32 R70, -RZ, R48.H0_H0 ;  /* 0x20000030ff467230 */ /* 0x000fe20000004100 */
[----:B------:R-:W-:Y:S01]  /*a390*/  LOP3.LUT R9, R9, 0x7fffe000, RZ, 0xc0, !PT ;  /* 0x7fffe00009097812 */ /* 0x000fe200078ec0ff */
[----:B------:R-:W-:Y:S01]  /*a3a0*/  HADD2.F32 R69, -RZ, R43.H0_H0 ;  /* 0x2000002bff457230 */ /* 0x000fe20000004100 */
[----:B------:R-:W-:-:S02]  /*a3b0*/  LOP3.LUT R52, R10, R52, R11, 0xf6, !PT ;  /* 0x000000340a347212 */ /* 0x000fc400078ef60b */
[----:B------:R-:W-:Y:S02]  /*a3c0*/  IADD3 R8, R8, R9, R10 ;  /* 0x0000000908087210 */ /* 0x000fe40007ffe00a */
[----:B------:R-:W-:Y:S02]  /*a3d0*/  SHF.L.U32 R52, R52, 0x1, RZ ;  /* 0x0000000134347819 */ /* 0x000fe400000006ff */
[----:B------:R-:W-:-:S03]  /*a3e0*/  SHF.L.U32 R51, R8, 0x1, RZ ;  /* 0x0000000108337819 */ /* 0x000fc600000006ff */
[----:B------:R-:W1:Y:S04]  /*a3f0*/  LDS.128 R12, [R52+0xc100] ;  /* 0x00c10000340c7984 */ /* 0x000e680000000c00 */
[----:B------:R-:W2:Y:S01]  /*a400*/  LDS.128 R8, [R51+0xc100] ;  /* 0x00c1000033087984 */ /* 0x000ea20000000c00 */
[--C-:B-1----:R-:W-:Y:S02]  /*a410*/  HADD2.F32 R53, -RZ, R12.reuse.H0_H0 ;  /* 0x2000000cff357230 */ /* 0x102fe40000004100 */
[----:B------:R-:W-:Y:S02]  /*a420*/  HADD2.F32 R55, -RZ, R12.H1_H1 ;  /* 0x3000000cff377230 */ /* 0x000fe40000004100 */
[----:B--2---:R-:W-:Y:S02]  /*a430*/  HADD2.F32 R67, -RZ, R8.H0_H0 ;  /* 0x20000008ff437230 */ /* 0x004fe40000004100 */
[--C-:B------:R-:W-:Y:S01]  /*a440*/  HADD2.F32 R12, -RZ, R13.reuse.H0_H0 ;  /* 0x2000000dff0c7230 */ /* 0x100fe20000004100 */
[----:B------:R-:W-:Y:S01]  /*a450*/  FMUL.FTZ R64, R55, R66 ;  /* 0x0000004237407220 */ /* 0x000fe20000410000 */
[----:B------:R-:W-:-:S02]  /*a460*/  HADD2.F32 R56, -RZ, R13.H1_H1 ;  /* 0x3000000dff387230 */ /* 0x000fc40000004100 */
[----:B------:R-:W-:Y:S01]  /*a470*/  HADD2.F32 R8, -RZ, R8.H1_H1 ;  /* 0x30000008ff087230 */ /* 0x000fe20000004100 */
[----:B------:R-:W-:Y:S01]  /*a480*/  FMUL.FTZ R58, R12, R65 ;  /* 0x000000410c3a7220 */ /* 0x000fe20000410000 */
[--C-:B------:R-:W-:Y:S02]  /*a490*/  HADD2.F32 R61, -RZ, R9.reuse.H0_H0 ;  /* 0x20000009ff3d7230 */ /* 0x100fe40000004100 */
[----:B------:R-:W-:Y:S01]  /*a4a0*/  HADD2.F32 R54, -RZ, R9.H1_H1 ;  /* 0x30000009ff367230 */ /* 0x000fe20000004100 */
[-C--:B------:R-:W-:Y:S01]  /*a4b0*/  FMUL.FTZ R9, R53, R68.reuse ;  /* 0x0000004435097220 */ /* 0x080fe20000410000 */
[----:B------:R-:W-:Y:S01]  /*a4c0*/  HADD2.F32 R13, -RZ, R14.H0_H0 ;  /* 0x2000000eff0d7230 */ /* 0x000fe20000004100 */
[C---:B------:R-:W-:Y:S01]  /*a4d0*/  FMUL.FTZ R68, R67.reuse, R68 ;  /* 0x0000004443447220 */ /* 0x040fe20000410000 */
[----:B------:R-:W-:Y:S01]  /*a4e0*/  HADD2.F32 R59, -RZ, R10.H0_H0 ;  /* 0x2000000aff3b7230 */ /* 0x000fe20000004100 */
[----:B------:R-:W-:Y:S01]  /*a4f0*/  FFMA.FTZ R67, R67, R76, R9 ;  /* 0x0000004c43437223 */ /* 0x000fe20000010009 */
[----:B------:R-:W-:Y:S01]  /*a500*/  HADD2.F32 R57, -RZ, R14.H1_H1 ;  /* 0x3000000eff397230 */ /* 0x000fe20000004100 */
[C---:B------:R-:W-:Y:S01]  /*a510*/  FMUL.FTZ R66, R8.reuse, R66 ;  /* 0x0000004208427220 */ /* 0x040fe20000410000 */
[----:B------:R-:W-:Y:S01]  /*a520*/  HADD2.F32 R10, -RZ, R10.H1_H1 ;  /* 0x3000000aff0a7230 */ /* 0x000fe20000004100 */
[----:B------:R-:W-:Y:S01]  /*a530*/  FFMA.FTZ R64, R8, R75, R64 ;  /* 0x0000004b08407223 */ /* 0x000fe20000010040 */
[--C-:B------:R-:W-:Y:S01]  /*a540*/  HADD2.F32 R14, -RZ, R15.reuse.H0_H0 ;  /* 0x2000000fff0e7230 */ /* 0x100fe20000004100 */
[----:B------:R-:W-:Y:S01]  /*a550*/  FMUL.FTZ R9, R56, R63 ;  /* 0x0000003f38097220 */ /* 0x000fe20000410000 */
[----:B------:R-:W-:Y:S01]  /*a560*/  HADD2.F32 R15, -RZ, R15.H1_H1 ;  /* 0x3000000fff0f7230 */ /* 0x000fe20000004100 */
[-C--:B------:R-:W-:Y:S01]  /*a570*/  FMUL.FTZ R8, R13, R62.reuse ;  /* 0x0000003e0d087220 */ /* 0x080fe20000410000 */
[--C-:B------:R-:W-:Y:S01]  /*a580*/  HADD2.F32 R81, -RZ, R11.reuse.H0_H0 ;  /* 0x2000000bff517230 */ /* 0x100fe20000004100 */
[----:B------:R-:W-:Y:S01]  /*a590*/  FMUL.FTZ R62, R59, R62 ;  /* 0x0000003e3b3e7220 */ /* 0x000fe20000410000 */
[----:B------:R-:W-:Y:S01]  /*a5a0*/  HADD2.F32 R11, -RZ, R11.H1_H1 ;  /* 0x3000000bff0b7230 */ /* 0x000fe20000004100 */
[----:B------:R-:W-:-:S02]  /*a5b0*/  FMUL.FTZ R65, R61, R65 ;  /* 0x000000413d417220 */ /* 0x000fc40000410000 */
[----:B------:R-:W-:Y:S01]  /*a5c0*/  FFMA.FTZ R58, R61, R74, R58 ;  /* 0x0000004a3d3a7223 */ /* 0x000fe2000001003a */
[----:B------:R-:W-:Y:S01]  /*a5d0*/  HADD2.F32 R61, -RZ, R46.H0_H0 ;  /* 0x2000002eff3d7230 */ /* 0x000fe20000004100 */
[C---:B------:R-:W-:Y:S02]  /*a5e0*/  FMUL.FTZ R63, R54.reuse, R63 ;  /* 0x0000003f363f7220 */ /* 0x040fe40000410000 */
[----:B------:R-:W-:Y:S02]  /*a5f0*/  FFMA.FTZ R9, R54, R73, R9 ;  /* 0x0000004936097223 */ /* 0x000fe40000010009 */
[----:B------:R-:W-:Y:S01]  /*a600*/  FFMA.FTZ R59, R59, R72, R8 ;  /* 0x000000483b3b7223 */ /* 0x000fe20000010008 */
[----:B------:R-:W-:Y:S01]  /*a610*/  HADD2.F32 R8, -RZ, R41.H0_H0 ;  /* 0x20000029ff087230 */ /* 0x000fe20000004100 */
[----:B------:R-:W-:Y:S01]  /*a620*/  FMUL.FTZ R54, R57, R60 ;  /* 0x0000003c39367220 */ /* 0x000fe20000410000 */
[----:B------:R-:W-:Y:S01]  /*a630*/  F2FP.PACK_AB R9, R9, R58 ;  /* 0x0000003a0909723e */ /* 0x000fe200000000ff */
[----:B------:R-:W-:-:S02]  /*a640*/  FMUL.FTZ R60, R10, R60 ;  /* 0x0000003c0a3c7220 */ /* 0x000fc40000410000 */
[----:B------:R-:W-:Y:S02]  /*a650*/  FFMA.FTZ R10, R10, R71, R54 ;  /* 0x000000470a0a7223 */ /* 0x000fe40000010036 */
[----:B------:R-:W-:Y:S02]  /*a660*/  FMUL.FTZ R54, R14, R61 ;  /* 0x0000003d0e367220 */ /* 0x000fe40000410000 */
[-C--:B------:R-:W-:Y:S01]  /*a670*/  FMUL.FTZ R80, R15, R8.reuse ;  /* 0x000000080f507220 */ /* 0x080fe20000410000 */
[----:B------:R-:W-:Y:S01]  /*a680*/  F2FP.PACK_AB R10, R10, R59 ;  /* 0x0000003b0a0a723e */ /* 0x000fe200000000ff */
[----:B------:R-:W-:Y:S02]  /*a690*/  FMUL.FTZ R61, R81, R61 ;  /* 0x0000003d513d7220 */ /* 0x000fe40000410000 */
[----:B------:R-:W-:Y:S02]  /*a6a0*/  FMUL.FTZ R8, R11, R8 ;  /* 0x000000080b087220 */ /* 0x000fe40000410000 */
[----:B------:R-:W-:-:S02]  /*a6b0*/  FFMA.FTZ R57, R57, R71, -R60 ;  /* 0x0000004739397223 */ /* 0x000fc4000001083c */
[----:B------:R-:W-:Y:S02]  /*a6c0*/  FFMA.FTZ R68, R53, R76, -R68 ;  /* 0x0000004c35447223 */ /* 0x000fe40000010844 */
[----:B------:R-:W-:Y:S02]  /*a6d0*/  FFMA.FTZ R55, R55, R75, -R66 ;  /* 0x0000004b37377223 */ /* 0x000fe40000010842 */
[----:B------:R-:W-:Y:S02]  /*a6e0*/  FFMA.FTZ R65, R12, R74, -R65 ;  /* 0x0000004a0c417223 */ /* 0x000fe40000010841 */
[----:B------:R-:W-:Y:S01]  /*a6f0*/  FFMA.FTZ R56, R56, R73, -R63 ;  /* 0x0000004938387223 */ /* 0x000fe2000001083f */
[----:B------:R-:W-:Y:S01]  /*a700*/  F2FP.PACK_AB R12, R55, R68 ;  /* 0x00000044370c723e */ /* 0x000fe200000000ff */
[----:B------:R-:W-:Y:S02]  /*a710*/  FFMA.FTZ R62, R13, R72, -R62 ;  /* 0x000000480d3e7223 */ /* 0x000fe4000001083e */
[----:B------:R-:W-:Y:S01]  /*a720*/  FFMA.FTZ R61, R14, R70, -R61 ;  /* 0x000000460e3d7223 */ /* 0x000fe2000001083d */
[----:B------:R-:W-:Y:S01]  /*a730*/  F2FP.PACK_AB R13, R56, R65 ;  /* 0x00000041380d723e */ /* 0x000fe200000000ff */
[----:B------:R-:W-:Y:S01]  /*a740*/  FFMA.FTZ R60, R15, R69, -R8 ;  /* 0x000000450f3c7223 */ /* 0x000fe20000010808 */
[----:B------:R-:W-:Y:S01]  /*a750*/  F2FP.PACK_AB R14, R57, R62 ;  /* 0x0000003e390e723e */ /* 0x000fe200000000ff */
[----:B------:R-:W-:Y:S01]  /*a760*/  FFMA.FTZ R54, R81, R70, R54 ;  /* 0x0000004651367223 */ /* 0x000fe20000010036 */
[----:B------:R-:W-:Y:S01]  /*a770*/  F2FP.PACK_AB R8, R64, R67 ;  /* 0x000000434008723e */ /* 0x000fe200000000ff */
[----:B------:R-:W-:Y:S01]  /*a780*/  FFMA.FTZ R11, R11, R69, R80 ;  /* 0x000000450b0b7223 */ /* 0x000fe20000010050 */
[----:B------:R-:W-:-:S04]  /*a790*/  F2FP.PACK_AB R15, R60, R61 ;  /* 0x0000003d3c0f723e */ /* 0x000fc800000000ff */
[----:B------:R-:W-:Y:S01]  /*a7a0*/  F2FP.PACK_AB R11, R11, R54 ;  /* 0x000000360b0b723e */ /* 0x000fe200000000ff */
[----:B------:R1:W-:Y:S04]  /*a7b0*/  STS.128 [R52+0xc100], R12 ;  /* 0x00c1000c34007388 */ /* 0x0003e80000000c00 */
[----:B------:R1:W-:Y:S02]  /*a7c0*/  STS.128 [R51+0xc100], R8 ;  /* 0x00c1000833007388 */ /* 0x0003e40000000c00 */
.L_x_121:
[----:B------:R-:W-:Y:S05]  /*a7d0*/  BSYNC B0 ;  /* 0x0000000000007941 */ /* 0x000fea0003800000 */
.L_x_120:
[----:B-1----:R-:W-:Y:S01]  /*a7e0*/  IADD3 R12, R32, 0x20, RZ ;  /* 0x00000020200c7810 */ /* 0x002fe20007ffe0ff */
[----:B------:R-:W-:Y:S03]  /*a7f0*/  BSSY B0, `(.L_x_122) ;  /* 0x0000069000007945 */ /* 0x000fe60003800000 */
[----:B------:R-:W-:-:S13]  /*a800*/  ISETP.GE.AND P0, PT, R12, c[0x0][0x27c], PT ;  /* 0x00009f000c007a0c */ /* 0x000fda0003f06270 */
[----:B------:R-:W-:Y:S05]  /*a810*/  @P0 BRA `(.L_x_123) ;  /* 0x0000066000000947 */ /* 0x000fea0003800000 */
[----:B------:R-:W-:Y:S01]  /*a820*/  SHF.R.S32.HI R11, RZ, 0x1f, R12 ;  /* 0x0000001fff0b7819 */ /* 0x000fe2000001140c */
[----:B------:R-:W-:Y:S01]  /*a830*/  HADD2.F32 R68, -RZ, R37.H1_H1 ;  /* 0x30000025ff447230 */ /* 0x000fe20000004100 */
[----:B------:R-:W-:Y:S01]  /*a840*/  MOV R8, c[0x0][0x27c] ;  /* 0x00009f0000087a02 */ /* 0x000fe20000000f00 */
[----:B------:R-:W-:Y:S01]  /*a850*/  HADD2.F32 R66, -RZ, R34.H1_H1 ;  /* 0x30000022ff427230 */ /* 0x000fe20000004100 */
[-C--:B------:R-:W-:Y:S01]  /*a860*/  LEA.HI R10, R11, R12.reuse, RZ, 0x3 ;  /* 0x0000000c0b0a7211 */ /* 0x080fe200078f18ff */
[----:B------:R-:W-:Y:S01]  /*a870*/  HADD2.F32 R76, -RZ, R39.H1_H1 ;  /* 0x30000027ff4c7230 */ /* 0x000fe20000004100 */
[----:B------:R-:W-:Y:S01]  /*a880*/  SHF.L.U32 R9, R23, 0x6, RZ ;  /* 0x0000000617097819 */ /* 0x000fe200000006ff */
[----:B------:R-:W-:Y:S01]  /*a890*/  HADD2.F32 R75, -RZ, R36.H1_H1 ;  /* 0x30000024ff4b7230 */ /* 0x000fe20000004100 */
[----:B------:R-:W-:Y:S01]  /*a8a0*/  SHF.R.S32.HI R13, RZ, 0x3, R10 ;  /* 0x00000003ff0d7819 */ /* 0x000fe2000001140a */
[----:B------:R-:W-:Y:S01]  /*a8b0*/  HADD2.F32 R65, -RZ, R37.H0_H0 ;  /* 0x20000025ff417230 */ /* 0x000fe20000004100 */
[----:B------:R-:W-:Y:S01]  /*a8c0*/  LEA.HI R11, R11, R12, RZ, 0x6 ;  /* 0x0000000c0b0b7211 */ /* 0x000fe200078f30ff */
[----:B------:R-:W-:Y:S01]  /*a8d0*/  HADD2.F32 R63, -RZ, R34.H0_H0 ;  /* 0x20000022ff3f7230 */ /* 0x000fe20000004100 */
[----:B------:R-:W-:Y:S01]  /*a8e0*/  LEA.HI R8, R8, R13, RZ, 0x1d ;  /* 0x0000000d08087211 */ /* 0x000fe200078fe8ff */
[----:B------:R-:W-:Y:S01]  /*a8f0*/  HADD2.F32 R62, -RZ, R38.H1_H1 ;  /* 0x30000026ff3e7230 */ /* 0x000fe20000004100 */
[----:B------:R-:W-:Y:S01]  /*a900*/  LOP3.LUT R9, R9, 0x1c0, RZ, 0xc0, !PT ;  /* 0x000001c009097812 */ /* 0x000fe200078ec0ff */
[----:B------:R-:W-:Y:S01]  /*a910*/  HADD2.F32 R74, -RZ, R39.H0_H0 ;  /* 0x20000027ff4a7230 */ /* 0x000fe20000004100 */
[----:B------:R-:W-:Y:S01]  /*a920*/  SHF.R.S32.HI R13, RZ, 0x1f, R8 ;  /* 0x0000001fff0d7819 */ /* 0x000fe20000011408 */
[----:B------:R-:W-:Y:S01]  /*a930*/  HADD2.F32 R73, -RZ, R36.H0_H0 ;  /* 0x20000024ff497230 */ /* 0x000fe20000004100 */
[----:B------:R-:W-:Y:S01]  /*a940*/  SHF.L.U32 R11, R11, 0x7, RZ ;  /* 0x000000070b0b7819 */ /* 0x000fe200000006ff */
[--C-:B------:R-:W-:Y:S01]  /*a950*/  HADD2.F32 R72, -RZ, R40.reuse.H1_H1 ;  /* 0x30000028ff487230 */ /* 0x100fe20000004100 */
[----:B------:R-:W-:Y:S01]  /*a960*/  LEA.HI R13, R13, R8, RZ, 0x3 ;  /* 0x000000080d0d7211 */ /* 0x000fe200078f18ff */
[----:B------:R-:W-:Y:S01]  /*a970*/  HADD2.F32 R60, -RZ, R33.H1_H1 ;  /* 0x30000021ff3c7230 */ /* 0x000fe20000004100 */
[----:B------:R-:W-:Y:S01]  /*a980*/  SHF.L.U32 R8, R8, 0x3, RZ ;  /* 0x0000000308087819 */ /* 0x000fe200000006ff */
[--C-:B------:R-:W-:Y:S01]  /*a990*/  HADD2.F32 R71, -RZ, R35.reuse.H1_H1 ;  /* 0x30000023ff477230 */ /* 0x100fe20000004100 */
[----:B------:R-:W-:Y:S01]  /*a9a0*/  LOP3.LUT R15, R9, 0x38, R10, 0xf8, !PT ;  /* 0x00000038090f7812 */ /* 0x000fe200078ef80a */
[----:B------:R-:W-:Y:S01]  /*a9b0*/  HADD2.F32 R70, -RZ, R40.H0_H0 ;  /* 0x20000028ff467230 */ /* 0x000fe20000004100 */
[----:B------:R-:W-:Y:S01]  /*a9c0*/  SHF.L.U32 R13, R13, 0xa, RZ ;  /* 0x0000000a0d0d7819 */ /* 0x000fe200000006ff */
[----:B------:R-:W-:Y:S01]  /*a9d0*/  HADD2.F32 R69, -RZ, R35.H0_H0 ;  /* 0x20000023ff457230 */ /* 0x000fe20000004100 */
[----:B------:R-:W-:-:S02]  /*a9e0*/  SHF.R.U32.HI R10, RZ, 0x3, R9 ;  /* 0x00000003ff0a7819 */ /* 0x000fc40000011609 */
[----:B------:R-:W-:Y:S02]  /*a9f0*/  LOP3.LUT R12, R11, 0x7fffe000, RZ, 0xc0, !PT ;  /* 0x7fffe0000b0c7812 */ /* 0x000fe400078ec0ff */
[----:B------:R-:W-:Y:S02]  /*aa00*/  LOP3.LUT R9, R9, 0x38, R8, 0xf8, !PT ;  /* 0x0000003809097812 */ /* 0x000fe400078ef808 */
[----:B------:R-:W-:Y:S02]  /*aa10*/  LOP3.LUT R14, R13, 0x7fffe000, RZ, 0xc0, !PT ;  /* 0x7fffe0000d0e7812 */ /* 0x000fe400078ec0ff */
[----:B------:R-:W-:Y:S02]  /*aa20*/  LOP3.LUT R15, R15, R10, RZ, 0x3c, !PT ;  /* 0x0000000a0f0f7212 */ /* 0x000fe400078e3cff */
[----:B------:R-:W-:Y:S02]  /*aa30*/  LEA R12, R21, R12, 0x9 ;  /* 0x0000000c150c7211 */ /* 0x000fe400078e48ff */
[----:B------:R-:W-:-:S02]  /*aa40*/  LOP3.LUT R8, R9, R10, RZ, 0x3c, !PT ;  /* 0x0000000a09087212 */ /* 0x000fc400078e3cff */
[----:B------:R-:W-:Y:S02]  /*aa50*/  LEA R9, R21, R14, 0x9 ;  /* 0x0000000e15097211 */ /* 0x000fe400078e48ff */
[----:B------:R-:W-:Y:S02]  /*aa60*/  IADD3 R12, R12, R15, RZ ;  /* 0x0000000f0c0c7210 */ /* 0x000fe40007ffe0ff */
[----:B------:R-:W-:Y:S02]  /*aa70*/  IADD3 R8, R9, R8, RZ ;  /* 0x0000000809087210 */ /* 0x000fe40007ffe0ff */
        /* <DEDUP_REMOVED lines=64> */
.L_x_123:
[----:B------:R-:W-:Y:S05]  /*ae80*/  BSYNC B0 ;  /* 0x0000000000007941 */ /* 0x000fea0003800000 */
.L_x_122:
[----:B-1----:R-:W-:-:S04]  /*ae90*/  IADD3 R12, R32, 0x40, RZ ;  /* 0x00000040200c7810 */ /* 0x002fc80007ffe0ff */
        /* <DEDUP_REMOVED lines=104> */
.L_x_119:
[----:B------:R-:W-:Y:S05]  /*b520*/  BSYNC B1 ;  /* 0x0000000000017941 */ /* 0x000fea0003800000 */
.L_x_118:
[----:B------:R-:W-:-:S04]  /*b530*/  IADD3 R23, R23, 0x40, RZ ;  /* 0x0000004017177810 */ /* 0x000fc80007ffe0ff */
[----:B------:R-:W-:-:S13]  /*b540*/  ISETP.GE.AND P0, PT, R23, R50, PT ;  /* 0x000000321700720c */ /* 0x000fda0003f06270 */
[----:B------:R-:W-:Y:S05]  /*b550*/  @P0 BRA `(.L_x_105) ;  /* 0x000013d000000947 */ /* 0x000fea0003800000 */
[----:B------:R-:W-:Y:S01]  /*b560*/  ISETP.GE.AND P0, PT, R32, c[0x0][0x27c], PT ;  /* 0x00009f0020007a0c */ /* 0x000fe20003f06270 */
[----:B------:R-:W-:-:S12]  /*b570*/  BSSY B0, `(.L_x_124) ;  /* 0x0000063000007945 */ /* 0x000fd80003800000 */
[----:B------:R-:W-:Y:S05]  /*b580*/  @P0 BRA `(.L_x_125) ;  /* 0x0000061000000947 */ /* 0x000fea0003800000 */
[----:B-1----:R-:W-:Y:S01]  /*b590*/  MOV R10, c[0x0][0x27c] ;  /* 0x00009f00000a7a02 */ /* 0x002fe20000000f00 */
[--C-:B------:R-:W-:Y:S01]  /*b5a0*/  HADD2.F32 R56, -RZ, R45.reuse.H1_H1 ;  /* 0x3000002dff387230 */ /* 0x100fe20000004100 */
[----:B------:R-:W-:Y:S01]  /*b5b0*/  SHF.R.S32.HI R8, RZ, 0x1f, R23 ;  /* 0x0000001fff087819 */ /* 0x000fe20000011417 */
[----:B------:R-:W-:Y:S01]  /*b5c0*/  HADD2.F32 R45, -RZ, R45.H0_H0 ;  /* 0x2000002dff2d7230 */ /* 0x000fe20000004100 */
[----:B------:R-:W-:Y:S01]  /*b5d0*/  LEA.HI R49, R10, R49, RZ, 0x1d ;  /* 0x000000310a317211 */ /* 0x000fe200078fe8ff */
[--C-:B------:R-:W-:Y:S01]  /*b5e0*/  HADD2.F32 R60, -RZ, R47.reuse.H1_H1 ;  /* 0x3000002fff3c7230 */ /* 0x100fe20000004100 */
[----:B------:R-:W-:Y:S01]  /*b5f0*/  SHF.L.U32 R9, R23, 0x6, RZ ;  /* 0x0000000617097819 */ /* 0x000fe200000006ff */
[----:B------:R-:W-:Y:S01]  /*b600*/  HADD2.F32 R47, -RZ, R47.H0_H0 ;  /* 0x2000002fff2f7230 */ /* 0x000fe20000004100 */
[----:B------:R-:W-:Y:S01]  /*b610*/  LEA.HI R8, R8, R23, RZ, 0x3 ;  /* 0x0000001708087211 */ /* 0x000fe200078f18ff */
[--C-:B------:R-:W-:Y:S01]  /*b620*/  HADD2.F32 R61, -RZ, R42.reuse.H1_H1 ;  /* 0x3000002aff3d7230 */ /* 0x100fe20000004100 */
[----:B------:R-:W-:Y:S01]  /*b630*/  SHF.R.S32.HI R10, RZ, 0x1f, R49 ;  /* 0x0000001fff0a7819 */ /* 0x000fe20000011431 */
[----:B------:R-:W-:Y:S01]  /*b640*/  HADD2.F32 R42, -RZ, R42.H0_H0 ;  /* 0x2000002aff2a7230 */ /* 0x000fe20000004100 */
[----:B------:R-:W-:Y:S01]  /*b650*/  LOP3.LUT R9, R9, 0x1c0, RZ, 0xc0, !PT ;  /* 0x000001c009097812 */ /* 0x000fe200078ec0ff */
[----:B------:R-:W-:Y:S01]  /*b660*/  HADD2.F32 R66, -RZ, R48.H1_H1 ;  /* 0x30000030ff427230 */ /* 0x000fe20000004100 */
[----:B------:R-:W-:-:S02]  /*b670*/  SHF.L.U32 R8, R8, 0x6, RZ ;  /* 0x0000000608087819 */ /* 0x000fc400000006ff */
[----:B------:R-:W-:Y:S02]  /*b680*/  SHF.L.U32 R12, R49, 0x3, RZ ;  /* 0x00000003310c7819 */ /* 0x000fe400000006ff */
[----:B------:R-:W-:Y:S02]  /*b690*/  LEA.HI R10, R10, R49, RZ, 0x3 ;  /* 0x000000310a0a7211 */ /* 0x000fe400078f18ff */
[C---:B------:R-:W-:Y:S02]  /*b6a0*/  LOP3.LUT R13, R9.reuse, 0x38, R32, 0xf8, !PT ;  /* 0x00000038090d7812 */ /* 0x040fe400078ef820 */
[----:B------:R-:W-:Y:S02]  /*b6b0*/  SHF.R.U32.HI R11, RZ, 0x3, R9 ;  /* 0x00000003ff0b7819 */ /* 0x000fe40000011609 */
[----:B------:R-:W-:Y:S02]  /*b6c0*/  LOP3.LUT R8, R8, 0xfffffe00, RZ, 0xc0, !PT ;  /* 0xfffffe0008087812 */ /* 0x000fe400078ec0ff */
[----:B------:R-:W-:-:S02]  /*b6d0*/  LOP3.LUT R12, R9, 0x38, R12, 0xf8, !PT ;  /* 0x00000038090c7812 */ /* 0x000fc400078ef80c */
[----:B------:R-:W-:Y:S02]  /*b6e0*/  SHF.L.U32 R10, R10, 0xa, RZ ;  /* 0x0000000a0a0a7819 */ /* 0x000fe400000006ff */
[----:B------:R-:W-:Y:S02]  /*b6f0*/  LOP3.LUT R13, R8, R13, R11, 0xf6, !PT ;  /* 0x0000000d080d7212 */ /* 0x000fe400078ef60b */
[----:B------:R-:W-:Y:S02]  /*b700*/  LOP3.LUT R49, R12, R11, RZ, 0x3c, !PT ;  /* 0x0000000b0c317212 */ /* 0x000fe400078e3cff */
[----:B------:R-:W-:Y:S02]  /*b710*/  LOP3.LUT R10, R10, 0x7fffe000, RZ, 0xc0, !PT ;  /* 0x7fffe0000a0a7812 */ /* 0x000fe400078ec0ff */
[----:B------:R-:W-:Y:S02]  /*b720*/  SHF.L.U32 R50, R13, 0x1, RZ ;  /* 0x000000010d327819 */ /* 0x000fe400000006ff */
[----:B------:R-:W-:-:S03]  /*b730*/  IADD3 R49, R49, R10, R8 ;  /* 0x0000000a31317210 */ /* 0x000fc60007ffe008 */
[----:B------:R-:W1:Y:S01]  /*b740*/  LDS.128 R12, [R50+0xc100] ;  /* 0x00c10000320c7984 */ /* 0x000e620000000c00 */
[----:B------:R-:W-:-:S05]  /*b750*/  SHF.L.U32 R49, R49, 0x1, RZ ;  /* 0x0000000131317819 */ /* 0x000fca00000006ff */
[----:B------:R-:W2:Y:S01]  /*b760*/  LDS.128 R8, [R49+0xc100] ;  /* 0x00c1000031087984 */ /* 0x000ea20000000c00 */
[--C-:B-1----:R-:W-:Y:S02]  /*b770*/  HADD2.F32 R51, -RZ, R12.reuse.H0_H0 ;  /* 0x2000000cff337230 */ /* 0x102fe40000004100 */
[----:B------:R-:W-:Y:S02]  /*b780*/  HADD2.F32 R52, -RZ, R12.H1_H1 ;  /* 0x3000000cff347230 */ /* 0x000fe40000004100 */
[----:B------:R-:W-:Y:S01]  /*b790*/  HADD2.F32 R12, -RZ, R13.H0_H0 ;  /* 0x2000000dff0c7230 */ /* 0x000fe20000004100 */
[C---:B------:R-:W-:Y:S01]  /*b7a0*/  FMUL.FTZ R62, R56.reuse, R51 ;  /* 0x00000033383e7220 */ /* 0x040fe20000410000 */
[--C-:B--2---:R-:W-:Y:S01]  /*b7b0*/  HADD2.F32 R55, -RZ, R8.reuse.H0_H0 ;  /* 0x20000008ff377230 */ /* 0x104fe20000004100 */
[----:B------:R-:W-:Y:S01]  /*b7c0*/  FMUL.FTZ R64, R61, R52 ;  /* 0x000000343d407220 */ /* 0x000fe20000410000 */
[----:B------:R-:W-:Y:S01]  /*b7d0*/  HADD2.F32 R57, -RZ, R8.H1_H1 ;  /* 0x30000008ff397230 */ /* 0x000fe20000004100 */
[C---:B------:R-:W-:Y:S01]  /*b7e0*/  FMUL.FTZ R63, R45.reuse, R12 ;  /* 0x0000000c2d3f7220 */ /* 0x040fe20000410000 */
[----:B------:R-:W-:Y:S01]  /*b7f0*/  HADD2.F32 R8, -RZ, R9.H0_H0 ;  /* 0x20000009ff087230 */ /* 0x000fe20000004100 */
[-C--:B------:R-:W-:Y:S01]  /*b800*/  FMUL.FTZ R56, R56, R55.reuse ;  /* 0x0000003738387220 */ /* 0x080fe20000410000 */
[----:B------:R-:W-:Y:S01]  /*b810*/  HADD2.F32 R53, -RZ, R13.H1_H1 ;  /* 0x3000000dff357230 */ /* 0x000fe20000004100 */
[----:B------:R-:W-:Y:S01]  /*b820*/  FFMA.FTZ R55, R60, R55, R62 ;  /* 0x000000373c377223 */ /* 0x000fe2000001003e */
[----:B------:R-:W-:Y:S01]  /*b830*/  HADD2.F32 R13, -RZ, R14.H0_H0 ;  /* 0x2000000eff0d7230 */ /* 0x000fe20000004100 */
[-C--:B------:R-:W-:Y:S01]  /*b840*/  FMUL.FTZ R45, R45, R8.reuse ;  /* 0x000000082d2d7220 */ /* 0x080fe20000410000 */
[----:B------:R-:W-:Y:S01]  /*b850*/  HADD2.F32 R62, -RZ, R44.H1_H1 ;  /* 0x3000002cff3e7230 */ /* 0x000fe20000004100 */
[----:B------:R-:W-:Y:S01]  /*b860*/  FFMA.FTZ R63, R47, R8, R63 ;  /* 0x000000082f3f7223 */ /* 0x000fe2000001003f */
[----:B------:R-:W-:Y:S01]  /*b870*/  HADD2.F32 R8, -RZ, R46.H1_H1 ;  /* 0x3000002eff087230 */ /* 0x000fe20000004100 */
[-C--:B------:R-:W-:Y:S01]  /*b880*/  FMUL.FTZ R61, R61, R57.reuse ;  /* 0x000000393d3d7220 */ /* 0x080fe20000410000 */
[----:B------:R-:W-:Y:S01]  /*b890*/  HADD2.F32 R58, -RZ, R9.H1_H1 ;  /* 0x30000009ff3a7230 */ /* 0x000fe20000004100 */
[----:B------:R-:W-:Y:S01]  /*b8a0*/  FFMA.FTZ R64, R62, R57, R64 ;  /* 0x000000393e407223 */ /* 0x000fe20000010040 */
[----:B------:R-:W-:Y:S01]  /*b8b0*/  HADD2.F32 R9, -RZ, R10.H0_H0 ;  /* 0x2000000aff097230 */ /* 0x000fe20000004100 */
[----:B------:R-:W-:Y:S01]  /*b8c0*/  FMUL.FTZ R65, R8, R13 ;  /* 0x0000000d08417220 */ /* 0x000fe20000410000 */
[----:B------:R-:W-:Y:S01]  /*b8d0*/  HADD2.F32 R54, -RZ, R14.H1_H1 ;  /* 0x3000000eff367230 */ /* 0x000fe20000004100 */
[----:B------:R-:W-:Y:S01]  /*b8e0*/  FMUL.FTZ R67, R42, R53 ;  /* 0x000000352a437220 */ /* 0x000fe20000410000 */
        /* <DEDUP_REMOVED lines=8> */
[--C-:B------:R-:W-:Y:S01]  /*b970*/  HADD2.F32 R14, -RZ, R15.reuse.H0_H0 ;  /* 0x2000000fff0e7230 */ /* 0x100fe20000004100 */
[C---:B------:R-:W-:Y:S01]  /*b980*/  FMUL.FTZ R68, R57.reuse, R54 ;  /* 0x0000003639447220 */ /* 0x040fe20000410000 */
[----:B------:R-:W-:Y:S01]  /*b990*/  HADD2.F32 R67, -RZ, R46.H0_H0 ;  /* 0x2000002eff437230 */ /* 0x000fe20000004100 */
[-C--:B------:R-:W-:Y:S01]  /*b9a0*/  FMUL.FTZ R57, R57, R59.reuse ;  /* 0x0000003b39397220 */ /* 0x080fe20000410000 */
[----:B------:R-:W-:Y:S01]  /*b9b0*/  HADD2.F32 R15, -RZ, R15.H1_H1 ;  /* 0x3000000fff0f7230 */ /* 0x000fe20000004100 */
[----:B------:R-:W-:Y:S01]  /*b9c0*/  FFMA.FTZ R68, R9, R59, R68 ;  /* 0x0000003b09447223 */ /* 0x000fe20000010044 */
[----:B------:R-:W-:Y:S01]  /*b9d0*/  HADD2.F32 R10, -RZ, R11.H0_H0 ;  /* 0x2000000bff0a7230 */ /* 0x000fe20000004100 */
[----:B------:R-:W-:Y:S01]  /*b9e0*/  FFMA.FTZ R56, R60, R51, -R56 ;  /* 0x000000333c387223 */ /* 0x000fe20000010838 */
[----:B------:R-:W-:Y:S01]  /*b9f0*/  HADD2.F32 R46, -RZ, R41.H0_H0 ;  /* 0x20000029ff2e7230 */ /* 0x000fe20000004100 */
[C---:B------:R-:W-:Y:S01]  /*ba00*/  FMUL.FTZ R41, R67.reuse, R14 ;  /* 0x0000000e43297220 */ /* 0x040fe20000410000 */
[----:B------:R-:W-:Y:S01]  /*ba10*/  HADD2.F32 R59, -RZ, R48.H0_H0 ;  /* 0x20000030ff3b7230 */ /* 0x000fe20000004100 */
[----:B------:R-:W-:Y:S01]  /*ba20*/  FMUL.FTZ R67, R67, R10 ;  /* 0x0000000a43437220 */ /* 0x000fe20000410000 */
[----:B------:R-:W-:Y:S01]  /*ba30*/  HADD2.F32 R11, -RZ, R11.H1_H1 ;  /* 0x3000000bff0b7230 */ /* 0x000fe20000004100 */
[----:B------:R-:W-:Y:S01]  /*ba40*/  FFMA.FTZ R61, R62, R52, -R61 ;  /* 0x000000343e3d7223 */ /* 0x000fe2000001083d */
[----:B------:R-:W-:Y:S01]  /*ba50*/  HADD2.F32 R48, -RZ, R43.H0_H0 ;  /* 0x2000002bff307230 */ /* 0x000fe20000004100 */
[----:B------:R-:W-:-:S02]  /*ba60*/  FMUL.FTZ R43, R46, R15 ;  /* 0x0000000f2e2b7220 */ /* 0x000fc40000410000 */
[----:B------:R-:W-:Y:S02]  /*ba70*/  FFMA.FTZ R41, R59, R10, R41 ;  /* 0x0000000a3b297223 */ /* 0x000fe40000010029 */
[-C--:B------:R-:W-:Y:S02]  /*ba80*/  FMUL.FTZ R10, R46, R11.reuse ;  /* 0x0000000b2e0a7220 */ /* 0x080fe40000410000 */
[----:B------:R-:W-:Y:S02]  /*ba90*/  FFMA.FTZ R46, R48, R11, R43 ;  /* 0x0000000b302e7223 */ /* 0x000fe4000001002b */
[----:B------:R-:W-:Y:S01]  /*baa0*/  FFMA.FTZ R45, R47, R12, -R45 ;  /* 0x0000000c2f2d7223 */ /* 0x000fe2000001082d */
[----:B------:R-:W-:Y:S01]  /*bab0*/  F2FP.PACK_AB R12, R61, R56 ;  /* 0x000000383d0c723e */ /* 0x000fe200000000ff */
        /* <DEDUP_REMOVED lines=9> */
[----:B------:R-:W-:-:S02]  /*bb50*/  F2FP.PACK_AB R14, R57, R66 ;  /* 0x00000042390e723e */ /* 0x000fc400000000ff */
[----:B------:R-:W-:Y:S02]  /*bb60*/  F2FP.PACK_AB R10, R68, R65 ;  /* 0x00000041440a723e */ /* 0x000fe400000000ff */
[----:B------:R-:W-:-:S05]  /*bb70*/  F2FP.PACK_AB R15, R48, R67 ;  /* 0x00000043300f723e */ /* 0x000fca00000000ff */
[----:B------:R1:W-:Y:S04]  /*bb80*/  STS.128 [R50+0xc100], R12 ;  /* 0x00c1000c32007388 */ /* 0x0003e80000000c00 */
[----:B------:R1:W-:Y:S02]  /*bb90*/  STS.128 [R49+0xc100], R8 ;  /* 0x00c1000831007388 */ /* 0x0003e40000000c00 */
.L_x_125:
[----:B------:R-:W-:Y:S05]  /*bba0*/  BSYNC B0 ;  /* 0x0000000000007941 */ /* 0x000fea0003800000 */
.L_x_124:
[----:B-1----:R-:W-:Y:S01]  /*bbb0*/  IADD3 R9, R32, 0x20, RZ ;  /* 0x0000002020097810 */ /* 0x002fe20007ffe0ff */
[----:B------:R-:W-:Y:S03]  /*bbc0*/  BSSY B0, `(.L_x_126) ;  /* 0x000006b000007945 */ /* 0x000fe60003800000 */
[----:B------:R-:W-:-:S13]  /*bbd0*/  ISETP.GE.AND P0, PT, R9, c[0x0][0x27c], PT ;  /* 0x00009f0009007a0c */ /* 0x000fda0003f06270 */
[----:B------:R-:W-:Y:S05]  /*bbe0*/  @P0 BRA `(.L_x_127) ;  /* 0x0000068000000947 */ /* 0x000fea0003800000 */
[----:B------:R-:W-:Y:S01]  /*bbf0*/  SHF.R.S32.HI R12, RZ, 0x1f, R9 ;  /* 0x0000001fff0c7819 */ /* 0x000fe20000011409 */
[--C-:B------:R-:W-:Y:S01]  /*bc00*/  HADD2.F32 R48, -RZ, R37.reuse.H1_H1 ;  /* 0x30000025ff307230 */ /* 0x100fe20000004100 */
[----:B------:R-:W-:Y:S01]  /*bc10*/  MOV R13, c[0x0][0x27c] ;  /* 0x00009f00000d7a02 */ /* 0x000fe20000000f00 */
[----:B------:R-:W-:Y:S01]  /*bc20*/  HADD2.F32 R37, -RZ, R37.H0_H0 ;  /* 0x20000025ff257230 */ /* 0x000fe20000004100 */
[CC--:B------:R-:W-:Y:S01]  /*bc30*/  LEA.HI R15, R12.reuse, R9.reuse, RZ, 0x3 ;  /* 0x000000090c0f7211 */ /* 0x0c0fe200078f18ff */
[--C-:B------:R-:W-:Y:S01]  /*bc40*/  HADD2.F32 R52, -RZ, R39.reuse.H1_H1 ;  /* 0x30000027ff347230 */ /* 0x100fe20000004100 */
[----:B------:R-:W-:Y:S01]  /*bc50*/  SHF.R.S32.HI R8, RZ, 0x1f, R23 ;  /* 0x0000001fff087819 */ /* 0x000fe20000011417 */
[----:B------:R-:W-:Y:S01]  /*bc60*/  HADD2.F32 R39, -RZ, R39.H0_H0 ;  /* 0x20000027ff277230 */ /* 0x000fe20000004100 */
[----:B------:R-:W-:Y:S01]  /*bc70*/  SHF.R.S32.HI R10, RZ, 0x3, R15 ;  /* 0x00000003ff0a7819 */ /* 0x000fe2000001140f */
[--C-:B------:R-:W-:Y:S01]  /*bc80*/  HADD2.F32 R53, -RZ, R34.reuse.H1_H1 ;  /* 0x30000022ff357230 */ /* 0x100fe20000004100 */
[----:B------:R-:W-:Y:S01]  /*bc90*/  SHF.L.U32 R14, R23, 0x6, RZ ;  /* 0x00000006170e7819 */ /* 0x000fe200000006ff */
[----:B------:R-:W-:Y:S01]  /*bca0*/  HADD2.F32 R34, -RZ, R34.H0_H0 ;  /* 0x20000022ff227230 */ /* 0x000fe20000004100 */
[----:B------:R-:W-:Y:S01]  /*bcb0*/  LEA.HI R13, R13, R10, RZ, 0x1d ;  /* 0x0000000a0d0d7211 */ /* 0x000fe200078fe8ff */
[----:B------:R-:W-:Y:S01]  /*bcc0*/  HADD2.F32 R58, -RZ, R40.H1_H1 ;  /* 0x30000028ff3a7230 */ /* 0x000fe20000004100 */
[----:B------:R-:W-:-:S02]  /*bcd0*/  LEA.HI R12, R12, R9, RZ, 0x6 ;  /* 0x000000090c0c7211 */ /* 0x000fc400078f30ff */
[----:B------:R-:W-:Y:S02]  /*bce0*/  LEA.HI R9, R8, R23, RZ, 0x3 ;  /* 0x0000001708097211 */ /* 0x000fe400078f18ff */
[----:B------:R-:W-:Y:S02]  /*bcf0*/  SHF.R.S32.HI R8, RZ, 0x1f, R13 ;  /* 0x0000001fff087819 */ /* 0x000fe4000001140d */
[----:B------:R-:W-:Y:S01]  /*bd00*/  LOP3.LUT R14, R14, 0x1c0, RZ, 0xc0, !PT ;  /* 0x000001c00e0e7812 */ /* 0x000fe200078ec0ff */
[----:B------:R-:W-:Y:S01]  /*bd10*/  IMAD.SHL.U32 R9, R9, 0x40, RZ ;  /* 0x0000004009097824 */ /* 0x000fe200078e00ff */
[----:B------:R-:W-:Y:S02]  /*bd20*/  LEA.HI R8, R8, R13, RZ, 0x3 ;  /* 0x0000000d08087211 */ /* 0x000fe400078f18ff */
[----:B------:R-:W-:Y:S02]  /*bd30*/  SHF.L.U32 R12, R12, 0x7, RZ ;  /* 0x000000070c0c7819 */ /* 0x000fe400000006ff */
[----:B------:R-:W-:Y:S01]  /*bd40*/  LOP3.LUT R15, R14, 0x38, R15, 0xf8, !PT ;  /* 0x000000380e0f7812 */ /* 0x000fe200078ef80f */
[----:B------:R-:W-:Y:S01]  /*bd50*/  IMAD.SHL.U32 R8, R8, 0x400, RZ ;  /* 0x0000040008087824 */ /* 0x000fe200078e00ff */
[----:B------:R-:W-:-:S02]  /*bd60*/  SHF.R.U32.HI R10, RZ, 0x3, R14 ;  /* 0x00000003ff0a7819 */ /* 0x000fc4000001160e */
[----:B------:R-:W-:Y:S02]  /*bd70*/  SHF.L.U32 R11, R13, 0x3, RZ ;  /* 0x000000030d0b7819 */ /* 0x000fe400000006ff */
[----:B------:R-:W-:Y:S02]  /*bd80*/  LOP3.LUT R12, R12, 0x7fffe000, RZ, 0xc0, !PT ;  /* 0x7fffe0000c0c7812 */ /* 0x000fe400078ec0ff */
[----:B------:R-:W-:Y:S02]  /*bd90*/  LOP3.LUT R15, R15, R10, RZ, 0x3c, !PT ;  /* 0x0000000a0f0f7212 */ /* 0x000fe400078e3cff */
[----:B------:R-:W-:Y:S02]  /*bda0*/  LOP3.LUT R9, R9, 0xfffffe00, RZ, 0xc0, !PT ;  /* 0xfffffe0009097812 */ /* 0x000fe400078ec0ff */
[----:B------:R-:W-:Y:S02]  /*bdb0*/  LOP3.LUT R11, R14, 0x38, R11, 0xf8, !PT ;  /* 0x000000380e0b7812 */ /* 0x000fe400078ef80b */
[----:B------:R-:W-:-:S02]  /*bdc0*/  IADD3 R12, R15, R12, R9 ;  /* 0x0000000c0f0c7210 */ /* 0x000fc40007ffe009 */
        /* <DEDUP_REMOVED lines=74> */
.L_x_127:
[----:B------:R-:W-:Y:S05]  /*c270*/  BSYNC B0 ;  /* 0x0000000000007941 */ /* 0x000fea0003800000 */
.L_x_126:
[----:B------:R-:W-:-:S04]  /*c280*/  IADD3 R32, R32, 0x40, RZ ;  /* 0x0000004020207810 */ /* 0x000fc80007ffe0ff */
[----:B------:R-:W-:-:S13]  /*c290*/  ISETP.GE.AND P0, PT, R32, c[0x0][0x27c], PT ;  /* 0x00009f0020007a0c */ /* 0x000fda0003f06270 */
[----:B------:R-:W-:Y:S05]  /*c2a0*/  @P0 BRA `(.L_x_105) ;  /* 0x0000068000000947 */ /* 0x000fea0003800000 */
[----:B-1----:R-:W-:Y:S01]  /*c2b0*/  SHF.R.S32.HI R13, RZ, 0x1f, R32 ;  /* 0x0000001fff0d7819 */ /* 0x002fe20000011420 */
[--C-:B------:R-:W-:Y:S01]  /*c2c0*/  HADD2.F32 R45, -RZ, R28.reuse.H0_H0 ;  /* 0x2000001cff2d7230 */ /* 0x100fe20000004100 */
[----:B------:R-:W-:Y:S01]  /*c2d0*/  MOV R11, c[0x0][0x27c] ;  /* 0x00009f00000b7a02 */ /* 0x000fe20000000f00 */
[----:B------:R-:W-:Y:S01]  /*c2e0*/  HADD2.F32 R38, -RZ, R28.H1_H1 ;  /* 0x3000001cff267230 */ /* 0x000fe20000004100 */
[----:B------:R-:W-:Y:S01]  /*c2f0*/  LEA.HI R9, R13, R32, RZ, 0x3 ;  /* 0x000000200d097211 */ /* 0x000fe200078f18ff */
        /* <DEDUP_REMOVED lines=8> */
[--C-:B------:R-:W-:Y:S01]  /*c380*/  HADD2.F32 R28, -RZ, R27.reuse.H1_H1 ;  /* 0x3000001bff1c7230 */ /* 0x100fe20000004100 */
[----:B------:R-:W-:Y:S01]  /*c390*/  LEA.HI R8, R8, R23, RZ, 0x3 ;  /* 0x0000001708087211 */ /* 0x000fe200078f18ff */
[----:B------:R-:W-:Y:S01]  /*c3a0*/  HADD2.F32 R27, -RZ, R27.H0_H0 ;  /* 0x2000001bff1b7230 */ /* 0x000fe20000004100 */
[----:B------:R-:W-:Y:S01]  /*c3b0*/  SHF.R.S32.HI R10, RZ, 0x1f, R11 ;  /* 0x0000001fff0a7819 */ /* 0x000fe2000001140b */
[--C-:B------:R-:W-:Y:S01]  /*c3c0*/  HADD2.F32 R46, -RZ, R31.reuse.H1_H1 ;  /* 0x3000001fff2e7230 */ /* 0x100fe20000004100 */
[----:B------:R-:W-:Y:S01]  /*c3d0*/  LOP3.LUT R12, R12, 0x1c0, RZ, 0xc0, !PT ;  /* 0x000001c00c0c7812 */ /* 0x000fe200078ec0ff */
[----:B------:R-:W-:Y:S01]  /*c3e0*/  IMAD.SHL.U32 R8, R8, 0x40, RZ ;  /* 0x0000004008087824 */ /* 0x000fe200078e00ff */
[----:B------:R-:W-:Y:S01]  /*c3f0*/  LEA.HI R13, R13, R32, RZ, 0x6 ;  /* 0x000000200d0d7211 */ /* 0x000fe200078f30ff */
[----:B------:R-:W-:Y:S01]  /*c400*/  HADD2.F32 R31, -RZ, R31.H0_H0 ;  /* 0x2000001fff1f7230 */ /* 0x000fe20000004100 */
[----:B------:R-:W-:-:S02]  /*c410*/  LEA.HI R10, R10, R11, RZ, 0x3 ;  /* 0x0000000b0a0a7211 */ /* 0x000fc400078f18ff */
[----:B------:R-:W-:Y:S02]  /*c420*/  LOP3.LUT R14, R12, 0x38, R9, 0xf8, !PT ;  /* 0x000000380c0e7812 */ /* 0x000fe400078ef809 */
[----:B------:R-:W-:Y:S01]  /*c430*/  SHF.L.U32 R15, R11, 0x3, RZ ;  /* 0x000000030b0f7819 */ /* 0x000fe200000006ff */
[----:B------:R-:W-:Y:S01]  /*c440*/  IMAD.SHL.U32 R11, R10, 0x400, RZ ;  /* 0x000004000a0b7824 */ /* 0x000fe200078e00ff */
[----:B------:R-:W-:Y:S02]  /*c450*/  SHF.L.U32 R13, R13, 0x7, RZ ;  /* 0x000000070d0d7819 */ /* 0x000fe400000006ff */
[----:B------:R-:W-:Y:S02]  /*c460*/  SHF.R.U32.HI R9, RZ, 0x3, R12 ;  /* 0x00000003ff097819 */ /* 0x000fe4000001160c */
[----:B------:R-:W-:Y:S02]  /*c470*/  LOP3.LUT R12, R12, 0x38, R15, 0xf8, !PT ;  /* 0x000000380c0c7812 */ /* 0x000fe400078ef80f */
[----:B------:R-:W-:-:S02]  /*c480*/  LOP3.LUT R13, R13, 0x7fffe000, RZ, 0xc0, !PT ;  /* 0x7fffe0000d0d7812 */ /* 0x000fc400078ec0ff */
[----:B------:R-:W-:Y:S02]  /*c490*/  LOP3.LUT R8, R8, 0xfffffe00, RZ, 0xc0, !PT ;  /* 0xfffffe0008087812 */ /* 0x000fe400078ec0ff */
[-C--:B------:R-:W-:Y:S02]  /*c4a0*/  LOP3.LUT R14, R14, R9.reuse, RZ, 0x3c, !PT ;  /* 0x000000090e0e7212 */ /* 0x080fe400078e3cff */
[----:B------:R-:W-:Y:S02]  /*c4b0*/  LOP3.LUT R10, R12, R9, RZ, 0x3c, !PT ;  /* 0x000000090c0a7212 */ /* 0x000fe400078e3cff */
[----:B------:R-:W-:Y:S02]  /*c4c0*/  IADD3 R13, R14, R13, R8 ;  /* 0x0000000d0e0d7210 */ /* 0x000fe40007ffe008 */
[----:B------:R-:W-:Y:S02]  /*c4d0*/  LOP3.LUT R9, R11, 0x7fffe000, RZ, 0xc0, !PT ;  /* 0x7fffe0000b097812 */ /* 0x000fe400078ec0ff */
[----:B------:R-:W-:-:S02]  /*c4e0*/  SHF.L.U32 R32, R13, 0x1, RZ ;  /* 0x000000010d207819 */ /* 0x000fc400000006ff */
        /* <DEDUP_REMOVED lines=8> */
[--C-:B--2---:R-:W-:Y:S02]  /*c570*/  HADD2.F32 R37, -RZ, R8.reuse.H0_H0 ;  /* 0x20000008ff257230 */ /* 0x104fe40000004100 */
[----:B------:R-:W-:Y:S01]  /*c580*/  HADD2.F32 R39, -RZ, R8.H1_H1 ;  /* 0x30000008ff277230 */ /* 0x000fe20000004100 */
[C---:B------:R-:W-:Y:S01]  /*c590*/  FMUL.FTZ R30, R45.reuse, R12 ;  /* 0x0000000c2d1e7220 */ /* 0x040fe20000410000 */
[----:B------:R-:W-:Y:S01]  /*c5a0*/  HADD2.F32 R8, -RZ, R9.H0_H0 ;  /* 0x20000009ff087230 */ /* 0x000fe20000004100 */
[-C--:B------:R-:W-:Y:S01]  /*c5b0*/  FMUL.FTZ R38, R38, R37.reuse ;  /* 0x0000002526267220 */ /* 0x080fe20000410000 */
[----:B------:R-:W-:Y:S01]  /*c5c0*/  HADD2.F32 R35, -RZ, R13.H1_H1 ;  /* 0x3000000dff237230 */ /* 0x000fe20000004100 */
[----:B------:R-:W-:Y:S01]  /*c5d0*/  FFMA.FTZ R37, R42, R37, R44 ;  /* 0x000000252a257223 */ /* 0x000fe2000001002c */
[----:B------:R-:W-:Y:S01]  /*c5e0*/  HADD2.F32 R40, -RZ, R9.H1_H1 ;  /* 0x30000009ff287230 */ /* 0x000fe20000004100 */
[-C--:B------:R-:W-:Y:S01]  /*c5f0*/  FMUL.FTZ R45, R45, R8.reuse ;  /* 0x000000082d2d7220 */ /* 0x080fe20000410000 */
[--C-:B------:R-:W-:Y:S01]  /*c600*/  HADD2.F32 R13, -RZ, R14.reuse.H0_H0 ;  /* 0x2000000eff0d7230 */ /* 0x100fe20000004100 */
[----:B------:R-:W-:Y:S01]  /*c610*/  FFMA.FTZ R30, R47, R8, R30 ;  /* 0x000000082f1e7223 */ /* 0x000fe2000001001e */
[----:B------:R-:W-:Y:S01]  /*c620*/  HADD2.F32 R8, -RZ, R29.H1_H1 ;  /* 0x3000001dff087230 */ /* 0x000fe20000004100 */
[----:B------:R-:W-:Y:S01]  /*c630*/  FMUL.FTZ R44, R43, R34 ;  /* 0x000000222b2c7220 */ /* 0x000fe20000410000 */
[----:B------:R-:W-:Y:S01]  /*c640*/  HADD2.F32 R36, -RZ, R14.H1_H1 ;  /* 0x3000000eff247230 */ /* 0x000fe20000004100 */
[C---:B------:R-:W-:Y:S01]  /*c650*/  FMUL.FTZ R50, R25.reuse, R35 ;  /* 0x0000002319327220 */ /* 0x040fe20000410000 */
[--C-:B------:R-:W-:Y:S01]  /*c660*/  HADD2.F32 R9, -RZ, R10.reuse.H0_H0 ;  /* 0x2000000aff097230 */ /* 0x100fe20000004100 */
[-C--:B------:R-:W-:Y:S01]  /*c670*/  FMUL.FTZ R48, R25, R40.reuse ;  /* 0x0000002819307220 */ /* 0x080fe20000410000 */
[--C-:B------:R-:W-:Y:S01]  /*c680*/  HADD2.F32 R14, -RZ, R15.reuse.H0_H0 ;  /* 0x2000000fff0e7230 */ /* 0x100fe20000004100 */
[-C--:B------:R-:W-:Y:S01]  /*c690*/  FMUL.FTZ R43, R43, R39.reuse ;  /* 0x000000272b2b7220 */ /* 0x080fe20000410000 */
[----:B------:R-:W-:Y:S01]  /*c6a0*/  HADD2.F32 R41, -RZ, R10.H1_H1 ;  /* 0x3000000aff297230 */ /* 0x000fe20000004100 */
[----:B------:R-:W-:Y:S01]  /*c6b0*/  FFMA.FTZ R44, R28, R39, R44 ;  /* 0x000000271c2c7223 */ /* 0x000fe2000001002c */
[----:B------:R-:W-:Y:S01]  /*c6c0*/  HADD2.F32 R15, -RZ, R15.H1_H1 ;  /* 0x3000000fff0f7230 */ /* 0x000fe20000004100 */
[C---:B------:R-:W-:Y:S01]  /*c6d0*/  FMUL.FTZ R49, R8.reuse, R13 ;  /* 0x0000000d08317220 */ /* 0x040fe20000410000 */
[----:B------:R-:W-:Y:S01]  /*c6e0*/  HADD2.F32 R10, -RZ, R11.H0_H0 ;  /* 0x2000000bff0a7230 */ /* 0x000fe20000004100 */
[----:B------:R-:W-:Y:S01]  /*c6f0*/  FFMA.FTZ R25, R27, R40, R50 ;  /* 0x000000281b197223 */ /* 0x000fe20000010032 */
[--C-:B------:R-:W-:Y:S01]  /*c700*/  HADD2.F32 R39, -RZ, R24.reuse.H1_H1 ;  /* 0x30000018ff277230 */ /* 0x100fe20000004100 */
[-C--:B------:R-:W-:Y:S01]  /*c710*/  FMUL.FTZ R8, R8, R9.reuse ;  /* 0x0000000908087220 */ /* 0x080fe20000410000 */
[----:B------:R-:W-:Y:S01]  /*c720*/  HADD2.F32 R29, -RZ, R29.H0_H0 ;  /* 0x2000001dff1d7230 */ /* 0x000fe20000004100 */
[----:B------:R-:W-:Y:S01]  /*c730*/  FFMA.FTZ R40, R46, R9, R49 ;  /* 0x000000092e287223 */ /* 0x000fe20000010031 */
[----:B------:R-:W-:Y:S01]  /*c740*/  HADD2.F32 R50, -RZ, R24.H0_H0 ;  /* 0x20000018ff327230 */ /* 0x000fe20000004100 */
[----:B------:R-:W-:Y:S01]  /*c750*/  FMUL.FTZ R52, R39, R36 ;  /* 0x0000002427347220 */ /* 0x000fe20000410000 */
[----:B------:R-:W-:Y:S01]  /*c760*/  HADD2.F32 R11, -RZ, R11.H1_H1 ;  /* 0x3000000bff0b7230 */ /* 0x000fe20000004100 */
[----:B------:R-:W-:Y:S01]  /*c770*/  FMUL.FTZ R24, R29, R14 ;  /* 0x0000000e1d187220 */ /* 0x000fe20000410000 */
[--C-:B------:R-:W-:Y:S01]  /*c780*/  HADD2.F32 R9, -RZ, R26.reuse.H1_H1 ;  /* 0x3000001aff097230 */ /* 0x100fe20000004100 */
[----:B------:R-:W-:Y:S01]  /*c790*/  FMUL.FTZ R49, R50, R15 ;  /* 0x0000000f32317220 */ /* 0x000fe20000410000 */
[----:B------:R-:W-:Y:S01]  /*c7a0*/  HADD2.F32 R26, -RZ, R26.H0_H0 ;  /* 0x2000001aff1a7230 */ /* 0x000fe20000004100 */
[----:B------:R-:W-:-:S02]  /*c7b0*/  FMUL.FTZ R39, R39, R41 ;  /* 0x0000002927277220 */ /* 0x000fc40000410000 */
[----:B------:R-:W-:Y:S02]  /*c7c0*/  FMUL.FTZ R29, R29, R10 ;  /* 0x0000000a1d1d7220 */ /* 0x000fe40000410000 */
[----:B------:R-:W-:Y:S02]  /*c7d0*/  FMUL.FTZ R50, R50, R11 ;  /* 0x0000000b32327220 */ /* 0x000fe40000410000 */
[----:B------:R-:W-:Y:S02]  /*c7e0*/  FFMA.FTZ R38, R42, R33, -R38 ;  /* 0x000000212a267223 */ /* 0x000fe40000010826 */
[----:B------:R-:W-:Y:S02]  /*c7f0*/  FFMA.FTZ R43, R28, R34, -R43 ;  /* 0x000000221c2b7223 */ /* 0x000fe4000001082b */
[----:B------:R-:W-:Y:S02]  /*c800*/  FFMA.FTZ R45, R47, R12, -R45 ;  /* 0x0000000c2f2d7223 */ /* 0x000fe4000001082d */
[----:B------:R-:W-:Y:S01]  /*c810*/  FFMA.FTZ R48, R27, R35, -R48 ;  /* 0x000000231b307223 */ /* 0x000fe20000010830 */
[----:B------:R-:W-:Y:S01]  /*c820*/  F2FP.PACK_AB R12, R43, R38 ;  /* 0x000000262b0c723e */ /* 0x000fe200000000ff */
[----:B------:R-:W-:Y:S01]  /*c830*/  FFMA.FTZ R46, R46, R13, -R8 ;  /* 0x0000000d2e2e7223 */ /* 0x000fe20000010808 */
[----:B------:R-:W-:Y:S01]  /*c840*/  F2FP.PACK_AB R8, R44, R37 ;  /* 0x000000252c08723e */ /* 0x000fe200000000ff */
[----:B------:R-:W-:Y:S01]  /*c850*/  FFMA.FTZ R39, R9, R36, -R39 ;  /* 0x0000002409277223 */ /* 0x000fe20000010827 */
[----:B------:R-:W-:Y:S01]  /*c860*/  F2FP.PACK_AB R13, R48, R45 ;  /* 0x0000002d300d723e */ /* 0x000fe200000000ff */
[----:B------:R-:W-:-:S02]  /*c870*/  FFMA.FTZ R29, R31, R14, -R29 ;  /* 0x0000000e1f1d7223 */ /* 0x000fc4000001081d */
[----:B------:R-:W-:Y:S01]  /*c880*/  FFMA.FTZ R50, R26, R15, -R50 ;  /* 0x0000000f1a327223 */ /* 0x000fe20000010832 */
[----:B------:R-:W-:Y:S01]  /*c890*/  F2FP.PACK_AB R14, R39, R46 ;  /* 0x0000002e270e723e */ /* 0x000fe200000000ff */
[----:B------:R-:W-:Y:S01]  /*c8a0*/  FFMA.FTZ R41, R9, R41, R52 ;  /* 0x0000002909297223 */ /* 0x000fe20000010034 */
[----:B------:R-:W-:Y:S01]  /*c8b0*/  F2FP.PACK_AB R9, R25, R30 ;  /* 0x0000001e1909723e */ /* 0x000fe200000000ff */
[----:B------:R-:W-:Y:S01]  /*c8c0*/  FFMA.FTZ R24, R31, R10, R24 ;  /* 0x0000000a1f187223 */ /* 0x000fe20000010018 */
[----:B------:R-:W-:Y:S01]  /*c8d0*/  F2FP.PACK_AB R15, R50, R29 ;  /* 0x0000001d320f723e */ /* 0x000fe200000000ff */
[----:B------:R-:W-:Y:S01]  /*c8e0*/  FFMA.FTZ R11, R26, R11, R49 ;  /* 0x0000000b1a0b7223 */ /* 0x000fe20000010031 */
[----:B------:R-:W-:-:S03]  /*c8f0*/  F2FP.PACK_AB R10, R41, R40 ;  /* 0x00000028290a723e */ /* 0x000fc600000000ff */
[----:B------:R1:W-:Y:S01]  /*c900*/  STS.128 [R32+0xc100], R12 ;  /* 0x00c1000c20007388 */ /* 0x0003e20000000c00 */
[----:B------:R-:W-:-:S05]  /*c910*/  F2FP.PACK_AB R11, R11, R24 ;  /* 0x000000180b0b723e */ /* 0x000fca00000000ff */
[----:B------:R1:W-:Y:S02]  /*c920*/  STS.128 [R23+0xc100], R8 ;  /* 0x00c1000817007388 */ /* 0x0003e40000000c00 */
.L_x_105:
[----:B------:R-:W-:Y:S05]  /*c930*/  BSYNC B2 ;  /* 0x0000000000027941 */ /* 0x000fea0003800000 */
.L_x_89:
[----:B------:R-:W-:Y:S01]  /*c940*/  IMAD.SHL.U32 R205, R3, 0x40, RZ ;  /* 0x0000004003cd7824 */ /* 0x000fe200078e00ff */
[----:B------:R-:W-:-:S04]  /*c950*/  DEPBAR.LE SB0, 0x0 ;  /* 0x000080000000791a */ /* 0x000fc80000000000 */
[----:B-1----:R-:W-:Y:S01]  /*c960*/  IMAD.SHL.U32 R12, R17, 0x8, RZ ;  /* 0x00000008110c7824 */ /* 0x002fe200078e00ff */
[----:B------:R-:W-:Y:S01]  /*c970*/  LOP3.LUT R205, R205, 0x1c0, RZ, 0xc0, !PT ;  /* 0x000001c0cdcd7812 */ /* 0x000fe200078ec0ff */
[----:B------:R-:W-:Y:S01]  /*c980*/  IMAD R8, R20, c[0x0][0x208], RZ ;  /* 0x0000820014087a24 */ /* 0x000fe200078e02ff */
[----:B------:R-:W-:Y:S01]  /*c990*/  SEL R10, RZ, 0x2, P4 ;  /* 0x00000002ff0a7807 */ /* 0x000fe20002000000 */
[----:B------:R-:W-:Y:S01]  /*c9a0*/  IMAD.WIDE.U32 R14, R19, c[0x0][0x208], RZ ;  /* 0x00008200130e7a25 */ /* 0x000fe200078e00ff */
[----:B------:R-:W-:Y:S02]  /*c9b0*/  LOP3.LUT R12, R205, 0x8, R12, 0xf8, !PT ;  /* 0x00000008cd0c7812 */ /* 0x000fe400078ef80c */
[----:B------:R-:W-:Y:S01]  /*c9c0*/  SHF.R.U32.HI R205, RZ, 0x3, R205 ;  /* 0x00000003ffcd7819 */ /* 0x000fe200000116cd */
[----:B------:R-:W-:Y:S01]  /*c9d0*/  IMAD R8, R19, c[0x0][0x20c], R8 ;  /* 0x0000830013087a24 */ /* 0x000fe200078e0208 */
[----:B------:R-:W-:Y:S01]  /*c9e0*/  LEA R11, P0, R14, R214, 0x6 ;  /* 0x000000d60e0b7211 */ /* 0x000fe200078030ff */
[----:B------:R-:W-:Y:S01]  /*c9f0*/  IMAD R206, R21, 0x400, R2 ;  /* 0x0000040015ce7824 */ /* 0x000fe200078e0202 */
[----:B------:R-:W-:Y:S01]  /*ca00*/  LOP3.LUT R205, R12, R205, RZ, 0x3c, !PT ;  /* 0x000000cd0ccd7212 */ /* 0x000fe200078e3cff */
[----:B------:R-:W-:Y:S01]  /*ca10*/  IMAD.IADD R8, R15, 0x1, R8 ;  /* 0x000000010f087824 */ /* 0x000fe200078e0208 */
[----:B------:R-:W-:Y:S01]  /*ca20*/  SEL R9, RZ, 0x4, P5 ;  /* 0x00000004ff097807 */ /* 0x000fe20002800000 */
[----:B------:R-:W-:Y:S01]  /*ca30*/  IMAD.SHL.U32 R206, R206, 0x2, RZ ;  /* 0x00000002cece7824 */ /* 0x000fe200078e00ff */
[----:B------:R-:W-:Y:S01]  /*ca40*/  BAR.SYNC.DEFER_BLOCKING 0x0 ;  /* 0x0000000000007b1d */ /* 0x000fe20000010000 */
[----:B------:R-:W-:Y:S01]  /*ca50*/  IMAD R205, R18, 0x200, R205 ;  /* 0x0000020012cd7824 */ /* 0x000fe200078e02cd */
[----:B------:R-:W-:Y:S01]  /*ca60*/  LEA.HI.X R8, R14, R209, R8, 0x6, P0 ;  /* 0x000000d10e087211 */ /* 0x000fe200000f3408 */
[----:B------:R-:W-:Y:S01]  /*ca70*/  IMAD R76, R19, -0x40, R78 ;  /* 0xffffffc0134c7824 */ /* 0x000fe200078e024e */
[----:B------:R-:W-:Y:S01]  /*ca80*/  LEA R12, P0, R11, c[0x0][0x1f8], 0x1 ;  /* 0x00007e000b0c7a11 */ /* 0x000fe200078008ff */
[----:B------:R-:W-:Y:S01]  /*ca90*/  IMAD.SHL.U32 R205, R205, 0x2, RZ ;  /* 0x00000002cdcd7824 */ /* 0x000fe200078e00ff */
[----:B------:R-:W-:Y:S01]  /*caa0*/  IADD3 R9, R9, R10, R22 ;  /* 0x0000000a09097210 */ /* 0x000fe20007ffe016 */
[----:B------:R-:W-:Y:S01]  /*cab0*/  IMAD.MOV.U32 R15, RZ, RZ, c[0x0][0x208] ;  /* 0x00008200ff0f7624 */ /* 0x000fe200078e00ff */
[----:B------:R-:W-:Y:S01]  /*cac0*/  LEA.HI.X R13, R11, c[0x0][0x1fc], R8, 0x1, P0 ;  /* 0x00007f000b0d7a11 */ /* 0x000fe200000f0c08 */
[----:B------:R-:W-:Y:S01]  /*cad0*/  IMAD.MOV.U32 R11, RZ, RZ, c[0x0][0x20c] ;  /* 0x00008300ff0b7624 */ /* 0x000fe200078e00ff */
[----:B------:R-:W-:Y:S01]  /*cae0*/  LOP3.LUT P0, RZ, R3, 0x2, RZ, 0xc0, !PT ;  /* 0x0000000203ff7812 */ /* 0x000fe2000780c0ff */
[--C-:B------:R-:W-:Y:S01]  /*caf0*/  IMAD R202, R0, 0x2, R206.reuse ;  /* 0x0000000200ca7824 */ /* 0x100fe200078e02ce */
[C---:B------:R-:W-:Y:S01]  /*cb00*/  IADD3 R8, R205.reuse, 0x6100, RZ ;  /* 0x00006100cd087810 */ /* 0x040fe20007ffe0ff */
[----:B------:R-:W-:Y:S01]  /*cb10*/  IMAD.SHL.U32 R213, R16, 0x2, RZ ;  /* 0x0000000210d57824 */ /* 0x000fe200078e00ff */
[----:B------:R-:W-:Y:S01]  /*cb20*/  IADD3 R204, R205, 0x6120, RZ ;  /* 0x00006120cdcc7810 */ /* 0x000fe20007ffe0ff */
[----:B------:R-:W-:Y:S01]  /*cb30*/  IMAD R201, R5, 0x2, R206 ;  /* 0x0000000205c97824 */ /* 0x000fe200078e02ce */
[----:B------:R-:W-:Y:S01]  /*cb40*/  LOP3.LUT P1, RZ, R9, 0x2, RZ, 0xc0, !PT ;  /* 0x0000000209ff7812 */ /* 0x000fe2000782c0ff */
[----:B------:R-:W-:Y:S01]  /*cb50*/  IMAD R199, R5, 0x2, R202 ;  /* 0x0000000205c77824 */ /* 0x000fe200078e02ca */
[----:B------:R-:W-:Y:S01]  /*cb60*/  LEA R24, P2, R15, R12, 0x6 ;  /* 0x0000000c0f187211 */ /* 0x000fe200078430ff */
[----:B------:R-:W-:Y:S01]  /*cb70*/  IMAD.SHL.U32 R203, R2, 0x2, RZ ;  /* 0x0000000202cb7824 */ /* 0x000fe200078e00ff */
[----:B------:R-:W-:-:S02]  /*cb80*/  LOP3.LUT R6, R6, 0xffffffe0, RZ, 0xc0, !PT ;  /* 0xffffffe006067812 */ /* 0x000fc400078ec0ff */
[----:B------:R-:W-:Y:S01]  /*cb90*/  LEA.HI.X R25, R15, R13, R11, 0x6, P2 ;  /* 0x0000000d0f197211 */ /* 0x000fe200010f340b */
[----:B------:R-:W-:Y:S01]  /*cba0*/  IMAD R197, R5, 0x2, R203 ;  /* 0x0000000205c57824 */ /* 0x000fe200078e02cb */
[----:B------:R-:W-:Y:S01]  /*cbb0*/  LDSM.16.M88.4 R48, [R206+0xc100] ;  /* 0x00c10000ce30783b */ /* 0x000fe20000000200 */
[----:B------:R-:W-:Y:S01]  /*cbc0*/  @P0 IADD3 R204, R8, -0x20, RZ ;  /* 0xffffffe008cc0810 */ /* 0x000fe20007ffe0ff */
[----:B------:R-:W-:Y:S01]  /*cbd0*/  IMAD.IADD R8, R76, 0x1, -R17 ;  /* 0x000000014c087824 */ /* 0x000fe200078e0a11 */
[----:B------:R-:W-:Y:S01]  /*cbe0*/  LOP3.LUT P0, RZ, R9, 0x4, RZ, 0xc0, !PT ;  /* 0x0000000409ff7812 */ /* 0x000fe2000780c0ff */
[----:B------:R-:W1:Y:S01]  /*cbf0*/  LDSM.16.M88.4 R20, [R205+0x6100] ;  /* 0x00610000cd14783b */ /* 0x000e620000000200 */
[----:B------:R-:W-:Y:S02]  /*cc00*/  IMAD.IADD R79, R79, 0x1, -R6 ;  /* 0x000000014f4f7824 */ /* 0x000fe400078e0a06 */
[C---:B------:R-:W-:Y:S01]  /*cc10*/  ISETP.LT.OR P4, PT, R8.reuse, 0x1, P6 ;  /* 0x000000010800780c */ /* 0x040fe20003781670 */
[----:B------:R-:W-:Y:S01]  /*cc20*/  LDSM.16.M88.4 R36, [R202+0xc100] ;  /* 0x00c10000ca24783b */ /* 0x000fe20000000200 */
[----:B------:R-:W-:Y:S01]  /*cc30*/  ISETP.LT.OR P3, PT, R8, 0x1, !P1 ;  /* 0x000000010800780c */ /* 0x000fe20004f61670 */
[----:B------:R-:W-:Y:S01]  /*cc40*/  IMAD R198, R0, 0x2, R203 ;  /* 0x0000000200c67824 */ /* 0x000fe200078e02cb */
[C---:B------:R-:W-:Y:S01]  /*cc50*/  ISETP.LT.OR P2, PT, R8.reuse, 0x1, !P0 ;  /* 0x000000010800780c */ /* 0x040fe20004741670 */
[----:B-----5:R-:W-:Y:S01]  /*cc60*/  LDSM.16.M88.4 R80, [R204] ;  /* 0x00000000cc50783b */ /* 0x020fe20000000200 */
[C---:B------:R-:W-:Y:S01]  /*cc70*/  ISETP.LT.OR P1, PT, R8.reuse, 0x21, !P1 ;  /* 0x000000210800780c */ /* 0x040fe20004f21670 */
[----:B------:R-:W-:Y:S01]  /*cc80*/  IMAD R196, R5, 0x2, R198 ;  /* 0x0000000205c47824 */ /* 0x000fe200078e02c6 */
[----:B------:R-:W-:Y:S01]  /*cc90*/  ISETP.LT.OR P0, PT, R8, 0x21, !P0 ;  /* 0x000000210800780c */ /* 0x000fe20004701670 */
[----:B------:R-:W2:Y:S01]  /*cca0*/  LDSM.16.M88.4 R44, [R205+0x6900] ;  /* 0x00690000cd2c783b */ /* 0x000ea20000000200 */
[----:B------:R-:W-:-:S03]  /*ccb0*/  SHF.R.S32.HI R6, RZ, 0x1f, R79 ;  /* 0x0000001fff067819 */ /* 0x000fc6000001144f */
[----:B------:R-:W3:Y:S01]  /*ccc0*/  LDSM.16.M88.4 R60, [R205+0x7100] ;  /* 0x00710000cd3c783b */ /* 0x000ee20000000200 */
[----:B------:R-:W-:-:S03]  /*ccd0*/  LEA.HI R6, R6, R79, RZ, 0x2 ;  /* 0x0000004f06067211 */ /* 0x000fc600078f10ff */
[----:B------:R-:W4:Y:S01]  /*cce0*/  LDSM.16.M88.4 R68, [R205+0x7900] ;  /* 0x00790000cd44783b */ /* 0x000f220000000200 */
[----:B------:R-:W-:-:S03]  /*ccf0*/  LOP3.LUT R6, R6, 0x7ffffffc, RZ, 0xc0, !PT ;  /* 0x7ffffffc06067812 */ /* 0x000fc600078ec0ff */
[----:B------:R-:W-:Y:S02]  /*cd00*/  LDSM.16.M88.4 R16, [R204+0x800] ;  /* 0x00080000cc10783b */ /* 0x000fe40000000200 */
[----:B------:R-:W-:Y:S02]  /*cd10*/  IMAD.IADD R79, R79, 0x1, -R6 ;  /* 0x000000014f4f7824 */ /* 0x000fe400078e0a06 */
[----:B------:R-:W-:Y:S02]  /*cd20*/  LDSM.16.M88.4 R28, [R204+0x1000] ;  /* 0x00100000cc1c783b */ /* 0x000fe40000000200 */
[----:B------:R-:W-:Y:S02]  /*cd30*/  IMAD R76, R79, -0x2, R76 ;  /* 0xfffffffe4f4c7824 */ /* 0x000fe400078e024c */
[----:B------:R-:W-:Y:S04]  /*cd40*/  LDSM.16.M88.4 R52, [R204+0x1800] ;  /* 0x00180000cc34783b */ /* 0x000fe80000000200 */
[----:B------:R-:W-:Y:S01]  /*cd50*/  @!PT LDS RZ, [RZ] ;  /* 0x00000000fffff984 */ /* 0x000fe20000000800 */
[----:B------:R-:W-:Y:S01]  /*cd60*/  @!PT LDS RZ, [RZ] ;  /* 0x00000000fffff984 */ /* 0x000fe20000000800 */
[----:B------:R-:W-:Y:S01]  /*cd70*/  @!PT LDS RZ, [RZ] ;  /* 0x00000000fffff984 */ /* 0x000fe20000000800 */
[----:B------:R2:W-:Y:S01]  /*cd80*/  LDGSTS.E.BYPASS.LTC128B.128 [R213+0x100], [R12.64], !P4 ;  /* 0x001000000cd57fae */ /* 0x0005e2000e101d46 */
[----:B------:R-:W-:-:S03]  /*cd90*/  ISETP.GT.AND P4, PT, R76, 0x9, PT ;  /* 0x000000094c00780c */ /* 0x000fc60003f84270 */
[----:B------:R3:W-:Y:S01]  /*cda0*/  LDGSTS.E.BYPASS.LTC128B.128 [R213+0x2100], [R12.64+0x80], !P3 ;  /* 0x021000800cd57fae */ /* 0x0007e2000d901d46 */
[----:B------:R-:W-:Y:S01]  /*cdb0*/  LOP3.LUT P3, RZ, R3, 0x4, RZ, 0xc0, !PT ;  /* 0x0000000403ff7812 */ /* 0x000fe2000786c0ff */
[----:B------:R-:W-:Y:S02]  /*cdc0*/  IMAD.MOV.U32 R3, RZ, RZ, 0x40 ;  /* 0x00000040ff037424 */ /* 0x000fe400078e00ff */
[----:B------:R3:W-:Y:S01]  /*cdd0*/  LDGSTS.E.BYPASS.LTC128B.128 [R213+0x4100], [R12.64+0x100], !P2 ;  /* 0x041001000cd57fae */ /* 0x0007e2000d101d46 */
[----:B------:R-:W-:Y:S02]  /*cde0*/  ISETP.LT.OR P2, PT, R8, 0x21, P6 ;  /* 0x000000210800780c */ /* 0x000fe40003741670 */
[----:B------:R-:W-:Y:S01]  /*cdf0*/  SEL R3, R3, 0xffffffc0, !P3 ;  /* 0xffffffc003037807 */ /* 0x000fe20005800000 */
[----:B-1----:R-:W-:Y:S01]  /*ce00*/  HMMA.16816.F32 R8, R48, R20, RZ ;  /* 0x000000143008723c */ /* 0x002fe200000018ff */
[----:B------:R-:W-:-:S03]  /*ce10*/  ISETP.GT.AND P3, PT, R76, 0x8, PT ;  /* 0x000000084c00780c */ /* 0x000fc60003f64270 */
[----:B------:R-:W-:Y:S02]  /*ce20*/  IMAD.IADD R200, R205, 0x1, R3 ;  /* 0x00000001cdc87824 */ /* 0x000fe400078e0203 */
[----:B------:R-:W-:Y:S02]  /*ce30*/  IMAD.IADD R192, R3, 0x1, R204 ;  /* 0x0000000103c07824 */ /* 0x000fe400078e02cc */
[----:B------:R-:W-:Y:S02]  /*ce40*/  HMMA.16816.F32 R20, R48, R22, RZ ;  /* 0x000000163014723c */ /* 0x000fe400000018ff */
[----:B------:R1:W-:Y:S01]  /*ce50*/  LDGSTS.E.BYPASS.LTC128B.128 [R213+0x1100], [R24.64], !P2 ;  /* 0x0110000018d57fae */ /* 0x0003e2000d101d46 */
[----:B------:R-:W-:-:S03]  /*ce60*/  ISETP.GT.AND P2, PT, R76, 0x1, PT ;  /* 0x000000014c00780c */ /* 0x000fc60003f44270 */
[----:B------:R1:W-:Y:S01]  /*ce70*/  LDGSTS.E.BYPASS.LTC128B.128 [R213+0x3100], [R24.64+0x80], !P1 ;  /* 0x0310008018d57fae */ /* 0x0003e2000c901d46 */
[C---:B------:R-:W-:Y:S01]  /*ce80*/  ISETP.GT.AND P1, PT, R76.reuse, 0x10, PT ;  /* 0x000000104c00780c */ /* 0x040fe20003f24270 */
[----:B--2---:R-:W-:Y:S02]  /*ce90*/  HMMA.16816.F32 R32, R48, R44, RZ ;  /* 0x0000002c3020723c */ /* 0x004fe400000018ff */
[----:B------:R1:W-:Y:S01]  /*cea0*/  LDGSTS.E.BYPASS.LTC128B.128 [R213+0x5100], [R24.64+0x100], !P0 ;  /* 0x0510010018d57fae */ /* 0x0003e2000c101d46 */
[----:B------:R-:W-:-:S03]  /*ceb0*/  ISETP.GT.AND P0, PT, R76, RZ, PT ;  /* 0x000000ff4c00720c */ /* 0x000fc60003f04270 */
[----:B------:R-:W-:Y:S02]  /*cec0*/  LDSM.16.M88.4 R84, [R201+0xc100] ;  /* 0x00c10000c954783b */ /* 0x000fe40000000200 */
[----:B------:R-:W-:Y:S02]  /*ced0*/  HMMA.16816.F32 R8, R36, R80, R8 ;  /* 0x000000502408723c */ /* 0x000fe40000001808 */
[----:B------:R-:W2:Y:S04]  /*cee0*/  LDSM.16.M88.4 R72, [R200+0x6100] ;  /* 0x00610000c848783b */ /* 0x000ea80000000200 */
[----:B------:R-:W-:Y:S02]  /*cef0*/  LDSM.16.M88.4 R40, [R199+0xc100] ;  /* 0x00c10000c728783b */ /* 0x000fe40000000200 */
[----:B---3--:R-:W-:Y:S02]  /*cf00*/  HMMA.16816.F32 R64, R48, R60, RZ ;  /* 0x0000003c3040723c */ /* 0x008fe400000018ff */
[----:B------:R-:W3:Y:S04]  /*cf10*/  LDSM.16.M88.4 R92, [R192] ;  /* 0x00000000c05c783b */ /* 0x000ee80000000200 */
[----:B------:R-:W3:Y:S02]  /*cf20*/  LDSM.16.M88.4 R12, [R200+0x6900] ;  /* 0x00690000c80c783b */ /* 0x000ee40000000200 */
[----:B------:R-:W-:Y:S02]  /*cf30*/  HMMA.16816.F32 R20, R36, R82, R20 ;  /* 0x000000522414723c */ /* 0x000fe40000001814 */
[----:B------:R-:W-:Y:S04]  /*cf40*/  LDSM.16.M88.4 R80, [R205+0x8100] ;  /* 0x00810000cd50783b */ /* 0x000fe80000000200 */
[----:B-1----:R-:W1:Y:S02]  /*cf50*/  LDSM.16.M88.4 R24, [R200+0x7100] ;  /* 0x00710000c818783b */ /* 0x002e640000000200 */
[C---:B------:R-:W-:Y:S02]  /*cf60*/  HMMA.16816.F32 R44, R48.reuse, R46, RZ ;  /* 0x0000002e302c723c */ /* 0x040fe400000018ff */
[----:B------:R-:W-:Y:S04]  /*cf70*/  LDSM.16.M88.4 R88, [R200+0x7900] ;  /* 0x00790000c858783b */ /* 0x000fe80000000200 */
[----:B------:R-:W-:Y:S02]  /*cf80*/  LDSM.16.M88.4 R100, [R205+0xa900] ;  /* 0x00a90000cd64783b */ /* 0x000fe40000000200 */
[C---:B------:R-:W-:Y:S02]  /*cf90*/  HMMA.16816.F32 R60, R48.reuse, R62, RZ ;  /* 0x0000003e303c723c */ /* 0x040fe400000018ff */
[----:B------:R-:W-:Y:S04]  /*cfa0*/  LDSM.16.M88.4 R96, [R200+0xa100] ;  /* 0x00a10000c860783b */ /* 0x000fe80000000200 */
[----:B------:R-:W0:Y:S02]  /*cfb0*/  LDGDEPBAR ;  /* 0x00000000000079af */ /* 0x000e240000000000 */
[----:B----4-:R-:W-:Y:S08]  /*cfc0*/  HMMA.16816.F32 R56, R48, R68, RZ ;  /* 0x000000443038723c */ /* 0x010ff000000018ff */
[----:B--2---:R-:W-:Y:S08]  /*cfd0*/  HMMA.16816.F32 R8, R84, R72, R8 ;  /* 0x000000485408723c */ /* 0x004ff00000001808 */
[----:B------:R-:W-:Y:S01]  /*cfe0*/  HMMA.16816.F32 R48, R48, R70, RZ ;  /* 0x000000463030723c */ /* 0x000fe200000018ff */
[----:B------:R-:W-:Y:S07]  /*cff0*/  LDSM.16.M88.4 R68, [R192+0x1000] ;  /* 0x00100000c044783b */ /* 0x000fee0000000200 */
[----:B------:R-:W-:Y:S01]  /*d000*/  HMMA.16816.F32 R20, R84, R74, R20 ;  /* 0x0000004a5414723c */ /* 0x000fe20000001814 */
[----:B------:R-:W-:Y:S07]  /*d010*/  LDSM.16.M88.4 R72, [R192+0x1800] ;  /* 0x00180000c048783b */ /* 0x000fee0000000200 */
[C---:B------:R-:W-:Y:S08]  /*d020*/  HMMA.16816.F32 R32, R36.reuse, R16, R32 ;  /* 0x000000102420723c */ /* 0x040ff00000001820 */
[C---:B------:R-:W-:Y:S01]  /*d030*/  HMMA.16816.F32 R44, R36.reuse, R18, R44 ;  /* 0x00000012242c723c */ /* 0x040fe2000000182c */
[----:B------:R-:W-:Y:S07]  /*d040*/  LDSM.16.M88.4 R16, [R192+0x800] ;  /* 0x00080000c010783b */ /* 0x000fee0000000200 */
[C---:B------:R-:W-:Y:S08]  /*d050*/  HMMA.16816.F32 R64, R36.reuse, R28, R64 ;  /* 0x0000001c2440723c */ /* 0x040ff00000001840 */
[----:B------:R-:W-:Y:S01]  /*d060*/  HMMA.16816.F32 R60, R36, R30, R60 ;  /* 0x0000001e243c723c */ /* 0x000fe2000000183c */
[----:B------:R-:W2:Y:S07]  /*d070*/  LDSM.16.M88.4 R28, [R206+0x10100] ;  /* 0x01010000ce1c783b */ /* 0x000eae0000000200 */
[----:B---3--:R-:W-:Y:S08]  /*d080*/  HMMA.16816.F32 R8, R40, R92, R8 ;  /* 0x0000005c2808723c */ /* 0x008ff00000001808 */
[C---:B------:R-:W-:Y:S08]  /*d090*/  HMMA.16816.F32 R56, R36.reuse, R52, R56 ;  /* 0x000000342438723c */ /* 0x040ff00000001838 */
[----:B------:R-:W-:Y:S01]  /*d0a0*/  HMMA.16816.F32 R36, R36, R54, R48 ;  /* 0x000000362424723c */ /* 0x000fe20000001830 */
[----:B------:R-:W-:Y:S04]  /*d0b0*/  LDSM.16.M88.4 R52, [R204+0x2000] ;  /* 0x00200000cc34783b */ /* 0x000fe80000000200 */
[----:B------:R-:W-:Y:S03]  /*d0c0*/  LDSM.16.M88.4 R48, [R205+0x9100] ;  /* 0x00910000cd30783b */ /* 0x000fe60000000200 */
[----:B------:R-:W-:Y:S01]  /*d0d0*/  HMMA.16816.F32 R20, R40, R94, R20 ;  /* 0x0000005e2814723c */ /* 0x000fe20000001814 */
[----:B------:R-:W-:Y:S07]  /*d0e0*/  LDSM.16.M88.4 R92, [R200+0x9900] ;  /* 0x00990000c85c783b */ /* 0x000fee0000000200 */
[C---:B------:R-:W-:Y:S08]  /*d0f0*/  HMMA.16816.F32 R32, R84.reuse, R12, R32 ;  /* 0x0000000c5420723c */ /* 0x040ff00000001820 */
[C---:B------:R-:W-:Y:S01]  /*d100*/  HMMA.16816.F32 R44, R84.reuse, R14, R44 ;  /* 0x0000000e542c723c */ /* 0x040fe2000000182c */
[----:B------:R-:W-:Y:S07]  /*d110*/  LDSM.16.M88.4 R12, [R205+0x8900] ;  /* 0x00890000cd0c783b */ /* 0x000fee0000000200 */
[C---:B-1----:R-:W-:Y:S08]  /*d120*/  HMMA.16816.F32 R64, R84.reuse, R24, R64 ;  /* 0x000000185440723c */ /* 0x042ff00000001840 */
[----:B------:R-:W-:Y:S01]  /*d130*/  HMMA.16816.F32 R60, R84, R26, R60 ;  /* 0x0000001a543c723c */ /* 0x000fe2000000183c */
[----:B------:R-:W1:Y:S07]  /*d140*/  LDSM.16.M88.4 R24, [R202+0x10100] ;  /* 0x01010000ca18783b */ /* 0x000e6e0000000200 */
[----:B--2---:R-:W-:Y:S08]  /*d150*/  HMMA.16816.F32 R8, R28, R80, R8 ;  /* 0x000000501c08723c */ /* 0x004ff00000001808 */
        /* <DEDUP_REMOVED lines=12> */
[----:B-1----:R-:W-:Y:S08]  /*d220*/  HMMA.16816.F32 R8, R24, R52, R8 ;  /* 0x000000341808723c */ /* 0x002ff00000001808 */
        /* <DEDUP_REMOVED lines=11> */
[----:B------:R-:W1:Y:S07]  /*d2e0*/  LDSM.16.M88.4 R48, [R192+0x2000] ;  /* 0x00200000c030783b */ /* 0x000e6e0000000200 */
[----:B--2---:R-:W-:Y:S08]  /*d2f0*/  HMMA.16816.F32 R8, R88, R68, R8 ;  /* 0x000000445808723c */ /* 0x004ff00000001808 */
[C---:B------:R-:W-:Y:S08]  /*d300*/  HMMA.16816.F32 R56, R28.reuse, R36, R56 ;  /* 0x000000241c38723c */ /* 0x040ff00000001838 */
[----:B------:R-:W-:Y:S01]  /*d310*/  HMMA.16816.F32 R84, R28, R38, R84 ;  /* 0x000000261c54723c */ /* 0x000fe20000001854 */
[----:B------:R-:W2:Y:S04]  /*d320*/  LDSM.16.M88.4 R36, [R200+0x8900] ;  /* 0x00890000c824783b */ /* 0x000ea80000000200 */
[----:B------:R-:W-:Y:S03]  /*d330*/  LDSM.16.M88.4 R28, [R200+0x9100] ;  /* 0x00910000c81c783b */ /* 0x000fe60000000200 */
[----:B------:R-:W-:Y:S01]  /*d340*/  HMMA.16816.F32 R20, R88, R70, R20 ;  /* 0x000000465814723c */ /* 0x000fe20000001814 */
[----:B------:R-:W-:Y:S07]  /*d350*/  LDSM.16.M88.4 R68, [R192+0x3800] ;  /* 0x00380000c044783b */ /* 0x000fee0000000200 */
[C---:B------:R-:W-:Y:S08]  /*d360*/  HMMA.16816.F32 R32, R24.reuse, R16, R32 ;  /* 0x000000101820723c */ /* 0x040ff00000001820 */
[----:B------:R-:W-:Y:S01]  /*d370*/  HMMA.16816.F32 R44, R24, R18, R44 ;  /* 0x00000012182c723c */ /* 0x000fe2000000182c */
[----:B------:R-:W3:Y:S07]  /*d380*/  LDSM.16.M88.4 R16, [R205+0xa100] ;  /* 0x00a10000cd10783b */ /* 0x000eee0000000200 */
[----:B-1----:R-:W-:Y:S08]  /*d390*/  HMMA.16816.F32 R8, R80, R48, R8 ;  /* 0x000000305008723c */ /* 0x002ff00000001808 */
[C---:B------:R-:W-:Y:S08]  /*d3a0*/  HMMA.16816.F32 R64, R24.reuse, R12, R64 ;  /* 0x0000000c1840723c */ /* 0x040ff00000001840 */
[----:B------:R-:W-:Y:S01]  /*d3b0*/  HMMA.16816.F32 R60, R24, R14, R60 ;  /* 0x0000000e183c723c */ /* 0x000fe2000000183c */
[----:B------:R-:W1:Y:S07]  /*d3c0*/  LDSM.16.M88.4 R12, [R192+0x2800] ;  /* 0x00280000c00c783b */ /* 0x000e6e0000000200 */
[----:B------:R-:W-:Y:S01]  /*d3d0*/  HMMA.16816.F32 R20, R80, R50, R20 ;  /* 0x000000325014723c */ /* 0x000fe20000001814 */
[----:B------:R-:W-:Y:S07]  /*d3e0*/  LDSM.16.M88.4 R48, [R205+0xb100] ;  /* 0x00b10000cd30783b */ /* 0x000fee0000000200 */
[C---:B------:R-:W-:Y:S08]  /*d3f0*/  HMMA.16816.F32 R56, R24.reuse, R40, R56 ;  /* 0x000000281838723c */ /* 0x040ff00000001838 */
[----:B------:R-:W-:Y:S01]  /*d400*/  HMMA.16816.F32 R84, R24, R42, R84 ;  /* 0x0000002a1854723c */ /* 0x000fe20000001854 */
[----:B------:R-:W-:Y:S04]  /*d410*/  LDSM.16.M88.4 R40, [R202+0x14100] ;  /* 0x01410000ca28783b */ /* 0x000fe80000000200 */
[----:B------:R-:W4:Y:S03]  /*d420*/  LDSM.16.M88.4 R24, [R204+0x4000] ;  /* 0x00400000cc18783b */ /* 0x000f260000000200 */
[C---:B--2---:R-:W-:Y:S08]  /*d430*/  HMMA.16816.F32 R32, R88.reuse, R36, R32 ;  /* 0x000000245820723c */ /* 0x044ff00000001820 */
[----:B------:R-:W-:Y:S01]  /*d440*/  HMMA.16816.F32 R44, R88, R38, R44 ;  /* 0x00000026582c723c */ /* 0x000fe2000000182c */
[----:B------:R-:W-:Y:S07]  /*d450*/  LDSM.16.M88.4 R36, [R204+0x4800] ;  /* 0x00480000cc24783b */ /* 0x000fee0000000200 */
[C---:B---3--:R-:W-:Y:S08]  /*d460*/  HMMA.16816.F32 R8, R52.reuse, R16, R8 ;  /* 0x000000103408723c */ /* 0x048ff00000001808 */
[----:B------:R-:W-:Y:S01]  /*d470*/  HMMA.16816.F32 R20, R52, R18, R20 ;  /* 0x000000123414723c */ /* 0x000fe20000001814 */
[----:B------:R-:W-:Y:S07]  /*d480*/  LDSM.16.M88.4 R16, [R199+0x14100] ;  /* 0x01410000c710783b */ /* 0x000fee0000000200 */
[C---:B------:R-:W-:Y:S08]  /*d490*/  HMMA.16816.F32 R64, R88.reuse, R28, R64 ;  /* 0x0000001c5840723c */ /* 0x040ff00000001840 */
[----:B------:R-:W-:Y:S01]  /*d4a0*/  HMMA.16816.F32 R60, R88, R30, R60 ;  /* 0x0000001e583c723c */ /* 0x000fe2000000183c */
[----:B------:R-:W2:Y:S07]  /*d4b0*/  LDSM.16.M88.4 R28, [R201+0x14100] ;  /* 0x01410000c91c783b */ /* 0x000eae0000000200 */
[----:B-1----:R-:W-:Y:S08]  /*d4c0*/  HMMA.16816.F32 R32, R80, R12, R32 ;  /* 0x0000000c5020723c */ /* 0x002ff00000001820 */
[----:B----4-:R-:W-:Y:S08]  /*d4d0*/  HMMA.16816.F32 R8, R40, R24, R8 ;  /* 0x000000182808723c */ /* 0x010ff00000001808 */
[----:B------:R-:W-:Y:S01]  /*d4e0*/  HMMA.16816.F32 R44, R80, R14, R44 ;  /* 0x0000000e502c723c */ /* 0x000fe2000000182c */
[----:B------:R-:W1:Y:S07]  /*d4f0*/  LDSM.16.M88.4 R12, [R192+0x4000] ;  /* 0x00400000c00c783b */ /* 0x000e6e0000000200 */
[----:B------:R-:W-:Y:S01]  /*d500*/  HMMA.16816.F32 R20, R40, R26, R20 ;  /* 0x0000001a2814723c */ /* 0x000fe20000001814 */
[----:B------:R-:W3:Y:S07]  /*d510*/  LDSM.16.M88.4 R24, [R200+0xa900] ;  /* 0x00a90000c818783b */ /* 0x000eee0000000200 */
[----:B------:R-:W-:Y:S08]  /*d520*/  HMMA.16816.F32 R32, R52, R100, R32 ;  /* 0x000000643420723c */ /* 0x000ff00000001820 */
[----:B------:R-:W-:Y:S08]  /*d530*/  HMMA.16816.F32 R64, R80, R72, R64 ;  /* 0x000000485040723c */ /* 0x000ff00000001840 */
[----:B--2---:R-:W-:Y:S08]  /*d540*/  HMMA.16816.F32 R8, R28, R96, R8 ;  /* 0x000000601c08723c */ /* 0x004ff00000001808 */
[----:B------:R-:W-:Y:S08]  /*d550*/  HMMA.16816.F32 R44, R52, R102, R44 ;  /* 0x00000066342c723c */ /* 0x000ff0000000182c */
[----:B------:R-:W-:Y:S08]  /*d560*/  HMMA.16816.F32 R56, R88, R92, R56 ;  /* 0x0000005c5838723c */ /* 0x000ff00000001838 */
[----:B------:R-:W-:Y:S01]  /*d570*/  HMMA.16816.F32 R60, R80, R74, R60 ;  /* 0x0000004a503c723c */ /* 0x000fe2000000183c */
[----:B------:R-:W2:Y:S07]  /*d580*/  LDSM.16.M88.4 R72, [R204+0x5000] ;  /* 0x00500000cc48783b */ /* 0x000eae0000000200 */
[----:B------:R-:W-:Y:S08]  /*d590*/  HMMA.16816.F32 R20, R28, R98, R20 ;  /* 0x000000621c14723c */ /* 0x000ff00000001814 */
[----:B------:R-:W-:Y:S08]  /*d5a0*/  HMMA.16816.F32 R84, R88, R94, R84 ;  /* 0x0000005e5854723c */ /* 0x000ff00000001854 */
[----:B------:R-:W-:Y:S08]  /*d5b0*/  HMMA.16816.F32 R32, R40, R36, R32 ;  /* 0x000000242820723c */ /* 0x000ff00000001820 */
[----:B------:R-:W-:Y:S08]  /*d5c0*/  HMMA.16816.F32 R64, R52, R48, R64 ;  /* 0x000000303440723c */ /* 0x000ff00000001840 */
[----:B-1----:R-:W-:Y:S08]  /*d5d0*/  HMMA.16816.F32 R8, R16, R12, R8 ;  /* 0x0000000c1008723c */ /* 0x002ff00000001808 */
[----:B------:R-:W-:Y:S01]  /*d5e0*/  HMMA.16816.F32 R44, R40, R38, R44 ;  /* 0x00000026282c723c */ /* 0x000fe2000000182c */
[----:B------:R-:W1:Y:S07]  /*d5f0*/  LDSM.16.M88.4 R36, [R205+0xb900] ;  /* 0x00b90000cd24783b */ /* 0x000e6e0000000200 */
[----:B------:R-:W-:Y:S01]  /*d600*/  HMMA.16816.F32 R88, R80, R68, R56 ;  /* 0x000000445058723c */ /* 0x000fe20000001838 */
[----:B------:R-:W4:Y:S07]  /*d610*/  LDSM.16.M88.4 R56, [R192+0x4800] ;  /* 0x00480000c038783b */ /* 0x000f2e0000000200 */
[----:B------:R-:W-:Y:S01]  /*d620*/  HMMA.16816.F32 R20, R16, R14, R20 ;  /* 0x0000000e1014723c */ /* 0x000fe20000001814 */
[----:B------:R-:W4:Y:S01]  /*d630*/  LDSM.16.M88.4 R12, [R200+0xb100] ;  /* 0x00b10000c80c783b */ /* 0x000f220000000200 */
[----:B------:R-:W-:-:S02]  /*d640*/  FMUL.FTZ R3, R8, c[0x0][0x320] ;  /* 0x0000c80008037a20 */ /* 0x000fc40000410000 */
[----:B------:R-:W-:Y:S02]  /*d650*/  FMUL.FTZ R48, R9, c[0x0][0x320] ;  /* 0x0000c80009307a20 */ /* 0x000fe40000410000 */
[----:B------:R-:W-:Y:S02]  /*d660*/  FMUL.FTZ R49, R10, c[0x0][0x320] ;  /* 0x0000c8000a317a20 */ /* 0x000fe40000410000 */
[----:B------:R-:W-:Y:S01]  /*d670*/  HMMA.16816.F32 R84, R80, R70, R84 ;  /* 0x000000465054723c */ /* 0x000fe20000001854 */
[----:B------:R-:W-:Y:S01]  /*d680*/  FMUL.FTZ R68, R11, c[0x0][0x320] ;  /* 0x0000c8000b447a20 */ /* 0x000fe20000410000 */
[----:B------:R-:W1:Y:S01]  /*d690*/  MUFU.TANH R3, R3 ;  /* 0x0000000300037308 */ /* 0x000e620000002400 */
[----:B------:R-:W4:Y:S05]  /*d6a0*/  LDSM.16.M88.4 R8, [R204+0x5800] ;  /* 0x00580000cc08783b */ /* 0x000f2a0000000200 */
[----:B---3--:R-:W-:Y:S02]  /*d6b0*/  HMMA.16816.F32 R32, R28, R24, R32 ;  /* 0x000000181c20723c */ /* 0x008fe40000001820 */
[----:B------:R-:W3:Y:S06]  /*d6c0*/  MUFU.TANH R48, R48 ;  /* 0x0000003000307308 */ /* 0x000eec0000002400 */
[----:B--2---:R-:W-:Y:S01]  /*d6d0*/  HMMA.16816.F32 R64, R40, R72, R64 ;  /* 0x000000482840723c */ /* 0x004fe20000001840 */
[----:B------:R-:W-:Y:S01]  /*d6e0*/  FMUL.FTZ R20, R20, c[0x0][0x320] ;  /* 0x0000c80014147a20 */ /* 0x000fe20000410000 */
[----:B------:R-:W2:Y:S01]  /*d6f0*/  MUFU.TANH R49, R49 ;  /* 0x0000003100317308 */ /* 0x000ea20000002400 */
[----:B------:R-:W-:Y:S01]  /*d700*/  FMUL.FTZ R21, R21, c[0x0][0x320] ;  /* 0x0000c80015157a20 */ /* 0x000fe20000410000 */
[----:B-1----:R-:W-:-:S04]  /*d710*/  FSEL R3, R3, -INF , P0 ;  /* 0xff80000003037808 */ /* 0x002fc80000000000 */
[----:B------:R-:W-:Y:S02]  /*d720*/  HMMA.16816.F32 R60, R52, R50, R60 ;  /* 0x00000032343c723c */ /* 0x000fe4000000183c */
[----:B------:R-:W-:Y:S01]  /*d730*/  MUFU.TANH R50, R21 ;  /* 0x0000001500327308 */ /* 0x000fe20000002400 */
[----:B---3--:R-:W-:-:S05]  /*d740*/  FSEL R48, R48, -INF , P2 ;  /* 0xff80000030307808 */ /* 0x008fca0001000000 */
[C---:B------:R-:W-:Y:S02]  /*d750*/  HMMA.16816.F32 R88, R52.reuse, R36, R88 ;  /* 0x000000243458723c */ /* 0x040fe40000001858 */
[----:B------:R-:W1:Y:S01]  /*d760*/  MUFU.TANH R68, R68 ;  /* 0x0000004400447308 */ /* 0x000e620000002400 */
[----:B--2---:R-:W-:Y:S02]  /*d770*/  FSEL R49, R49, -INF , P0 ;  /* 0xff80000031317808 */ /* 0x004fe40000000000 */
[----:B------:R-:W-:Y:S02]  /*d780*/  ISETP.GT.AND P0, PT, R76, 0x11, PT ;  /* 0x000000114c00780c */ /* 0x000fe40003f04270 */
[----:B------:R-:W-:Y:S01]  /*d790*/  FMUL.FTZ R36, R22, c[0x0][0x320] ;  /* 0x0000c80016247a20 */ /* 0x000fe20000410000 */
[----:B------:R-:W-:Y:S05]  /*d7a0*/  HMMA.16816.F32 R84, R52, R38, R84 ;  /* 0x000000263454723c */ /* 0x000fea0000001854 */
[----:B------:R-:W2:Y:S03]  /*d7b0*/  MUFU.TANH R36, R36 ;  /* 0x0000002400247308 */ /* 0x000ea60000002400 */
[----:B----4-:R-:W-:Y:S01]  /*d7c0*/  HMMA.16816.F32 R32, R16, R56, R32 ;  /* 0x000000381020723c */ /* 0x010fe20000001820 */
[----:B-1----:R-:W-:-:S02]  /*d7d0*/  FSEL R68, R68, -INF , P2 ;  /* 0xff80000044447808 */ /* 0x002fc40001000000 */
[----:B------:R-:W-:Y:S02]  /*d7e0*/  ISETP.GT.AND P2, PT, R76, 0x20, PT ;  /* 0x000000204c00780c */ /* 0x000fe40003f44270 */
[----:B------:R1:W-:Y:S03]  /*d7f0*/  MUFU.TANH R56, R20 ;  /* 0x0000001400387308 */ /* 0x0003e60000002400 */
[----:B------:R-:W-:Y:S01]  /*d800*/  HMMA.16816.F32 R64, R28, R12, R64 ;  /* 0x0000000c1c40723c */ /* 0x000fe20000001840 */
[----:B--2---:R-:W-:-:S06]  /*d810*/  FSEL R36, R36, -INF , P3 ;  /* 0xff80000024247808 */ /* 0x004fcc0001800000 */
[----:B------:R-:W-:Y:S01]  /*d820*/  FMUL.FTZ R12, R23, c[0x0][0x320] ;  /* 0x0000c800170c7a20 */ /* 0x000fe20000410000 */
[----:B------:R-:W-:Y:S01]  /*d830*/  HMMA.16816.F32 R44, R28, R26, R44 ;  /* 0x0000001a1c2c723c */ /* 0x000fe2000000182c */
[----:B------:R-:W-:Y:S04]  /*d840*/  LDSM.16.M88.4 R24, [R192+0x5000] ;  /* 0x00500000c018783b */ /* 0x000fe80000000200 */
[----:B-1----:R-:W1:Y:S01]  /*d850*/  LDSM.16.M88.4 R20, [R200+0xb900] ;  /* 0x00b90000c814783b */ /* 0x002e620000000200 */
[----:B------:R-:W2:Y:S02]  /*d860*/  MUFU.TANH R12, R12 ;  /* 0x0000000c000c7308 */ /* 0x000ea40000002400 */
[----:B------:R-:W-:Y:S01]  /*d870*/  HMMA.16816.F32 R60, R40, R74, R60 ;  /* 0x0000004a283c723c */ /* 0x000fe2000000183c */
[----:B------:R-:W-:-:S02]  /*d880*/  FMUL.FTZ R13, R32, c[0x0][0x320] ;  /* 0x0000c800200d7a20 */ /* 0x000fc40000410000 */
[----:B------:R-:W-:Y:S02]  /*d890*/  FMUL.FTZ R32, R33, c[0x0][0x320] ;  /* 0x0000c80021207a20 */ /* 0x000fe40000410000 */
[----:B------:R-:W-:Y:S02]  /*d8a0*/  FMUL.FTZ R33, R34, c[0x0][0x320] ;  /* 0x0000c80022217a20 */ /* 0x000fe40000410000 */
[----:B------:R-:W3:Y:S01]  /*d8b0*/  MUFU.TANH R13, R13 ;  /* 0x0000000d000d7308 */ /* 0x000ee20000002400 */
[----:B------:R-:W-:Y:S01]  /*d8c0*/  HMMA.16816.F32 R88, R40, R8, R88 ;  /* 0x000000082858723c */ /* 0x000fe20000001858 */
[----:B------:R-:W-:Y:S01]  /*d8d0*/  FMUL.FTZ R34, R35, c[0x0][0x320] ;  /* 0x0000c80023227a20 */ /* 0x000fe20000410000 */
[----:B--2---:R-:W-:-:S05]  /*d8e0*/  FSEL R6, R12, -INF , P4 ;  /* 0xff8000000c067808 */ /* 0x004fca0002000000 */
[----:B------:R-:W2:Y:S01]  /*d8f0*/  MUFU.TANH R32, R32 ;  /* 0x0000002000207308 */ /* 0x000ea20000002400 */
[----:B------:R-:W-:Y:S01]  /*d900*/  HMMA.16816.F32 R84, R40, R10, R84 ;  /* 0x0000000a2854723c */ /* 0x000fe20000001854 */
[----:B------:R-:W4:Y:S01]  /*d910*/  LDSM.16.M88.4 R8, [R192+0x5800] ;  /* 0x00580000c008783b */ /* 0x000f220000000200 */
[----:B------:R-:W-:-:S05]  /*d920*/  DEPBAR.LE SB0, 0x0 ;  /* 0x000080000000791a */ /* 0x000fca0000000000 */
[----:B------:R-:W1:Y:S01]  /*d930*/  MUFU.TANH R33, R33 ;  /* 0x0000002100217308 */ /* 0x000e620000002400 */
[----:B------:R-:W-:Y:S07]  /*d940*/  HMMA.16816.F32 R60, R28, R14, R60 ;  /* 0x0000000e1c3c723c */ /* 0x000fee000000183c */
[----:B---3--:R-:W-:Y:S01]  /*d950*/  FSEL R15, R13, -INF , P1 ;  /* 0xff8000000d0f7808 */ /* 0x008fe20000800000 */
[----:B------:R-:W-:Y:S01]  /*d960*/  HMMA.16816.F32 R44, R16, R58, R44 ;  /* 0x0000003a102c723c */ /* 0x000fe2000000182c */
[----:B------:R-:W3:Y:S01]  /*d970*/  MUFU.TANH R34, R34 ;  /* 0x0000002200227308 */ /* 0x000ee20000002400 */
[----:B--2---:R-:W-:-:S02]  /*d980*/  FSEL R13, R32, -INF , P0 ;  /* 0xff800000200d7808 */ /* 0x004fc40000000000 */
[----:B-1----:R-:W-:-:S04]  /*d990*/  FSEL R14, R33, -INF , P1 ;  /* 0xff800000210e7808 */ /* 0x002fc80000800000 */
[----:B------:R-:W-:Y:S01]  /*d9a0*/  HMMA.16816.F32 R88, R28, R20, R88 ;  /* 0x000000141c58723c */ /* 0x000fe20000001858 */
[----:B------:R-:W-:-:S06]  /*d9b0*/  ISETP.GT.AND P1, PT, R76, 0x21, PT ;  /* 0x000000214c00780c */ /* 0x000fcc0003f24270 */
[----:B------:R-:W-:Y:S01]  /*d9c0*/  FMNMX.FTZ R21, R49, R68, !PT ;  /* 0x0000004431157209 */ /* 0x000fe20007810000 */
[----:B------:R-:W-:Y:S01]  /*d9d0*/  HMMA.16816.F32 R84, R28, R22, R84 ;  /* 0x000000161c54723c */ /* 0x000fe20000001854 */
[----:B---3--:R-:W-:Y:S02]  /*d9e0*/  FSEL R12, R34, -INF , P0 ;  /* 0xff800000220c7808 */ /* 0x008fe40000000000 */
[----:B------:R-:W-:Y:S02]  /*d9f0*/  ISETP.GT.AND P0, PT, R76, 0x28, PT ;  /* 0x000000284c00780c */ /* 0x000fe40003f04270 */
[----:B------:R-:W-:-:S03]  /*da00*/  FMNMX.FTZ R21, R36, R21, !PT ;  /* 0x0000001524157209 */ /* 0x000fc60007810000 */
[----:B------:R-:W-:Y:S01]  /*da10*/  HMMA.16816.F32 R64, R16, R24, R64 ;  /* 0x000000181040723c */ /* 0x000fe20000001840 */
[----:B------:R-:W-:Y:S01]  /*da20*/  FMUL.FTZ R35, R47, c[0x0][0x320] ;  /* 0x0000c8002f237a20 */ /* 0x000fe20000410000 */
[----:B------:R-:W-:Y:S01]  /*da30*/  FMNMX.FTZ R21, R6, R21, !PT ;  /* 0x0000001506157209 */ /* 0x000fe20007810000 */
[----:B------:R-:W-:-:S03]  /*da40*/  FMUL.FTZ R37, R46, c[0x0][0x320] ;  /* 0x0000c8002e257a20 */ /* 0x000fc60000410000 */
[----:B------:R-:W-:Y:S01]  /*da50*/  FMNMX.FTZ R21, R14, R21, !PT ;  /* 0x000000150e157209 */ /* 0x000fe20007810000 */
[----:B------:R-:W-:Y:S01]  /*da60*/  FMUL.FTZ R24, R44, c[0x0][0x320] ;  /* 0x0000c8002c187a20 */ /* 0x000fe20000410000 */
[----:B------:R-:W-:Y:S01]  /*da70*/  HMMA.16816.F32 R60, R16, R26, R60 ;  /* 0x0000001a103c723c */ /* 0x000fe2000000183c */
[----:B------:R-:W-:Y:S01]  /*da80*/  FMUL.FTZ R25, R45, c[0x0][0x320] ;  /* 0x0000c8002d197a20 */ /* 0x000fe20000410000 */
[----:B------:R-:W-:Y:S01]  /*da90*/  MUFU.TANH R35, R35 ;  /* 0x0000002300237308 */ /* 0x000fe20000002400 */
[----:B------:R-:W-:-:S05]  /*daa0*/  FMNMX.FTZ R21, R12, R21, !PT ;  /* 0x000000150c157209 */ /* 0x000fca0007810000 */
[C---:B----4-:R-:W-:Y:S02]  /*dab0*/  HMMA.16816.F32 R88, R16.reuse, R8, R88 ;  /* 0x000000081058723c */ /* 0x050fe40000001858 */
[----:B------:R-:W1:Y:S06]  /*dac0*/  MUFU.TANH R24, R24 ;  /* 0x0000001800187308 */ /* 0x000e6c0000002400 */
[----:B------:R-:W-:Y:S01]  /*dad0*/  HMMA.16816.F32 R84, R16, R10, R84 ;  /* 0x0000000a1054723c */ /* 0x000fe20000001854 */
[----:B------:R-:W-:Y:S01]  /*dae0*/  FMUL.FTZ R64, R64, c[0x0][0x320] ;  /* 0x0000c80040407a20 */ /* 0x000fe20000410000 */
[----:B------:R-:W2:Y:S01]  /*daf0*/  MUFU.TANH R25, R25 ;  /* 0x0000001900197308 */ /* 0x000ea20000002400 */
[----:B------:R-:W-:-:S02]  /*db00*/  FMUL.FTZ R65, R65, c[0x0][0x320] ;  /* 0x0000c80041417a20 */ /* 0x000fc40000410000 */
[----:B------:R-:W-:Y:S02]  /*db10*/  FMUL.FTZ R66, R66, c[0x0][0x320] ;  /* 0x0000c80042427a20 */ /* 0x000fe40000410000 */
[----:B------:R-:W-:Y:S01]  /*db20*/  FSEL R19, R56, -INF , P3 ;  /* 0xff80000038137808 */ /* 0x000fe20001800000 */
[----:B------:R-:W-:Y:S01]  /*db30*/  FMUL.FTZ R60, R60, c[0x0][0x320] ;  /* 0x0000c8003c3c7a20 */ /* 0x000fe20000410000 */
[----:B------:R-:W-:Y:S01]  /*db40*/  FMNMX.FTZ R16, R3, R48, !PT ;  /* 0x0000003003107209 */ /* 0x000fe20007810000 */
[----:B------:R-:W3:Y:S01]  /*db50*/  MUFU.TANH R167, R64 ;  /* 0x0000004000a77308 */ /* 0x000ee20000002400 */
[----:B------:R-:W-:Y:S01]  /*db60*/  FSEL R17, R50, -INF , P4 ;  /* 0xff80000032117808 */ /* 0x000fe20002000000 */
[----:B------:R-:W-:Y:S01]  /*db70*/  FMUL.FTZ R61, R61, c[0x0][0x320] ;  /* 0x0000c8003d3d7a20 */ /* 0x000fe20000410000 */
[----:B------:R-:W-:Y:S01]  /*db80*/  FMNMX.FTZ R16, R19, R16, !PT ;  /* 0x0000001013107209 */ /* 0x000fe20007810000 */
[----:B------:R-:W-:Y:S01]  /*db90*/  FMUL.FTZ R67, R67, c[0x0][0x320] ;  /* 0x0000c80043437a20 */ /* 0x000fe20000410000 */
[----:B------:R-:W-:Y:S01]  /*dba0*/  ISETP.GT.AND P3, PT, R76, 0x18, PT ;  /* 0x000000184c00780c */ /* 0x000fe20003f64270 */
[----:B------:R-:W-:Y:S01]  /*dbb0*/  FMUL.FTZ R88, R88, c[0x0][0x320] ;  /* 0x0000c80058587a20 */ /* 0x000fe20000410000 */
[----:B------:R-:W-:Y:S01]  /*dbc0*/  FMNMX.FTZ R16, R17, R16, !PT ;  /* 0x0000001011107209 */ /* 0x000fe20007810000 */
[----:B------:R-:W4:Y:S01]  /*dbd0*/  MUFU.TANH R159, R65 ;  /* 0x00000041009f7308 */ /* 0x000f220000002400 */
[----:B------:R-:W-:Y:S01]  /*dbe0*/  ISETP.GT.AND P4, PT, R76, 0x19, PT ;  /* 0x000000194c00780c */ /* 0x000fe20003f84270 */
[----:B------:R-:W-:Y:S01]  /*dbf0*/  FMUL.FTZ R89, R89, c[0x0][0x320] ;  /* 0x0000c80059597a20 */ /* 0x000fe20000410000 */
[----:B------:R-:W-:Y:S01]  /*dc00*/  FMNMX.FTZ R16, R15, R16, !PT ;  /* 0x000000100f107209 */ /* 0x000fe20007810000 */
[----:B------:R-:W-:Y:S01]  /*dc10*/  FMUL.FTZ R62, R62, c[0x0][0x320] ;  /* 0x0000c8003e3e7a20 */ /* 0x000fe20000410000 */
[----:B-1----:R-:W-:Y:S01]  /*dc20*/  FSEL R11, R24, -INF , P3 ;  /* 0xff800000180b7808 */ /* 0x002fe20001800000 */
[----:B------:R-:W-:Y:S01]  /*dc30*/  FMUL.FTZ R84, R84, c[0x0][0x320] ;  /* 0x0000c80054547a20 */ /* 0x000fe20000410000 */
[----:B------:R-:W-:Y:S01]  /*dc40*/  FMNMX.FTZ R16, R13, R16, !PT ;  /* 0x000000100d107209 */ /* 0x000fe20007810000 */
[----:B------:R-:W1:Y:S01]  /*dc50*/  MUFU.TANH R165, R60 ;  /* 0x0000003c00a57308 */ /* 0x000e620000002400 */
[----:B--2---:R-:W-:Y:S01]  /*dc60*/  FSEL R9, R25, -INF , P4 ;  /* 0xff80000019097808 */ /* 0x004fe20002000000 */
[----:B------:R-:W-:Y:S01]  /*dc70*/  FMUL.FTZ R85, R85, c[0x0][0x320] ;  /* 0x0000c80055557a20 */ /* 0x000fe20000410000 */
[----:B------:R-:W-:Y:S01]  /*dc80*/  FMNMX.FTZ R16, R11, R16, !PT ;  /* 0x000000100b107209 */ /* 0x000fe20007810000 */
[----:B------:R-:W-:Y:S01]  /*dc90*/  FMUL.FTZ R63, R63, c[0x0][0x320] ;  /* 0x0000c8003f3f7a20 */ /* 0x000fe20000410000 */
[----:B---3--:R-:W-:Y:S01]  /*dca0*/  FSEL R167, R167, -INF , P2 ;  /* 0xff800000a7a77808 */ /* 0x008fe20001000000 */
[----:B------:R-:W-:Y:S01]  /*dcb0*/  FMUL.FTZ R90, R90, c[0x0][0x320] ;  /* 0x0000c8005a5a7a20 */ /* 0x000fe20000410000 */
[----:B------:R-:W-:Y:S01]  /*dcc0*/  FMNMX.FTZ R16, R9, R16, !PT ;  /* 0x0000001009107209 */ /* 0x000fe20007810000 */
[----:B------:R-:W2:Y:S01]  /*dcd0*/  MUFU.TANH R37, R37 ;  /* 0x0000002500257308 */ /* 0x000ea20000002400 */
[----:B----4-:R-:W-:Y:S01]  /*dce0*/  FSEL R159, R159, -INF , P1 ;  /* 0xff8000009f9f7808 */ /* 0x010fe20000800000 */
[----:B------:R-:W-:Y:S01]  /*dcf0*/  FMUL.FTZ R91, R91, c[0x0][0x320] ;  /* 0x0000c8005b5b7a20 */ /* 0x000fe20000410000 */
[----:B------:R-:W-:Y:S01]  /*dd00*/  FMNMX.FTZ R16, R167, R16, !PT ;  /* 0x00000010a7107209 */ /* 0x000fe20007810000 */
[----:B------:R-:W-:Y:S01]  /*dd10*/  FMUL.FTZ R86, R86, c[0x0][0x320] ;  /* 0x0000c80056567a20 */ /* 0x000fe20000410000 */
[----:B------:R-:W-:Y:S01]  /*dd20*/  FSEL R8, R35, -INF , P4 ;  /* 0xff80000023087808 */ /* 0x000fe20002000000 */
[----:B------:R-:W-:Y:S01]  /*dd30*/  FMUL.FTZ R87, R87, c[0x0][0x320] ;  /* 0x0000c80057577a20 */ /* 0x000fe20000410000 */
[----:B------:R-:W-:Y:S01]  /*dd40*/  ISETP.GT.AND P4, PT, R76, 0x29, PT ;  /* 0x000000294c00780c */ /* 0x000fe20003f84270 */
[----:B------:R-:W3:Y:S01]  /*dd50*/  MUFU.TANH R161, R61 ;  /* 0x0000003d00a17308 */ /* 0x000ee20000002400 */
[----:B-1----:R-:W-:-:S02]  /*dd60*/  FSEL R165, R165, -INF , P0 ;  /* 0xff800000a5a57808 */ /* 0x002fc40000000000 */
[----:B------:R-:W-:-:S04]  /*dd70*/  FMNMX.FTZ R16, R159, R16, !PT ;  /* 0x000000109f107209 */ /* 0x000fc80007810000 */
[----:B------:R-:W-:Y:S01]  /*dd80*/  FMNMX.FTZ R16, R165, R16, !PT ;  /* 0x00000010a5107209 */ /* 0x000fe20007810000 */
[----:B------:R-:W1:Y:S01]  /*dd90*/  MUFU.TANH R160, R66 ;  /* 0x0000004200a07308 */ /* 0x000e620000002400 */
[----:B--2---:R-:W-:Y:S02]  /*dda0*/  FSEL R10, R37, -INF , P3 ;  /* 0xff800000250a7808 */ /* 0x004fe40001800000 */
[----:B------:R-:W-:Y:S02]  /*ddb0*/  ISETP.GT.AND P3, PT, R76, 0x30, PT ;  /* 0x000000304c00780c */ /* 0x000fe40003f64270 */
[----:B------:R-:W-:-:S03]  /*ddc0*/  FMNMX.FTZ R21, R10, R21, !PT ;  /* 0x000000150a157209 */ /* 0x000fc60007810000 */
[----:B------:R-:W2:Y:S01]  /*ddd0*/  MUFU.TANH R171, R88 ;  /* 0x0000005800ab7308 */ /* 0x000ea20000002400 */
[----:B---3--:R-:W-:Y:S02]  /*dde0*/  FSEL R161, R161, -INF , P4 ;  /* 0xff800000a1a17808 */ /* 0x008fe40002000000 */
[----:B------:R-:W-:Y:S02]  /*ddf0*/  FMNMX.FTZ R21, R8, R21, !PT ;  /* 0x0000001508157209 */ /* 0x000fe40007810000 */
[----:B------:R-:W-:-:S03]  /*de00*/  FMNMX.FTZ R16, R161, R16, !PT ;  /* 0x00000010a1107209 */ /* 0x000fc60007810000 */
[----:B------:R-:W3:Y:S01]  /*de10*/  MUFU.TANH R170, R67 ;  /* 0x0000004300aa7308 */ /* 0x000ee20000002400 */
[----:B-1----:R-:W-:Y:S02]  /*de20*/  FSEL R160, R160, -INF , P2 ;  /* 0xff800000a0a07808 */ /* 0x002fe40001000000 */
[----:B------:R-:W-:Y:S02]  /*de30*/  ISETP.GT.AND P2, PT, R76, 0x31, PT ;  /* 0x000000314c00780c */ /* 0x000fe40003f44270 */
[----:B------:R-:W-:-:S03]  /*de40*/  FMNMX.FTZ R21, R160, R21, !PT ;  /* 0x00000015a0157209 */ /* 0x000fc60007810000 */
[----:B------:R-:W1:Y:S01]  /*de50*/  MUFU.TANH R169, R89 ;  /* 0x0000005900a97308 */ /* 0x000e620000002400 */
[----:B--2---:R-:W-:-:S04]  /*de60*/  FSEL R171, R171, -INF , P3 ;  /* 0xff800000abab7808 */ /* 0x004fc80001800000 */
[----:B------:R-:W-:-:S03]  /*de70*/  FMNMX.FTZ R16, R171, R16, !PT ;  /* 0x00000010ab107209 */ /* 0x000fc60007810000 */
[----:B------:R-:W2:Y:S01]  /*de80*/  MUFU.TANH R162, R62 ;  /* 0x0000003e00a27308 */ /* 0x000ea20000002400 */
[----:B---3--:R-:W-:Y:S02]  /*de90*/  FSEL R170, R170, -INF , P1 ;  /* 0xff800000aaaa7808 */ /* 0x008fe40000800000 */
[----:B------:R-:W-:Y:S02]  /*dea0*/  ISETP.GT.AND P1, PT, R76, 0x38, PT ;  /* 0x000000384c00780c */ /* 0x000fe40003f24270 */
[----:B------:R-:W-:-:S03]  /*deb0*/  FMNMX.FTZ R23, R170, R21, !PT ;  /* 0x00000015aa177209 */ /* 0x000fc60007810000 */
[----:B------:R-:W3:Y:S01]  /*dec0*/  MUFU.TANH R143, R84 ;  /* 0x00000054008f7308 */ /* 0x000ee20000002400 */
[----:B-1----:R-:W-:-:S04]  /*ded0*/  FSEL R169, R169, -INF , P2 ;  /* 0xff800000a9a97808 */ /* 0x002fc80001000000 */
[----:B------:R-:W-:-:S03]  /*dee0*/  FMNMX.FTZ R16, R169, R16, !PT ;  /* 0x00000010a9107209 */ /* 0x000fc60007810000 */
[----:B------:R-:W1:Y:S01]  /*def0*/  MUFU.TANH R141, R85 ;  /* 0x00000055008d7308 */ /* 0x000e620000002400 */
[----:B--2---:R-:W-:Y:S02]  /*df00*/  FSEL R162, R162, -INF , P0 ;  /* 0xff800000a2a27808 */ /* 0x004fe40000000000 */
[----:B------:R-:W-:Y:S02]  /*df10*/  ISETP.GT.AND P0, PT, R76, 0x39, PT ;  /* 0x000000394c00780c */ /* 0x000fe40003f04270 */
[----:B------:R-:W-:-:S03]  /*df20*/  FMNMX.FTZ R23, R162, R23, !PT ;  /* 0x00000017a2177209 */ /* 0x000fc60007810000 */
[----:B------:R-:W2:Y:S01]  /*df30*/  MUFU.TANH R168, R63 ;  /* 0x0000003f00a87308 */ /* 0x000ea20000002400 */
[----:B---3--:R-:W-:-:S04]  /*df40*/  FSEL R143, R143, -INF , P1 ;  /* 0xff8000008f8f7808 */ /* 0x008fc80000800000 */
[----:B------:R-:W-:-:S03]  /*df50*/  FMNMX.FTZ R16, R143, R16, !PT ;  /* 0x000000108f107209 */ /* 0x000fc60007810000 */
[----:B------:R-:W3:Y:S01]  /*df60*/  MUFU.TANH R164, R90 ;  /* 0x0000005a00a47308 */ /* 0x000ee20000002400 */
[----:B-1----:R-:W-:-:S04]  /*df70*/  FSEL R141, R141, -INF , P0 ;  /* 0xff8000008d8d7808 */ /* 0x002fc80000000000 */
[----:B------:R-:W-:-:S03]  /*df80*/  FMNMX.FTZ R16, R141, R16, !PT ;  /* 0x000000108d107209 */ /* 0x000fc60007810000 */
[----:B------:R-:W1:Y:S01]  /*df90*/  MUFU.TANH R142, R91 ;  /* 0x0000005b008e7308 */ /* 0x000e620000002400 */
[----:B--2---:R-:W-:Y:S01]  /*dfa0*/  FSEL R168, R168, -INF , P4 ;  /* 0xff800000a8a87808 */ /* 0x004fe20002000000 */
[----:B------:R-:W2:Y:S04]  /*dfb0*/  SHFL.BFLY PT, R21, R16, 0x2, 0x1f ;  /* 0x0c401f0010157f89 */ /* 0x000ea800000e0000 */
[----:B------:R-:W-:Y:S01]  /*dfc0*/  BAR.SYNC.DEFER_BLOCKING 0x0 ;  /* 0x0000000000007b1d */ /* 0x000fe20000010000 */
[----:B------:R-:W-:Y:S02]  /*dfd0*/  FMNMX.FTZ R23, R168, R23, !PT ;  /* 0x00000017a8177209 */ /* 0x000fe40007810000 */
[----:B---3--:R-:W-:Y:S02]  /*dfe0*/  FSEL R164, R164, -INF , P3 ;  /* 0xff800000a4a47808 */ /* 0x008fe40001800000 */
[----:B------:R-:W-:Y:S01]  /*dff0*/  ISETP.NE.AND P4, PT, R212, RZ, PT ;  /* 0x000000ffd400720c */ /* 0x000fe20003f85270 */
[----:B------:R-:W3:Y:S01]  /*e000*/  MUFU.TANH R140, R86 ;  /* 0x00000056008c7308 */ /* 0x000ee20000002400 */
[----:B------:R-:W-:-:S02]  /*e010*/  FMNMX.FTZ R23, R164, R23, !PT ;  /* 0x00000017a4177209 */ /* 0x000fc40007810000 */
[----:B-1----:R-:W-:-:S05]  /*e020*/  FSEL R142, R142, -INF , P2 ;  /* 0xff8000008e8e7808 */ /* 0x002fca0001000000 */
[----:B------:R-:W1:Y:S01]  /*e030*/  MUFU.TANH R158, R87 ;  /* 0x00000057009e7308 */ /* 0x000e620000002400 */
[----:B------:R-:W-:Y:S02]  /*e040*/  FMNMX.FTZ R23, R142, R23, !PT ;  /* 0x000000178e177209 */ /* 0x000fe40007810000 */
[----:B---3--:R-:W-:-:S04]  /*e050*/  FSEL R140, R140, -INF , P1 ;  /* 0xff8000008c8c7808 */ /* 0x008fc80000800000 */
[----:B------:R-:W-:Y:S02]  /*e060*/  FMNMX.FTZ R23, R140, R23, !PT ;  /* 0x000000178c177209 */ /* 0x000fe40007810000 */
[----:B-1----:R-:W-:Y:S02]  /*e070*/  FSEL R158, R158, -INF , P0 ;  /* 0xff8000009e9e7808 */ /* 0x002fe40000000000 */
[----:B------:R-:W-:Y:S02]  /*e080*/  ISETP.GE.AND P0, PT, R78, 0x41, PT ;  /* 0x000000414e00780c */ /* 0x000fe40003f06270 */
[----:B------:R-:W-:Y:S02]  /*e090*/  FMNMX.FTZ R18, R158, R23, !PT ;  /* 0x000000179e127209 */ /* 0x000fe40007810000 */
[----:B--2---:R-:W-:-:S03]  /*e0a0*/  FMNMX.FTZ R23, R16, R21, !PT ;  /* 0x0000001510177209 */ /* 0x004fc60007810000 */
[----:B------:R-:W1:Y:S04]  /*e0b0*/  SHFL.BFLY PT, R21, R18, 0x2, 0x1f ;  /* 0x0c401f0012157f89 */ /* 0x000e6800000e0000 */
[----:B------:R-:W2:Y:S02]  /*e0c0*/  SHFL.BFLY PT, R132, R23, 0x1, 0x1f ;  /* 0x0c201f0017847f89 */ /* 0x000ea400000e0000 */
[----:B------:R-:W-:-:S05]  /*e0d0*/  @P0 LEA.HI.SX32 R25, R133, 0xfffffffe, 0x1a ;  /* 0xfffffffe85190811 */ /* 0x000fca00078fd2ff */
[----:B------:R-:W-:Y:S01]  /*e0e0*/  @P0 IMAD R4, R4, R25, RZ ;  /* 0x0000001904040224 */ /* 0x000fe200078e02ff */
[----:B-1----:R-:W-:Y:S02]  /*e0f0*/  FMNMX.FTZ R21, R18, R21, !PT ;  /* 0x0000001512157209 */ /* 0x002fe40007810000 */
[----:B------:R-:W-:Y:S01]  /*e100*/  @P0 SHF.R.S32.HI R18, RZ, 0x1f, R25 ;  /* 0x0000001fff120819 */ /* 0x000fe20000011419 */
[-C--:B------:R-:W-:Y:S01]  /*e110*/  @P0 IMAD.WIDE.U32 R24, R25, R77.reuse, R218 ;  /* 0x0000004d19180225 */ /* 0x080fe200078e00da */
[----:B--2---:R-:W-:Y:S01]  /*e120*/  FMNMX.FTZ R132, R23, R132, !PT ;  /* 0x0000008417847209 */ /* 0x004fe20007810000 */
[----:B------:R-:W1:Y:S02]  /*e130*/  SHFL.BFLY PT, R16, R21, 0x1, 0x1f ;  /* 0x0c201f0015107f89 */ /* 0x000e6400000e0000 */
[----:B------:R-:W-:Y:S01]  /*e140*/  @P0 IMAD R77, R18, R77, R4 ;  /* 0x0000004d124d0224 */ /* 0x000fe200078e0204 */
[C---:B------:R-:W-:Y:S01]  /*e150*/  FSETP.NEU.FTZ.AND P1, PT, R132.reuse, -INF , PT ;  /* 0xff8000008400780b */ /* 0x040fe20003f3d000 */
[----:B------:R-:W-:-:S02]  /*e160*/  FMUL.FTZ R166, R132, c[0x0][0x2d0] ;  /* 0x0000b40084a67a20 */ /* 0x000fc40000410000 */
[----:B------:R-:W-:-:S03]  /*e170*/  @P0 IMAD.IADD R77, R25, 0x1, R77 ;  /* 0x00000001194d0824 */ /* 0x000fc600078e024d */
[----:B------:R-:W-:Y:S02]  /*e180*/  FSEL R166, R166, RZ, P1 ;  /* 0x000000ffa6a67208 */ /* 0x000fe40000800000 */
[----:B------:R-:W-:-:S03]  /*e190*/  @P0 LEA R22, P1, R24, c[0x0][0x1c8], 0x1 ;  /* 0x0000720018160a11 */ /* 0x000fc600078208ff */
[--C-:B------:R-:W-:Y:S01]  /*e1a0*/  FFMA.FTZ R151, R19, c[0x0][0x2d0], -R166.reuse ;  /* 0x0000b40013977a23 */ /* 0x100fe200000108a6 */
[----:B------:R-:W-:Y:S01]  /*e1b0*/  @P0 LEA.HI.X R23, R24, c[0x0][0x1cc], R77, 0x1, P1 ;  /* 0x0000730018170a11 */ /* 0x000fe200008f0c4d */
[--C-:B------:R-:W-:Y:S01]  /*e1c0*/  FFMA.FTZ R153, R3, c[0x0][0x2d0], -R166.reuse ;  /* 0x0000b40003997a23 */ /* 0x100fe200000108a6 */
[C---:B------:R-:W-:Y:S01]  /*e1d0*/  @P0 LEA R18, P1, R7.reuse, R22, 0x1 ;  /* 0x0000001607120211 */ /* 0x040fe200078208ff */
[----:B------:R-:W-:Y:S02]  /*e1e0*/  FFMA.FTZ R150, R48, c[0x0][0x2d0], -R166 ;  /* 0x0000b40030967a23 */ /* 0x000fe400000108a6 */
[----:B------:R2:W-:Y:S01]  /*e1f0*/  @P0 LDGSTS.E.BYPASS.LTC128B.128 [R213+0x6100], [R22.64], !P6 ;  /* 0x0610000016d50fae */ /* 0x0005e2000f101d46 */
[----:B------:R-:W-:Y:S01]  /*e200*/  @P0 LEA.HI.X R19, R7, R23, R210, 0x1, P1 ;  /* 0x0000001707130211 */ /* 0x000fe200008f0cd2 */
[--C-:B------:R-:W-:Y:S01]  /*e210*/  FFMA.FTZ R146, R17, c[0x0][0x2d0], -R166.reuse ;  /* 0x0000b40011927a23 */ /* 0x100fe200000108a6 */
[----:B------:R-:W-:Y:S01]  /*e220*/  MUFU.EX2 R153, R153 ;  /* 0x0000009900997308 */ /* 0x000fe20000000800 */
[----:B------:R2:W-:Y:S01]  /*e230*/  @P0 LDGSTS.E.BYPASS.LTC128B.128 [R213+0x8100], [R22.64+0x80], !P4 ;  /* 0x0810008016d50fae */ /* 0x0005e2000e101d46 */
[----:B-1----:R-:W-:Y:S01]  /*e240*/  FMNMX.FTZ R3, R21, R16, !PT ;  /* 0x0000001015037209 */ /* 0x002fe20007810000 */
[----:B------:R-:W-:-:S02]  /*e250*/  FFMA.FTZ R145, R11, c[0x0][0x2d0], -R166 ;  /* 0x0000b4000b917a23 */ /* 0x000fc400000108a6 */
[----:B------:R2:W-:Y:S01]  /*e260*/  @P0 LDGSTS.E.BYPASS.LTC128B.128 [R213+0xa100], [R22.64+0x100], !P5 ;  /* 0x0a10010016d50fae */ /* 0x0005e2000e901d46 */
[C---:B------:R-:W-:Y:S01]  /*e270*/  FSETP.NEU.FTZ.AND P1, PT, R3.reuse, -INF , PT ;  /* 0xff8000000300780b */ /* 0x040fe20003f3d000 */
[----:B------:R-:W-:Y:S01]  /*e280*/  FMUL.FTZ R163, R3, c[0x0][0x2d0] ;  /* 0x0000b40003a37a20 */ /* 0x000fe20000410000 */
[----:B------:R-:W1:Y:S01]  /*e290*/  MUFU.EX2 R150, R150 ;  /* 0x0000009600967308 */ /* 0x000e620000000800 */
[----:B------:R3:W-:Y:S01]  /*e2a0*/  @P0 LDGSTS.E.BYPASS.LTC128B.128 [R213+0x7100], [R18.64], !P6 ;  /* 0x0710000012d50fae */ /* 0x0007e2000f101d46 */
[--C-:B------:R-:W-:Y:S02]  /*e2b0*/  FFMA.FTZ R2, R9, c[0x0][0x2d0], -R166.reuse ;  /* 0x0000b40009027a23 */ /* 0x100fe400000108a6 */
[----:B------:R-:W-:Y:S01]  /*e2c0*/  FSEL R163, R163, RZ, P1 ;  /* 0x000000ffa3a37208 */ /* 0x000fe20000800000 */
[----:B------:R3:W-:Y:S01]  /*e2d0*/  @P0 LDGSTS.E.BYPASS.LTC128B.128 [R213+0x9100], [R18.64+0x80], !P4 ;  /* 0x0910008012d50fae */ /* 0x0007e2000e101d46 */
[----:B------:R-:W-:Y:S02]  /*e2e0*/  FFMA.FTZ R149, R15, c[0x0][0x2d0], -R166 ;  /* 0x0000b4000f957a23 */ /* 0x000fe400000108a6 */
[----:B------:R-:W-:Y:S01]  /*e2f0*/  MUFU.EX2 R151, R151 ;  /* 0x0000009700977308 */ /* 0x000fe20000000800 */
[----:B------:R3:W-:Y:S01]  /*e300*/  @P0 LDGSTS.E.BYPASS.LTC128B.128 [R213+0xb100], [R18.64+0x100], !P5 ;  /* 0x0b10010012d50fae */ /* 0x0007e2000e901d46 */
[----:B------:R-:W-:-:S02]  /*e310*/  FFMA.FTZ R152, R49, c[0x0][0x2d0], -R163 ;  /* 0x0000b40031987a23 */ /* 0x000fc400000108a3 */
[--C-:B------:R-:W-:Y:S01]  /*e320*/  FFMA.FTZ R155, R68, c[0x0][0x2d0], -R163.reuse ;  /* 0x0000b400449b7a23 */ /* 0x100fe200000108a3 */
[----:B------:R-:W4:Y:S01]  /*e330*/  LDSM.16.MT88.4 R40, [R203+0x2100] ;  /* 0x00210000cb28783b */ /* 0x000f220000004200 */
[--C-:B------:R-:W-:Y:S02]  /*e340*/  FFMA.FTZ R157, R36, c[0x0][0x2d0], -R163.reuse ;  /* 0x0000b400249d7a23 */ /* 0x100fe400000108a3 */
[--C-:B------:R-:W-:Y:S01]  /*e350*/  FFMA.FTZ R148, R6, c[0x0][0x2d0], -R163.reuse ;  /* 0x0000b40006947a23 */ /* 0x100fe200000108a3 */
[----:B------:R-:W2:Y:S01]  /*e360*/  LDSM.16.MT88.4 R56, [R197+0x2100] ;  /* 0x00210000c538783b */ /* 0x000ea20000004200 */
[----:B------:R-:W3:Y:S01]  /*e370*/  MUFU.EX2 R146, R146 ;  /* 0x0000009200927308 */ /* 0x000ee20000000800 */
[--C-:B------:R-:W-:Y:S01]  /*e380*/  FFMA.FTZ R135, R10, c[0x0][0x2d0], -R163.reuse ;  /* 0x0000b4000a877a23 */ /* 0x100fe200000108a3 */
[----:B-1----:R-:W-:Y:S01]  /*e390*/  F2FP.PACK_AB R96, R150, R153 ;  /* 0x000000999660723e */ /* 0x002fe200000000ff */
[----:B------:R-:W1:Y:S01]  /*e3a0*/  LDSM.16.MT88.4 R124, [R203+0x100] ;  /* 0x00010000cb7c783b */ /* 0x000e620000004200 */
[----:B------:R-:W-:-:S02]  /*e3b0*/  FFMA.FTZ R0, R8, c[0x0][0x2d0], -R163 ;  /* 0x0000b40008007a23 */ /* 0x000fc400000108a3 */
[--C-:B------:R-:W-:Y:S01]  /*e3c0*/  FFMA.FTZ R144, R13, c[0x0][0x2d0], -R166.reuse ;  /* 0x0000b4000d907a23 */ /* 0x100fe200000108a6 */
[----:B------:R-:W1:Y:S01]  /*e3d0*/  LDSM.16.MT88.4 R116, [R198+0x100] ;  /* 0x00010000c674783b */ /* 0x000e620000004200 */
[----:B------:R-:W-:Y:S01]  /*e3e0*/  MUFU.EX2 R152, R152 ;  /* 0x0000009800987308 */ /* 0x000fe20000000800 */
[--C-:B------:R-:W-:Y:S02]  /*e3f0*/  FFMA.FTZ R147, R14, c[0x0][0x2d0], -R163.reuse ;  /* 0x0000b4000e937a23 */ /* 0x100fe400000108a3 */
[----:B------:R-:W1:Y:S01]  /*e400*/  LDSM.16.MT88.4 R108, [R197+0x100] ;  /* 0x00010000c56c783b */ /* 0x000e620000004200 */
[----:B------:R-:W-:Y:S02]  /*e410*/  FFMA.FTZ R134, R12, c[0x0][0x2d0], -R163 ;  /* 0x0000b4000c867a23 */ /* 0x000fe400000108a3 */
[--C-:B------:R-:W-:Y:S01]  /*e420*/  FFMA.FTZ R154, R167, c[0x0][0x2d0], -R166.reuse ;  /* 0x0000b400a79a7a23 */ /* 0x100fe200000108a6 */
[----:B------:R-:W1:Y:S01]  /*e430*/  LDSM.16.MT88.4 R100, [R196+0x100] ;  /* 0x00010000c464783b */ /* 0x000e620000004200 */
[----:B------:R-:W4:Y:S01]  /*e440*/  MUFU.EX2 R155, R155 ;  /* 0x0000009b009b7308 */ /* 0x000f220000000800 */
[----:B---3--:R-:W-:Y:S01]  /*e450*/  F2FP.PACK_AB R98, R146, R151 ;  /* 0x000000979262723e */ /* 0x008fe200000000ff */
[--C-:B------:R-:W-:Y:S01]  /*e460*/  FFMA.FTZ R156, R165, c[0x0][0x2d0], -R166.reuse ;  /* 0x0000b400a59c7a23 */ /* 0x100fe200000108a6 */
[----:B------:R-:W3:Y:S01]  /*e470*/  LDSM.16.MT88.4 R48, [R198+0x2100] ;  /* 0x00210000c630783b */ /* 0x000ee20000004200 */
[----:B------:R-:W-:-:S02]  /*e480*/  FFMA.FTZ R159, R159, c[0x0][0x2d0], -R166 ;  /* 0x0000b4009f9f7a23 */ /* 0x000fc400000108a6 */
[--C-:B------:R-:W-:Y:S01]  /*e490*/  FFMA.FTZ R161, R161, c[0x0][0x2d0], -R166.reuse ;  /* 0x0000b400a1a17a23 */ /* 0x100fe200000108a6 */
[----:B------:R-:W1:Y:S01]  /*e4a0*/  LDSM.16.MT88.4 R64, [R196+0x2100] ;  /* 0x00210000c440783b */ /* 0x000e620000004200 */
[----:B------:R-:W-:Y:S01]  /*e4b0*/  MUFU.EX2 R157, R157 ;  /* 0x0000009d009d7308 */ /* 0x000fe20000000800 */
[--C-:B------:R-:W-:Y:S02]  /*e4c0*/  FFMA.FTZ R160, R160, c[0x0][0x2d0], -R163.reuse ;  /* 0x0000b400a0a07a23 */ /* 0x100fe400000108a3 */
[----:B------:R-:W1:Y:S01]  /*e4d0*/  LDSM.16.MT88.4 R72, [R203+0x4100] ;  /* 0x00410000cb48783b */ /* 0x000e620000004200 */
[--C-:B------:R-:W-:Y:S02]  /*e4e0*/  FFMA.FTZ R165, R170, c[0x0][0x2d0], -R163.reuse ;  /* 0x0000b400aaa57a23 */ /* 0x100fe400000108a3 */
[--C-:B------:R-:W-:Y:S01]  /*e4f0*/  FFMA.FTZ R162, R162, c[0x0][0x2d0], -R163.reuse ;  /* 0x0000b400a2a27a23 */ /* 0x100fe200000108a3 */
[----:B------:R-:W1:Y:S01]  /*e500*/  LDSM.16.MT88.4 R80, [R198+0x4100] ;  /* 0x00410000c650783b */ /* 0x000e620000004200 */
[----:B------:R-:W2:Y:S01]  /*e510*/  MUFU.EX2 R148, R148 ;  /* 0x0000009400947308 */ /* 0x000ea20000000800 */
[----:B----4-:R-:W-:Y:S01]  /*e520*/  F2FP.PACK_AB R97, R155, R152 ;  /* 0x000000989b61723e */ /* 0x010fe200000000ff */
[----:B------:R-:W-:Y:S01]  /*e530*/  FFMA.FTZ R167, R168, c[0x0][0x2d0], -R163 ;  /* 0x0000b400a8a77a23 */ /* 0x000fe200000108a3 */
[----:B------:R-:W4:Y:S01]  /*e540*/  LDSM.16.MT88.4 R88, [R197+0x4100] ;  /* 0x00410000c558783b */ /* 0x000f220000004200 */
        /* <DEDUP_REMOVED lines=9> */
[----:B--2---:R-:W-:Y:S01]  /*e5e0*/  F2FP.PACK_AB R99, R148, R157 ;  /* 0x0000009d9463723e */ /* 0x004fe200000000ff */
[----:B------:R-:W2:Y:S01]  /*e5f0*/  MUFU.EX2 R144, R144 ;  /* 0x0000009000907308 */ /* 0x000ea20000000800 */
[--C-:B------:R-:W-:Y:S01]  /*e600*/  FFMA.FTZ R171, R142, c[0x0][0x2d0], -R163.reuse ;  /* 0x0000b4008eab7a23 */ /* 0x100fe200000108a3 */
[----:B------:R-:W2:Y:S01]  /*e610*/  LDSM.16.MT88.4 R20, [R203+0x900] ;  /* 0x00090000cb14783b */ /* 0x000ea20000004200 */
[----:B------:R-:W-:-:S02]  /*e620*/  FFMA.FTZ R166, R140, c[0x0][0x2d0], -R163 ;  /* 0x0000b4008ca67a23 */ /* 0x000fc400000108a3 */
[----:B------:R-:W-:Y:S01]  /*e630*/  FFMA.FTZ R233, R158, c[0x0][0x2d0], -R163 ;  /* 0x0000b4009ee97a23 */ /* 0x000fe200000108a3 */
[C---:B------:R-:W-:Y:S01]  /*e640*/  HMMA.16816.F32 R36, R96.reuse, R40, RZ ;  /* 0x000000286024723c */ /* 0x040fe200000018ff */
[----:B------:R-:W2:Y:S01]  /*e650*/  LDSM.16.MT88.4 R12, [R196+0x2900] ;  /* 0x00290000c40c783b */ /* 0x000ea20000004200 */
[----:B------:R-:W-:Y:S01]  /*e660*/  MUFU.EX2 R145, R145 ;  /* 0x0000009100917308 */ /* 0x000fe20000000800 */
[----:B------:R-:W-:Y:S02]  /*e670*/  FADD.FTZ R150, R153, R150 ;  /* 0x0000009699967221 */ /* 0x000fe40000010000 */
[----:B------:R-:W-:Y:S01]  /*e680*/  LDSM.16.MT88.4 R136, [R198+0x900] ;  /* 0x00090000c688783b */ /* 0x000fe20000004200 */
[----:B------:R-:W-:Y:S02]  /*e690*/  FADD.FTZ R152, R152, R155 ;  /* 0x0000009b98987221 */ /* 0x000fe40000010000 */
[----:B------:R-:W-:Y:S01]  /*e6a0*/  HMMA.16816.F32 R52, R96, R56, RZ ;  /* 0x000000386034723c */ /* 0x000fe200000018ff */
[----:B------:R-:W-:Y:S01]  /*e6b0*/  LDSM.16.MT88.4 R32, [R197+0x900] ;  /* 0x00090000c520783b */ /* 0x000fe20000004200 */
[----:B------:R-:W-:Y:S01]  /*e6c0*/  MUFU.EX2 R2, R2 ;  /* 0x0000000200027308 */ /* 0x000fe20000000800 */
[----:B------:R-:W-:-:S02]  /*e6d0*/  FADD.FTZ R151, R151, R150 ;  /* 0x0000009697977221 */ /* 0x000fc40000010000 */
[----:B------:R-:W-:Y:S01]  /*e6e0*/  LDSM.16.MT88.4 R28, [R196+0x900] ;  /* 0x00090000c41c783b */ /* 0x000fe20000004200 */
[----:B------:R-:W-:Y:S02]  /*e6f0*/  FADD.FTZ R157, R157, R152 ;  /* 0x000000989d9d7221 */ /* 0x000fe40000010000 */
[C---:B------:R-:W-:Y:S01]  /*e700*/  HMMA.16816.F32 R40, R96.reuse, R42, RZ ;  /* 0x0000002a6028723c */ /* 0x040fe200000018ff */
[----:B------:R-:W-:Y:S01]  /*e710*/  LDSM.16.MT88.4 R24, [R198+0x2900] ;  /* 0x00290000c618783b */ /* 0x000fe20000004200 */
[----:B------:R-:W-:Y:S01]  /*e720*/  MUFU.EX2 R147, R147 ;  /* 0x0000009300937308 */ /* 0x000fe20000000800 */
[----:B------:R-:W-:Y:S02]  /*e730*/  FADD.FTZ R146, R146, R151 ;  /* 0x0000009792927221 */ /* 0x000fe40000010000 */
[----:B------:R-:W-:Y:S01]  /*e740*/  FADD.FTZ R148, R148, R157 ;  /* 0x0000009d94947221 */ /* 0x000fe20000010000 */
[----:B------:R-:W-:Y:S02]  /*e750*/  LDSM.16.MT88.4 R140, [R198+0x1900] ;  /* 0x00190000c68c783b */ /* 0x000fe40000004200 */
[C---:B------:R-:W-:Y:S02]  /*e760*/  HMMA.16816.F32 R56, R96.reuse, R58, RZ ;  /* 0x0000003a6038723c */ /* 0x040fe400000018ff */
[----:B------:R-:W2:Y:S01]  /*e770*/  MUFU.EX2 R134, R134 ;  /* 0x0000008600867308 */ /* 0x000ea20000000800 */
[----:B------:R-:W0:Y:S05]  /*e780*/  LDGDEPBAR ;  /* 0x00000000000079af */ /* 0x000e2a0000000000 */
[C---:B-1----:R-:W-:Y:S02]  /*e790*/  HMMA.16816.F32 R128, R96.reuse, R124, RZ ;  /* 0x0000007c6080723c */ /* 0x042fe400000018ff */
[----:B------:R-:W-:Y:S06]  /*e7a0*/  MUFU.EX2 R135, R135 ;  /* 0x0000008700877308 */ /* 0x000fec0000000800 */
[C---:B------:R-:W-:Y:S02]  /*e7b0*/  HMMA.16816.F32 R120, R96.reuse, R116, RZ ;  /* 0x000000746078723c */ /* 0x040fe400000018ff */
[----:B------:R-:W1:Y:S06]  /*e7c0*/  MUFU.EX2 R0, R0 ;  /* 0x0000000000007308 */ /* 0x000e6c0000000800 */
[C---:B------:R-:W-:Y:S02]  /*e7d0*/  HMMA.16816.F32 R112, R96.reuse, R108, RZ ;  /* 0x0000006c6070723c */ /* 0x040fe400000018ff */
[----:B------:R-:W-:Y:S06]  /*e7e0*/  MUFU.EX2 R154, R154 ;  /* 0x0000009a009a7308 */ /* 0x000fec0000000800 */
[C---:B------:R-:W-:Y:S02]  /*e7f0*/  HMMA.16816.F32 R104, R96.reuse, R100, RZ ;  /* 0x000000646068723c */ /* 0x040fe400000018ff */
[----:B------:R-:W1:Y:S06]  /*e800*/  MUFU.EX2 R159, R159 ;  /* 0x0000009f009f7308 */ /* 0x000e6c0000000800 */
[C---:B---3--:R-:W-:Y:S02]  /*e810*/  HMMA.16816.F32 R44, R96.reuse, R48, RZ ;  /* 0x00000030602c723c */ /* 0x048fe400000018ff */
[----:B------:R-:W-:Y:S06]  /*e820*/  MUFU.EX2 R156, R156 ;  /* 0x0000009c009c7308 */ /* 0x000fec0000000800 */
[C---:B------:R-:W-:Y:S02]  /*e830*/  HMMA.16816.F32 R60, R96.reuse, R64, RZ ;  /* 0x00000040603c723c */ /* 0x040fe400000018ff */
[----:B------:R-:W3:Y:S06]  /*e840*/  MUFU.EX2 R161, R161 ;  /* 0x000000a100a17308 */ /* 0x000eec0000000800 */
[C---:B------:R-:W-:Y:S02]  /*e850*/  HMMA.16816.F32 R68, R96.reuse, R72, RZ ;  /* 0x000000486044723c */ /* 0x040fe400000018ff */
[----:B------:R-:W-:Y:S06]  /*e860*/  MUFU.EX2 R160, R160 ;  /* 0x000000a000a07308 */ /* 0x000fec0000000800 */
[C---:B------:R-:W-:Y:S02]  /*e870*/  HMMA.16816.F32 R76, R96.reuse, R80, RZ ;  /* 0x00000050604c723c */ /* 0x040fe400000018ff */
[----:B------:R-:W1:Y:S06]  /*e880*/  MUFU.EX2 R165, R165 ;  /* 0x000000a500a57308 */ /* 0x000e6c0000000800 */
[C---:B----4-:R-:W-:Y:S02]  /*e890*/  HMMA.16816.F32 R84, R96.reuse, R88, RZ ;  /* 0x000000586054723c */ /* 0x050fe400000018ff */
[----:B------:R-:W-:Y:S06]  /*e8a0*/  MUFU.EX2 R162, R162 ;  /* 0x000000a200a27308 */ /* 0x000fec0000000800 */
[C---:B------:R-:W-:Y:S02]  /*e8b0*/  HMMA.16816.F32 R124, R96.reuse, R126, RZ ;  /* 0x0000007e607c723c */ /* 0x040fe400000018ff */
[----:B------:R-:W4:Y:S06]  /*e8c0*/  MUFU.EX2 R167, R167 ;  /* 0x000000a700a77308 */ /* 0x000f2c0000000800 */
[C---:B------:R-:W-:Y:S02]  /*e8d0*/  HMMA.16816.F32 R116, R96.reuse, R118, RZ ;  /* 0x000000766074723c */ /* 0x040fe400000018ff */
[----:B------:R-:W-:Y:S06]  /*e8e0*/  MUFU.EX2 R168, R168 ;  /* 0x000000a800a87308 */ /* 0x000fec0000000800 */
[C---:B------:R-:W-:Y:S02]  /*e8f0*/  HMMA.16816.F32 R108, R96.reuse, R110, RZ ;  /* 0x0000006e606c723c */ /* 0x040fe400000018ff */
[----:B------:R-:W1:Y:S06]  /*e900*/  MUFU.EX2 R169, R169 ;  /* 0x000000a900a97308 */ /* 0x000e6c0000000800 */
        /* <DEDUP_REMOVED lines=12> */
[C---:B------:R-:W-:Y:S07]  /*e9d0*/  HMMA.16816.F32 R92, R96.reuse, R4, RZ ;  /* 0x00000004605c723c */ /* 0x040fee00000018ff */
[----:B--2---:R-:W-:Y:S01]  /*e9e0*/  F2FP.PACK_AB R4, R144, R149 ;  /* 0x000000959004723e */ /* 0x004fe200000000ff */
[----:B------:R-:W-:Y:S01]  /*e9f0*/  HMMA.16816.F32 R96, R96, R6, RZ ;  /* 0x000000066060723c */ /* 0x000fe200000018ff */
[----:B------:R-:W-:Y:S01]  /*ea00*/  F2FP.PACK_AB R5, R134, R147 ;  /* 0x000000938605723e */ /* 0x000fe200000000ff */
[----:B------:R-:W-:-:S02]  /*ea10*/  FADD.FTZ R149, R149, R146 ;  /* 0x0000009295957221 */ /* 0x000fc40000010000 */
[----:B------:R-:W-:Y:S02]  /*ea20*/  FADD.FTZ R147, R147, R148 ;  /* 0x0000009493937221 */ /* 0x000fe40000010000 */
[----:B------:R-:W-:Y:S01]  /*ea30*/  FADD.FTZ R144, R144, R149 ;  /* 0x0000009590907221 */ /* 0x000fe20000010000 */
[----:B------:R-:W-:Y:S01]  /*ea40*/  F2FP.PACK_AB R6, R2, R145 ;  /* 0x000000910206723e */ /* 0x000fe200000000ff */
[----:B------:R-:W-:Y:S01]  /*ea50*/  FADD.FTZ R134, R134, R147 ;  /* 0x0000009386867221 */ /* 0x000fe20000010000 */
[----:B-1----:R-:W-:Y:S01]  /*ea60*/  F2FP.PACK_AB R7, R0, R135 ;  /* 0x000000870007723e */ /* 0x002fe200000000ff */
[----:B------:R-:W-:Y:S02]  /*ea70*/  FADD.FTZ R145, R145, R144 ;  /* 0x0000009091917221 */ /* 0x000fe40000010000 */
[----:B------:R-:W-:Y:S02]  /*ea80*/  FADD.FTZ R135, R135, R134 ;  /* 0x0000008687877221 */ /* 0x000fe40000010000 */
[----:B------:R-:W-:-:S02]  /*ea90*/  FADD.FTZ R145, R2, R145 ;  /* 0x0000009102917221 */ /* 0x000fc40000010000 */
[----:B------:R-:W-:Y:S01]  /*eaa0*/  HMMA.16816.F32 R36, R4, R8, R36 ;  /* 0x000000080424723c */ /* 0x000fe20000001824 */
[----:B------:R-:W-:-:S07]  /*eab0*/  FADD.FTZ R135, R0, R135 ;  /* 0x0000008700877221 */ /* 0x000fce0000010000 */
[C---:B------:R-:W-:Y:S01]  /*eac0*/  HMMA.16816.F32 R40, R4.reuse, R10, R40 ;  /* 0x0000000a0428723c */ /* 0x040fe20000001828 */
[----:B------:R-:W1:Y:S07]  /*ead0*/  LDSM.16.MT88.4 R8, [R198+0x4900] ;  /* 0x00490000c608783b */ /* 0x000e6e0000004200 */
[C---:B------:R-:W-:Y:S08]  /*eae0*/  HMMA.16816.F32 R52, R4.reuse, R16, R52 ;  /* 0x000000100434723c */ /* 0x040ff00000001834 */
[C---:B------:R-:W-:Y:S01]  /*eaf0*/  HMMA.16816.F32 R56, R4.reuse, R18, R56 ;  /* 0x000000120438723c */ /* 0x040fe20000001838 */
[----:B------:R-:W2:Y:S07]  /*eb00*/  LDSM.16.MT88.4 R16, [R197+0x4900] ;  /* 0x00490000c510783b */ /* 0x000eae0000004200 */
[C---:B------:R-:W-:Y:S08]  /*eb10*/  HMMA.16816.F32 R128, R4.reuse, R20, R128 ;  /* 0x000000140480723c */ /* 0x040ff00000001880 */
[C---:B------:R-:W-:Y:S01]  /*eb20*/  HMMA.16816.F32 R124, R4.reuse, R22, R124 ;  /* 0x00000016047c723c */ /* 0x040fe2000000187c */
[----:B------:R-:W3:Y:S07]  /*eb30*/  LDSM.16.MT88.4 R20, [R203+0x4900] ;  /* 0x00490000cb14783b */ /* 0x000eee0000004200 */
[C---:B------:R-:W-:Y:S08]  /*eb40*/  HMMA.16816.F32 R60, R4.reuse, R12, R60 ;  /* 0x0000000c043c723c */ /* 0x040ff0000000183c */
        /* <DEDUP_REMOVED lines=8> */
[C---:B------:R-:W-:Y:S08]  /*ebd0*/  HMMA.16816.F32 R120, R4.reuse, R136, R120 ;  /* 0x000000880478723c */ /* 0x040ff00000001878 */
[C---:B------:R-:W-:Y:S01]  /*ebe0*/  HMMA.16816.F32 R116, R4.reuse, R138, R116 ;  /* 0x0000008a0474723c */ /* 0x040fe20000001874 */
[----:B------:R-:W-:Y:S07]  /*ebf0*/  LDSM.16.MT88.4 R136, [R197+0x1900] ;  /* 0x00190000c588783b */ /* 0x000fee0000004200 */
        /* <DEDUP_REMOVED lines=9> */
[C---:B---3--:R-:W-:Y:S08]  /*ec90*/  HMMA.16816.F32 R68, R4.reuse, R20, R68 ;  /* 0x000000140444723c */ /* 0x048ff00000001844 */
[C---:B------:R-:W-:Y:S01]  /*eca0*/  HMMA.16816.F32 R72, R4.reuse, R22, R72 ;  /* 0x000000160448723c */ /* 0x040fe20000001848 */
[----:B------:R-:W-:Y:S07]  /*ecb0*/  LDSM.16.MT88.4 R20, [R203+0x5100] ;  /* 0x00510000cb14783b */ /* 0x000fee0000004200 */
[C---:B------:R-:W-:Y:S08]  /*ecc0*/  HMMA.16816.F32 R92, R4.reuse, R12, R92 ;  /* 0x0000000c045c723c */ /* 0x040ff0000000185c */
[----:B------:R-:W-:Y:S01]  /*ecd0*/  HMMA.16816.F32 R96, R4, R14, R96 ;  /* 0x0000000e0460723c */ /* 0x000fe20000001860 */
[----:B------:R-:W3:Y:S06]  /*ece0*/  LDSM.16.MT88.4 R12, [R203+0x3100] ;  /* 0x00310000cb0c783b */ /* 0x000eec0000004200 */
[----:B------:R-:W-:Y:S01]  /*ecf0*/  F2FP.PACK_AB R4, R159, R154 ;  /* 0x0000009a9f04723e */ /* 0x000fe200000000ff */
[----:B------:R-:W-:Y:S01]  /*ed00*/  FADD.FTZ R154, R154, R145 ;  /* 0x000000919a9a7221 */ /* 0x000fe20000010000 */
[----:B------:R-:W-:-:S02]  /*ed10*/  F2FP.PACK_AB R6, R161, R156 ;  /* 0x0000009ca106723e */ /* 0x000fc400000000ff */
[----:B------:R-:W-:Y:S01]  /*ed20*/  F2FP.PACK_AB R5, R165, R160 ;  /* 0x000000a0a505723e */ /* 0x000fe200000000ff */
[----:B------:R-:W-:Y:S01]  /*ed30*/  FADD.FTZ R160, R160, R135 ;  /* 0x00000087a0a07221 */ /* 0x000fe20000010000 */
[----:B----4-:R-:W-:Y:S01]  /*ed40*/  F2FP.PACK_AB R7, R167, R162 ;  /* 0x000000a2a707723e */ /* 0x010fe200000000ff */
[----:B------:R-:W-:Y:S02]  /*ed50*/  FADD.FTZ R159, R159, R154 ;  /* 0x0000009a9f9f7221 */ /* 0x000fe40000010000 */
[----:B------:R-:W-:Y:S02]  /*ed60*/  FADD.FTZ R165, R165, R160 ;  /* 0x000000a0a5a57221 */ /* 0x000fe40000010000 */
[----:B------:R-:W-:Y:S02]  /*ed70*/  FADD.FTZ R156, R156, R159 ;  /* 0x0000009f9c9c7221 */ /* 0x000fe40000010000 */
[----:B-1----:R-:W-:Y:S01]  /*ed80*/  HMMA.16816.F32 R128, R4, R8, R128 ;  /* 0x000000080480723c */ /* 0x002fe20000001880 */
[----:B------:R-:W-:-:S02]  /*ed90*/  FADD.FTZ R162, R162, R165 ;  /* 0x000000a5a2a27221 */ /* 0x000fc40000010000 */
[----:B------:R-:W-:Y:S02]  /*eda0*/  FADD.FTZ R161, R161, R156 ;  /* 0x0000009ca1a17221 */ /* 0x000fe40000010000 */
[----:B------:R-:W-:-:S03]  /*edb0*/  FADD.FTZ R167, R167, R162 ;  /* 0x000000a2a7a77221 */ /* 0x000fc60000010000 */
[C---:B------:R-:W-:Y:S01]  /*edc0*/  HMMA.16816.F32 R124, R4.reuse, R10, R124 ;  /* 0x0000000a047c723c */ /* 0x040fe2000000187c */
[----:B------:R-:W1:Y:S07]  /*edd0*/  LDSM.16.MT88.4 R8, [R197+0x3100] ;  /* 0x00310000c508783b */ /* 0x000e6e0000004200 */
[C---:B--2---:R-:W-:Y:S08]  /*ede0*/  HMMA.16816.F32 R120, R4.reuse, R16, R120 ;  /* 0x000000100478723c */ /* 0x044ff00000001878 */
[C---:B------:R-:W-:Y:S01]  /*edf0*/  HMMA.16816.F32 R116, R4.reuse, R18, R116 ;  /* 0x000000120474723c */ /* 0x040fe20000001874 */
[----:B------:R-:W2:Y:S07]  /*ee00*/  LDSM.16.MT88.4 R16, [R196+0x3100] ;  /* 0x00310000c410783b */ /* 0x000eae0000004200 */
[C---:B---3--:R-:W-:Y:S08]  /*ee10*/  HMMA.16816.F32 R36, R4.reuse, R12, R36 ;  /* 0x0000000c0424723c */ /* 0x048ff00000001824 */
[C---:B------:R-:W-:Y:S01]  /*ee20*/  HMMA.16816.F32 R40, R4.reuse, R14, R40 ;  /* 0x0000000e0428723c */ /* 0x040fe20000001828 */
[----:B------:R-:W3:Y:S07]  /*ee30*/  LDSM.16.MT88.4 R12, [R198+0x5100] ;  /* 0x00510000c60c783b */ /* 0x000eee0000004200 */
[C---:B------:R-:W-:Y:S08]  /*ee40*/  HMMA.16816.F32 R68, R4.reuse, R20, R68 ;  /* 0x000000140444723c */ /* 0x040ff00000001844 */
[C---:B-1----:R-:W-:Y:S08]  /*ee50*/  HMMA.16816.F32 R52, R4.reuse, R8, R52 ;  /* 0x000000080434723c */ /* 0x042ff00000001834 */
        /* <DEDUP_REMOVED lines=8> */
[C---:B------:R-:W-:Y:S01]  /*eee0*/  HMMA.16816.F32 R72, R4.reuse, R22, R72 ;  /* 0x000000160448723c */ /* 0x040fe20000001848 */
[----:B------:R-:W-:Y:S07]  /*eef0*/  LDSM.16.MT88.4 R20, [R196+0x3900] ;  /* 0x00390000c414783b */ /* 0x000fee0000004200 */
        /* <DEDUP_REMOVED lines=8> */
[----:B------:R-:W4:Y:S07]  /*ef80*/  LDSM.16.MT88.4 R32, [R196+0x1900] ;  /* 0x00190000c420783b */ /* 0x000f2e0000004200 */
[C---:B------:R-:W-:Y:S08]  /*ef90*/  HMMA.16816.F32 R104, R4.reuse, R28, R104 ;  /* 0x0000001c0468723c */ /* 0x040ff00000001868 */
[C---:B------:R-:W-:Y:S01]  /*efa0*/  HMMA.16816.F32 R100, R4.reuse, R30, R100 ;  /* 0x0000001e0464723c */ /* 0x040fe20000001864 */
[----:B------:R-:W1:Y:S07]  /*efb0*/  LDSM.16.MT88.4 R28, [R198+0x3900] ;  /* 0x00390000c61c783b */ /* 0x000e6e0000004200 */
[C---:B------:R-:W-:Y:S08]  /*efc0*/  HMMA.16816.F32 R44, R4.reuse, R24, R44 ;  /* 0x00000018042c723c */ /* 0x040ff0000000182c */
[----:B------:R-:W-:Y:S01]  /*efd0*/  HMMA.16816.F32 R48, R4, R26, R48 ;  /* 0x0000001a0430723c */ /* 0x000fe20000001830 */
[----:B------:R-:W2:Y:S06]  /*efe0*/  LDSM.16.MT88.4 R24, [R197+0x3900] ;  /* 0x00390000c518783b */ /* 0x000eac0000004200 */
[----:B------:R-:W-:Y:S01]  /*eff0*/  F2FP.PACK_AB R4, R169, R168 ;  /* 0x000000a8a904723e */ /* 0x000fe200000000ff */
[----:B------:R-:W-:Y:S01]  /*f000*/  FADD.FTZ R168, R168, R161 ;  /* 0x000000a1a8a87221 */ /* 0x000fe20000010000 */
[----:B------:R-:W-:-:S02]  /*f010*/  F2FP.PACK_AB R6, R235, R170 ;  /* 0x000000aaeb06723e */ /* 0x000fc400000000ff */
[----:B------:R-:W-:Y:S01]  /*f020*/  F2FP.PACK_AB R5, R171, R164 ;  /* 0x000000a4ab05723e */ /* 0x000fe200000000ff */
[----:B------:R-:W-:Y:S01]  /*f030*/  FADD.FTZ R164, R164, R167 ;  /* 0x000000a7a4a47221 */ /* 0x000fe20000010000 */
[----:B------:R-:W-:Y:S01]  /*f040*/  F2FP.PACK_AB R7, R233, R166 ;  /* 0x000000a6e907723e */ /* 0x000fe200000000ff */
[----:B------:R-:W-:Y:S02]  /*f050*/  FADD.FTZ R169, R169, R168 ;  /* 0x000000a8a9a97221 */ /* 0x000fe40000010000 */
[----:B------:R-:W-:Y:S02]  /*f060*/  FADD.FTZ R171, R171, R164 ;  /* 0x000000a4abab7221 */ /* 0x000fe40000010000 */
[----:B------:R-:W-:Y:S02]  /*f070*/  FADD.FTZ R170, R170, R169 ;  /* 0x000000a9aaaa7221 */ /* 0x000fe40000010000 */
[----:B---3--:R-:W-:Y:S01]  /*f080*/  HMMA.16816.F32 R128, R4, R12, R128 ;  /* 0x0000000c0480723c */ /* 0x008fe20000001880 */
[----:B------:R-:W-:-:S02]  /*f090*/  FADD.FTZ R166, R166, R171 ;  /* 0x000000aba6a67221 */ /* 0x000fc40000010000 */
[----:B------:R-:W-:Y:S02]  /*f0a0*/  FADD.FTZ R235, R235, R170 ;  /* 0x000000aaebeb7221 */ /* 0x000fe40000010000 */
[----:B------:R-:W-:-:S03]  /*f0b0*/  FADD.FTZ R233, R233, R166 ;  /* 0x000000a6e9e97221 */ /* 0x000fc60000010000 */
        /* <DEDUP_REMOVED lines=9> */
[C---:B------:R-:W-:Y:S08]  /*f150*/  HMMA.16816.F32 R116, R4.reuse, R142, R116 ;  /* 0x0000008e0474723c */ /* 0x040ff00000001874 */
[C---:B------:R-:W-:Y:S08]  /*f160*/  HMMA.16816.F32 R112, R4.reuse, R136, R112 ;  /* 0x000000880470723c */ /* 0x040ff00000001870 */
[C---:B------:R-:W-:Y:S08]  /*f170*/  HMMA.16816.F32 R108, R4.reuse, R138, R108 ;  /* 0x0000008a046c723c */ /* 0x040ff0000000186c */
[C---:B----4-:R-:W-:Y:S08]  /*f180*/  HMMA.16816.F32 R104, R4.reuse, R32, R104 ;  /* 0x000000200468723c */ /* 0x050ff00000001868 */
[C---:B------:R-:W-:Y:S08]  /*f190*/  HMMA.16816.F32 R100, R4.reuse, R34, R100 ;  /* 0x000000220464723c */ /* 0x040ff00000001864 */
[C---:B------:R-:W-:Y:S08]  /*f1a0*/  HMMA.16816.F32 R44, R4.reuse, R28, R44 ;  /* 0x0000001c042c723c */ /* 0x040ff0000000182c */
[C---:B------:R-:W-:Y:S08]  /*f1b0*/  HMMA.16816.F32 R48, R4.reuse, R30, R48 ;  /* 0x0000001e0430723c */ /* 0x040ff00000001830 */
[C---:B------:R-:W-:Y:S08]  /*f1c0*/  HMMA.16816.F32 R52, R4.reuse, R24, R52 ;  /* 0x000000180434723c */ /* 0x040ff00000001834 */
[C---:B------:R-:W-:Y:S08]  /*f1d0*/  HMMA.16816.F32 R56, R4.reuse, R26, R56 ;  /* 0x0000001a0438723c */ /* 0x040ff00000001838 */
[C---:B------:R-:W-:Y:S08]  /*f1e0*/  HMMA.16816.F32 R60, R4.reuse, R20, R60 ;  /* 0x00000014043c723c */ /* 0x040ff0000000183c */
[C---:B------:R-:W-:Y:S08]  /*f1f0*/  HMMA.16816.F32 R64, R4.reuse, R22, R64 ;  /* 0x000000160440723c */ /* 0x040ff00000001840 */
[C---:B---3--:R-:W-:Y:S08]  /*f200*/  HMMA.16816.F32 R76, R4.reuse, R12, R76 ;  /* 0x0000000c044c723c */ /* 0x048ff0000000184c */
[C---:B------:R-:W-:Y:S08]  /*f210*/  HMMA.16816.F32 R80, R4.reuse, R14, R80 ;  /* 0x0000000e0450723c */ /* 0x040ff00000001850 */
[C---:B-1----:R-:W-:Y:S08]  /*f220*/  HMMA.16816.F32 R84, R4.reuse, R8, R84 ;  /* 0x000000080454723c */ /* 0x042ff00000001854 */
[C---:B------:R-:W-:Y:S08]  /*f230*/  HMMA.16816.F32 R88, R4.reuse, R10, R88 ;  /* 0x0000000a0458723c */ /* 0x040ff00000001858 */
[C---:B--2---:R-:W-:Y:S08]  /*f240*/  HMMA.16816.F32 R92, R4.reuse, R16, R92 ;  /* 0x00000010045c723c */ /* 0x044ff0000000185c */
[----:B------:R-:W-:Y:S01]  /*f250*/  HMMA.16816.F32 R96, R4, R18, R96 ;  /* 0x000000120460723c */ /* 0x000fe20000001860 */
[----:B------:R-:W-:Y:S07]  /*f260*/  @!P0 BRA `(.L_x_128) ;  /* 0x00002eb000008947 */ /* 0x000fee0003800000 */
[C---:B------:R-:W-:Y:S01]  /*f270*/  IADD3 RZ, P3, R214.reuse, 0x40, RZ ;  /* 0x00000040d6ff7810 */ /* 0x040fe20007f7e0ff */
[----:B------:R-:W-:Y:S01]  /*f280*/  IMAD.MOV.U32 R224, RZ, RZ, c[0x0][0x1e0] ;  /* 0x00007800ffe07624 */ /* 0x000fe200078e00ff */
[----:B------:R-:W-:Y:S01]  /*f290*/  IADD3 RZ, P2, R214, 0x80, RZ ;  /* 0x00000080d6ff7810 */ /* 0x000fe20007f5e0ff */
[----:B------:R-:W-:Y:S01]  /*f2a0*/  IMAD.MOV.U32 R0, RZ, RZ, R3 ;  /* 0x000000ffff007224 */ /* 0x000fe200078e0003 */
[C---:B------:R-:W-:Y:S01]  /*f2b0*/  IADD3 RZ, P1, R216.reuse, 0x40, RZ ;  /* 0x00000040d8ff7810 */ /* 0x040fe20007f3e0ff */
[----:B------:R-:W-:Y:S01]  /*f2c0*/  IMAD.MOV.U32 R135, RZ, RZ, R132 ;  /* 0x000000ffff877224 */ /* 0x000fe200078e0084 */
[----:B------:R-:W-:Y:S01]  /*f2d0*/  IADD3 RZ, P0, R216, 0x80, RZ ;  /* 0x00000080d8ff7810 */ /* 0x000fe20007f1e0ff */
[--C-:B------:R-:W-:Y:S01]  /*f2e0*/  IMAD.X R230, RZ, RZ, R209.reuse, P3 ;  /* 0x000000ffffe67224 */ /* 0x100fe200018e06d1 */
[----:B------:R-:W-:Y:S01]  /*f2f0*/  LEA.HI.SX32 R231, R133, 0xfffffffe, 0x1a ;  /* 0xfffffffe85e77811 */ /* 0x000fe200078fd2ff */
[----:B------:R-:W-:Y:S01]  /*f300*/  IMAD.X R229, RZ, RZ, R209, P2 ;  /* 0x000000ffffe57224 */ /* 0x000fe200010e06d1 */
[C---:B------:R-:W-:Y:S01]  /*f310*/  IADD3 R195, R204.reuse, 0x800, RZ ;  /* 0x00000800ccc37810 */ /* 0x040fe20007ffe0ff */
[--C-:B------:R-:W-:Y:S01]  /*f320*/  IMAD.X R228, RZ, RZ, R219.reuse, P1 ;  /* 0x000000ffffe47224 */ /* 0x100fe200008e06db */
[C---:B------:R-:W-:Y:S01]  /*f330*/  IADD3 R194, R204.reuse, 0x1000, RZ ;  /* 0x00001000ccc27810 */ /* 0x040fe20007ffe0ff */
[----:B------:R-:W-:Y:S01]  /*f340*/  IMAD.X R227, RZ, RZ, R219, P0 ;  /* 0x000000ffffe37224 */ /* 0x000fe200000e06db */
[C---:B------:R-:W-:Y:S01]  /*f350*/  IADD3 R193, R204.reuse, 0x1800, RZ ;  /* 0x00001800ccc17810 */ /* 0x040fe20007ffe0ff */
[----:B------:R-:W-:Y:S01]  /*f360*/  IMAD.MOV.U32 R226, RZ, RZ, c[0x0][0x208] ;  /* 0x00008200ffe27624 */ /* 0x000fe200078e00ff */
[C---:B------:R-:W-:Y:S01]  /*f370*/  IADD3 R191, R204.reuse, 0x2000, RZ ;  /* 0x00002000ccbf7810 */ /* 0x040fe20007ffe0ff */
[----:B------:R-:W-:Y:S01]  /*f380*/  IMAD.MOV.U32 R225, RZ, RZ, c[0x0][0x20c] ;  /* 0x00008300ffe17624 */ /* 0x000fe200078e00ff */
[----:B------:R-:W-:Y:S01]  /*f390*/  IADD3 R190, R204, 0x2800, RZ ;  /* 0x00002800ccbe7810 */ /* 0x000fe20007ffe0ff */
[----:B------:R-:W-:Y:S01]  /*f3a0*/  IMAD.SHL.U32 R224, R224, 0x20, RZ ;  /* 0x00000020e0e07824 */ /* 0x000fe200078e00ff */
[C---:B------:R-:W-:Y:S01]  /*f3b0*/  IADD3 R189, R204.reuse, 0x3000, RZ ;  /* 0x00003000ccbd7810 */ /* 0x040fe20007ffe0ff */
[----:B------:R-:W-:Y:S01]  /*f3c0*/  ULDC.64 UR4, c[0x0][0x118] ;  /* 0x0000460000047ab9 */ /* 0x000fe20000000a00 */
[----:B------:R-:W-:-:S02]  /*f3d0*/  IADD3 R188, R204, 0x3800, RZ ;  /* 0x00003800ccbc7810 */ /* 0x000fc40007ffe0ff */
[C---:B------:R-:W-:Y:S02]  /*f3e0*/  IADD3 R187, R204.reuse, 0x4000, RZ ;  /* 0x00004000ccbb7810 */ /* 0x040fe40007ffe0ff */
[C---:B------:R-:W-:Y:S02]  /*f3f0*/  IADD3 R186, R204.reuse, 0x4800, RZ ;  /* 0x00004800ccba7810 */ /* 0x040fe40007ffe0ff */
[C---:B------:R-:W-:Y:S02]  /*f400*/  IADD3 R185, R204.reuse, 0x5000, RZ ;  /* 0x00005000ccb97810 */ /* 0x040fe40007ffe0ff */
[----:B------:R-:W-:Y:S02]  /*f410*/  IADD3 R184, R204, 0x5800, RZ ;  /* 0x00005800ccb87810 */ /* 0x000fe40007ffe0ff */
[C---:B------:R-:W-:Y:S02]  /*f420*/  IADD3 R223, R214.reuse, 0x40, RZ ;  /* 0x00000040d6df7810 */ /* 0x040fe40007ffe0ff */
[----:B------:R-:W-:-:S02]  /*f430*/  IADD3 R222, R214, 0x80, RZ ;  /* 0x00000080d6de7810 */ /* 0x000fc40007ffe0ff */
[C---:B------:R-:W-:Y:S02]  /*f440*/  IADD3 R221, R216.reuse, 0x40, RZ ;  /* 0x00000040d8dd7810 */ /* 0x040fe40007ffe0ff */
[----:B------:R-:W-:Y:S02]  /*f450*/  IADD3 R220, R216, 0x80, RZ ;  /* 0x00000080d8dc7810 */ /* 0x000fe40007ffe0ff */
.L_x_129:
[----:B------:R-:W-:Y:S04]  /*f460*/  DEPBAR.LE SB0, 0x0 ;  /* 0x000080000000791a */ /* 0x000fe80000000000 */
[----:B------:R-:W-:Y:S01]  /*f470*/  BAR.SYNC.DEFER_BLOCKING 0x0 ;  /* 0x0000000000007b1d */ /* 0x000fe20000010000 */
[----:B------:R-:W-:Y:S01]  /*f480*/  SHF.R.S32.HI R12, RZ, 0x1f, R231 ;  /* 0x0000001fff0c7819 */ /* 0x000fe200000114e7 */
[C---:B------:R-:W-:Y:S04]  /*f490*/  IMAD.WIDE.U32 R2, R231.reuse, c[0x0][0x208], RZ ;  /* 0x00008200e7027a25 */ /* 0x040fe800078e00ff */
[----:B------:R-:W-:Y:S01]  /*f4a0*/  IMAD R12, R12, c[0x0][0x208], RZ ;  /* 0x000082000c0c7a24 */ /* 0x000fe200078e02ff */
[C---:B------:R-:W-:Y:S03]  /*f4b0*/  SHF.L.U32 R5, R2.reuse, 0x6, RZ ;  /* 0x0000000602057819 */ /* 0x040fe600000006ff */
[----:B------:R-:W-:Y:S01]  /*f4c0*/  IMAD R12, R231, c[0x0][0x20c], R12 ;  /* 0x00008300e70c7a24 */ /* 0x000fe200078e020c */
[----:B------:R-:W-:Y:S04]  /*f4d0*/  IADD3 R7, P1, R5, R223, RZ ;  /* 0x000000df05077210 */ /* 0x000fe80007f3e0ff */
[----:B------:R-:W-:Y:S02]  /*f4e0*/  IADD3 R12, R3, R12, RZ ;  /* 0x0000000c030c7210 */ /* 0x000fe40007ffe0ff */
[----:B------:R-:W-:Y:S02]  /*f4f0*/  IADD3 R3, P3, R5, R214, RZ ;  /* 0x000000d605037210 */ /* 0x000fe40007f7e0ff */
[----:B------:R-:W-:Y:S02]  /*f500*/  SHF.L.U64.HI R12, R2, 0x6, R12 ;  /* 0x00000006020c7819 */ /* 0x000fe4000001020c */
[C---:B------:R-:W-:Y:S02]  /*f510*/  LEA R16, P2, R3.reuse, c[0x0][0x1f8], 0x1 ;  /* 0x00007e0003107a11 */ /* 0x040fe400078408ff */
[C---:B------:R-:W-:Y:S01]  /*f520*/  IADD3.X R2, R12.reuse, R209, RZ, P3, !PT ;  /* 0x000000d10c027210 */ /* 0x040fe20001ffe4ff */
[----:B------:R-:W-:Y:S01]  /*f530*/  LDSM.16.M88.4 R136, [R206+0xc100] ;  /* 0x00c10000ce88783b */ /* 0x000fe20000000200 */
[----:B------:R-:W-:Y:S02]  /*f540*/  IADD3.X R4, R12, R230, RZ, P1, !PT ;  /* 0x000000e60c047210 */ /* 0x000fe40000ffe4ff */
[----:B------:R-:W-:Y:S02]  /*f550*/  LEA.HI.X R17, R3, c[0x0][0x1fc], R2, 0x1, P2 ;  /* 0x00007f0003117a11 */ /* 0x000fe400010f0c02 */
[C---:B------:R-:W-:Y:S02]  /*f560*/  LEA R3, P1, R226.reuse, R5, 0x5 ;  /* 0x00000005e2037211 */ /* 0x040fe400078228ff */
[----:B------:R-:W-:Y:S01]  /*f570*/  LEA R20, P0, R7, c[0x0][0x1f8], 0x1 ;  /* 0x00007e0007147a11 */ /* 0x000fe200078008ff */
[----:B------:R-:W1:Y:S01]  /*f580*/  LDSM.16.M88.4 R140, [R205+0x6100] ;  /* 0x00610000cd8c783b */ /* 0x000e620000000200 */
[----:B------:R-:W-:Y:S02]  /*f590*/  IADD3 R8, P4, R3, R223, RZ ;  /* 0x000000df03087210 */ /* 0x000fe40007f9e0ff */
[----:B------:R-:W-:Y:S02]  /*f5a0*/  LEA.HI.X R2, R226, R12, R225, 0x5, P1 ;  /* 0x0000000ce2027211 */ /* 0x000fe400008f2ce1 */
[----:B------:R-:W-:Y:S02]  /*f5b0*/  LEA.HI.X R21, R7, c[0x0][0x1fc], R4, 0x1, P0 ;  /* 0x00007f0007157a11 */ /* 0x000fe400000f0c04 */
[----:B------:R-:W-:Y:S01]  /*f5c0*/  IADD3 R4, P2, R5, R222, RZ ;  /* 0x000000de05047210 */ /* 0x000fe20007f5e0ff */
[----:B------:R-:W2:Y:S01]  /*f5d0*/  LDSM.16.M88.4 R144, [R205+0x6900] ;  /* 0x00690000cd90783b */ /* 0x000ea20000000200 */
[C---:B------:R-:W-:Y:S02]  /*f5e0*/  IADD3 R6, P0, R3.reuse, R214, RZ ;  /* 0x000000d603067210 */ /* 0x040fe40007f1e0ff */
[----:B------:R-:W-:Y:S02]  /*f5f0*/  IADD3.X R7, R2, R230, RZ, P4, !PT ;  /* 0x000000e602077210 */ /* 0x000fe400027fe4ff */
[----:B------:R-:W-:Y:S02]  /*f600*/  ISETP.NE.AND P4, PT, R212, RZ, PT ;  /* 0x000000ffd400720c */ /* 0x000fe40003f85270 */
[----:B------:R-:W-:Y:S01]  /*f610*/  LEA R24, P5, R4, c[0x0][0x1f8], 0x1 ;  /* 0x00007e0004187a11 */ /* 0x000fe200078a08ff */
[----:B------:R-:W3:Y:S01]  /*f620*/  LDSM.16.M88.4 R148, [R205+0x7100] ;  /* 0x00710000cd94783b */ /* 0x000ee20000000200 */
[----:B------:R-:W-:Y:S02]  /*f630*/  LEA R132, P1, R8, c[0x0][0x1f8], 0x1 ;  /* 0x00007e0008847a11 */ /* 0x000fe400078208ff */
[----:B------:R-:W-:Y:S02]  /*f640*/  IADD3 R10, P3, R3, R222, RZ ;  /* 0x000000de030a7210 */ /* 0x000fe40007f7e0ff */
[----:B------:R-:W-:Y:S02]  /*f650*/  IADD3.X R3, R12, R229, RZ, P2, !PT ;  /* 0x000000e50c037210 */ /* 0x000fe400017fe4ff */
[----:B------:R-:W-:Y:S01]  /*f660*/  LEA R32, P2, R6, c[0x0][0x1f8], 0x1 ;  /* 0x00007e0006207a11 */ /* 0x000fe200078408ff */
[----:B------:R-:W4:Y:S01]  /*f670*/  LDSM.16.M88.4 R152, [R205+0x7900] ;  /* 0x00790000cd98783b */ /* 0x000f220000000200 */
[----:B------:R-:W-:Y:S02]  /*f680*/  IADD3.X R5, R2, R209, RZ, P0, !PT ;  /* 0x000000d102057210 */ /* 0x000fe400007fe4ff */
[----:B------:R-:W-:Y:S02]  /*f690*/  LEA.HI.X R25, R4, c[0x0][0x1fc], R3, 0x1, P5 ;  /* 0x00007f0004197a11 */ /* 0x000fe400028f0c03 */
[----:B------:R-:W-:Y:S02]  /*f6a0*/  LEA.HI.X R33, R6, c[0x0][0x1fc], R5, 0x1, P2 ;  /* 0x00007f0006217a11 */ /* 0x000fe400010f0c05 */
[----:B------:R-:W-:Y:S01]  /*f6b0*/  LEA.HI.X R133, R8, c[0x0][0x1fc], R7, 0x1, P1 ;  /* 0x00007f0008857a11 */ /* 0x000fe200008f0c07 */
[----:B------:R-:W-:Y:S01]  /*f6c0*/  LDSM.16.M88.4 R156, [R202+0xc100] ;  /* 0x00c10000ca9c783b */ /* 0x000fe20000000200 */
[----:B------:R-:W-:Y:S02]  /*f6d0*/  ISETP.NE.AND P5, PT, R211, RZ, PT ;  /* 0x000000ffd300720c */ /* 0x000fe40003fa5270 */
[----:B------:R-:W-:Y:S02]  /*f6e0*/  IADD3.X R9, R2, R229, RZ, P3, !PT ;  /* 0x000000e502097210 */ /* 0x000fe40001ffe4ff */
[C---:B------:R-:W-:Y:S01]  /*f6f0*/  LEA R2, P0, R10.reuse, c[0x0][0x1f8], 0x1 ;  /* 0x00007e000a027a11 */ /* 0x040fe200078008ff */
[C---:B-1----:R-:W-:Y:S02]  /*f700*/  HMMA.16816.F32 R4, R136.reuse, R140, RZ ;  /* 0x0000008c8804723c */ /* 0x042fe400000018ff */
[----:B------:R-:W1:Y:S01]  /*f710*/  LDSM.16.M88.4 R160, [R204] ;  /* 0x00000000cca0783b */ /* 0x000e620000000200 */
[----:B------:R-:W-:Y:S02]  /*f720*/  LEA.HI.X R3, R10, c[0x0][0x1fc], R9, 0x1, P0 ;  /* 0x00007f000a037a11 */ /* 0x000fe400000f0c09 */
[C---:B------:R-:W-:Y:S02]  /*f730*/  ISETP.GT.AND P0, PT, R231.reuse, RZ, PT ;  /* 0x000000ffe700720c */ /* 0x040fe40003f04270 */
[----:B------:R-:W-:Y:S01]  /*f740*/  IADD3 R231, R231, -0x1, RZ ;  /* 0xffffffffe7e77810 */ /* 0x000fe20007ffe0ff */
[C---:B------:R-:W-:Y:S02]  /*f750*/  HMMA.16816.F32 R8, R136.reuse, R142, RZ ;  /* 0x0000008e8808723c */ /* 0x040fe400000018ff */
[----:B------:R-:W5:Y:S06]  /*f760*/  LDSM.16.M88.4 R164, [R195] ;  /* 0x00000000c3a4783b */ /* 0x000f6c0000000200 */
[C---:B--2---:R-:W-:Y:S02]  /*f770*/  HMMA.16816.F32 R12, R136.reuse, R144, RZ ;  /* 0x00000090880c723c */ /* 0x044fe400000018ff */
[----:B------:R-:W2:Y:S08]  /*f780*/  LDSM.16.M88.4 R168, [R194] ;  /* 0x00000000c2a8783b */ /* 0x000eb00000000200 */
[----:B------:R-:W1:Y:S08]  /*f790*/  LDSM.16.M88.4 R172, [R193] ;  /* 0x00000000c1ac783b */ /* 0x000e700000000200 */
[----:B------:R-:W-:Y:S01]  /*f7a0*/  @!PT LDS RZ, [RZ] ;  /* 0x00000000fffff984 */ /* 0x000fe20000000800 */
[----:B------:R-:W-:Y:S01]  /*f7b0*/  @!PT LDS RZ, [RZ] ;  /* 0x00000000fffff984 */ /* 0x000fe20000000800 */
[----:B------:R-:W-:Y:S01]  /*f7c0*/  @!PT LDS RZ, [RZ] ;  /* 0x00000000fffff984 */ /* 0x000fe20000000800 */
[----:B------:R2:W-:Y:S08]  /*f7d0*/  LDGSTS.E.BYPASS.LTC128B.128 [R213+0x100], [R16.64], !P6 ;  /* 0x0010000010d57fae */ /* 0x0005f0000f101d44 */
[----:B------:R3:W-:Y:S08]  /*f7e0*/  LDGSTS.E.BYPASS.LTC128B.128 [R213+0x2100], [R20.64], !P4 ;  /* 0x0210000014d57fae */ /* 0x0007f0000e101d44 */
[----:B------:R1:W-:Y:S08]  /*f7f0*/  LDGSTS.E.BYPASS.LTC128B.128 [R213+0x4100], [R24.64], !P5 ;  /* 0x0410000018d57fae */ /* 0x0003f0000e901d44 */
[----:B------:R4:W-:Y:S01]  /*f800*/  LDGSTS.E.BYPASS.LTC128B.128 [R213+0x1100], [R32.64], !P6 ;  /* 0x0110000020d57fae */ /* 0x0009e2000f101d44 */
[C---:B--2---:R-:W-:Y:S07]  /*f810*/  HMMA.16816.F32 R16, R136.reuse, R146, RZ ;  /* 0x000000928810723c */ /* 0x044fee00000018ff */
[----:B------:R2:W-:Y:S01]  /*f820*/  LDGSTS.E.BYPASS.LTC128B.128 [R213+0x3100], [R132.64], !P4 ;  /* 0x0310000084d57fae */ /* 0x0005e2000e101d44 */
[C---:B---3--:R-:W-:Y:S07]  /*f830*/  HMMA.16816.F32 R20, R136.reuse, R148, RZ ;  /* 0x000000948814723c */ /* 0x048fee00000018ff */
[----:B------:R3:W-:Y:S01]  /*f840*/  LDGSTS.E.BYPASS.LTC128B.128 [R213+0x5100], [R2.64], !P5 ;  /* 0x0510000002d57fae */ /* 0x0007e2000e901d44 */
[C---:B-1----:R-:W-:Y:S07]  /*f850*/  HMMA.16816.F32 R24, R136.reuse, R150, RZ ;  /* 0x000000968818723c */ /* 0x042fee00000018ff */
[----:B------:R-:W-:Y:S01]  /*f860*/  LDSM.16.M88.4 R176, [R201+0xc100] ;  /* 0x00c10000c9b0783b */ /* 0x000fe20000000200 */
[C---:B----4-:R-:W-:Y:S07]  /*f870*/  HMMA.16816.F32 R28, R136.reuse, R152, RZ ;  /* 0x00000098881c723c */ /* 0x050fee00000018ff */
[----:B------:R-:W0:Y:S01]  /*f880*/  LDGDEPBAR ;  /* 0x00000000000079af */ /* 0x000e220000000000 */
[----:B------:R-:W-:Y:S07]  /*f890*/  HMMA.16816.F32 R32, R136, R154, RZ ;  /* 0x0000009a8820723c */ /* 0x000fee00000018ff */
[----:B------:R-:W1:Y:S01]  /*f8a0*/  LDSM.16.M88.4 R180, [R200+0x6100] ;  /* 0x00610000c8b4783b */ /* 0x000e620000000200 */
[C---:B------:R-:W-:Y:S07]  /*f8b0*/  HMMA.16816.F32 R4, R156.reuse, R160, R4 ;  /* 0x000000a09c04723c */ /* 0x040fee0000001804 */
[----:B------:R-:W4:Y:S01]  /*f8c0*/  LDSM.16.M88.4 R136, [R200+0x6900] ;  /* 0x00690000c888783b */ /* 0x000f220000000200 */
[C---:B------:R-:W-:Y:S07]  /*f8d0*/  HMMA.16816.F32 R8, R156.reuse, R162, R8 ;  /* 0x000000a29c08723c */ /* 0x040fee0000001808 */
[----:B------:R-:W1:Y:S01]  /*f8e0*/  LDSM.16.M88.4 R140, [R200+0x7100] ;  /* 0x00710000c88c783b */ /* 0x000e620000000200 */
[C---:B-----5:R-:W-:Y:S07]  /*f8f0*/  HMMA.16816.F32 R12, R156.reuse, R164, R12 ;  /* 0x000000a49c0c723c */ /* 0x060fee000000180c */
[----:B------:R-:W5:Y:S01]  /*f900*/  LDSM.16.M88.4 R144, [R200+0x7900] ;  /* 0x00790000c890783b */ /* 0x000f620000000200 */
[C---:B------:R-:W-:Y:S07]  /*f910*/  HMMA.16816.F32 R16, R156.reuse, R166, R16 ;  /* 0x000000a69c10723c */ /* 0x040fee0000001810 */
[----:B------:R-:W-:Y:S01]  /*f920*/  LDSM.16.M88.4 R148, [R199+0xc100] ;  /* 0x00c10000c794783b */ /* 0x000fe20000000200 */
[C---:B------:R-:W-:Y:S07]  /*f930*/  HMMA.16816.F32 R20, R156.reuse, R168, R20 ;  /* 0x000000a89c14723c */ /* 0x040fee0000001814 */
[----:B------:R-:W2:Y:S01]  /*f940*/  LDSM.16.M88.4 R152, [R192] ;  /* 0x00000000c098783b */ /* 0x000ea20000000200 */
[C---:B------:R-:W-:Y:S07]  /*f950*/  HMMA.16816.F32 R24, R156.reuse, R170, R24 ;  /* 0x000000aa9c18723c */ /* 0x040fee0000001818 */
[----:B------:R-:W-:Y:S01]  /*f960*/  LDSM.16.M88.4 R160, [R192+0x1000] ;  /* 0x00100000c0a0783b */ /* 0x000fe20000000200 */
[C---:B------:R-:W-:Y:S07]  /*f970*/  HMMA.16816.F32 R28, R156.reuse, R172, R28 ;  /* 0x000000ac9c1c723c */ /* 0x040fee000000181c */
[----:B------:R-:W-:Y:S01]  /*f980*/  LDSM.16.M88.4 R164, [R192+0x1800] ;  /* 0x00180000c0a4783b */ /* 0x000fe20000000200 */
[----:B------:R-:W-:Y:S07]  /*f990*/  HMMA.16816.F32 R32, R156, R174, R32 ;  /* 0x000000ae9c20723c */ /* 0x000fee0000001820 */
[----:B------:R-:W2:Y:S01]  /*f9a0*/  LDSM.16.M88.4 R156, [R192+0x800] ;  /* 0x00080000c09c783b */ /* 0x000ea20000000200 */
[C---:B-1----:R-:W-:Y:S07]  /*f9b0*/  HMMA.16816.F32 R4, R176.reuse, R180, R4 ;  /* 0x000000b4b004723c */ /* 0x042fee0000001804 */
[----:B------:R-:W-:Y:S01]  /*f9c0*/  LDSM.16.M88.4 R168, [R206+0x10100] ;  /* 0x01010000cea8783b */ /* 0x000fe20000000200 */
[C---:B------:R-:W-:Y:S07]  /*f9d0*/  HMMA.16816.F32 R8, R176.reuse, R182, R8 ;  /* 0x000000b6b008723c */ /* 0x040fee0000001808 */
[----:B------:R-:W1:Y:S01]  /*f9e0*/  LDSM.16.M88.4 R172, [R205+0x8100] ;  /* 0x00810000cdac783b */ /* 0x000e620000000200 */
[C---:B----4-:R-:W-:Y:S07]  /*f9f0*/  HMMA.16816.F32 R12, R176.reuse, R136, R12 ;  /* 0x00000088b00c723c */ /* 0x050fee000000180c */
[----:B------:R-:W-:Y:S01]  /*fa00*/  LDSM.16.M88.4 R180, [R191] ;  /* 0x00000000bfb4783b */ /* 0x000fe20000000200 */
[C---:B------:R-:W-:Y:S07]  /*fa10*/  HMMA.16816.F32 R16, R176.reuse, R138, R16 ;  /* 0x0000008ab010723c */ /* 0x040fee0000001810 */
[----:B------:R-:W4:Y:S01]  /*fa20*/  LDSM.16.M88.4 R136, [R205+0x8900] ;  /* 0x00890000cd88783b */ /* 0x000f220000000200 */
[C---:B------:R-:W-:Y:S08]  /*fa30*/  HMMA.16816.F32 R20, R176.reuse, R140, R20 ;  /* 0x0000008cb014723c */ /* 0x040ff00000001814 */
[C---:B------:R-:W-:Y:S01]  /*fa40*/  HMMA.16816.F32 R24, R176.reuse, R142, R24 ;  /* 0x0000008eb018723c */ /* 0x040fe20000001818 */
[----:B------:R-:W1:Y:S07]  /*fa50*/  LDSM.16.M88.4 R140, [R205+0x9100] ;  /* 0x00910000cd8c783b */ /* 0x000e6e0000000200 */
[C---:B-----5:R-:W-:Y:S08]  /*fa60*/  HMMA.16816.F32 R28, R176.reuse, R144, R28 ;  /* 0x00000090b01c723c */ /* 0x060ff0000000181c */
[----:B------:R-:W-:Y:S01]  /*fa70*/  HMMA.16816.F32 R32, R176, R146, R32 ;  /* 0x00000092b020723c */ /* 0x000fe20000001820 */
[----:B------:R-:W5:Y:S07]  /*fa80*/  LDSM.16.M88.4 R144, [R205+0x9900] ;  /* 0x00990000cd90783b */ /* 0x000f6e0000000200 */
[C---:B--2---:R-:W-:Y:S01]  /*fa90*/  HMMA.16816.F32 R4, R148.reuse, R152, R4 ;  /* 0x000000989404723c */ /* 0x044fe20000001804 */
[----:B------:R-:W2:Y:S07]  /*faa0*/  LDSM.16.M88.4 R176, [R202+0x10100] ;  /* 0x01010000cab0783b */ /* 0x000eae0000000200 */
[C---:B------:R-:W-:Y:S01]  /*fab0*/  HMMA.16816.F32 R8, R148.reuse, R154, R8 ;  /* 0x0000009a9408723c */ /* 0x040fe20000001808 */
[----:B------:R-:W-:Y:S07]  /*fac0*/  LDSM.16.M88.4 R152, [R189] ;  /* 0x00000000bd98783b */ /* 0x000fee0000000200 */
[C---:B------:R-:W-:Y:S08]  /*fad0*/  HMMA.16816.F32 R12, R148.reuse, R156, R12 ;  /* 0x0000009c940c723c */ /* 0x040ff0000000180c */
[C---:B------:R-:W-:Y:S01]  /*fae0*/  HMMA.16816.F32 R16, R148.reuse, R158, R16 ;  /* 0x0000009e9410723c */ /* 0x040fe20000001810 */
[----:B------:R-:W-:Y:S07]  /*faf0*/  LDSM.16.M88.4 R156, [R188] ;  /* 0x00000000bc9c783b */ /* 0x000fee0000000200 */
[C---:B------:R-:W-:Y:S08]  /*fb00*/  HMMA.16816.F32 R20, R148.reuse, R160, R20 ;  /* 0x000000a09414723c */ /* 0x040ff00000001814 */
[C---:B------:R-:W-:Y:S01]  /*fb10*/  HMMA.16816.F32 R24, R148.reuse, R162, R24 ;  /* 0x000000a29418723c */ /* 0x040fe20000001818 */
[----:B------:R-:W-:Y:S07]  /*fb20*/  LDSM.16.M88.4 R160, [R201+0x10100] ;  /* 0x01010000c9a0783b */ /* 0x000fee0000000200 */
[C---:B------:R-:W-:Y:S08]  /*fb30*/  HMMA.16816.F32 R28, R148.reuse, R164, R28 ;  /* 0x000000a4941c723c */ /* 0x040ff0000000181c */
[----:B------:R-:W-:Y:S01]  /*fb40*/  HMMA.16816.F32 R32, R148, R166, R32 ;  /* 0x000000a69420723c */ /* 0x000fe20000001820 */
[----:B------:R-:W2:Y:S07]  /*fb50*/  LDSM.16.M88.4 R148, [R190] ;  /* 0x00000000be94783b */ /* 0x000eae0000000200 */
[C---:B-1----:R-:W-:Y:S01]  /*fb60*/  HMMA.16816.F32 R4, R168.reuse, R172, R4 ;  /* 0x000000aca804723c */ /* 0x042fe20000001804 */
[----:B------:R-:W1:Y:S07]  /*fb70*/  LDSM.16.M88.4 R164, [R200+0x8100] ;  /* 0x00810000c8a4783b */ /* 0x000e6e0000000200 */
[C---:B------:R-:W-:Y:S01]  /*fb80*/  HMMA.16816.F32 R8, R168.reuse, R174, R8 ;  /* 0x000000aea808723c */ /* 0x040fe20000001808 */
[----:B------:R-:W-:Y:S07]  /*fb90*/  LDSM.16.M88.4 R172, [R192+0x2000] ;  /* 0x00200000c0ac783b */ /* 0x000fee0000000200 */
[C---:B----4-:R-:W-:Y:S08]  /*fba0*/  HMMA.16816.F32 R12, R168.reuse, R136, R12 ;  /* 0x00000088a80c723c */ /* 0x050ff0000000180c */
[C---:B------:R-:W-:Y:S01]  /*fbb0*/  HMMA.16816.F32 R16, R168.reuse, R138, R16 ;  /* 0x0000008aa810723c */ /* 0x040fe20000001810 */
[----:B------:R-:W4:Y:S07]  /*fbc0*/  LDSM.16.M88.4 R136, [R200+0x8900] ;  /* 0x00890000c888783b */ /* 0x000f2e0000000200 */
        /* <DEDUP_REMOVED lines=9> */
[----:B------:R-:W-:Y:S07]  /*fc60*/  LDSM.16.M88.4 R180, [R205+0xa100] ;  /* 0x00a10000cdb4783b */ /* 0x000fee0000000200 */
[C---:B------:R-:W-:Y:S08]  /*fc70*/  HMMA.16816.F32 R12, R176.reuse, R148, R12 ;  /* 0x00000094b00c723c */ /* 0x040ff0000000180c */
[C---:B------:R-:W-:Y:S01]  /*fc80*/  HMMA.16816.F32 R16, R176.reuse, R150, R16 ;  /* 0x00000096b010723c */ /* 0x040fe20000001810 */
[----:B------:R-:W2:Y:S07]  /*fc90*/  LDSM.16.M88.4 R148, [R192+0x2800] ;  /* 0x00280000c094783b */ /* 0x000eae0000000200 */
[C---:B------:R-:W-:Y:S08]  /*fca0*/  HMMA.16816.F32 R20, R176.reuse, R152, R20 ;  /* 0x00000098b014723c */ /* 0x040ff00000001814 */
[C---:B------:R-:W-:Y:S01]  /*fcb0*/  HMMA.16816.F32 R24, R176.reuse, R154, R24 ;  /* 0x0000009ab018723c */ /* 0x040fe20000001818 */
[----:B------:R-:W2:Y:S07]  /*fcc0*/  LDSM.16.M88.4 R152, [R192+0x3000] ;  /* 0x00300000c098783b */ /* 0x000eae0000000200 */
[C---:B------:R-:W-:Y:S08]  /*fcd0*/  HMMA.16816.F32 R28, R176.reuse, R156, R28 ;  /* 0x0000009cb01c723c */ /* 0x040ff0000000181c */
[----:B------:R-:W-:Y:S01]  /*fce0*/  HMMA.16816.F32 R32, R176, R158, R32 ;  /* 0x0000009eb020723c */ /* 0x000fe20000001820 */
[----:B------:R-:W2:Y:S07]  /*fcf0*/  LDSM.16.M88.4 R156, [R192+0x3800] ;  /* 0x00380000c09c783b */ /* 0x000eae0000000200 */
[C---:B-1----:R-:W-:Y:S01]  /*fd00*/  HMMA.16816.F32 R4, R160.reuse, R164, R4 ;  /* 0x000000a4a004723c */ /* 0x042fe20000001804 */
[----:B------:R-:W1:Y:S07]  /*fd10*/  LDSM.16.M88.4 R176, [R206+0x14100] ;  /* 0x01410000ceb0783b */ /* 0x000e6e0000000200 */
[C---:B------:R-:W-:Y:S01]  /*fd20*/  HMMA.16816.F32 R8, R160.reuse, R166, R8 ;  /* 0x000000a6a008723c */ /* 0x040fe20000001808 */
[----:B------:R-:W-:Y:S07]  /*fd30*/  LDSM.16.M88.4 R164, [R187] ;  /* 0x00000000bba4783b */ /* 0x000fee0000000200 */
        /* <DEDUP_REMOVED lines=15> */
[----:B------:R-:W2:Y:S07]  /*fe30*/  LDSM.16.M88.4 R148, [R186] ;  /* 0x00000000ba94783b */ /* 0x000eae0000000200 */
[C---:B------:R-:W-:Y:S08]  /*fe40*/  HMMA.16816.F32 R20, R168.reuse, R152, R20 ;  /* 0x00000098a814723c */ /* 0x040ff00000001814 */
[C---:B------:R-:W-:Y:S01]  /*fe50*/  HMMA.16816.F32 R24, R168.reuse, R154, R24 ;  /* 0x0000009aa818723c */ /* 0x040fe20000001818 */
[----:B------:R-:W2:Y:S07]  /*fe60*/  LDSM.16.M88.4 R152, [R185] ;  /* 0x00000000b998783b */ /* 0x000eae0000000200 */
        /* <DEDUP_REMOVED lines=18> */
[C---:B------:R-:W-:Y:S08]  /*ff90*/  HMMA.16816.F32 R8, R160.reuse, R166, R8 ;  /* 0x000000a6a008723c */ /* 0x040ff00000001808 */
[C---:B------:R-:W-:Y:S08]  /*ffa0*/  HMMA.16816.F32 R12, R160.reuse, R148, R12 ;  /* 0x00000094a00c723c */ /* 0x040ff0000000180c */
[C---:B------:R-:W-:Y:S08]  /*ffb0*/  HMMA.16816.F32 R16, R160.reuse, R150, R16 ;  /* 0x00000096a010723c */ /* 0x040ff00000001810 */
[C---:B------:R-:W-:Y:S08]  /*ffc0*/  HMMA.16816.F32 R20, R160.reuse, R152, R20 ;  /* 0x00000098a014723c */ /* 0x040ff00000001814 */
[C---:B------:R-:W-:Y:S08]  /*ffd0*/  HMMA.16816.F32 R24, R160.reuse, R154, R24 ;  /* 0x0000009aa018723c */ /* 0x040ff00000001818 */
[C---:B------:R-:W-:Y:S08]  /*ffe0*/  HMMA.16816.F32 R28, R160.reuse, R156, R28 ;  /* 0x0000009ca01c723c */ /* 0x040ff0000000181c */
[----:B------:R-:W-:Y:S08]  /*fff0*/  HMMA.16816.F32 R32, R160, R158, R32 ;  /* 0x0000009ea020723c */ /* 0x000ff00000001820 */
[C---:B-1----:R-:W-:Y:S08]  /*10000*/  HMMA.16816.F32 R4, R168.reuse, R172, R4 ;  /* 0x000000aca804723c */ /* 0x042ff00000001804 */
[C---:B------:R-:W-:Y:S08]  /*10010*/  HMMA.16816.F32 R8, R168.reuse, R174, R8 ;  /* 0x000000aea808723c */ /* 0x040ff00000001808 */
[C---:B----4-:R-:W-:Y:S08]  /*10020*/  HMMA.16816.F32 R12, R168.reuse, R136, R12 ;  /* 0x00000088a80c723c */ /* 0x050ff0000000180c */
[C---:B------:R-:W-:Y:S01]  /*10030*/  HMMA.16816.F32 R16, R168.reuse, R138, R16 ;  /* 0x0000008aa810723c */ /* 0x040fe20000001810 */
[----:B------:R-:W1:Y:S07]  /*10040*/  LDSM.16.M88.4 R136, [R192+0x4800] ;  /* 0x00480000c088783b */ /* 0x000e6e0000000200 */
[C---:B------:R-:W-:Y:S08]  /*10050*/  HMMA.16816.F32 R20, R168.reuse, R140, R20 ;  /* 0x0000008ca814723c */ /* 0x040ff00000001814 */
[C---:B------:R-:W-:Y:S08]  /*10060*/  HMMA.16816.F32 R24, R168.reuse, R142, R24 ;  /* 0x0000008ea818723c */ /* 0x040ff00000001818 */
[C---:B-----5:R-:W-:Y:S08]  /*10070*/  HMMA.16816.F32 R28, R168.reuse, R144, R28 ;  /* 0x00000090a81c723c */ /* 0x060ff0000000181c */
[----:B------:R-:W-:Y:S08]  /*10080*/  HMMA.16816.F32 R32, R168, R146, R32 ;  /* 0x00000092a820723c */ /* 0x000ff00000001820 */
[C---:B--2---:R-:W-:Y:S08]  /*10090*/  HMMA.16816.F32 R4, R176.reuse, R180, R4 ;  /* 0x000000b4b004723c */ /* 0x044ff00000001804 */
[C---:B------:R-:W-:Y:S08]  /*100a0*/  HMMA.16816.F32 R8, R176.reuse, R182, R8 ;  /* 0x000000b6b008723c */ /* 0x040ff00000001808 */
[C---:B-1----:R-:W-:Y:S08]  /*100b0*/  HMMA.16816.F32 R12, R176.reuse, R136, R12 ;  /* 0x00000088b00c723c */ /* 0x042ff0000000180c */
[C---:B------:R-:W-:Y:S04]  /*100c0*/  HMMA.16816.F32 R16, R176.reuse, R138, R16 ;  /* 0x0000008ab010723c */ /* 0x040fe80000001810 */
[----:B------:R-:W-:Y:S02]  /*100d0*/  FMUL.FTZ R166, R4, c[0x0][0x320] ;  /* 0x0000c80004a67a20 */ /* 0x000fe40000410000 */
[----:B------:R-:W-:Y:S02]  /*100e0*/  FMUL.FTZ R161, R5, c[0x0][0x320] ;  /* 0x0000c80005a17a20 */ /* 0x000fe40000410000 */
[----:B------:R-:W-:Y:S02]  /*100f0*/  FMUL.FTZ R9, R9, c[0x0][0x320] ;  /* 0x0000c80009097a20 */ /* 0x000fe40000410000 */
[----:B------:R-:W3:Y:S02]  /*10100*/  MUFU.TANH R166, R166 ;  /* 0x000000a600a67308 */ /* 0x000ee40000002400 */
[----:B------:R-:W-:Y:S02]  /*10110*/  FMUL.FTZ R10, R10, c[0x0][0x320] ;  /* 0x0000c8000a0a7a20 */ /* 0x000fe40000410000 */
[----:B------:R-:W-:Y:S02]  /*10120*/  FMUL.FTZ R11, R11, c[0x0][0x320] ;  /* 0x0000c8000b0b7a20 */ /* 0x000fe40000410000 */
[----:B------:R-:W-:Y:S02]  /*10130*/  FMUL.FTZ R165, R6, c[0x0][0x320] ;  /* 0x0000c80006a57a20 */ /* 0x000fe40000410000 */
[----:B------:R-:W-:Y:S02]  /*10140*/  FMUL.FTZ R164, R7, c[0x0][0x320] ;  /* 0x0000c80007a47a20 */ /* 0x000fe40000410000 */
[----:B------:R-:W-:Y:S01]  /*10150*/  MUFU.TANH R247, R9 ;  /* 0x0000000900f77308 */ /* 0x000fe20000002400 */
[----:B------:R-:W1:Y:S01]  /*10160*/  LDSM.16.M88.4 R4, [R192+0x5000] ;  /* 0x00500000c004783b */ /* 0x000e620000000200 */
[----:B------:R-:W-:Y:S02]  /*10170*/  FMUL.FTZ R167, R8, c[0x0][0x320] ;  /* 0x0000c80008a77a20 */ /* 0x000fe40000410000 */
[----:B------:R-:W-:Y:S02]  /*10180*/  FMUL.FTZ R171, R12, c[0x0][0x320] ;  /* 0x0000c8000cab7a20 */ /* 0x000fe40000410000 */
[----:B------:R-:W-:Y:S02]  /*10190*/  FMUL.FTZ R14, R14, c[0x0][0x320] ;  /* 0x0000c8000e0e7a20 */ /* 0x000fe40000410000 */
[----:B------:R-:W-:Y:S02]  /*101a0*/  FMUL.FTZ R15, R15, c[0x0][0x320] ;  /* 0x0000c8000f0f7a20 */ /* 0x000fe40000410000 */
[----:B------:R-:W-:Y:S01]  /*101b0*/  MUFU.TANH R246, R10 ;  /* 0x0000000a00f67308 */ /* 0x000fe20000002400 */
[----:B------:R-:W-:Y:S02]  /*101c0*/  FMUL.FTZ R16, R16, c[0x0][0x320] ;  /* 0x0000c80010107a20 */ /* 0x000fe40000410000 */
[----:B------:R-:W-:Y:S01]  /*101d0*/  FMUL.FTZ R13, R13, c[0x0][0x320] ;  /* 0x0000c8000d0d7a20 */ /* 0x000fe20000410000 */
[----:B---3--:R-:W-:Y:S01]  /*101e0*/  FMNMX.FTZ R2, R166, R135, !PT ;  /* 0x00000087a6027209 */ /* 0x008fe20007810000 */
[----:B------:R-:W-:Y:S02]  /*101f0*/  FMUL.FTZ R17, R17, c[0x0][0x320] ;  /* 0x0000c80011117a20 */ /* 0x000fe40000410000 */
[----:B------:R-:W-:Y:S02]  /*10200*/  FMUL.FTZ R18, R18, c[0x0][0x320] ;  /* 0x0000c80012127a20 */ /* 0x000fe40000410000 */
[----:B------:R-:W-:Y:S01]  /*10210*/  FMUL.FTZ R19, R19, c[0x0][0x320] ;  /* 0x0000c80013137a20 */ /* 0x000fe20000410000 */
[----:B------:R2:W-:Y:S10]  /*10220*/  MUFU.TANH R244, R11 ;  /* 0x0000000b00f47308 */ /* 0x0005f40000002400 */
[----:B------:R-:W-:Y:S10]  /*10230*/  MUFU.TANH R242, R14 ;  /* 0x0000000e00f27308 */ /* 0x000ff40000002400 */
[----:B------:R-:W-:Y:S01]  /*10240*/  MUFU.TANH R180, R15 ;  /* 0x0000000f00b47308 */ /* 0x000fe20000002400 */
[C---:B-1----:R-:W-:Y:S01]  /*10250*/  HMMA.16816.F32 R20, R176.reuse, R4, R20 ;  /* 0x00000004b014723c */ /* 0x042fe20000001814 */
[----:B--2---:R-:W1:Y:S01]  /*10260*/  LDSM.16.M88.4 R8, [R192+0x5800] ;  /* 0x00580000c008783b */ /* 0x004e620000000200 */
[----:B------:R-:W-:Y:S06]  /*10270*/  DEPBAR.LE SB0, 0x0 ;  /* 0x000080000000791a */ /* 0x000fec0000000000 */
[C---:B------:R-:W-:Y:S01]  /*10280*/  HMMA.16816.F32 R24, R176.reuse, R6, R24 ;  /* 0x00000006b018723c */ /* 0x040fe20000001818 */
[----:B------:R-:W2:Y:S01]  /*10290*/  MUFU.TANH R161, R161 ;  /* 0x000000a100a17308 */ /* 0x000ea20000002400 */
[----:B------:R-:W-:Y:S11]  /*102a0*/  BAR.SYNC.DEFER_BLOCKING 0x0 ;  /* 0x0000000000007b1d */ /* 0x000ff60000010000 */
[----:B------:R-:W-:Y:S03]  /*102b0*/  @!UPT UIADD3 URZ, URZ, URZ, URZ ;  /* 0x0000003f3f3ff290 */ /* 0x000fe6000fffe03f */
[----:B------:R-:W-:Y:S02]  /*102c0*/  FMUL.FTZ R20, R20, c[0x0][0x320] ;  /* 0x0000c80014147a20 */ /* 0x000fe40000410000 */
[----:B------:R-:W-:Y:S02]  /*102d0*/  FMUL.FTZ R21, R21, c[0x0][0x320] ;  /* 0x0000c80015157a20 */ /* 0x000fe40000410000 */
[----:B------:R-:W-:Y:S02]  /*102e0*/  FMUL.FTZ R22, R22, c[0x0][0x320] ;  /* 0x0000c80016167a20 */ /* 0x000fe40000410000 */
[----:B------:R-:W-:Y:S02]  /*102f0*/  FMUL.FTZ R23, R23, c[0x0][0x320] ;  /* 0x0000c80017177a20 */ /* 0x000fe40000410000 */
[----:B------:R-:W-:Y:S01]  /*10300*/  FMUL.FTZ R24, R24, c[0x0][0x320] ;  /* 0x0000c80018187a20 */ /* 0x000fe20000410000 */
[----:B--2---:R-:W-:Y:S01]  /*10310*/  FMNMX.FTZ R2, R161, R2, !PT ;  /* 0x00000002a1027209 */ /* 0x004fe20007810000 */
[----:B------:R-:W-:Y:S01]  /*10320*/  FMUL.FTZ R25, R25, c[0x0][0x320] ;  /* 0x0000c80019197a20 */ /* 0x000fe20000410000 */
[----:B------:R-:W2:Y:S01]  /*10330*/  MUFU.TANH R165, R165 ;  /* 0x000000a500a57308 */ /* 0x000ea20000002400 */
[----:B------:R-:W-:Y:S02]  /*10340*/  FMUL.FTZ R26, R26, c[0x0][0x320] ;  /* 0x0000c8001a1a7a20 */ /* 0x000fe40000410000 */
[----:B------:R-:W-:Y:S01]  /*10350*/  FMUL.FTZ R27, R27, c[0x0][0x320] ;  /* 0x0000c8001b1b7a20 */ /* 0x000fe20000410000 */
[C---:B-1----:R-:W-:Y:S06]  /*10360*/  HMMA.16816.F32 R28, R176.reuse, R8, R28 ;  /* 0x00000008b01c723c */ /* 0x042fec000000181c */
[----:B------:R-:W1:Y:S02]  /*10370*/  MUFU.TANH R167, R167 ;  /* 0x000000a700a77308 */ /* 0x000e640000002400 */
[----:B------:R-:W-:Y:S08]  /*10380*/  HMMA.16816.F32 R32, R176, R10, R32 ;  /* 0x0000000ab020723c */ /* 0x000ff00000001820 */
[----:B------:R-:W3:Y:S01]  /*10390*/  MUFU.TANH R164, R164 ;  /* 0x000000a400a47308 */ /* 0x000ee20000002400 */
[----:B--2---:R-:W-:Y:S09]  /*103a0*/  FMNMX.FTZ R3, R165, R0, !PT ;  /* 0x00000000a5037209 */ /* 0x004ff20007810000 */
[----:B------:R-:W2:Y:S01]  /*103b0*/  MUFU.TANH R171, R171 ;  /* 0x000000ab00ab7308 */ /* 0x000ea20000002400 */
[----:B------:R-:W-:Y:S01]  /*103c0*/  FMUL.FTZ R28, R28, c[0x0][0x320] ;  /* 0x0000c8001c1c7a20 */ /* 0x000fe20000410000 */
[----:B-1----:R-:W-:Y:S01]  /*103d0*/  FMNMX.FTZ R2, R167, R2, !PT ;  /* 0x00000002a7027209 */ /* 0x002fe20007810000 */
[----:B------:R-:W-:Y:S02]  /*103e0*/  FMUL.FTZ R29, R29, c[0x0][0x320] ;  /* 0x0000c8001d1d7a20 */ /* 0x000fe40000410000 */
[----:B------:R-:W-:Y:S01]  /*103f0*/  FMUL.FTZ R30, R30, c[0x0][0x320] ;  /* 0x0000c8001e1e7a20 */ /* 0x000fe20000410000 */
[----:B------:R-:W-:Y:S01]  /*10400*/  FMNMX.FTZ R2, R247, R2, !PT ;  /* 0x00000002f7027209 */ /* 0x000fe20007810000 */
[----:B------:R-:W-:Y:S03]  /*10410*/  FMUL.FTZ R31, R31, c[0x0][0x320] ;  /* 0x0000c8001f1f7a20 */ /* 0x000fe60000410000 */
[----:B------:R-:W1:Y:S01]  /*10420*/  MUFU.TANH R245, R13 ;  /* 0x0000000d00f57308 */ /* 0x000e620000002400 */
[----:B------:R-:W-:Y:S02]  /*10430*/  FMUL.FTZ R32, R32, c[0x0][0x320] ;  /* 0x0000c80020207a20 */ /* 0x000fe40000410000 */
[----:B------:R-:W-:Y:S01]  /*10440*/  FMUL.FTZ R33, R33, c[0x0][0x320] ;  /* 0x0000c80021217a20 */ /* 0x000fe20000410000 */
[----:B---3--:R-:W-:Y:S01]  /*10450*/  FMNMX.FTZ R3, R164, R3, !PT ;  /* 0x00000003a4037209 */ /* 0x008fe20007810000 */
[----:B------:R-:W-:Y:S02]  /*10460*/  FMUL.FTZ R34, R34, c[0x0][0x320] ;  /* 0x0000c80022227a20 */ /* 0x000fe40000410000 */
[----:B------:R-:W-:Y:S01]  /*10470*/  FMUL.FTZ R35, R35, c[0x0][0x320] ;  /* 0x0000c80023237a20 */ /* 0x000fe20000410000 */
[----:B------:R-:W-:Y:S02]  /*10480*/  FMNMX.FTZ R3, R246, R3, !PT ;  /* 0x00000003f6037209 */ /* 0x000fe40007810000 */
[----:B------:R-:W3:Y:S02]  /*10490*/  MUFU.TANH R243, R16 ;  /* 0x0000001000f37308 */ /* 0x000ee40000002400 */
[----:B------:R-:W-:Y:S02]  /*104a0*/  FMNMX.FTZ R3, R244, R3, !PT ;  /* 0x00000003f4037209 */ /* 0x000fe40007810000 */
[----:B--2---:R-:W-:Y:S02]  /*104b0*/  FMNMX.FTZ R2, R171, R2, !PT ;  /* 0x00000002ab027209 */ /* 0x004fe40007810000 */
[----:B------:R-:W-:Y:S04]  /*104c0*/  FMNMX.FTZ R3, R242, R3, !PT ;  /* 0x00000003f2037209 */ /* 0x000fe80007810000 */
[----:B------:R-:W2:Y:S01]  /*104d0*/  MUFU.TANH R181, R17 ;  /* 0x0000001100b57308 */ /* 0x000ea20000002400 */
[----:B------:R-:W-:Y:S02]  /*104e0*/  FMNMX.FTZ R3, R180, R3, !PT ;  /* 0x00000003b4037209 */ /* 0x000fe40007810000 */
[----:B-1----:R-:W-:Y:S07]  /*104f0*/  FMNMX.FTZ R2, R245, R2, !PT ;  /* 0x00000002f5027209 */ /* 0x002fee0007810000 */
[----:B------:R-:W1:Y:S01]  /*10500*/  MUFU.TANH R240, R18 ;  /* 0x0000001200f07308 */ /* 0x000e620000002400 */
[----:B---3--:R-:W-:Y:S09]  /*10510*/  FMNMX.FTZ R2, R243, R2, !PT ;  /* 0x00000002f3027209 */ /* 0x008ff20007810000 */
[----:B------:R-:W3:Y:S01]  /*10520*/  MUFU.TANH R239, R20 ;  /* 0x0000001400ef7308 */ /* 0x000ee20000002400 */
[----:B--2---:R-:W-:Y:S09]  /*10530*/  FMNMX.FTZ R2, R181, R2, !PT ;  /* 0x00000002b5027209 */ /* 0x004ff20007810000 */
[----:B------:R-:W2:Y:S01]  /*10540*/  MUFU.TANH R182, R19 ;  /* 0x0000001300b67308 */ /* 0x000ea20000002400 */
[----:B-1----:R-:W-:Y:S09]  /*10550*/  FMNMX.FTZ R3, R240, R3, !PT ;  /* 0x00000003f0037209 */ /* 0x002ff20007810000 */
        /* <DEDUP_REMOVED lines=25> */
[----:B---3--:R-:W-:Y:S01]  /*106f0*/  FMNMX.FTZ R2, R172, R9, !PT ;  /* 0x00000009ac027209 */ /* 0x008fe20007810000 */
[----:B------:R-:W-:Y:S08]  /*10700*/  @P0 IMAD.WIDE.U32 R8, R231, c[0x0][0x1e0], RZ ;  /* 0x00007800e7080a25 */ /* 0x000ff000078e00ff */
[----:B------:R-:W3:Y:S01]  /*10710*/  MUFU.TANH R134, R34 ;  /* 0x0000002200867308 */ /* 0x000ee20000002400 */
[----:B--2---:R-:W-:Y:S09]  /*10720*/  FMNMX.FTZ R3, R160, R3, !PT ;  /* 0x00000003a0037209 */ /* 0x004ff20007810000 */
[----:B------:R-:W2:Y:S01]  /*10730*/  MUFU.TANH R133, R35 ;  /* 0x0000002300857308 */ /* 0x000ea20000002400 */
[----:B-1----:R-:W-:Y:S02]  /*10740*/  FMNMX.FTZ R6, R163, R2, !PT ;  /* 0x00000002a3067209 */ /* 0x002fe40007810000 */
[----:B---3--:R-:W-:Y:S03]  /*10750*/  FMNMX.FTZ R2, R134, R3, !PT ;  /* 0x0000000386027209 */ /* 0x008fe60007810000 */
[----:B------:R-:W1:Y:S01]  /*10760*/  SHFL.BFLY PT, R3, R6, 0x2, 0x1f ;  /* 0x0c401f0006037f89 */ /* 0x000e6200000e0000 */
[----:B--2---:R-:W-:Y:S07]  /*10770*/  FMNMX.FTZ R5, R133, R2, !PT ;  /* 0x0000000285057209 */ /* 0x004fee0007810000 */
[----:B------:R-:W2:Y:S01]  /*10780*/  SHFL.BFLY PT, R2, R5, 0x2, 0x1f ;  /* 0x0c401f0005027f89 */ /* 0x000ea200000e0000 */
[----:B-1----:R-:W-:Y:S07]  /*10790*/  FMNMX.FTZ R7, R6, R3, !PT ;  /* 0x0000000306077209 */ /* 0x002fee0007810000 */
[----:B------:R-:W1:Y:S01]  /*107a0*/  SHFL.BFLY PT, R132, R7, 0x1, 0x1f ;  /* 0x0c201f0007847f89 */ /* 0x000e6200000e0000 */
[----:B--2---:R-:W-:Y:S07]  /*107b0*/  FMNMX.FTZ R4, R5, R2, !PT ;  /* 0x0000000205047209 */ /* 0x004fee0007810000 */
[----:B------:R-:W2:Y:S01]  /*107c0*/  SHFL.BFLY PT, R3, R4, 0x1, 0x1f ;  /* 0x0c201f0004037f89 */ /* 0x000ea200000e0000 */
[----:B-1----:R-:W-:Y:S02]  /*107d0*/  FMNMX.FTZ R132, R7, R132, !PT ;  /* 0x0000008407847209 */ /* 0x002fe40007810000 */
[----:B------:R-:W-:Y:S03]  /*107e0*/  @P0 SHF.R.S32.HI R7, RZ, 0x1f, R231 ;  /* 0x0000001fff070819 */ /* 0x000fe600000114e7 */
[C---:B------:R-:W-:Y:S02]  /*107f0*/  FADD.FTZ R2, -R132.reuse, R135 ;  /* 0x0000008784027221 */ /* 0x040fe40000010100 */
[----:B------:R-:W-:Y:S02]  /*10800*/  FMUL.FTZ R174, R132, c[0x0][0x2d0] ;  /* 0x0000b40084ae7a20 */ /* 0x000fe40000410000 */
[----:B------:R-:W-:Y:S02]  /*10810*/  FMUL.FTZ R6, R2, c[0x0][0x2d0] ;  /* 0x0000b40002067a20 */ /* 0x000fe40000410000 */
[--C-:B------:R-:W-:Y:S02]  /*10820*/  FFMA.FTZ R169, R161, c[0x0][0x2d0], -R174.reuse ;  /* 0x0000b400a1a97a23 */ /* 0x100fe400000108ae */
[----:B------:R1:W3:Y:S01]  /*10830*/  MUFU.EX2 R2, R6 ;  /* 0x0000000600027308 */ /* 0x0002e20000000800 */
[----:B--2---:R-:W-:Y:S01]  /*10840*/  FMNMX.FTZ R3, R4, R3, !PT ;  /* 0x0000000304037209 */ /* 0x004fe20007810000 */
[--C-:B------:R-:W-:Y:S02]  /*10850*/  FFMA.FTZ R170, R166, c[0x0][0x2d0], -R174.reuse ;  /* 0x0000b400a6aa7a23 */ /* 0x100fe400000108ae */
[----:B------:R-:W-:Y:S02]  /*10860*/  FFMA.FTZ R168, R167, c[0x0][0x2d0], -R174 ;  /* 0x0000b400a7a87a23 */ /* 0x000fe400000108ae */
[C---:B------:R-:W-:Y:S02]  /*10870*/  FADD.FTZ R5, -R3.reuse, R0 ;  /* 0x0000000003057221 */ /* 0x040fe40000010100 */
[----:B------:R-:W-:Y:S02]  /*10880*/  FMUL.FTZ R161, R3, c[0x0][0x2d0] ;  /* 0x0000b40003a17a20 */ /* 0x000fe40000410000 */
[----:B------:R-:W-:Y:S01]  /*10890*/  FMUL.FTZ R0, R5, c[0x0][0x2d0] ;  /* 0x0000b40005007a20 */ /* 0x000fe20000410000 */
[----:B------:R-:W-:Y:S01]  /*108a0*/  MUFU.EX2 R170, R170 ;  /* 0x000000aa00aa7308 */ /* 0x000fe20000000800 */
[----:B------:R-:W-:Y:S01]  /*108b0*/  @P0 IMAD R5, R7, c[0x0][0x1e0], RZ ;  /* 0x0000780007050a24 */ /* 0x000fe200078e02ff */
[----:B------:R-:W-:Y:S01]  /*108c0*/  @P0 SHF.L.U32 R7, R8, 0x6, RZ ;  /* 0x0000000608070819 */ /* 0x000fe200000006ff */
[----:B------:R-:W-:Y:S02]  /*108d0*/  FFMA.FTZ R167, R247, c[0x0][0x2d0], -R174 ;  /* 0x0000b400f7a77a23 */ /* 0x000fe400000108ae */
[----:B------:R-:W-:Y:S01]  /*108e0*/  @P0 IMAD R5, R231, c[0x0][0x1e4], R5 ;  /* 0x00007900e7050a24 */ /* 0x000fe200078e0205 */
[----:B------:R-:W-:Y:S01]  /*108f0*/  @P0 IADD3 R4, P3, R7, R220, RZ ;  /* 0x000000dc07040210 */ /* 0x000fe20007f7e0ff */
[--C-:B------:R-:W-:Y:S02]  /*10900*/  FFMA.FTZ R166, R165, c[0x0][0x2d0], -R161.reuse ;  /* 0x0000b400a5a67a23 */ /* 0x100fe400000108a1 */
[--C-:B------:R-:W-:Y:S01]  /*10910*/  FFMA.FTZ R165, R164, c[0x0][0x2d0], -R161.reuse ;  /* 0x0000b400a4a57a23 */ /* 0x100fe200000108a1 */
[----:B------:R-:W-:Y:S01]  /*10920*/  @P0 IADD3 R5, R9, R5, RZ ;  /* 0x0000000509050210 */ /* 0x000fe20007ffe0ff */
[--C-:B------:R-:W-:Y:S01]  /*10930*/  FFMA.FTZ R164, R246, c[0x0][0x2d0], -R161.reuse ;  /* 0x0000b400f6a47a23 */ /* 0x100fe200000108a1 */
[----:B------:R-:W2:Y:S01]  /*10940*/  MUFU.EX2 R0, R0 ;  /* 0x0000000000007308 */ /* 0x000ea20000000800 */
[----:B-1----:R-:W-:Y:S01]  /*10950*/  @P0 IADD3 R6, P1, R7, R216, RZ ;  /* 0x000000d807060210 */ /* 0x002fe20007f3e0ff */
[----:B------:R-:W-:Y:S01]  /*10960*/  FFMA.FTZ R135, R244, c[0x0][0x2d0], -R161 ;  /* 0x0000b400f4877a23 */ /* 0x000fe200000108a1 */
[----:B------:R-:W-:Y:S01]  /*10970*/  @P0 SHF.L.U64.HI R5, R8, 0x6, R5 ;  /* 0x0000000608050819 */ /* 0x000fe20000010205 */
[----:B---3--:R-:W-:Y:S01]  /*10980*/  FMUL.FTZ R32, R2, R100 ;  /* 0x0000006402207220 */ /* 0x008fe20000410000 */
[----:B------:R-:W-:Y:S01]  /*10990*/  @P0 LEA R16, P4, R6, c[0x0][0x1c8], 0x1 ;  /* 0x0000720006100a11 */ /* 0x000fe200078808ff */
[C---:B------:R-:W-:Y:S01]  /*109a0*/  FMUL.FTZ R33, R2.reuse, R101 ;  /* 0x0000006502217220 */ /* 0x040fe20000410000 */
[----:B------:R-:W-:Y:S01]  /*109b0*/  @P0 IADD3.X R9, R5, R219, RZ, P1, !PT ;  /* 0x000000db05090210 */ /* 0x000fe20000ffe4ff */
[----:B------:R-:W-:Y:S01]  /*109c0*/  FMUL.FTZ R36, R2, R36 ;  /* 0x0000002402247220 */ /* 0x000fe20000410000 */
[----:B------:R-:W-:Y:S01]  /*109d0*/  @P0 IADD3 R8, P2, R7, R221, RZ ;  /* 0x000000dd07080210 */ /* 0x000fe20007f5e0ff */
[----:B------:R-:W1:Y:S01]  /*109e0*/  MUFU.EX2 R169, R169 ;  /* 0x000000a900a97308 */ /* 0x000e620000000800 */
[----:B------:R-:W-:Y:S01]  /*109f0*/  @P0 LEA.HI.X R17, R6, c[0x0][0x1cc], R9, 0x1, P4 ;  /* 0x0000730006110a11 */ /* 0x000fe200020f0c09 */
[----:B------:R-:W-:Y:S01]  /*10a00*/  FMUL.FTZ R37, R2, R37 ;  /* 0x0000002502257220 */ /* 0x000fe20000410000 */
[----:B------:R-:W-:Y:S01]  /*10a10*/  ISETP.NE.AND P4, PT, R212, RZ, PT ;  /* 0x000000ffd400720c */ /* 0x000fe20003f85270 */
[----:B------:R-:W-:Y:S01]  /*10a20*/  FMUL.FTZ R40, R2, R40 ;  /* 0x0000002802287220 */ /* 0x000fe20000410000 */
[----:B------:R-:W-:Y:S01]  /*10a30*/  @P0 LEA R18, P1, R8, c[0x0][0x1c8], 0x1 ;  /* 0x0000720008120a11 */ /* 0x000fe200078208ff */
[----:B------:R3:W-:Y:S01]  /*10a40*/  @P0 LDGSTS.E.BYPASS.LTC128B.128 [R213+0x6100], [R16.64], !P6 ;  /* 0x0610000010d50fae */ /* 0x0007e2000f101d44 */
[C---:B------:R-:W-:Y:S01]  /*10a50*/  @P0 IADD3.X R11, R5.reuse, R228, RZ, P2, !PT ;  /* 0x000000e4050b0210 */ /* 0x040fe200017fe4ff */
[----:B------:R-:W-:Y:S01]  /*10a60*/  FMUL.FTZ R41, R2, R41 ;  /* 0x0000002902297220 */ /* 0x000fe20000410000 */
[----:B------:R-:W-:Y:S01]  /*10a70*/  @P0 IADD3.X R9, R5, R227, RZ, P3, !PT ;  /* 0x000000e305090210 */ /* 0x000fe20001ffe4ff */
[----:B------:R-:W-:Y:S01]  /*10a80*/  MUFU.EX2 R168, R168 ;  /* 0x000000a800a87308 */ /* 0x000fe20000000800 */
[----:B------:R-:W-:Y:S01]  /*10a90*/  @P0 LEA.HI.X R19, R8, c[0x0][0x1cc], R11, 0x1, P1 ;  /* 0x0000730008130a11 */ /* 0x000fe200008f0c0b */
[----:B------:R-:W-:Y:S01]  /*10aa0*/  FMUL.FTZ R44, R2, R44 ;  /* 0x0000002c022c7220 */ /* 0x000fe20000410000 */
[----:B------:R-:W-:Y:S01]  /*10ab0*/  @P0 LEA R8, P2, R4, c[0x0][0x1c8], 0x1 ;  /* 0x0000720004080a11 */ /* 0x000fe200078408ff */
[----:B--2---:R-:W-:Y:S01]  /*10ac0*/  FMUL.FTZ R34, R0, R102 ;  /* 0x0000006600227220 */ /* 0x004fe20000410000 */
[----:B------:R-:W-:Y:S01]  /*10ad0*/  @P0 IADD3 R7, P1, R224, R7, RZ ;  /* 0x00000007e0070210 */ /* 0x000fe20007f3e0ff */
[----:B------:R2:W-:Y:S01]  /*10ae0*/  @P0 LDGSTS.E.BYPASS.LTC128B.128 [R213+0x8100], [R18.64], !P4 ;  /* 0x0810000012d50fae */ /* 0x0005e2000e101d44 */
[----:B------:R-:W-:Y:S01]  /*10af0*/  @P0 LEA.HI.X R9, R4, c[0x0][0x1cc], R9, 0x1, P2 ;  /* 0x0000730004090a11 */ /* 0x000fe200010f0c09 */
[----:B------:R-:W-:Y:S01]  /*10b00*/  FMUL.FTZ R35, R0, R103 ;  /* 0x0000006700237220 */ /* 0x000fe20000410000 */
[----:B------:R-:W-:Y:S01]  /*10b10*/  @P0 IADD3.X R5, R210, R5, RZ, P1, !PT ;  /* 0x00000005d2050210 */ /* 0x000fe20000ffe4ff */
[----:B------:R-:W4:Y:S01]  /*10b20*/  MUFU.EX2 R167, R167 ;  /* 0x000000a700a77308 */ /* 0x000f220000000800 */
[C---:B------:R-:W-:Y:S01]  /*10b30*/  @P0 IADD3 R4, P3, R7.reuse, R216, RZ ;  /* 0x000000d807040210 */ /* 0x040fe20007f7e0ff */
[C---:B------:R-:W-:Y:S01]  /*10b40*/  FMUL.FTZ R38, R0.reuse, R38 ;  /* 0x0000002600267220 */ /* 0x040fe20000410000 */
[----:B------:R-:W-:Y:S01]  /*10b50*/  @P0 IADD3 R6, P2, R7, R221, RZ ;  /* 0x000000dd07060210 */ /* 0x000fe20007f5e0ff */
[----:B------:R5:W-:Y:S01]  /*10b60*/  @P0 LDGSTS.E.BYPASS.LTC128B.128 [R213+0xa100], [R8.64], !P5 ;  /* 0x0a10000008d50fae */ /* 0x000be2000e901d44 */
[C---:B------:R-:W-:Y:S01]  /*10b70*/  @P0 IADD3.X R11, R5.reuse, R219, RZ, P3, !PT ;  /* 0x000000db050b0210 */ /* 0x040fe20001ffe4ff */
[----:B------:R-:W-:Y:S01]  /*10b80*/  FMUL.FTZ R39, R0, R39 ;  /* 0x0000002700277220 */ /* 0x000fe20000410000 */
[----:B------:R-:W-:Y:S01]  /*10b90*/  @P0 LEA R24, P3, R4, c[0x0][0x1c8], 0x1 ;  /* 0x0000720004180a11 */ /* 0x000fe200078608ff */
[----:B------:R-:W-:Y:S01]  /*10ba0*/  FMUL.FTZ R42, R0, R42 ;  /* 0x0000002a002a7220 */ /* 0x000fe20000410000 */
[----:B------:R-:W-:Y:S01]  /*10bb0*/  @P0 IADD3.X R13, R5, R228, RZ, P2, !PT ;  /* 0x000000e4050d0210 */ /* 0x000fe200017fe4ff */
[----:B------:R-:W-:Y:S01]  /*10bc0*/  MUFU.EX2 R166, R166 ;  /* 0x000000a600a67308 */ /* 0x000fe20000000800 */
[----:B------:R-:W-:Y:S01]  /*10bd0*/  @P0 LEA.HI.X R25, R4, c[0x0][0x1cc], R11, 0x1, P3 ;  /* 0x0000730004190a11 */ /* 0x000fe200018f0c0b */
[----:B------:R-:W-:Y:S01]  /*10be0*/  FMUL.FTZ R4, R2, R128 ;  /* 0x0000008002047220 */ /* 0x000fe20000410000 */
[----:B------:R-:W-:Y:S01]  /*10bf0*/  @P0 LEA R26, P2, R6, c[0x0][0x1c8], 0x1 ;  /* 0x00007200061a0a11 */ /* 0x000fe200078408ff */
[----:B------:R-:W-:Y:S01]  /*10c00*/  FMUL.FTZ R11, R0, R127 ;  /* 0x0000007f000b7220 */ /* 0x000fe20000410000 */
[----:B------:R-:W-:Y:S01]  /*10c10*/  @P0 IADD3 R7, P1, R7, R220, RZ ;  /* 0x000000dc07070210 */ /* 0x000fe20007f3e0ff */
[----:B------:R2:W-:Y:S01]  /*10c20*/  @P0 LDGSTS.E.BYPASS.LTC128B.128 [R213+0x7100], [R24.64], !P6 ;  /* 0x0710000018d50fae */ /* 0x0005e2000f101d44 */
[----:B------:R-:W-:Y:S01]  /*10c30*/  @P0 LEA.HI.X R27, R6, c[0x0][0x1cc], R13, 0x1, P2 ;  /* 0x00007300061b0a11 */ /* 0x000fe200010f0c0d */
[----:B------:R-:W-:Y:S01]  /*10c40*/  FMUL.FTZ R6, R0, R130 ;  /* 0x0000008200067220 */ /* 0x000fe20000410000 */
[----:B------:R-:W-:Y:S01]  /*10c50*/  @P0 IADD3.X R10, R5, R227, RZ, P1, !PT ;  /* 0x000000e3050a0210 */ /* 0x000fe20000ffe4ff */
[----:B------:R-:W2:Y:S01]  /*10c60*/  MUFU.EX2 R165, R165 ;  /* 0x000000a500a57308 */ /* 0x000ea20000000800 */
[----:B------:R-:W-:Y:S01]  /*10c70*/  @P0 LEA R28, P1, R7, c[0x0][0x1c8], 0x1 ;  /* 0x00007200071c0a11 */ /* 0x000fe200078208ff */
[----:B------:R-:W-:Y:S01]  /*10c80*/  FMUL.FTZ R5, R2, R129 ;  /* 0x0000008102057220 */ /* 0x000fe20000410000 */
[----:B-1----:R-:W-:Y:S01]  /*10c90*/  F2FP.PACK_AB R128, R169, R170 ;  /* 0x000000aaa980723e */ /* 0x002fe200000000ff */
[----:B------:R1:W-:Y:S01]  /*10ca0*/  @P0 LDGSTS.E.BYPASS.LTC128B.128 [R213+0x9100], [R26.64], !P4 ;  /* 0x091000001ad50fae */ /* 0x0003e2000e101d44 */
[----:B------:R-:W-:Y:S01]  /*10cb0*/  @P0 LEA.HI.X R29, R7, c[0x0][0x1cc], R10, 0x1, P1 ;  /* 0x00007300071d0a11 */ /* 0x000fe200008f0c0a */
[C---:B------:R-:W-:Y:S01]  /*10cc0*/  FMUL.FTZ R7, R0.reuse, R131 ;  /* 0x0000008300077220 */ /* 0x040fe20000410000 */
[----:B----4-:R-:W-:Y:S01]  /*10cd0*/  F2FP.PACK_AB R130, R167, R168 ;  /* 0x000000a8a782723e */ /* 0x010fe200000000ff */
[----:B------:R-:W-:Y:S02]  /*10ce0*/  FMUL.FTZ R10, R0, R126 ;  /* 0x0000007e000a7220 */ /* 0x000fe40000410000 */
[----:B------:R-:W-:Y:S01]  /*10cf0*/  MUFU.EX2 R164, R164 ;  /* 0x000000a400a47308 */ /* 0x000fe20000000800 */
[C---:B-----5:R-:W-:Y:S01]  /*10d00*/  FMUL.FTZ R8, R2.reuse, R124 ;  /* 0x0000007c02087220 */ /* 0x060fe20000410000 */
[----:B------:R4:W-:Y:S01]  /*10d10*/  @P0 LDGSTS.E.BYPASS.LTC128B.128 [R213+0xb100], [R28.64], !P5 ;  /* 0x0b1000001cd50fae */ /* 0x0009e2000e901d44 */
[C---:B------:R-:W-:Y:S02]  /*10d20*/  FMUL.FTZ R9, R2.reuse, R125 ;  /* 0x0000007d02097220 */ /* 0x040fe40000410000 */
[C---:B---3--:R-:W-:Y:S02]  /*10d30*/  FMUL.FTZ R16, R2.reuse, R116 ;  /* 0x0000007402107220 */ /* 0x048fe40000410000 */
[----:B------:R-:W-:Y:S02]  /*10d40*/  FMUL.FTZ R17, R2, R117 ;  /* 0x0000007502117220 */ /* 0x000fe40000410000 */
[C---:B--2---:R-:W-:Y:S01]  /*10d50*/  FMUL.FTZ R18, R0.reuse, R118 ;  /* 0x0000007600127220 */ /* 0x044fe20000410000 */
[----:B------:R-:W2:Y:S01]  /*10d60*/  LDSM.16.MT88.4 R12, [R203+0x100] ;  /* 0x00010000cb0c783b */ /* 0x000ea20000004200 */
[----:B------:R-:W3:Y:S01]  /*10d70*/  MUFU.EX2 R135, R135 ;  /* 0x0000008700877308 */ /* 0x000ee20000000800 */
[----:B------:R-:W-:Y:S01]  /*10d80*/  FMUL.FTZ R19, R0, R119 ;  /* 0x0000007700137220 */ /* 0x000fe20000410000 */
[----:B------:R-:W-:Y:S01]  /*10d90*/  F2FP.PACK_AB R129, R165, R166 ;  /* 0x000000a6a581723e */ /* 0x000fe200000000ff */
[C---:B------:R-:W-:Y:S02]  /*10da0*/  FMUL.FTZ R24, R2.reuse, R108 ;  /* 0x0000006c02187220 */ /* 0x040fe40000410000 */
[----:B------:R-:W-:Y:S02]  /*10db0*/  FMUL.FTZ R25, R2, R109 ;  /* 0x0000006d02197220 */ /* 0x000fe40000410000 */
[----:B------:R-:W5:Y:S01]  /*10dc0*/  LDSM.16.MT88.4 R20, [R198+0x100] ;  /* 0x00010000c614783b */ /* 0x000f620000004200 */
[C---:B------:R-:W-:Y:S02]  /*10dd0*/  FMUL.FTZ R43, R0.reuse, R43 ;  /* 0x0000002b002b7220 */ /* 0x040fe40000410000 */
[C---:B-1----:R-:W-:Y:S02]  /*10de0*/  FMUL.FTZ R26, R0.reuse, R110 ;  /* 0x0000006e001a7220 */ /* 0x042fe40000410000 */
[----:B------:R-:W-:Y:S02]  /*10df0*/  FMUL.FTZ R27, R0, R111 ;  /* 0x0000006f001b7220 */ /* 0x000fe40000410000 */
[----:B------:R-:W-:Y:S01]  /*10e00*/  FMUL.FTZ R45, R2, R45 ;  /* 0x0000002d022d7220 */ /* 0x000fe20000410000 */
[----:B------:R-:W-:Y:S01]  /*10e10*/  LDSM.16.MT88.4 R100, [R197+0x2100] ;  /* 0x00210000c564783b */ /* 0x000fe20000004200 */
[C---:B------:R-:W-:Y:S02]  /*10e20*/  FMUL.FTZ R46, R0.reuse, R46 ;  /* 0x0000002e002e7220 */ /* 0x040fe40000410000 */
[----:B------:R-:W-:Y:S02]  /*10e30*/  FMUL.FTZ R47, R0, R47 ;  /* 0x0000002f002f7220 */ /* 0x000fe40000410000 */
[C---:B------:R-:W-:Y:S02]  /*10e40*/  FMUL.FTZ R48, R2.reuse, R48 ;  /* 0x0000003002307220 */ /* 0x040fe40000410000 */
[----:B------:R-:W-:Y:S01]  /*10e50*/  FMUL.FTZ R49, R2, R49 ;  /* 0x0000003102317220 */ /* 0x000fe20000410000 */
[----:B----4-:R-:W1:Y:S01]  /*10e60*/  LDSM.16.MT88.4 R28, [R197+0x100] ;  /* 0x00010000c51c783b */ /* 0x010e620000004200 */
[----:B---3--:R-:W-:Y:S01]  /*10e70*/  F2FP.PACK_AB R131, R135, R164 ;  /* 0x000000a48783723e */ /* 0x008fe200000000ff */
[C---:B------:R-:W-:Y:S02]  /*10e80*/  FMUL.FTZ R50, R0.reuse, R50 ;  /* 0x0000003200327220 */ /* 0x040fe40000410000 */
[----:B------:R-:W-:Y:S02]  /*10e90*/  FMUL.FTZ R51, R0, R51 ;  /* 0x0000003300337220 */ /* 0x000fe40000410000 */
[C---:B------:R-:W-:Y:S02]  /*10ea0*/  FMUL.FTZ R52, R2.reuse, R52 ;  /* 0x0000003402347220 */ /* 0x040fe40000410000 */
[----:B------:R-:W-:Y:S01]  /*10eb0*/  LDSM.16.MT88.4 R108, [R196+0x2100] ;  /* 0x00210000c46c783b */ /* 0x000fe20000004200 */
[----:B------:R-:W-:Y:S02]  /*10ec0*/  FMUL.FTZ R53, R2, R53 ;  /* 0x0000003502357220 */ /* 0x000fe40000410000 */
[C---:B------:R-:W-:Y:S02]  /*10ed0*/  FMUL.FTZ R54, R0.reuse, R54 ;  /* 0x0000003600367220 */ /* 0x040fe40000410000 */
[----:B------:R-:W-:Y:S02]  /*10ee0*/  FMUL.FTZ R55, R0, R55 ;  /* 0x0000003700377220 */ /* 0x000fe40000410000 */
[C---:B------:R-:W-:Y:S01]  /*10ef0*/  FMUL.FTZ R56, R2.reuse, R56 ;  /* 0x0000003802387220 */ /* 0x040fe20000410000 */
[C---:B--2---:R-:W-:Y:S01]  /*10f00*/  HMMA.16816.F32 R4, R128.reuse, R12, R4 ;  /* 0x0000000c8004723c */ /* 0x044fe20000001804 */
[----:B------:R-:W-:Y:S04]  /*10f10*/  LDSM.16.MT88.4 R116, [R197+0x900] ;  /* 0x00090000c574783b */ /* 0x000fe80000004200 */
[C---:B------:R-:W-:Y:S02]  /*10f20*/  FMUL.FTZ R57, R2.reuse, R57 ;  /* 0x0000003902397220 */ /* 0x040fe40000410000 */
[C---:B------:R-:W-:Y:S01]  /*10f30*/  FMUL.FTZ R12, R2.reuse, R120 ;  /* 0x00000078020c7220 */ /* 0x040fe20000410000 */
[C---:B------:R-:W-:Y:S01]  /*10f40*/  HMMA.16816.F32 R8, R128.reuse, R14, R8 ;  /* 0x0000000e8008723c */ /* 0x040fe20000001808 */
[----:B------:R-:W-:Y:S03]  /*10f50*/  LDSM.16.MT88.4 R124, [R203+0x2900] ;  /* 0x00290000cb7c783b */ /* 0x000fe60000004200 */
[----:B------:R-:W-:Y:S02]  /*10f60*/  FMUL.FTZ R13, R2, R121 ;  /* 0x00000079020d7220 */ /* 0x000fe40000410000 */
[C---:B------:R-:W-:Y:S02]  /*10f70*/  FMUL.FTZ R58, R0.reuse, R58 ;  /* 0x0000003a003a7220 */ /* 0x040fe40000410000 */
[C---:B------:R-:W-:Y:S01]  /*10f80*/  FMUL.FTZ R14, R0.reuse, R122 ;  /* 0x0000007a000e7220 */ /* 0x040fe20000410000 */
[----:B------:R-:W-:Y:S03]  /*10f90*/  LDSM.16.MT88.4 R136, [R198+0x2900] ;  /* 0x00290000c688783b */ /* 0x000fe60000004200 */
[C---:B------:R-:W-:Y:S02]  /*10fa0*/  FMUL.FTZ R15, R0.reuse, R123 ;  /* 0x0000007b000f7220 */ /* 0x040fe40000410000 */
[----:B------:R-:W-:Y:S02]  /*10fb0*/  FMUL.FTZ R59, R0, R59 ;  /* 0x0000003b003b7220 */ /* 0x000fe40000410000 */
[C---:B------:R-:W-:Y:S01]  /*10fc0*/  FMUL.FTZ R60, R2.reuse, R60 ;  /* 0x0000003c023c7220 */ /* 0x040fe20000410000 */
[----:B------:R-:W2:Y:S01]  /*10fd0*/  LDSM.16.MT88.4 R120, [R196+0x100] ;  /* 0x00010000c478783b */ /* 0x000ea20000004200 */
[----:B------:R-:W-:Y:S01]  /*10fe0*/  FMUL.FTZ R61, R2, R61 ;  /* 0x0000003d023d7220 */ /* 0x000fe20000410000 */
[C---:B-----5:R-:W-:Y:S03]  /*10ff0*/  HMMA.16816.F32 R12, R128.reuse, R20, R12 ;  /* 0x00000014800c723c */ /* 0x060fe6000000180c */
[C---:B------:R-:W-:Y:S02]  /*11000*/  FMUL.FTZ R62, R0.reuse, R62 ;  /* 0x0000003e003e7220 */ /* 0x040fe40000410000 */
[----:B------:R-:W-:Y:S01]  /*11010*/  FMUL.FTZ R63, R0, R63 ;  /* 0x0000003f003f7220 */ /* 0x000fe20000410000 */
[----:B------:R-:W-:Y:S01]  /*11020*/  LDSM.16.MT88.4 R140, [R197+0x2900] ;  /* 0x00290000c58c783b */ /* 0x000fe20000004200 */
[C---:B------:R-:W-:Y:S01]  /*11030*/  FMUL.FTZ R20, R2.reuse, R112 ;  /* 0x0000007002147220 */ /* 0x040fe20000410000 */
[C---:B------:R-:W-:Y:S04]  /*11040*/  HMMA.16816.F32 R16, R128.reuse, R22, R16 ;  /* 0x000000168010723c */ /* 0x040fe80000001810 */
[----:B------:R-:W-:Y:S02]  /*11050*/  FMUL.FTZ R21, R2, R113 ;  /* 0x0000007102157220 */ /* 0x000fe40000410000 */
[----:B------:R-:W-:Y:S01]  /*11060*/  LDSM.16.MT88.4 R144, [R203+0x3900] ;  /* 0x00390000cb90783b */ /* 0x000fe20000004200 */
[C---:B------:R-:W-:Y:S02]  /*11070*/  FMUL.FTZ R22, R0.reuse, R114 ;  /* 0x0000007200167220 */ /* 0x040fe40000410000 */
[----:B------:R-:W-:Y:S03]  /*11080*/  FMUL.FTZ R23, R0, R115 ;  /* 0x0000007300177220 */ /* 0x000fe60000410000 */
[C---:B------:R-:W-:Y:S02]  /*11090*/  FMUL.FTZ R64, R2.reuse, R64 ;  /* 0x0000004002407220 */ /* 0x040fe40000410000 */
[----:B------:R-:W3:Y:S01]  /*110a0*/  LDSM.16.MT88.4 R112, [R203+0x2100] ;  /* 0x00210000cb70783b */ /* 0x000ee20000004200 */
[----:B------:R-:W-:Y:S01]  /*110b0*/  FMUL.FTZ R65, R2, R65 ;  /* 0x0000004102417220 */ /* 0x000fe20000410000 */
[C---:B-1----:R-:W-:Y:S03]  /*110c0*/  HMMA.16816.F32 R20, R128.reuse, R28, R20 ;  /* 0x0000001c8014723c */ /* 0x042fe60000001814 */
        /* <DEDUP_REMOVED lines=10> */
[----:B------:R-:W1:Y:S01]  /*11170*/  LDSM.16.MT88.4 R104, [R198+0x2100] ;  /* 0x00210000c668783b */ /* 0x000e620000004200 */
[----:B------:R-:W-:Y:S01]  /*11180*/  FMUL.FTZ R69, R2, R69 ;  /* 0x0000004502457220 */ /* 0x000fe20000410000 */
[C---:B--2---:R-:W-:Y:S03]  /*11190*/  HMMA.16816.F32 R28, R128.reuse, R120, R28 ;  /* 0x00000078801c723c */ /* 0x044fe6000000181c */
[C---:B------:R-:W-:Y:S02]  /*111a0*/  FMUL.FTZ R70, R0.reuse, R70 ;  /* 0x0000004600467220 */ /* 0x040fe40000410000 */
[----:B------:R-:W-:Y:S01]  /*111b0*/  FMUL.FTZ R71, R0, R71 ;  /* 0x0000004700477220 */ /* 0x000fe20000410000 */
[----:B------:R-:W-:Y:S01]  /*111c0*/  LDSM.16.MT88.4 R156, [R196+0x3900] ;  /* 0x00390000c49c783b */ /* 0x000fe20000004200 */
[C---:B------:R-:W-:Y:S01]  /*111d0*/  FMUL.FTZ R72, R2.reuse, R72 ;  /* 0x0000004802487220 */ /* 0x040fe20000410000 */
[C---:B------:R-:W-:Y:S04]  /*111e0*/  HMMA.16816.F32 R32, R128.reuse, R122, R32 ;  /* 0x0000007a8020723c */ /* 0x040fe80000001820 */
[----:B------:R-:W-:Y:S02]  /*111f0*/  FMUL.FTZ R73, R2, R73 ;  /* 0x0000004902497220 */ /* 0x000fe40000410000 */
[----:B------:R-:W-:Y:S01]  /*11200*/  LDSM.16.MT88.4 R120, [R196+0x900] ;  /* 0x00090000c478783b */ /* 0x000fe20000004200 */
[C---:B------:R-:W-:Y:S01]  /*11210*/  FMUL.FTZ R74, R0.reuse, R74 ;  /* 0x0000004a004a7220 */ /* 0x040fe20000410000 */
[C---:B---3--:R-:W-:Y:S04]  /*11220*/  HMMA.16816.F32 R36, R128.reuse, R112, R36 ;  /* 0x000000708024723c */ /* 0x048fe80000001824 */
[----:B------:R-:W-:Y:S02]  /*11230*/  FMUL.FTZ R75, R0, R75 ;  /* 0x0000004b004b7220 */ /* 0x000fe40000410000 */
[----:B------:R-:W0:Y:S01]  /*11240*/  LDGDEPBAR ;  /* 0x00000000000079af */ /* 0x000e220000000000 */
[C---:B------:R-:W-:Y:S01]  /*11250*/  FMUL.FTZ R84, R2.reuse, R84 ;  /* 0x0000005402547220 */ /* 0x040fe20000410000 */
[C---:B------:R-:W-:Y:S04]  /*11260*/  HMMA.16816.F32 R40, R128.reuse, R114, R40 ;  /* 0x000000728028723c */ /* 0x040fe80000001828 */
[----:B------:R-:W-:Y:S02]  /*11270*/  FMUL.FTZ R85, R2, R85 ;  /* 0x0000005502557220 */ /* 0x000fe40000410000 */
[----:B------:R-:W-:Y:S01]  /*11280*/  LDSM.16.MT88.4 R112, [R203+0x900] ;  /* 0x00090000cb70783b */ /* 0x000fe20000004200 */
[C---:B------:R-:W-:Y:S02]  /*11290*/  FMUL.FTZ R86, R0.reuse, R86 ;  /* 0x0000005600567220 */ /* 0x040fe40000410000 */
[----:B------:R-:W-:Y:S03]  /*112a0*/  FMUL.FTZ R87, R0, R87 ;  /* 0x0000005700577220 */ /* 0x000fe60000410000 */
[--C-:B------:R-:W-:Y:S01]  /*112b0*/  FFMA.FTZ R171, R171, c[0x0][0x2d0], -R174.reuse ;  /* 0x0000b400abab7a23 */ /* 0x100fe200000108ae */
[C---:B-1----:R-:W-:Y:S03]  /*112c0*/  HMMA.16816.F32 R44, R128.reuse, R104, R44 ;  /* 0x00000068802c723c */ /* 0x042fe6000000182c */
[--C-:B------:R-:W-:Y:S02]  /*112d0*/  FFMA.FTZ R176, R245, c[0x0][0x2d0], -R174.reuse ;  /* 0x0000b400f5b07a23 */ /* 0x100fe400000108ae */
[----:B------:R-:W-:Y:S01]  /*112e0*/  MUFU.EX2 R171, R171 ;  /* 0x000000ab00ab7308 */ /* 0x000fe20000000800 */
[--C-:B------:R-:W-:Y:S02]  /*112f0*/  FFMA.FTZ R177, R243, c[0x0][0x2d0], -R174.reuse ;  /* 0x0000b400f3b17a23 */ /* 0x100fe400000108ae */
[--C-:B------:R-:W-:Y:S01]  /*11300*/  FFMA.FTZ R243, R160, c[0x0][0x2d0], -R161.reuse ;  /* 0x0000b400a0f37a23 */ /* 0x100fe200000108a1 */
[C---:B------:R-:W-:Y:S01]  /*11310*/  HMMA.16816.F32 R48, R128.reuse, R106, R48 ;  /* 0x0000006a8030723c */ /* 0x040fe20000001830 */
[----:B------:R-:W1:Y:S02]  /*11320*/  LDSM.16.MT88.4 R104, [R203+0x4100] ;  /* 0x00410000cb68783b */ /* 0x000e640000004200 */
[--C-:B------:R-:W-:Y:S02]  /*11330*/  FFMA.FTZ R178, R181, c[0x0][0x2d0], -R174.reuse ;  /* 0x0000b400b5b27a23 */ /* 0x100fe400000108ae */
[--C-:B------:R-:W-:Y:S01]  /*11340*/  FFMA.FTZ R179, R242, c[0x0][0x2d0], -R161.reuse ;  /* 0x0000b400f2b37a23 */ /* 0x100fe200000108a1 */
[----:B------:R-:W2:Y:S02]  /*11350*/  MUFU.EX2 R176, R176 ;  /* 0x000000b000b07308 */ /* 0x000ea40000000800 */
[C---:B------:R-:W-:Y:S04]  /*11360*/  HMMA.16816.F32 R52, R128.reuse, R100, R52 ;  /* 0x000000648034723c */ /* 0x040fe80000001834 */
[--C-:B------:R-:W-:Y:S02]  /*11370*/  FFMA.FTZ R180, R180, c[0x0][0x2d0], -R161.reuse ;  /* 0x0000b400b4b47a23 */ /* 0x100fe400000108a1 */
[--C-:B------:R-:W-:Y:S02]  /*11380*/  FFMA.FTZ R181, R240, c[0x0][0x2d0], -R161.reuse ;  /* 0x0000b400f0b57a23 */ /* 0x100fe400000108a1 */
[C---:B------:R-:W-:Y:S01]  /*11390*/  HMMA.16816.F32 R56, R128.reuse, R102, R56 ;  /* 0x000000668038723c */ /* 0x040fe20000001838 */
[----:B------:R-:W3:Y:S01]  /*113a0*/  LDSM.16.MT88.4 R100, [R198+0x4100] ;  /* 0x00410000c664783b */ /* 0x000ee20000004200 */
[----:B------:R-:W-:Y:S02]  /*113b0*/  MUFU.EX2 R177, R177 ;  /* 0x000000b100b17308 */ /* 0x000fe40000000800 */
[--C-:B------:R-:W-:Y:S02]  /*113c0*/  FFMA.FTZ R182, R182, c[0x0][0x2d0], -R161.reuse ;  /* 0x0000b400b6b67a23 */ /* 0x100fe400000108a1 */
[C---:B------:R-:W-:Y:S02]  /*113d0*/  FMUL.FTZ R88, R2.reuse, R88 ;  /* 0x0000005802587220 */ /* 0x040fe40000410000 */
[C---:B------:R-:W-:Y:S04]  /*113e0*/  HMMA.16816.F32 R60, R128.reuse, R108, R60 ;  /* 0x0000006c803c723c */ /* 0x040fe8000000183c */
[----:B------:R-:W-:Y:S01]  /*113f0*/  FMUL.FTZ R89, R2, R89 ;  /* 0x0000005902597220 */ /* 0x000fe20000410000 */
[----:B------:R-:W-:Y:S01]  /*11400*/  MUFU.EX2 R178, R178 ;  /* 0x000000b200b27308 */ /* 0x000fe20000000800 */
[C---:B------:R-:W-:Y:S02]  /*11410*/  FMUL.FTZ R90, R0.reuse, R90 ;  /* 0x0000005a005a7220 */ /* 0x040fe40000410000 */
[C---:B------:R-:W-:Y:S01]  /*11420*/  HMMA.16816.F32 R64, R128.reuse, R110, R64 ;  /* 0x0000006e8040723c */ /* 0x040fe20000001840 */
[----:B------:R-:W4:Y:S03]  /*11430*/  LDSM.16.MT88.4 R108, [R197+0x4100] ;  /* 0x00410000c56c783b */ /* 0x000f260000004200 */
[----:B------:R-:W-:Y:S02]  /*11440*/  FMUL.FTZ R91, R0, R91 ;  /* 0x0000005b005b7220 */ /* 0x000fe40000410000 */
[C---:B------:R-:W-:Y:S01]  /*11450*/  FMUL.FTZ R92, R2.reuse, R92 ;  /* 0x0000005c025c7220 */ /* 0x040fe20000410000 */
[----:B------:R-:W-:Y:S01]  /*11460*/  MUFU.EX2 R179, R179 ;  /* 0x000000b300b37308 */ /* 0x000fe20000000800 */
[----:B------:R-:W-:Y:S01]  /*11470*/  FMUL.FTZ R93, R2, R93 ;  /* 0x0000005d025d7220 */ /* 0x000fe20000410000 */
[C---:B-1----:R-:W-:Y:S03]  /*11480*/  HMMA.16816.F32 R68, R128.reuse, R104, R68 ;  /* 0x000000688044723c */ /* 0x042fe60000001844 */
[C---:B------:R-:W-:Y:S02]  /*11490*/  FMUL.FTZ R94, R0.reuse, R94 ;  /* 0x0000005e005e7220 */ /* 0x040fe40000410000 */
[----:B------:R-:W-:Y:S02]  /*114a0*/  FMUL.FTZ R95, R0, R95 ;  /* 0x0000005f005f7220 */ /* 0x000fe40000410000 */
[C---:B------:R-:W-:Y:S01]  /*114b0*/  FMUL.FTZ R96, R2.reuse, R96 ;  /* 0x0000006002607220 */ /* 0x040fe20000410000 */
[C---:B------:R-:W-:Y:S01]  /*114c0*/  HMMA.16816.F32 R72, R128.reuse, R106, R72 ;  /* 0x0000006a8048723c */ /* 0x040fe20000001848 */
[----:B------:R-:W1:Y:S01]  /*114d0*/  LDSM.16.MT88.4 R104, [R196+0x4100] ;  /* 0x00410000c468783b */ /* 0x000e620000004200 */
[----:B------:R-:W5:Y:S02]  /*114e0*/  MUFU.EX2 R180, R180 ;  /* 0x000000b400b47308 */ /* 0x000f640000000800 */
[C---:B------:R-:W-:Y:S02]  /*114f0*/  FMUL.FTZ R76, R2.reuse, R76 ;  /* 0x0000004c024c7220 */ /* 0x040fe40000410000 */
[----:B------:R-:W-:Y:S02]  /*11500*/  FMUL.FTZ R77, R2, R77 ;  /* 0x0000004d024d7220 */ /* 0x000fe40000410000 */
[C---:B------:R-:W-:Y:S04]  /*11510*/  FMUL.FTZ R78, R0.reuse, R78 ;  /* 0x0000004e004e7220 */ /* 0x040fe80000410000 */
[----:B------:R-:W-:Y:S01]  /*11520*/  FMUL.FTZ R79, R0, R79 ;  /* 0x0000004f004f7220 */ /* 0x000fe20000410000 */
[----:B------:R-:W-:Y:S01]  /*11530*/  MUFU.EX2 R181, R181 ;  /* 0x000000b500b57308 */ /* 0x000fe20000000800 */
[----:B------:R-:W-:Y:S02]  /*11540*/  FMUL.FTZ R97, R2, R97 ;  /* 0x0000006102617220 */ /* 0x000fe40000410000 */
[C---:B------:R-:W-:Y:S02]  /*11550*/  FMUL.FTZ R98, R0.reuse, R98 ;  /* 0x0000006200627220 */ /* 0x040fe40000410000 */
[----:B------:R-:W-:Y:S01]  /*11560*/  FMUL.FTZ R99, R0, R99 ;  /* 0x0000006300637220 */ /* 0x000fe20000410000 */
[C---:B---3--:R-:W-:Y:S03]  /*11570*/  HMMA.16816.F32 R76, R128.reuse, R100, R76 ;  /* 0x00000064804c723c */ /* 0x048fe6000000184c */
[C---:B------:R-:W-:Y:S01]  /*11580*/  FMUL.FTZ R80, R2.reuse, R80 ;  /* 0x0000005002507220 */ /* 0x040fe20000410000 */
[----:B------:R-:W3:Y:S01]  /*11590*/  MUFU.EX2 R182, R182 ;  /* 0x000000b600b67308 */ /* 0x000ee20000000800 */
[----:B------:R-:W-:Y:S02]  /*115a0*/  FMUL.FTZ R81, R2, R81 ;  /* 0x0000005102517220 */ /* 0x000fe40000410000 */
[----:B------:R-:W-:Y:S01]  /*115b0*/  FMUL.FTZ R82, R0, R82 ;  /* 0x0000005200527220 */ /* 0x000fe20000410000 */
[----:B--2---:R-:W-:Y:S01]  /*115c0*/  F2FP.PACK_AB R100, R176, R171 ;  /* 0x000000abb064723e */ /* 0x004fe200000000ff */
[----:B------:R-:W-:Y:S03]  /*115d0*/  FMUL.FTZ R83, R0, R83 ;  /* 0x0000005300537220 */ /* 0x000fe60000410000 */
[----:B-----5:R-:W-:Y:S01]  /*115e0*/  F2FP.PACK_AB R101, R180, R179 ;  /* 0x000000b3b465723e */ /* 0x020fe200000000ff */
[--C-:B------:R-:W-:Y:S01]  /*115f0*/  FFMA.FTZ R239, R239, c[0x0][0x2d0], -R174.reuse ;  /* 0x0000b400efef7a23 */ /* 0x100fe200000108ae */
[----:B------:R-:W-:Y:S01]  /*11600*/  MUFU.EX2 R243, R243 ;  /* 0x000000f300f37308 */ /* 0x000fe20000000800 */
[--C-:B------:R-:W-:Y:S01]  /*11610*/  FFMA.FTZ R240, R237, c[0x0][0x2d0], -R174.reuse ;  /* 0x0000b400edf07a23 */ /* 0x100fe200000108ae */
[C---:B------:R-:W-:Y:S03]  /*11620*/  HMMA.16816.F32 R80, R128.reuse, R102, R80 ;  /* 0x000000668050723c */ /* 0x040fe60000001850 */
[--C-:B------:R-:W-:Y:S02]  /*11630*/  FFMA.FTZ R237, R241, c[0x0][0x2d0], -R174.reuse ;  /* 0x0000b400f1ed7a23 */ /* 0x100fe400000108ae */
[--C-:B------:R-:W-:Y:S02]  /*11640*/  FFMA.FTZ R242, R183, c[0x0][0x2d0], -R174.reuse ;  /* 0x0000b400b7f27a23 */ /* 0x100fe400000108ae */
[----:B------:R-:W-:Y:S01]  /*11650*/  F2FP.PACK_AB R102, R178, R177 ;  /* 0x000000b1b266723e */ /* 0x000fe200000000ff */
[C---:B----4-:R-:W-:Y:S01]  /*11660*/  HMMA.16816.F32 R84, R128.reuse, R108, R84 ;  /* 0x0000006c8054723c */ /* 0x050fe20000001854 */
[----:B------:R-:W-:Y:S03]  /*11670*/  MUFU.EX2 R239, R239 ;  /* 0x000000ef00ef7308 */ /* 0x000fe60000000800 */
[----:B---3--:R-:W-:Y:S01]  /*11680*/  F2FP.PACK_AB R103, R182, R181 ;  /* 0x000000b5b667723e */ /* 0x008fe200000000ff */
[--C-:B------:R-:W-:Y:S02]  /*11690*/  FFMA.FTZ R183, R236, c[0x0][0x2d0], -R161.reuse ;  /* 0x0000b400ecb77a23 */ /* 0x100fe400000108a1 */
[--C-:B------:R-:W-:Y:S01]  /*116a0*/  FFMA.FTZ R234, R234, c[0x0][0x2d0], -R161.reuse ;  /* 0x0000b400eaea7a23 */ /* 0x100fe200000108a1 */
[C---:B------:R-:W-:Y:S01]  /*116b0*/  HMMA.16816.F32 R88, R128.reuse, R110, R88 ;  /* 0x0000006e8058723c */ /* 0x040fe20000001858 */
[----:B------:R-:W2:Y:S02]  /*116c0*/  LDSM.16.MT88.4 R108, [R198+0x900] ;  /* 0x00090000c66c783b */ /* 0x000ea40000004200 */
[----:B------:R-:W-:Y:S01]  /*116d0*/  MUFU.EX2 R240, R240 ;  /* 0x000000f000f07308 */ /* 0x000fe20000000800 */
[--C-:B------:R-:W-:Y:S02]  /*116e0*/  FFMA.FTZ R236, R238, c[0x0][0x2d0], -R161.reuse ;  /* 0x0000b400eeec7a23 */ /* 0x100fe400000108a1 */
[--C-:B------:R-:W-:Y:S02]  /*116f0*/  FFMA.FTZ R238, R162, c[0x0][0x2d0], -R161.reuse ;  /* 0x0000b400a2ee7a23 */ /* 0x100fe400000108a1 */
[C---:B-1----:R-:W-:Y:S04]  /*11700*/  HMMA.16816.F32 R92, R128.reuse, R104, R92 ;  /* 0x00000068805c723c */ /* 0x042fe8000000185c */
[--C-:B------:R-:W-:Y:S01]  /*11710*/  FFMA.FTZ R241, R232, c[0x0][0x2d0], -R161.reuse ;  /* 0x0000b400e8f17a23 */ /* 0x100fe200000108a1 */
[----:B------:R-:W-:Y:S01]  /*11720*/  MUFU.EX2 R237, R237 ;  /* 0x000000ed00ed7308 */ /* 0x000fe20000000800 */
[--C-:B------:R-:W-:Y:S02]  /*11730*/  FFMA.FTZ R175, R175, c[0x0][0x2d0], -R174.reuse ;  /* 0x0000b400afaf7a23 */ /* 0x100fe400000108ae */
[----:B------:R-:W-:Y:S01]  /*11740*/  HMMA.16816.F32 R96, R128, R106, R96 ;  /* 0x0000006a8060723c */ /* 0x000fe20000001860 */
[----:B------:R-:W1:Y:S03]  /*11750*/  LDSM.16.MT88.4 R104, [R196+0x2900] ;  /* 0x00290000c468783b */ /* 0x000e660000004200 */
[--C-:B------:R-:W-:Y:S02]  /*11760*/  FFMA.FTZ R232, R173, c[0x0][0x2d0], -R174.reuse ;  /* 0x0000b400ade87a23 */ /* 0x100fe400000108ae */
[--C-:B------:R-:W-:Y:S01]  /*11770*/  FFMA.FTZ R172, R172, c[0x0][0x2d0], -R174.reuse ;  /* 0x0000b400acac7a23 */ /* 0x100fe200000108ae */
[----:B------:R-:W-:Y:S01]  /*11780*/  MUFU.EX2 R242, R242 ;  /* 0x000000f200f27308 */ /* 0x000fe20000000800 */
[C---:B------:R-:W-:Y:S05]  /*11790*/  HMMA.16816.F32 R4, R100.reuse, R112, R4 ;  /* 0x000000706404723c */ /* 0x040fea0000001804 */
[----:B------:R-:W-:Y:S02]  /*117a0*/  FFMA.FTZ R174, R163, c[0x0][0x2d0], -R174 ;  /* 0x0000b400a3ae7a23 */ /* 0x000fe400000108ae */
[--C-:B------:R-:W-:Y:S01]  /*117b0*/  FFMA.FTZ R134, R134, c[0x0][0x2d0], -R161.reuse ;  /* 0x0000b40086867a23 */ /* 0x100fe200000108a1 */
[C---:B------:R-:W-:Y:S01]  /*117c0*/  HMMA.16816.F32 R8, R100.reuse, R114, R8 ;  /* 0x000000726408723c */ /* 0x040fe20000001808 */
[----:B------:R-:W-:Y:S01]  /*117d0*/  LDSM.16.MT88.4 R112, [R198+0x4900] ;  /* 0x00490000c670783b */ /* 0x000fe20000004200 */
[----:B------:R-:W-:Y:S02]  /*117e0*/  MUFU.EX2 R183, R183 ;  /* 0x000000b700b77308 */ /* 0x000fe40000000800 */
[----:B------:R-:W-:Y:S02]  /*117f0*/  FFMA.FTZ R161, R133, c[0x0][0x2d0], -R161 ;  /* 0x0000b40085a17a23 */ /* 0x000fe400000108a1 */
[----:B------:R-:W-:Y:S02]  /*11800*/  FFMA.FTZ R170, R2, R235, R170 ;  /* 0x000000eb02aa7223 */ /* 0x000fe400000100aa */
[----:B------:R-:W-:Y:S01]  /*11810*/  FFMA.FTZ R166, R0, R233, R166 ;  /* 0x000000e900a67223 */ /* 0x000fe200000100a6 */
[C---:B--2---:R-:W-:Y:S03]  /*11820*/  HMMA.16816.F32 R12, R100.reuse, R108, R12 ;  /* 0x0000006c640c723c */ /* 0x044fe6000000180c */
[----:B------:R2:W-:Y:S01]  /*11830*/  MUFU.EX2 R133, R161 ;  /* 0x000000a100857308 */ /* 0x0005e20000000800 */
[----:B------:R-:W-:Y:S02]  /*11840*/  FADD.FTZ R169, R169, R170 ;  /* 0x000000aaa9a97221 */ /* 0x000fe40000010000 */
[----:B------:R-:W-:Y:S02]  /*11850*/  FADD.FTZ R165, R165, R166 ;  /* 0x000000a6a5a57221 */ /* 0x000fe40000010000 */
[C---:B------:R-:W-:Y:S01]  /*11860*/  HMMA.16816.F32 R16, R100.reuse, R110, R16 ;  /* 0x0000006e6410723c */ /* 0x040fe20000001810 */
[----:B------:R-:W3:Y:S03]  /*11870*/  LDSM.16.MT88.4 R108, [R203+0x4900] ;  /* 0x00490000cb6c783b */ /* 0x000ee60000004200 */
[----:B------:R-:W-:Y:S01]  /*11880*/  FADD.FTZ R0, R168, R169 ;  /* 0x000000a9a8007221 */ /* 0x000fe20000010000 */
[----:B------:R-:W-:Y:S01]  /*11890*/  MUFU.EX2 R234, R234 ;  /* 0x000000ea00ea7308 */ /* 0x000fe20000000800 */
[----:B------:R-:W-:Y:S02]  /*118a0*/  FADD.FTZ R2, R164, R165 ;  /* 0x000000a5a4027221 */ /* 0x000fe40000010000 */
[C---:B------:R-:W-:Y:S04]  /*118b0*/  HMMA.16816.F32 R20, R100.reuse, R116, R20 ;  /* 0x000000746414723c */ /* 0x040fe80000001814 */
[----:B------:R-:W-:Y:S02]  /*118c0*/  FADD.FTZ R0, R167, R0 ;  /* 0x00000000a7007221 */ /* 0x000fe40000010000 */
[----:B------:R-:W-:Y:S01]  /*118d0*/  FADD.FTZ R2, R135, R2 ;  /* 0x0000000287027221 */ /* 0x000fe20000010000 */
[----:B------:R-:W-:Y:S01]  /*118e0*/  MUFU.EX2 R236, R236 ;  /* 0x000000ec00ec7308 */ /* 0x000fe20000000800 */
[C---:B------:R-:W-:Y:S01]  /*118f0*/  HMMA.16816.F32 R24, R100.reuse, R118, R24 ;  /* 0x000000766418723c */ /* 0x040fe20000001818 */
[----:B------:R-:W-:Y:S03]  /*11900*/  LDSM.16.MT88.4 R116, [R196+0x4900] ;  /* 0x00490000c474783b */ /* 0x000fe60000004200 */
[----:B------:R-:W-:Y:S01]  /*11910*/  MOV R135, R132 ;  /* 0x0000008400877202 */ /* 0x000fe20000000f00 */
[----:B------:R-:W-:Y:S01]  /*11920*/  FADD.FTZ R171, R171, R0 ;  /* 0x00000000abab7221 */ /* 0x000fe20000010000 */
[----:B------:R-:W-:Y:S01]  /*11930*/  MOV R0, R3 ;  /* 0x0000000300007202 */ /* 0x000fe20000000f00 */
[----:B------:R-:W-:Y:S01]  /*11940*/  FADD.FTZ R179, R179, R2 ;  /* 0x00000002b3b37221 */ /* 0x000fe20000010000 */
[C---:B------:R-:W-:Y:S01]  /*11950*/  HMMA.16816.F32 R28, R100.reuse, R120, R28 ;  /* 0x00000078641c723c */ /* 0x040fe2000000181c */
[----:B--2---:R-:W-:Y:S01]  /*11960*/  LDSM.16.MT88.4 R160, [R203+0x5900] ;  /* 0x00590000cba0783b */ /* 0x004fe20000004200 */
[----:B------:R-:W-:Y:S02]  /*11970*/  MUFU.EX2 R241, R241 ;  /* 0x000000f100f17308 */ /* 0x000fe40000000800 */
[----:B------:R-:W-:Y:S02]  /*11980*/  FADD.FTZ R176, R176, R171 ;  /* 0x000000abb0b07221 */ /* 0x000fe40000010000 */
[----:B------:R-:W-:Y:S02]  /*11990*/  FADD.FTZ R180, R180, R179 ;  /* 0x000000b3b4b47221 */ /* 0x000fe40000010000 */
[C---:B------:R-:W-:Y:S01]  /*119a0*/  HMMA.16816.F32 R32, R100.reuse, R122, R32 ;  /* 0x0000007a6420723c */ /* 0x040fe20000001820 */
[----:B------:R-:W-:Y:S03]  /*119b0*/  LDSM.16.MT88.4 R120, [R198+0x1100] ;  /* 0x00110000c678783b */ /* 0x000fe60000004200 */
[----:B------:R-:W-:Y:S01]  /*119c0*/  MUFU.EX2 R175, R175 ;  /* 0x000000af00af7308 */ /* 0x000fe20000000800 */
[----:B------:R-:W-:Y:S02]  /*119d0*/  FADD.FTZ R177, R177, R176 ;  /* 0x000000b0b1b17221 */ /* 0x000fe40000010000 */
[----:B------:R-:W-:Y:S01]  /*119e0*/  FADD.FTZ R181, R181, R180 ;  /* 0x000000b4b5b57221 */ /* 0x000fe20000010000 */
[C---:B------:R-:W-:Y:S04]  /*119f0*/  HMMA.16816.F32 R36, R100.reuse, R124, R36 ;  /* 0x0000007c6424723c */ /* 0x040fe80000001824 */
[----:B------:R-:W-:Y:S02]  /*11a00*/  FADD.FTZ R178, R178, R177 ;  /* 0x000000b1b2b27221 */ /* 0x000fe40000010000 */
[----:B------:R-:W2:Y:S01]  /*11a10*/  MUFU.EX2 R232, R232 ;  /* 0x000000e800e87308 */ /* 0x000ea20000000800 */
[----:B------:R-:W-:Y:S01]  /*11a20*/  FADD.FTZ R182, R182, R181 ;  /* 0x000000b5b6b67221 */ /* 0x000fe20000010000 */
[C---:B------:R-:W-:Y:S01]  /*11a30*/  HMMA.16816.F32 R40, R100.reuse, R126, R40 ;  /* 0x0000007e6428723c */ /* 0x040fe20000001828 */
[----:B------:R-:W-:Y:S07]  /*11a40*/  LDSM.16.MT88.4 R124, [R196+0x1100] ;  /* 0x00110000c47c783b */ /* 0x000fee0000004200 */
[C---:B------:R-:W-:Y:S01]  /*11a50*/  HMMA.16816.F32 R44, R100.reuse, R136, R44 ;  /* 0x00000088642c723c */ /* 0x040fe2000000182c */
[----:B------:R-:W-:Y:S07]  /*11a60*/  MUFU.EX2 R172, R172 ;  /* 0x000000ac00ac7308 */ /* 0x000fee0000000800 */
[C---:B------:R-:W-:Y:S03]  /*11a70*/  HMMA.16816.F32 R48, R100.reuse, R138, R48 ;  /* 0x0000008a6430723c */ /* 0x040fe60000001830 */
[----:B------:R-:W4:Y:S01]  /*11a80*/  MUFU.EX2 R173, R174 ;  /* 0x000000ae00ad7308 */ /* 0x000f220000000800 */
[----:B--2---:R-:W-:Y:S04]  /*11a90*/  F2FP.PACK_AB R136, R232, R175 ;  /* 0x000000afe888723e */ /* 0x004fe800000000ff */
[C---:B------:R-:W-:Y:S05]  /*11aa0*/  HMMA.16816.F32 R52, R100.reuse, R140, R52 ;  /* 0x0000008c6434723c */ /* 0x040fea0000001834 */
[----:B------:R-:W2:Y:S03]  /*11ab0*/  MUFU.EX2 R238, R238 ;  /* 0x000000ee00ee7308 */ /* 0x000ea60000000800 */
[C---:B------:R-:W-:Y:S01]  /*11ac0*/  HMMA.16816.F32 R56, R100.reuse, R142, R56 ;  /* 0x0000008e6438723c */ /* 0x040fe20000001838 */
[----:B------:R-:W-:Y:S06]  /*11ad0*/  LDSM.16.MT88.4 R140, [R196+0x1900] ;  /* 0x00190000c48c783b */ /* 0x000fec0000004200 */
[----:B------:R-:W5:Y:S01]  /*11ae0*/  MUFU.EX2 R134, R134 ;  /* 0x0000008600867308 */ /* 0x000f620000000800 */
[C---:B-1----:R-:W-:Y:S04]  /*11af0*/  HMMA.16816.F32 R60, R100.reuse, R104, R60 ;  /* 0x00000068643c723c */ /* 0x042fe8000000183c */
[----:B----4-:R-:W-:Y:S04]  /*11b00*/  F2FP.PACK_AB R138, R173, R172 ;  /* 0x000000acad8a723e */ /* 0x010fe800000000ff */
[C---:B------:R-:W-:Y:S01]  /*11b10*/  HMMA.16816.F32 R64, R100.reuse, R106, R64 ;  /* 0x0000006a6440723c */ /* 0x040fe20000001840 */
[----:B------:R-:W1:Y:S03]  /*11b20*/  LDSM.16.MT88.4 R104, [R197+0x4900] ;  /* 0x00490000c568783b */ /* 0x000e660000004200 */
[----:B--2---:R-:W-:Y:S04]  /*11b30*/  F2FP.PACK_AB R137, R243, R238 ;  /* 0x000000eef389723e */ /* 0x004fe800000000ff */
[C---:B---3--:R-:W-:Y:S04]  /*11b40*/  HMMA.16816.F32 R68, R100.reuse, R108, R68 ;  /* 0x0000006c6444723c */ /* 0x048fe80000001844 */
[----:B-----5:R-:W-:Y:S04]  /*11b50*/  F2FP.PACK_AB R139, R133, R134 ;  /* 0x00000086858b723e */ /* 0x020fe800000000ff */
[C---:B------:R-:W-:Y:S01]  /*11b60*/  HMMA.16816.F32 R72, R100.reuse, R110, R72 ;  /* 0x0000006e6448723c */ /* 0x040fe20000001848 */
[----:B------:R-:W2:Y:S07]  /*11b70*/  LDSM.16.MT88.4 R108, [R203+0x1100] ;  /* 0x00110000cb6c783b */ /* 0x000eae0000004200 */
[C---:B------:R-:W-:Y:S08]  /*11b80*/  HMMA.16816.F32 R76, R100.reuse, R112, R76 ;  /* 0x00000070644c723c */ /* 0x040ff0000000184c */
[C---:B------:R-:W-:Y:S01]  /*11b90*/  HMMA.16816.F32 R80, R100.reuse, R114, R80 ;  /* 0x000000726450723c */ /* 0x040fe20000001850 */
[----:B------:R-:W3:Y:S07]  /*11ba0*/  LDSM.16.MT88.4 R112, [R197+0x1100] ;  /* 0x00110000c570783b */ /* 0x000eee0000004200 */
[C---:B-1----:R-:W-:Y:S08]  /*11bb0*/  HMMA.16816.F32 R84, R100.reuse, R104, R84 ;  /* 0x000000686454723c */ /* 0x042ff00000001854 */
[C---:B------:R-:W-:Y:S01]  /*11bc0*/  HMMA.16816.F32 R88, R100.reuse, R106, R88 ;  /* 0x0000006a6458723c */ /* 0x040fe20000001858 */
[----:B------:R-:W1:Y:S07]  /*11bd0*/  LDSM.16.MT88.4 R104, [R203+0x3100] ;  /* 0x00310000cb68783b */ /* 0x000e6e0000004200 */
[C---:B------:R-:W-:Y:S08]  /*11be0*/  HMMA.16816.F32 R92, R100.reuse, R116, R92 ;  /* 0x00000074645c723c */ /* 0x040ff0000000185c */
[----:B------:R-:W-:Y:S01]  /*11bf0*/  HMMA.16816.F32 R96, R100, R118, R96 ;  /* 0x000000766460723c */ /* 0x000fe20000001860 */
[----:B------:R-:W4:Y:S06]  /*11c00*/  LDSM.16.MT88.4 R116, [R198+0x3100] ;  /* 0x00310000c674783b */ /* 0x000f2c0000004200 */
[----:B------:R-:W-:Y:S01]  /*11c10*/  F2FP.PACK_AB R100, R240, R239 ;  /* 0x000000eff064723e */ /* 0x000fe200000000ff */
[----:B------:R-:W-:Y:S01]  /*11c20*/  FADD.FTZ R239, R239, R178 ;  /* 0x000000b2efef7221 */ /* 0x000fe20000010000 */
[----:B------:R-:W-:Y:S03]  /*11c30*/  F2FP.PACK_AB R102, R242, R237 ;  /* 0x000000edf266723e */ /* 0x000fe600000000ff */
[----:B------:R-:W-:Y:S01]  /*11c40*/  F2FP.PACK_AB R101, R234, R183 ;  /* 0x000000b7ea65723e */ /* 0x000fe200000000ff */
[----:B------:R-:W-:Y:S01]  /*11c50*/  FADD.FTZ R240, R240, R239 ;  /* 0x000000eff0f07221 */ /* 0x000fe20000010000 */
[----:B------:R-:W-:Y:S03]  /*11c60*/  F2FP.PACK_AB R103, R241, R236 ;  /* 0x000000ecf167723e */ /* 0x000fe600000000ff */
[----:B------:R-:W-:Y:S04]  /*11c70*/  FADD.FTZ R237, R237, R240 ;  /* 0x000000f0eded7221 */ /* 0x000fe80000010000 */
[C---:B--2---:R-:W-:Y:S03]  /*11c80*/  HMMA.16816.F32 R4, R100.reuse, R108, R4 ;  /* 0x0000006c6404723c */ /* 0x044fe60000001804 */
[----:B------:R-:W-:Y:S04]  /*11c90*/  FADD.FTZ R242, R242, R237 ;  /* 0x000000edf2f27221 */ /* 0x000fe80000010000 */
[----:B------:R-:W-:Y:S01]  /*11ca0*/  FADD.FTZ R175, R175, R242 ;  /* 0x000000f2afaf7221 */ /* 0x000fe20000010000 */
[C---:B------:R-:W-:Y:S01]  /*11cb0*/  HMMA.16816.F32 R8, R100.reuse, R110, R8 ;  /* 0x0000006e6408723c */ /* 0x040fe20000001808 */
[----:B------:R-:W2:Y:S03]  /*11cc0*/  LDSM.16.MT88.4 R108, [R197+0x3100] ;  /* 0x00310000c56c783b */ /* 0x000ea60000004200 */
[----:B------:R-:W-:Y:S04]  /*11cd0*/  FADD.FTZ R175, R232, R175 ;  /* 0x000000afe8af7221 */ /* 0x000fe80000010000 */
[C---:B------:R-:W-:Y:S04]  /*11ce0*/  HMMA.16816.F32 R12, R100.reuse, R120, R12 ;  /* 0x00000078640c723c */ /* 0x040fe8000000180c */
[----:B------:R-:W-:Y:S04]  /*11cf0*/  FADD.FTZ R172, R172, R175 ;  /* 0x000000afacac7221 */ /* 0x000fe80000010000 */
[C---:B------:R-:W-:Y:S04]  /*11d00*/  HMMA.16816.F32 R16, R100.reuse, R122, R16 ;  /* 0x0000007a6410723c */ /* 0x040fe80000001810 */
[----:B------:R-:W-:Y:S04]  /*11d10*/  FADD.FTZ R235, R173, R172 ;  /* 0x000000acadeb7221 */ /* 0x000fe80000010000 */
[C---:B---3--:R-:W-:Y:S08]  /*11d20*/  HMMA.16816.F32 R20, R100.reuse, R112, R20 ;  /* 0x000000706414723c */ /* 0x048ff00000001814 */
[C---:B------:R-:W-:Y:S01]  /*11d30*/  HMMA.16816.F32 R24, R100.reuse, R114, R24 ;  /* 0x000000726418723c */ /* 0x040fe20000001818 */
[----:B------:R-:W3:Y:S07]  /*11d40*/  LDSM.16.MT88.4 R112, [R196+0x3100] ;  /* 0x00310000c470783b */ /* 0x000eee0000004200 */
[C---:B------:R-:W-:Y:S08]  /*11d50*/  HMMA.16816.F32 R28, R100.reuse, R124, R28 ;  /* 0x0000007c641c723c */ /* 0x040ff0000000181c */
[C---:B------:R-:W-:Y:S01]  /*11d60*/  HMMA.16816.F32 R32, R100.reuse, R126, R32 ;  /* 0x0000007e6420723c */ /* 0x040fe20000001820 */
[----:B------:R-:W-:Y:S07]  /*11d70*/  LDSM.16.MT88.4 R124, [R203+0x1900] ;  /* 0x00190000cb7c783b */ /* 0x000fee0000004200 */
[C---:B-1----:R-:W-:Y:S08]  /*11d80*/  HMMA.16816.F32 R36, R100.reuse, R104, R36 ;  /* 0x000000686424723c */ /* 0x042ff00000001824 */
[C---:B------:R-:W-:Y:S01]  /*11d90*/  HMMA.16816.F32 R40, R100.reuse, R106, R40 ;  /* 0x0000006a6428723c */ /* 0x040fe20000001828 */
[----:B------:R-:W1:Y:S07]  /*11da0*/  LDSM.16.MT88.4 R104, [R203+0x5100] ;  /* 0x00510000cb68783b */ /* 0x000e6e0000004200 */
[C---:B----4-:R-:W-:Y:S08]  /*11db0*/  HMMA.16816.F32 R44, R100.reuse, R116, R44 ;  /* 0x00000074642c723c */ /* 0x050ff0000000182c */
[C---:B------:R-:W-:Y:S01]  /*11dc0*/  HMMA.16816.F32 R48, R100.reuse, R118, R48 ;  /* 0x000000766430723c */ /* 0x040fe20000001830 */
[----:B------:R-:W4:Y:S07]  /*11dd0*/  LDSM.16.MT88.4 R116, [R198+0x5100] ;  /* 0x00510000c674783b */ /* 0x000f2e0000004200 */
[C---:B--2---:R-:W-:Y:S08]  /*11de0*/  HMMA.16816.F32 R52, R100.reuse, R108, R52 ;  /* 0x0000006c6434723c */ /* 0x044ff00000001834 */
[C---:B------:R-:W-:Y:S01]  /*11df0*/  HMMA.16816.F32 R56, R100.reuse, R110, R56 ;  /* 0x0000006e6438723c */ /* 0x040fe20000001838 */
[----:B------:R-:W2:Y:S07]  /*11e00*/  LDSM.16.MT88.4 R108, [R197+0x5100] ;  /* 0x00510000c56c783b */ /* 0x000eae0000004200 */
[C---:B---3--:R-:W-:Y:S08]  /*11e10*/  HMMA.16816.F32 R60, R100.reuse, R112, R60 ;  /* 0x00000070643c723c */ /* 0x048ff0000000183c */
[C---:B------:R-:W-:Y:S01]  /*11e20*/  HMMA.16816.F32 R64, R100.reuse, R114, R64 ;  /* 0x000000726440723c */ /* 0x040fe20000001840 */
[----:B------:R-:W3:Y:S07]  /*11e30*/  LDSM.16.MT88.4 R112, [R196+0x5100] ;  /* 0x00510000c470783b */ /* 0x000eee0000004200 */
[C---:B-1----:R-:W-:Y:S08]  /*11e40*/  HMMA.16816.F32 R68, R100.reuse, R104, R68 ;  /* 0x000000686444723c */ /* 0x042ff00000001844 */
[C---:B------:R-:W-:Y:S01]  /*11e50*/  HMMA.16816.F32 R72, R100.reuse, R106, R72 ;  /* 0x0000006a6448723c */ /* 0x040fe20000001848 */
[----:B------:R-:W-:Y:S07]  /*11e60*/  LDSM.16.MT88.4 R104, [R197+0x1900] ;  /* 0x00190000c568783b */ /* 0x000fee0000004200 */
[C---:B----4-:R-:W-:Y:S08]  /*11e70*/  HMMA.16816.F32 R76, R100.reuse, R116, R76 ;  /* 0x00000074644c723c */ /* 0x050ff0000000184c */
[C---:B------:R-:W-:Y:S01]  /*11e80*/  HMMA.16816.F32 R80, R100.reuse, R118, R80 ;  /* 0x000000766450723c */ /* 0x040fe20000001850 */
[----:B------:R-:W1:Y:S07]  /*11e90*/  LDSM.16.MT88.4 R116, [R198+0x1900] ;  /* 0x00190000c674783b */ /* 0x000e6e0000004200 */
[C---:B--2---:R-:W-:Y:S08]  /*11ea0*/  HMMA.16816.F32 R84, R100.reuse, R108, R84 ;  /* 0x0000006c6454723c */ /* 0x044ff00000001854 */
[C---:B------:R-:W-:Y:S08]  /*11eb0*/  HMMA.16816.F32 R88, R100.reuse, R110, R88 ;  /* 0x0000006e6458723c */ /* 0x040ff00000001858 */
[C---:B---3--:R-:W-:Y:S08]  /*11ec0*/  HMMA.16816.F32 R92, R100.reuse, R112, R92 ;  /* 0x00000070645c723c */ /* 0x048ff0000000185c */
[----:B------:R-:W-:Y:S08]  /*11ed0*/  HMMA.16816.F32 R96, R100, R114, R96 ;  /* 0x000000726460723c */ /* 0x000ff00000001860 */
[C---:B------:R-:W-:Y:S01]  /*11ee0*/  HMMA.16816.F32 R128, R136.reuse, R124, R4 ;  /* 0x0000007c8880723c */ /* 0x040fe20000001804 */
[----:B------:R-:W2:Y:S07]  /*11ef0*/  LDSM.16.MT88.4 R4, [R198+0x5900] ;  /* 0x00590000c604783b */ /* 0x000eae0000004200 */
[C---:B------:R-:W-:Y:S01]  /*11f00*/  HMMA.16816.F32 R124, R136.reuse, R126, R8 ;  /* 0x0000007e887c723c */ /* 0x040fe20000001808 */
[----:B------:R-:W3:Y:S07]  /*11f10*/  LDSM.16.MT88.4 R8, [R197+0x5900] ;  /* 0x00590000c508783b */ /* 0x000eee0000004200 */
[C---:B-1----:R-:W-:Y:S01]  /*11f20*/  HMMA.16816.F32 R120, R136.reuse, R116, R12 ;  /* 0x000000748878723c */ /* 0x042fe2000000180c */
[----:B------:R-:W1:Y:S07]  /*11f30*/  LDSM.16.MT88.4 R12, [R196+0x5900] ;  /* 0x00590000c40c783b */ /* 0x000e6e0000004200 */
        /* <DEDUP_REMOVED lines=15> */
[C---:B--2---:R-:W-:Y:S07]  /*12030*/  HMMA.16816.F32 R76, R136.reuse, R4, R76 ;  /* 0x00000004884c723c */ /* 0x044fee000000184c */
[----:B------:R-:W-:Y:S01]  /*12040*/  FADD.FTZ R5, R183, R182 ;  /* 0x000000b6b7057221 */ /* 0x000fe20000010000 */
[C---:B------:R-:W-:Y:S04]  /*12050*/  HMMA.16816.F32 R80, R136.reuse, R6, R80 ;  /* 0x000000068850723c */ /* 0x040fe80000001850 */
[----:B------:R-:W-:Y:S04]  /*12060*/  FADD.FTZ R5, R234, R5 ;  /* 0x00000005ea057221 */ /* 0x000fe80000010000 */
[C---:B---3--:R-:W-:Y:S04]  /*12070*/  HMMA.16816.F32 R84, R136.reuse, R8, R84 ;  /* 0x000000088854723c */ /* 0x048fe80000001854 */
[----:B------:R-:W-:Y:S04]  /*12080*/  FADD.FTZ R236, R236, R5 ;  /* 0x00000005ecec7221 */ /* 0x000fe80000010000 */
[C---:B------:R-:W-:Y:S04]  /*12090*/  HMMA.16816.F32 R88, R136.reuse, R10, R88 ;  /* 0x0000000a8858723c */ /* 0x040fe80000001858 */
[----:B------:R-:W-:Y:S04]  /*120a0*/  FADD.FTZ R241, R241, R236 ;  /* 0x000000ecf1f17221 */ /* 0x000fe80000010000 */
[C---:B-1----:R-:W-:Y:S04]  /*120b0*/  HMMA.16816.F32 R92, R136.reuse, R12, R92 ;  /* 0x0000000c885c723c */ /* 0x042fe8000000185c */
[----:B------:R-:W-:Y:S04]  /*120c0*/  FADD.FTZ R238, R238, R241 ;  /* 0x000000f1eeee7221 */ /* 0x000fe80000010000 */
[----:B------:R-:W-:Y:S04]  /*120d0*/  HMMA.16816.F32 R96, R136, R14, R96 ;  /* 0x0000000e8860723c */ /* 0x000fe80000001860 */
[----:B------:R-:W-:Y:S04]  /*120e0*/  FADD.FTZ R243, R243, R238 ;  /* 0x000000eef3f37221 */ /* 0x000fe80000010000 */
[----:B------:R-:W-:Y:S04]  /*120f0*/  FADD.FTZ R134, R134, R243 ;  /* 0x000000f386867221 */ /* 0x000fe80000010000 */
[----:B------:R-:W-:Y:S01]  /*12100*/  FADD.FTZ R233, R133, R134 ;  /* 0x0000008685e97221 */ /* 0x000fe20000010000 */
[----:B------:R-:W-:-:S05]  /*12110*/  @P0 BRA `(.L_x_129) ;  /* 0xffffd34000000947 */ /* 0x000fca000383ffff */
.L_x_128:
[----:B------:R-:W1:Y:S01]  /*12120*/  SHFL.BFLY PT, R0, R233, 0x2, 0x1f ;  /* 0x0c401f00e9007f89 */ /* 0x000e6200000e0000 */
[----:B------:R-:W-:-:S02]  /*12130*/  MOV R2, RZ ;  /* 0x000000ff00027202 */ /* 0x000fc40000000f00 */
[----:B------:R-:W-:Y:S01]  /*12140*/  MOV R4, RZ ;  /* 0x000000ff00047202 */ /* 0x000fe20000000f00 */
[----:B------:R-:W2:Y:S01]  /*12150*/  SHFL.BFLY PT, R6, R235, 0x2, 0x1f ;  /* 0x0c401f00eb067f89 */ /* 0x000ea200000e0000 */
[----:B------:R-:W-:Y:S02]  /*12160*/  MOV R10, 0xff800000 ;  /* 0xff800000000a7802 */ /* 0x000fe40000000f00 */
[----:B------:R-:W-:Y:S02]  /*12170*/  MOV R12, 0xff800000 ;  /* 0xff800000000c7802 */ /* 0x000fe40000000f00 */
[----:B------:R-:W-:Y:S01]  /*12180*/  PLOP3.LUT P2, PT, PT, PT, PT, 0x8, 0x0 ;  /* 0x000000000000781c */ /* 0x000fe20003f4e170 */
[----:B-1----:R-:W-:Y:S02]  /*12190*/  FADD.FTZ R7, R0, R233 ;  /* 0x000000e900077221 */ /* 0x002fe40000010000 */
[----:B--2---:R-:W-:-:S03]  /*121a0*/  FADD.FTZ R6, R6, R235 ;  /* 0x000000eb06067221 */ /* 0x004fc60000010000 */
[----:B------:R-:W1:Y:S04]  /*121b0*/  SHFL.BFLY PT, R0, R7, 0x1, 0x1f ;  /* 0x0c201f0007007f89 */ /* 0x000e6800000e0000 */
[----:B------:R-:W2:Y:S01]  /*121c0*/  SHFL.BFLY PT, R5, R6, 0x1, 0x1f ;  /* 0x0c201f0006057f89 */ /* 0x000ea200000e0000 */
[----:B-1----:R-:W-:Y:S02]  /*121d0*/  FADD.FTZ R0, R0, R7 ;  /* 0x0000000700007221 */ /* 0x002fe40000010000 */
[----:B--2---:R-:W-:-:S03]  /*121e0*/  FADD.FTZ R5, R6, R5 ;  /* 0x0000000506057221 */ /* 0x004fc60000010000 */
[----:B------:R-:W-:Y:S02]  /*121f0*/  FSETP.NE.FTZ.AND P0, PT, R0, RZ, PT ;  /* 0x000000ff0000720b */ /* 0x000fe40003f15000 */
[----:B------:R-:W-:-:S11]  /*12200*/  FSETP.NE.FTZ.AND P1, PT, R5, RZ, PT ;  /* 0x000000ff0500720b */ /* 0x000fd60003f35000 */
[----:B------:R-:W1:Y:S01]  /*12210*/  @P0 MUFU.RCP R2, R0 ;  /* 0x0000000000020308 */ /* 0x000e620000001000 */
[----:B------:R-:W-:Y:S02]  /*12220*/  @P0 MOV R15, 0x3f317218 ;  /* 0x3f317218000f0802 */ /* 0x000fe40000000f00 */
[----:B------:R-:W-:-:S05]  /*12230*/  @P1 MOV R13, 0x3f317218 ;  /* 0x3f317218000d1802 */ /* 0x000fca0000000f00 */
[----:B------:R-:W2:Y:S01]  /*12240*/  @P1 MUFU.RCP R4, R5 ;  /* 0x0000000500041308 */ /* 0x000ea20000001000 */
[----:B------:R-:W-:-:S07]  /*12250*/  @P1 FMUL.FTZ R13, R13, c[0x0][0x2d0] ;  /* 0x0000b4000d0d1a20 */ /* 0x000fce0000410000 */
[----:B------:R-:W3:Y:S01]  /*12260*/  @P0 MUFU.LG2 R0, R0 ;  /* 0x0000000000000308 */ /* 0x000ee20000000c00 */
[C---:B-1----:R-:W-:Y:S02]  /*12270*/  FMUL.FTZ R130, R2.reuse, R130 ;  /* 0x0000008202827220 */ /* 0x042fe40000410000 */
[C---:B------:R-:W-:Y:S02]  /*12280*/  FMUL.FTZ R131, R2.reuse, R131 ;  /* 0x0000008302837220 */ /* 0x040fe40000410000 */
[C---:B------:R-:W-:Y:S02]  /*12290*/  FMUL.FTZ R126, R2.reuse, R126 ;  /* 0x0000007e027e7220 */ /* 0x040fe40000410000 */
[----:B------:R-:W-:Y:S01]  /*122a0*/  FMUL.FTZ R127, R2, R127 ;  /* 0x0000007f027f7220 */ /* 0x000fe20000410000 */
[----:B------:R-:W1:Y:S01]  /*122b0*/  @P1 MUFU.LG2 R5, R5 ;  /* 0x0000000500051308 */ /* 0x000e620000000c00 */
[C---:B--2---:R-:W-:Y:S02]  /*122c0*/  FMUL.FTZ R128, R4.reuse, R128 ;  /* 0x0000008004807220 */ /* 0x044fe40000410000 */
[----:B------:R-:W-:-:S02]  /*122d0*/  FMUL.FTZ R129, R4, R129 ;  /* 0x0000008104817220 */ /* 0x000fc40000410000 */
[C---:B------:R-:W-:Y:S02]  /*122e0*/  FMUL.FTZ R124, R4.reuse, R124 ;  /* 0x0000007c047c7220 */ /* 0x040fe40000410000 */
[----:B------:R-:W-:Y:S02]  /*122f0*/  FMUL.FTZ R125, R4, R125 ;  /* 0x0000007d047d7220 */ /* 0x000fe40000410000 */
[----:B---3--:R-:W-:Y:S02]  /*12300*/  @P0 FMUL.FTZ R14, R0, 0.69314718246459960938 ;  /* 0x3f317218000e0820 */ /* 0x008fe40000410000 */
[----:B------:R-:W-:Y:S02]  /*12310*/  @P0 FMUL.FTZ R0, R15, c[0x0][0x2d0] ;  /* 0x0000b4000f000a20 */ /* 0x000fe40000410000 */
[C---:B------:R-:W-:Y:S02]  /*12320*/  FMUL.FTZ R120, R4.reuse, R120 ;  /* 0x0000007804787220 */ /* 0x040fe40000410000 */
[----:B------:R-:W-:-:S02]  /*12330*/  FMUL.FTZ R121, R4, R121 ;  /* 0x0000007904797220 */ /* 0x000fc40000410000 */
[----:B-1----:R-:W-:Y:S02]  /*12340*/  @P1 FMUL.FTZ R5, R5, 0.69314718246459960938 ;  /* 0x3f31721805051820 */ /* 0x002fe40000410000 */
        /* <DEDUP_REMOVED lines=41> */
[----:B------:R-:W-:Y:S02]  /*125e0*/  FMUL.FTZ R97, R4, R97 ;  /* 0x0000006104617220 */ /* 0x000fe40000410000 */
        /* <DEDUP_REMOVED lines=43> */
[----:B------:R-:W-:Y:S02]  /*128a0*/  FMUL.FTZ R99, R2, R99 ;  /* 0x0000006302637220 */ /* 0x000fe40000410000 */
[----:B------:R-:W-:Y:S02]  /*128b0*/  @P1 FFMA.FTZ R10, R13, R132, R5 ;  /* 0x000000840d0a1223 */ /* 0x000fe40000010005 */
[----:B------:R-:W-:Y:S02]  /*128c0*/  @P0 FFMA.FTZ R12, R0, R3, R14 ;  /* 0x00000003000c0223 */ /* 0x000fe4000001000e */
.L_x_81:
[----:B------:R-:W-:Y:S01]  /*128d0*/  ULDC.64 UR4, c[0x0][0x118] ;  /* 0x0000460000047ab9 */ /* 0x000fe20000000a00 */
[----:B------:R-:W-:Y:S01]  /*128e0*/  SHF.R.S32.HI R0, RZ, 0x1f, R207 ;  /* 0x0000001fff007819 */ /* 0x000fe200000114cf */
[----:B------:R-:W-:Y:S05]  /*128f0*/  @P2 BRA `(.L_x_130) ;  /* 0x0000168000002947 */ /* 0x000fea0003800000 */
[----:B------:R-:W1:Y:S01]  /*12900*/  S2R R2, SR_TID.X ;  /* 0x0000000000027919 */ /* 0x000e620000002100 */
[----:B------:R-:W-:-:S02]  /*12910*/  F2FP.PACK_AB R7, R7, R6 ;  /* 0x000000060707723e */ /* 0x000fc400000000ff */
[----:B------:R-:W-:Y:S01]  /*12920*/  F2FP.PACK_AB R8, R11, R8 ;  /* 0x000000080b08723e */ /* 0x000fe200000000ff */
[----:B------:R-:W-:Y:S01]  /*12930*/  BAR.SYNC.DEFER_BLOCKING 0x1, 0x100 ;  /* 0x0044000000007b1d */ /* 0x000fe20000010000 */
[----:B------:R-:W-:Y:S01]  /*12940*/  IMAD.MOV.U32 R11, RZ, RZ, 0x20 ;  /* 0x00000020ff0b7424 */ /* 0x000fe200078e00ff */
        /* <DEDUP_REMOVED lines=9> */
[----:B-1----:R-:W-:Y:S02]  /*129e0*/  SHF.R.S32.HI R3, RZ, 0x1f, R2 ;  /* 0x0000001fff037819 */ /* 0x002fe40000011402 */
[----:B------:R-:W-:-:S02]  /*129f0*/  F2FP.PACK_AB R112, R113, R112 ;  /* 0x000000707170723e */ /* 0x000fc400000000ff */
[----:B------:R-:W-:Y:S02]  /*12a00*/  LEA.HI R5, R3, R2, RZ, 0x2 ;  /* 0x0000000203057211 */ /* 0x000fe400078f10ff */
[----:B------:R-:W-:Y:S02]  /*12a10*/  F2FP.PACK_AB R114, R115, R114 ;  /* 0x000000727372723e */ /* 0x000fe400000000ff */
[--C-:B------:R-:W-:Y:S02]  /*12a20*/  SHF.R.S32.HI R14, RZ, 0x2, R5.reuse ;  /* 0x00000002ff0e7819 */ /* 0x100fe40000011405 */
[----:B------:R-:W-:Y:S02]  /*12a30*/  SHF.R.S32.HI R13, RZ, 0x1f, R5 ;  /* 0x0000001fff0d7819 */ /* 0x000fe40000011405 */
[----:B------:R-:W-:Y:S02]  /*12a40*/  LOP3.LUT R5, R5, 0xfffffffc, RZ, 0xc0, !PT ;  /* 0xfffffffc05057812 */ /* 0x000fe400078ec0ff */
[----:B------:R-:W-:-:S02]  /*12a50*/  LEA.HI R13, R13, R14, RZ, 0x3 ;  /* 0x0000000e0d0d7211 */ /* 0x000fc400078f18ff */
[----:B------:R-:W-:Y:S01]  /*12a60*/  F2FP.PACK_AB R108, R109, R108 ;  /* 0x0000006c6d6c723e */ /* 0x000fe200000000ff */
[----:B------:R-:W-:Y:S01]  /*12a70*/  IMAD.IADD R18, R2, 0x1, -R5 ;  /* 0x0000000102127824 */ /* 0x000fe200078e0a05 */
[----:B------:R-:W-:Y:S02]  /*12a80*/  LOP3.LUT R13, R13, 0xfffffff8, RZ, 0xc0, !PT ;  /* 0xfffffff80d0d7812 */ /* 0x000fe400078ec0ff */
[----:B------:R-:W-:Y:S02]  /*12a90*/  F2FP.PACK_AB R110, R111, R110 ;  /* 0x0000006e6f6e723e */ /* 0x000fe400000000ff */
[----:B------:R-:W-:Y:S01]  /*12aa0*/  F2FP.PACK_AB R104, R105, R104 ;  /* 0x000000686968723e */ /* 0x000fe200000000ff */
[----:B------:R-:W-:Y:S01]  /*12ab0*/  IMAD.IADD R14, R14, 0x1, -R13 ;  /* 0x000000010e0e7824 */ /* 0x000fe200078e0a0d */
[----:B------:R-:W-:Y:S02]  /*12ac0*/  LEA.HI R13, R3, R2, RZ, 0x5 ;  /* 0x00000002030d7211 */ /* 0x000fe400078f28ff */
[----:B------:R-:W-:Y:S01]  /*12ad0*/  F2FP.PACK_AB R106, R107, R106 ;  /* 0x0000006a6b6a723e */ /* 0x000fe200000000ff */
[----:B------:R-:W-:Y:S01]  /*12ae0*/  IMAD.SHL.U32 R16, R14, 0x40, RZ ;  /* 0x000000400e107824 */ /* 0x000fe200078e00ff */
[----:B------:R-:W-:-:S02]  /*12af0*/  SHF.R.S32.HI R15, RZ, 0x5, R13 ;  /* 0x00000005ff0f7819 */ /* 0x000fc4000001140d */
[----:B------:R-:W-:Y:S02]  /*12b00*/  LOP3.LUT R6, R14, 0x1, RZ, 0xc0, !PT ;  /* 0x000000010e067812 */ /* 0x000fe400078ec0ff */
[----:B------:R-:W-:Y:S01]  /*12b10*/  LOP3.LUT R16, R16, 0x1c0, RZ, 0xc0, !PT ;  /* 0x000001c010107812 */ /* 0x000fe200078ec0ff */
[----:B------:R-:W-:Y:S01]  /*12b20*/  IMAD R5, R15, 0x200, R18 ;  /* 0x000002000f057824 */ /* 0x000fe200078e0212 */
[----:B------:R-:W-:Y:S02]  /*12b30*/  ISETP.NE.U32.AND P0, PT, R6, 0x1, PT ;  /* 0x000000010600780c */ /* 0x000fe40003f05070 */
[----:B------:R-:W-:Y:S02]  /*12b40*/  LEA.HI R16, R16, R16, RZ, 0x1d ;  /* 0x0000001010107211 */ /* 0x000fe400078fe8ff */
[----:B------:R-:W-:Y:S02]  /*12b50*/  R2P PR, R14, 0x6 ;  /* 0x000000060e007804 */ /* 0x000fe40000000000 */
[----:B------:R-:W-:Y:S01]  /*12b60*/  F2FP.PACK_AB R100, R101, R100 ;  /* 0x000000646564723e */ /* 0x000fe200000000ff */
[----:B------:R-:W-:Y:S01]  /*12b70*/  IMAD.U32 R5, R5, 0x2, R16 ;  /* 0x0000000205057824 */ /* 0x000fe200078e0010 */
[----:B------:R-:W-:-:S02]  /*12b80*/  F2FP.PACK_AB R102, R103, R102 ;  /* 0x000000666766723e */ /* 0x000fc400000000ff */
[----:B------:R-:W-:Y:S01]  /*12b90*/  F2FP.PACK_AB R36, R37, R36 ;  /* 0x000000242524723e */ /* 0x000fe200000000ff */
[----:B------:R-:W-:Y:S01]  /*12ba0*/  IMAD.SHL.U32 R5, R5, 0x2, RZ ;  /* 0x0000000205057824 */ /* 0x000fe200078e00ff */
[----:B------:R-:W-:Y:S02]  /*12bb0*/  F2FP.PACK_AB R38, R39, R38 ;  /* 0x000000262726723e */ /* 0x000fe400000000ff */
[----:B------:R-:W-:Y:S02]  /*12bc0*/  F2FP.PACK_AB R40, R41, R40 ;  /* 0x000000282928723e */ /* 0x000fe400000000ff */
[C---:B------:R-:W-:Y:S01]  /*12bd0*/  IADD3 R6, R5.reuse, 0x80, RZ ;  /* 0x0000008005067810 */ /* 0x040fe20007ffe0ff */
[----:B------:R-:W-:Y:S01]  /*12be0*/  STS [R5+0x80], R128 ;  /* 0x0000808005007388 */ /* 0x000fe20000000800 */
[----:B------:R-:W-:Y:S02]  /*12bf0*/  IADD3 R9, R5, 0x70, RZ ;  /* 0x0000007005097810 */ /* 0x000fe40007ffe0ff */
[----:B------:R-:W-:Y:S01]  /*12c00*/  @P0 IADD3 R9, R6, 0x10, RZ ;  /* 0x0000001006090810 */ /* 0x000fe20007ffe0ff */
[----:B------:R-:W-:Y:S01]  /*12c10*/  STS [R5+0x480], R130 ;  /* 0x0004808205007388 */ /* 0x000fe20000000800 */
[----:B------:R-:W-:Y:S01]  /*12c20*/  SEL R6, R11, 0xffffffe0, !P1 ;  /* 0xffffffe00b067807 */ /* 0x000fe20004800000 */
[----:B------:R-:W-:Y:S01]  /*12c30*/  IMAD.MOV.U32 R11, RZ, RZ, 0x40 ;  /* 0x00000040ff0b7424 */ /* 0x000fe200078e00ff */
[----:B------:R-:W-:Y:S01]  /*12c40*/  F2FP.PACK_AB R42, R43, R42 ;  /* 0x0000002a2b2a723e */ /* 0x000fe200000000ff */
[----:B------:R-:W-:Y:S01]  /*12c50*/  STS [R9], R124 ;  /* 0x0000007c09007388 */ /* 0x000fe20000000800 */
[----:B------:R-:W-:Y:S01]  /*12c60*/  F2FP.PACK_AB R44, R45, R44 ;  /* 0x0000002c2d2c723e */ /* 0x000fe200000000ff */
[----:B------:R-:W-:Y:S01]  /*12c70*/  IMAD.IADD R17, R5, 0x1, R6 ;  /* 0x0000000105117824 */ /* 0x000fe200078e0206 */
[----:B------:R-:W-:Y:S01]  /*12c80*/  SEL R14, R11, 0xffffffc0, !P2 ;  /* 0xffffffc00b0e7807 */ /* 0x000fe20005000000 */
[----:B------:R-:W-:Y:S01]  /*12c90*/  IMAD.IADD R11, R6, 0x1, R9 ;  /* 0x00000001060b7824 */ /* 0x000fe200078e0209 */
[----:B------:R-:W-:Y:S01]  /*12ca0*/  STS [R9+0x400], R126 ;  /* 0x0004007e09007388 */ /* 0x000fe20000000800 */
[----:B------:R-:W-:-:S02]  /*12cb0*/  F2FP.PACK_AB R46, R47, R46 ;  /* 0x0000002e2f2e723e */ /* 0x000fc400000000ff */
[--C-:B------:R-:W-:Y:S01]  /*12cc0*/  IMAD.IADD R19, R5, 0x1, R14.reuse ;  /* 0x0000000105137824 */ /* 0x100fe200078e020e */
[----:B------:R-:W-:Y:S01]  /*12cd0*/  STS [R17+0x80], R120 ;  /* 0x0000807811007388 */ /* 0x000fe20000000800 */
[C---:B------:R-:W-:Y:S01]  /*12ce0*/  IMAD.IADD R21, R14.reuse, 0x1, R9 ;  /* 0x000000010e157824 */ /* 0x040fe200078e0209 */
[----:B------:R-:W-:Y:S01]  /*12cf0*/  F2FP.PACK_AB R48, R49, R48 ;  /* 0x000000303130723e */ /* 0x000fe200000000ff */
[----:B------:R-:W-:Y:S01]  /*12d00*/  IMAD.IADD R23, R14, 0x1, R17 ;  /* 0x000000010e177824 */ /* 0x000fe200078e0211 */
[----:B------:R-:W-:Y:S01]  /*12d10*/  STS [R17+0x480], R122 ;  /* 0x0004807a11007388 */ /* 0x000fe20000000800 */
[----:B------:R-:W-:Y:S01]  /*12d20*/  IMAD.IADD R25, R11, 0x1, R14 ;  /* 0x000000010b197824 */ /* 0x000fe200078e020e */
[----:B------:R-:W-:Y:S02]  /*12d30*/  F2FP.PACK_AB R50, R51, R50 ;  /* 0x000000323332723e */ /* 0x000fe400000000ff */
[----:B------:R-:W-:Y:S01]  /*12d40*/  STS [R11], R116 ;  /* 0x000000740b007388 */ /* 0x000fe20000000800 */
        /* <DEDUP_REMOVED lines=11> */
[----:B------:R-:W-:Y:S01]  /*12e00*/  STS [R21], R108 ;  /* 0x0000006c15007388 */ /* 0x000fe20000000800 */
        /* <DEDUP_REMOVED lines=19> */
[----:B------:R-:W-:Y:S01]  /*12f40*/  ISETP.NE.U32.AND P1, PT, RZ, c[0x0][0x508], PT ;  /* 0x00014200ff007a0c */ /* 0x000fe20003f25070 */
[----:B------:R-:W-:Y:S01]  /*12f50*/  STS [R5+0x4480], R38 ;  /* 0x0044802605007388 */ /* 0x000fe20000000800 */
[----:B------:R-:W-:Y:S02]  /*12f60*/  ISETP.NE.U32.AND P0, PT, RZ, c[0x0][0x500], PT ;  /* 0x00014000ff007a0c */ /* 0x000fe40003f05070 */
[----:B------:R-:W-:Y:S01]  /*12f70*/  ISETP.NE.AND.EX P1, PT, RZ, c[0x0][0x50c], PT, P1 ;  /* 0x00014300ff007a0c */ /* 0x000fe20003f25310 */
[----:B------:R-:W-:Y:S01]  /*12f80*/  STS [R9+0x4000], R40 ;  /* 0x0040002809007388 */ /* 0x000fe20000000800 */
[----:B------:R-:W-:-:S03]  /*12f90*/  ISETP.NE.AND.EX P0, PT, RZ, c[0x0][0x504], PT, P0 ;  /* 0x00014100ff007a0c */ /* 0x000fc60003f05300 */
        /* <DEDUP_REMOVED lines=19> */
[----:B------:R2:W-:Y:S04]  /*130d0*/  STS [R11+0x8000], R7 ;  /* 0x008000070b007388 */ /* 0x0005e80000000800 */
[----:B------:R-:W-:Y:S01]  /*130e0*/  STS [R11+0x8400], R8 ;  /* 0x008400080b007388 */ /* 0x000fe20000000800 */
[----:B-1----:R-:W-:-:S03]  /*130f0*/  IMAD.MOV.U32 R5, RZ, RZ, 0x4 ;  /* 0x00000004ff057424 */ /* 0x002fc600078e00ff */
[----:B------:R-:W-:Y:S04]  /*13100*/  STS [R19+0x8080], R84 ;  /* 0x0080805413007388 */ /* 0x000fe80000000800 */
[----:B------:R-:W-:Y:S04]  /*13110*/  STS [R19+0x8480], R86 ;  /* 0x0084805613007388 */ /* 0x000fe80000000800 */
[----:B------:R-:W-:Y:S04]  /*13120*/  STS [R21+0x8000], R88 ;  /* 0x0080005815007388 */ /* 0x000fe80000000800 */
[----:B------:R1:W-:Y:S04]  /*13130*/  STS [R21+0x8400], R90 ;  /* 0x0084005a15007388 */ /* 0x0003e80000000800 */
[----:B------:R3:W-:Y:S01]  /*13140*/  STS [R23+0x8080], R92 ;  /* 0x0080805c17007388 */ /* 0x0007e20000000800 */
[----:B--2---:R-:W-:-:S03]  /*13150*/  IMAD.WIDE R6, R208, R5, c[0x0][0x500] ;  /* 0x00014000d0067625 */ /* 0x004fc600078e0205 */
[----:B------:R3:W-:Y:S04]  /*13160*/  STS [R23+0x8480], R94 ;  /* 0x0084805e17007388 */ /* 0x0007e80000000800 */
[----:B------:R3:W-:Y:S04]  /*13170*/  STS [R25+0x8000], R96 ;  /* 0x0080006019007388 */ /* 0x0007e80000000800 */
[----:B------:R3:W-:Y:S04]  /*13180*/  STS [R25+0x8400], R98 ;  /* 0x0084006219007388 */ /* 0x0007e80000000800 */
[----:B------:R-:W-:Y:S01]  /*13190*/  BAR.SYNC.DEFER_BLOCKING 0x1, 0x100 ;  /* 0x0044000000007b1d */ /* 0x000fe20000010000 */
[----:B------:R-:W-:-:S02]  /*131a0*/  IMAD.MOV.U32 R4, RZ, RZ, c[0x0][0x388] ;  /* 0x0000e200ff047624 */ /* 0x000fc400078e00ff */
[----:B------:R-:W-:-:S03]  /*131b0*/  @P1 IMAD.WIDE R16, R208, R5, c[0x0][0x508] ;  /* 0x00014200d0101625 */ /* 0x000fc600078e0205 */
[----:B------:R-:W2:Y:S04]  /*131c0*/  @P0 LDG.E R9, [R6.64] ;  /* 0x0000000406090981 */ /* 0x000ea8000c1e1900 */
[----:B------:R3:W5:Y:S01]  /*131d0*/  @P1 LDG.E R4, [R16.64] ;  /* 0x0000000410041981 */ /* 0x000762000c1e1900 */
[----:B-1----:R-:W-:Y:S02]  /*131e0*/  CS2R R20, SRZ ;  /* 0x0000000000147805 */ /* 0x002fe4000001ff00 */
[--C-:B--2---:R-:W-:Y:S01]  /*131f0*/  @P0 SHF.R.S32.HI R21, RZ, 0x1f, R9.reuse ;  /* 0x0000001fff150819 */ /* 0x104fe20000011409 */
[----:B------:R-:W-:Y:S01]  /*13200*/  @P0 IMAD.MOV.U32 R20, RZ, RZ, R9 ;  /* 0x000000ffff140224 */ /* 0x000fe200078e0009 */
[----:B------:R-:W-:Y:S05]  /*13210*/  @P1 BRA `(.L_x_131) ;  /* 0x0000004000001947 */ /* 0x000fea0003800000 */
[----:B---3--:R-:W-:Y:S05]  /*13220*/  @!P0 BRA `(.L_x_131) ;  /* 0x0000003000008947 */ /* 0x008fea0003800000 */
[----:B-----5:R-:W2:Y:S04]  /*13230*/  LDG.E R4, [R6.64] ;  /* 0x0000000406047981 */ /* 0x020ea8000c1e1900 */
[----:B------:R-:W2:Y:S02]  /*13240*/  LDG.E R5, [R6.64+0x4] ;  /* 0x0000040406057981 */ /* 0x000ea4000c1e1900 */
[----:B--2---:R-:W-:-:S02]  /*13250*/  IADD3 R4, -R4, R5, RZ ;  /* 0x0000000504047210 */ /* 0x004fc40007ffe1ff */
.L_x_131:
[----:B---3--:R-:W-:Y:S01]  /*13260*/  LOP3.LUT R13, R13, 0xffffffe0, RZ, 0xc0, !PT ;  /* 0xffffffe00d0d7812 */ /* 0x008fe200078ec0ff */
[----:B------:R-:W1:Y:S01]  /*13270*/  S2R R55, SR_CTAID.X ;  /* 0x0000000000377919 */ /* 0x000e620000002500 */
[----:B------:R-:W-:Y:S01]  /*13280*/  SHF.R.S32.HI R14, RZ, 0x1f, R15 ;  /* 0x0000001fff0e7819 */ /* 0x000fe2000001140f */
[----:B------:R-:W-:Y:S01]  /*13290*/  IMAD.MOV.U32 R7, RZ, RZ, c[0x0][0x4e8] ;  /* 0x00013a00ff077624 */ /* 0x000fe200078e00ff */
[----:B------:R-:W-:Y:S01]  /*132a0*/  LEA.HI R8, R18, R18, RZ, 0x1 ;  /* 0x0000001212087211 */ /* 0x000fe200078f08ff */
[----:B------:R-:W-:Y:S01]  /*132b0*/  IMAD.IADD R6, R2, 0x1, -R13 ;  /* 0x0000000102067824 */ /* 0x000fe200078e0a0d */
[----:B------:R-:W-:Y:S01]  /*132c0*/  LEA.HI R14, R14, R15, RZ, 0x3 ;  /* 0x0000000f0e0e7211 */ /* 0x000fe200078f18ff */
[----:B------:R-:W-:Y:S01]  /*132d0*/  IMAD.MOV.U32 R19, RZ, RZ, R21 ;  /* 0x000000ffff137224 */ /* 0x000fe200078e0015 */
[----:B------:R-:W-:Y:S01]  /*132e0*/  LOP3.LUT R9, R8, 0x1ffffffe, RZ, 0xc0, !PT ;  /* 0x1ffffffe08097812 */ /* 0x000fe200078ec0ff */
[----:B------:R-:W-:Y:S01]  /*132f0*/  BSSY B0, `(.L_x_132) ;  /* 0x0000080000007945 */ /* 0x000fe20003800000 */
[----:B------:R-:W-:-:S02]  /*13300*/  SHF.R.S32.HI R5, RZ, 0x1f, R6 ;  /* 0x0000001fff057819 */ /* 0x000fc40000011406 */
[----:B------:R-:W-:Y:S02]  /*13310*/  LOP3.LUT R14, R14, 0xffffff8, RZ, 0xc0, !PT ;  /* 0x0ffffff80e0e7812 */ /* 0x000fe400078ec0ff */
[----:B------:R-:W-:Y:S02]  /*13320*/  LEA.HI R5, R5, R6, RZ, 0x2 ;  /* 0x0000000605057211 */ /* 0x000fe400078f10ff */
[----:B------:R-:W-:Y:S01]  /*13330*/  IADD3 R15, -R14, R15, RZ ;  /* 0x0000000f0e0f7210 */ /* 0x000fe20007ffe1ff */
[----:B------:R-:W-:Y:S01]  /*13340*/  IMAD R14, R0, c[0x0][0x490], RZ ;  /* 0x00012400000e7a24 */ /* 0x000fe200078e02ff */
[----:B------:R-:W-:Y:S01]  /*13350*/  SHF.R.S32.HI R8, RZ, 0x2, R5 ;  /* 0x00000002ff087819 */ /* 0x000fe20000011405 */
[----:B------:R-:W-:Y:S01]  /*13360*/  IMAD.IADD R5, R18, 0x1, -R9 ;  /* 0x0000000112057824 */ /* 0x000fe200078e0a09 */
[----:B------:R-:W-:Y:S01]  /*13370*/  LOP3.LUT P2, RZ, R6, 0x3, RZ, 0xc0, !PT ;  /* 0x0000000306ff7812 */ /* 0x000fe2000784c0ff */
[----:B------:R-:W-:Y:S01]  /*13380*/  IMAD R11, R207, c[0x0][0x494], R14 ;  /* 0x00012500cf0b7a24 */ /* 0x000fe200078e020e */
[----:B------:R-:W-:Y:S01]  /*13390*/  ISETP.NE.AND P1, PT, R7, 0x1, PT ;  /* 0x000000010700780c */ /* 0x000fe20003f25270 */
[----:B------:R-:W-:Y:S01]  /*133a0*/  IMAD R6, R15, 0x10, R8 ;  /* 0x000000100f067824 */ /* 0x000fe200078e0208 */
[----:B------:R-:W-:Y:S01]  /*133b0*/  MOV R18, R20 ;  /* 0x0000001400127202 */ /* 0x000fe20000000f00 */
[----:B------:R-:W-:Y:S01]  /*133c0*/  IMAD R7, R21, c[0x0][0x3a0], RZ ;  /* 0x0000e80015077a24 */ /* 0x000fe200078e02ff */
[-C--:B------:R-:W-:Y:S01]  /*133d0*/  LEA.HI R8, R3, R2.reuse, RZ, 0x3 ;  /* 0x0000000203087211 */ /* 0x080fe200078f18ff */
[----:B------:R-:W-:Y:S01]  /*133e0*/  IMAD R16, R5, 0x8, R6 ;  /* 0x0000000805107824 */ /* 0x000fe200078e0206 */
[----:B------:R-:W-:Y:S01]  /*133f0*/  LEA.HI R3, R3, R2, RZ, 0x6 ;  /* 0x0000000203037211 */ /* 0x000fe200078f30ff */
[----:B------:R-:W-:Y:S01]  /*13400*/  IMAD.WIDE.U32 R18, R207, c[0x0][0x490], R18 ;  /* 0x00012400cf127a25 */ /* 0x000fe200078e0012 */
[----:B------:R-:W-:-:S02]  /*13410*/  LOP3.LUT R5, R8, 0xfffffff8, RZ, 0xc0, !PT ;  /* 0xfffffff808057812 */ /* 0x000fc400078ec0ff */
[----:B-1----:R-:W-:Y:S01]  /*13420*/  LEA R9, R55, R16, 0x7 ;  /* 0x0000001037097211 */ /* 0x002fe200078e38ff */
[C---:B------:R-:W-:Y:S01]  /*13430*/  IMAD R7, R20.reuse, c[0x0][0x3a4], R7 ;  /* 0x0000e90014077a24 */ /* 0x040fe200078e0207 */
[----:B------:R-:W-:Y:S01]  /*13440*/  SHF.R.S32.HI R8, RZ, 0x3, R8 ;  /* 0x00000003ff087819 */ /* 0x000fe20000011408 */
[----:B------:R-:W-:-:S04]  /*13450*/  IMAD.WIDE.U32 R14, R20, c[0x0][0x3a0], RZ ;  /* 0x0000e800140e7a25 */ /* 0x000fc800078e00ff */
[----:B------:R-:W-:Y:S01]  /*13460*/  IMAD.IADD R19, R19, 0x1, R11 ;  /* 0x0000000113137824 */ /* 0x000fe200078e020b */
[----:B------:R-:W-:Y:S01]  /*13470*/  IADD3 R15, R15, R7, RZ ;  /* 0x000000070f0f7210 */ /* 0x000fe20007ffe0ff */
[----:B------:R-:W-:-:S04]  /*13480*/  @P1 IMAD.HI.U32 R11, R9, c[0x0][0x4ec], RZ ;  /* 0x00013b00090b1a27 */ /* 0x000fc800078e00ff */
[----:B------:R-:W-:Y:S01]  /*13490*/  IMAD.IADD R5, R2, 0x1, -R5 ;  /* 0x0000000102057824 */ /* 0x000fe200078e0a05 */
[----:B------:R-:W-:Y:S01]  /*134a0*/  SHF.R.S32.HI R2, RZ, 0x1f, R208 ;  /* 0x0000001fff027819 */ /* 0x000fe200000114d0 */
[----:B------:R-:W-:Y:S01]  /*134b0*/  IMAD.MOV.U32 R7, RZ, RZ, R9 ;  /* 0x000000ffff077224 */ /* 0x000fe200078e0009 */
[----:B------:R-:W-:Y:S01]  /*134c0*/  @P1 SHF.R.U32.HI R7, RZ, c[0x0][0x4f0], R11 ;  /* 0x00013c00ff071a19 */ /* 0x000fe2000001160b */
[----:B------:R-:W-:Y:S01]  /*134d0*/  IMAD R0, R0, c[0x0][0x3e8], RZ ;  /* 0x0000fa0000007a24 */ /* 0x000fe200078e02ff */
[----:B------:R-:W-:Y:S01]  /*134e0*/  SEL R208, R208, RZ, !P0 ;  /* 0x000000ffd0d07207 */ /* 0x000fe20004000000 */
[----:B------:R-:W-:Y:S01]  /*134f0*/  IMAD.WIDE.U32 R14, R207, c[0x0][0x3e8], R14 ;  /* 0x0000fa00cf0e7a25 */ /* 0x000fe200078e000e */
[----:B------:R-:W-:-:S03]  /*13500*/  SEL R2, R2, RZ, !P0 ;  /* 0x000000ff02027207 */ /* 0x000fc60004000000 */
[----:B------:R-:W-:Y:S02]  /*13510*/  IMAD.MOV R16, RZ, RZ, -R7 ;  /* 0x000000ffff107224 */ /* 0x000fe400078e0a07 */
[----:B------:R-:W-:-:S04]  /*13520*/  IMAD.WIDE.U32 R18, R208, c[0x0][0x498], R18 ;  /* 0x00012600d0127a25 */ /* 0x000fc800078e0012 */
[----:B------:R-:W-:Y:S01]  /*13530*/  IMAD R11, R16, c[0x0][0x4e8], R9 ;  /* 0x00013a00100b7a24 */ /* 0x000fe200078e0209 */
[----:B------:R-:W-:Y:S01]  /*13540*/  IADD3 R20, P0, R7, R18, RZ ;  /* 0x0000001207147210 */ /* 0x000fe20007f1e0ff */
[----:B------:R-:W-:Y:S01]  /*13550*/  IMAD R13, R2, c[0x0][0x498], RZ ;  /* 0x00012600020d7a24 */ /* 0x000fe200078e02ff */
[----:B------:R-:W-:Y:S01]  /*13560*/  SHF.R.S32.HI R16, RZ, 0x1f, R7 ;  /* 0x0000001fff107819 */ /* 0x000fe20000011407 */
[----:B------:R-:W-:Y:S01]  /*13570*/  IMAD R17, R207, c[0x0][0x3ec], R0 ;  /* 0x0000fb00cf117a24 */ /* 0x000fe200078e0200 */
[----:B------:R-:W-:Y:S01]  /*13580*/  LEA R0, R5, R8, 0x5 ;  /* 0x0000000805007211 */ /* 0x000fe200078e28ff */
[----:B------:R-:W-:Y:S01]  /*13590*/  IMAD R13, R208, c[0x0][0x49c], R13 ;  /* 0x00012700d00d7a24 */ /* 0x000fe200078e020d */
[----:B------:R-:W-:Y:S02]  /*135a0*/  SHF.R.S32.HI R18, RZ, 0x1f, R11 ;  /* 0x0000001fff127819 */ /* 0x000fe4000001140b */
[----:B------:R-:W-:Y:S01]  /*135b0*/  IADD3 R15, R15, R17, RZ ;  /* 0x000000110f0f7210 */ /* 0x000fe20007ffe0ff */
[----:B------:R-:W-:Y:S01]  /*135c0*/  IMAD R9, R55, 0x80, R0 ;  /* 0x0000008037097824 */ /* 0x000fe200078e0200 */
[----:B------:R-:W-:Y:S01]  /*135d0*/  IADD3.X R21, R16, R19, R13, P0, !PT ;  /* 0x0000001310157210 */ /* 0x000fe200007fe40d */
[----:B------:R-:W-:-:S02]  /*135e0*/  IMAD R18, R18, c[0x0][0x488], RZ ;  /* 0x0001220012127a24 */ /* 0x000fc400078e02ff */
[----:B------:R-:W-:Y:S02]  /*135f0*/  IMAD.SHL.U32 R0, R8, 0x40, RZ ;  /* 0x0000004008007824 */ /* 0x000fe400078e00ff */
[----:B------:R-:W-:-:S03]  /*13600*/  @P1 IMAD.HI.U32 R17, R9, c[0x0][0x4ec], RZ ;  /* 0x00013b0009111a27 */ /* 0x000fc600078e00ff */
[----:B------:R-:W-:Y:S01]  /*13610*/  LOP3.LUT R13, R0, 0x1c0, RZ, 0xc0, !PT ;  /* 0x000001c0000d7812 */ /* 0x000fe200078ec0ff */
[----:B------:R-:W-:-:S04]  /*13620*/  IMAD.WIDE.U32 R20, R11, c[0x0][0x488], R20 ;  /* 0x000122000b147a25 */ /* 0x000fc800078e0014 */
[----:B------:R-:W-:Y:S01]  /*13630*/  IMAD R18, R11, c[0x0][0x48c], R18 ;  /* 0x000123000b127a24 */ /* 0x000fe200078e0212 */
[----:B------:R-:W-:Y:S01]  /*13640*/  LEA R11, P0, R20, c[0x0][0x450], 0x2 ;  /* 0x00011400140b7a11 */ /* 0x000fe200078010ff */
[----:B------:R-:W-:Y:S01]  /*13650*/  IMAD.MOV.U32 R7, RZ, RZ, R9 ;  /* 0x000000ffff077224 */ /* 0x000fe200078e0009 */
[----:B------:R-:W-:Y:S01]  /*13660*/  @P1 SHF.R.U32.HI R7, RZ, c[0x0][0x4f0], R17 ;  /* 0x00013c00ff071a19 */ /* 0x000fe20000011611 */
[----:B------:R-:W-:Y:S01]  /*13670*/  IMAD.SHL.U32 R0, R5, 0x8, RZ ;  /* 0x0000000805007824 */ /* 0x000fe200078e00ff */
[----:B------:R-:W-:Y:S01]  /*13680*/  IADD3 R17, R21, R18, RZ ;  /* 0x0000001215117210 */ /* 0x000fe20007ffe0ff */
[----:B------:R-:W-:Y:S01]  /*13690*/  IMAD R5, R2, c[0x0][0x3f0], RZ ;  /* 0x0000fc0002057a24 */ /* 0x000fe200078e02ff */
[----:B------:R-:W-:Y:S01]  /*136a0*/  SHF.R.U32.HI R2, RZ, 0x3, R13 ;  /* 0x00000003ff027819 */ /* 0x000fe2000001160d */
[----:B------:R-:W-:Y:S01]  /*136b0*/  IMAD.WIDE.U32 R14, R208, c[0x0][0x3f0], R14 ;  /* 0x0000fc00d00e7a25 */ /* 0x000fe200078e000e */
[----:B------:R-:W-:Y:S01]  /*136c0*/  LEA.HI.X R17, R20, c[0x0][0x454], R17, 0x2, P0 ;  /* 0x0001150014117a11 */ /* 0x000fe200000f1411 */
[----:B------:R-:W-:Y:S01]  /*136d0*/  SHFL.IDX PT, R48, R11, RZ, 0x1c1f ;  /* 0x001c1fff0b307589 */ /* 0x000fe200000e0000 */
[----:B------:R-:W-:Y:S01]  /*136e0*/  LOP3.LUT R13, R13, 0x38, R0, 0xf8, !PT ;  /* 0x000000380d0d7812 */ /* 0x000fe200078ef800 */
[----:B------:R-:W-:Y:S01]  /*136f0*/  IMAD R5, R208, c[0x0][0x3f4], R5 ;  /* 0x0000fd00d0057a24 */ /* 0x000fe200078e0205 */
[--C-:B------:R-:W-:Y:S01]  /*13700*/  SHF.R.S32.HI R16, RZ, 0x1f, R7.reuse ;  /* 0x0000001fff107819 */ /* 0x100fe20000011407 */
[----:B------:R-:W1:Y:S01]  /*13710*/  SHFL.IDX PT, R49, R17, RZ, 0x1c1f ;  /* 0x001c1fff11317589 */ /* 0x000e6200000e0000 */
[----:B------:R-:W-:Y:S01]  /*13720*/  LOP3.LUT R13, R13, R2, RZ, 0x3c, !PT ;  /* 0x000000020d0d7212 */ /* 0x000fe200078e3cff */
[----:B------:R-:W-:Y:S01]  /*13730*/  IMAD.MOV R2, RZ, RZ, -R7 ;  /* 0x000000ffff027224 */ /* 0x000fe200078e0a07 */
[----:B------:R-:W-:Y:S01]  /*13740*/  IADD3 R15, R15, R5, RZ ;  /* 0x000000050f0f7210 */ /* 0x000fe20007ffe0ff */
[----:B------:R-:W-:Y:S01]  /*13750*/  SHFL.IDX PT, R50, R11, 0x1, 0x1c1f ;  /* 0x003c1f000b327f89 */ /* 0x000fe200000e0000 */
[----:B------:R-:W-:Y:S01]  /*13760*/  IMAD R5, R55, 0x80, R6 ;  /* 0x0000008037057824 */ /* 0x000fe200078e0206 */
[----:B------:R-:W-:Y:S01]  /*13770*/  SHF.L.U32 R6, R3, 0x3, RZ ;  /* 0x0000000303067819 */ /* 0x000fe200000006ff */
[----:B------:R-:W-:Y:S01]  /*13780*/  IMAD R56, R2, c[0x0][0x4e8], R9 ;  /* 0x00013a0002387a24 */ /* 0x000fe200078e0209 */
[----:B------:R-:W2:Y:S01]  /*13790*/  SHFL.IDX PT, R51, R17, 0x1, 0x1c1f ;  /* 0x003c1f0011337f89 */ /* 0x000ea200000e0000 */
[----:B-----5:R-:W-:Y:S01]  /*137a0*/  IMAD R2, R4, c[0x0][0x4e8], RZ ;  /* 0x00013a0004027a24 */ /* 0x020fe200078e02ff */
[----:B------:R-:W-:Y:S01]  /*137b0*/  IADD3 R9, R5, 0x8, RZ ;  /* 0x0000000805097810 */ /* 0x000fe20007ffe0ff */
[----:B------:R-:W-:Y:S01]  /*137c0*/  IMAD R16, R16, c[0x0][0x3e0], RZ ;  /* 0x0000f80010107a24 */ /* 0x000fe200078e02ff */
[----:B------:R-:W-:Y:S01]  /*137d0*/  LOP3.LUT R6, R13, 0x7ffffe00, R6, 0xf8, !PT ;  /* 0x7ffffe000d067812 */ /* 0x000fe200078ef806 */
[----:B------:R-:W-:Y:S01]  /*137e0*/  IMAD.WIDE.U32 R14, R7, c[0x0][0x3e0], R14 ;  /* 0x0000f800070e7a25 */ /* 0x000fe200078e000e */
[----:B------:R-:W-:-:S02]  /*137f0*/  ISETP.GE.OR P1, PT, R5, R2, P2 ;  /* 0x000000020500720c */ /* 0x000fc40001726670 */
[----:B------:R-:W-:Y:S01]  /*13800*/  ISETP.GE.OR P0, PT, R9, R2, P2 ;  /* 0x000000020900720c */ /* 0x000fe20001706670 */
[----:B------:R-:W-:Y:S01]  /*13810*/  IMAD R16, R7, c[0x0][0x3e4], R16 ;  /* 0x0000f90007107a24 */ /* 0x000fe200078e0210 */
[----:B------:R-:W-:Y:S02]  /*13820*/  SHF.R.S32.HI R4, RZ, 0x1f, R56 ;  /* 0x0000001fff047819 */ /* 0x000fe40000011438 */
[----:B------:R-:W-:Y:S01]  /*13830*/  SHF.L.U32 R58, R6, 0x1, RZ ;  /* 0x00000001063a7819 */ /* 0x000fe200000006ff */
[----:B------:R-:W-:Y:S01]  /*13840*/  IMAD.IADD R15, R15, 0x1, R16 ;  /* 0x000000010f0f7824 */ /* 0x000fe200078e0210 */
[----:B------:R-:W-:Y:S01]  /*13850*/  LEA R55, R55, R8, 0x7 ;  /* 0x0000000837377211 */ /* 0x000fe200078e38ff */
[----:B------:R-:W-:-:S04]  /*13860*/  IMAD R3, R4, c[0x0][0x3d8], RZ ;  /* 0x0000f60004037a24 */ /* 0x000fc800078e02ff */
[----:B-1----:R1:W-:Y:S01]  /*13870*/  @!P1 ST.E [R48.64], R10 ;  /* 0x0000000a30009985 */ /* 0x0023e2000c101904 */
[C---:B------:R-:W-:Y:S02]  /*13880*/  IMAD R3, R56.reuse, c[0x0][0x3dc], R3 ;  /* 0x0000f70038037a24 */ /* 0x040fe400078e0203 */
[----:B------:R-:W-:Y:S01]  /*13890*/  IMAD.WIDE.U32 R56, R56, c[0x0][0x3d8], R14 ;  /* 0x0000f60038387a25 */ /* 0x000fe200078e000e */
[----:B--2---:R1:W-:Y:S03]  /*138a0*/  @!P0 ST.E [R50.64], R12 ;  /* 0x0000000c32008985 */ /* 0x0043e6000c101904 */
[----:B------:R-:W-:Y:S01]  /*138b0*/  IMAD.IADD R3, R57, 0x1, R3 ;  /* 0x0000000139037824 */ /* 0x000fe200078e0203 */
[C---:B------:R-:W-:Y:S01]  /*138c0*/  LEA R57, P0, R56.reuse, c[0x0][0x380], 0x1 ;  /* 0x0000e00038397a11 */ /* 0x040fe200078008ff */
[----:B------:R1:W2:Y:S03]  /*138d0*/  LDS.128 R44, [R58+0x1080] ;  /* 0x001080003a2c7984 */ /* 0x0002a60000000c00 */
[----:B------:R-:W-:Y:S01]  /*138e0*/  LEA.HI.X R56, R56, c[0x0][0x384], R3, 0x1, P0 ;  /* 0x0000e10038387a11 */ /* 0x000fe200000f0c03 */
[----:B------:R1:W3:Y:S01]  /*138f0*/  LDS.128 R40, [R58+0x2080] ;  /* 0x002080003a287984 */ /* 0x0002e20000000c00 */
[----:B------:R-:W-:-:S03]  /*13900*/  ISETP.GE.AND P0, PT, R55, R2, PT ;  /* 0x000000023700720c */ /* 0x000fc60003f06270 */
[----:B------:R1:W4:Y:S04]  /*13910*/  LDS.128 R36, [R58+0x3080] ;  /* 0x003080003a247984 */ /* 0x0003280000000c00 */
[----:B------:R1:W1:Y:S04]  /*13920*/  LDS.128 R32, [R58+0x5080] ;  /* 0x005080003a207984 */ /* 0x0002680000000c00 */
[----:B------:R1:W1:Y:S04]  /*13930*/  LDS.128 R28, [R58+0x6080] ;  /* 0x006080003a1c7984 */ /* 0x0002680000000c00 */
[----:B------:R1:W1:Y:S04]  /*13940*/  LDS.128 R24, [R58+0x7080] ;  /* 0x007080003a187984 */ /* 0x0002680000000c00 */
[----:B------:R1:W1:Y:S04]  /*13950*/  LDS.128 R20, [R58+0x9080] ;  /* 0x009080003a147984 */ /* 0x0002680000000c00 */
[----:B------:R1:W1:Y:S04]  /*13960*/  LDS.128 R16, [R58+0xa080] ;  /* 0x00a080003a107984 */ /* 0x0002680000000c00 */
[----:B------:R1:W1:Y:S04]  /*13970*/  LDS.128 R4, [R58+0xb080] ;  /* 0x00b080003a047984 */ /* 0x0002680000000c00 */
[----:B------:R1:W1:Y:S04]  /*13980*/  SHFL.IDX PT, R60, R57, RZ, 0x181f ;  /* 0x00181fff393c7589 */ /* 0x00026800000e0000 */
[----:B------:R1:W1:Y:S01]  /*13990*/  SHFL.IDX PT, R61, R56, RZ, 0x181f ;  /* 0x00181fff383d7589 */ /* 0x00026200000e0000 */
[----:B------:R-:W-:Y:S05]  /*139a0*/  @P0 BRA `(.L_x_133) ;  /* 0x0000014000000947 */ /* 0x000fea0003800000 */
[----:B-12---:R-:W1:Y:S01]  /*139b0*/  LDS.128 R48, [R58+0x80] ;  /* 0x000080003a307984 */ /* 0x006e620000000c00 */
[----:B------:R-:W-:-:S02]  /*139c0*/  IADD3 R54, R0, 0x40, RZ ;  /* 0x0000004000367810 */ /* 0x000fc40007ffe0ff */
[----:B------:R-:W-:Y:S01]  /*139d0*/  IADD3 R52, R0, 0x80, RZ ;  /* 0x0000008000347810 */ /* 0x000fe20007ffe0ff */
[----:B------:R-:W2:Y:S01]  /*139e0*/  LDS.128 R12, [R58+0x4080] ;  /* 0x004080003a0c7984 */ /* 0x000ea20000000c00 */
[----:B------:R-:W-:Y:S02]  /*139f0*/  ISETP.GE.AND P1, PT, R54, c[0x0][0x3c8], PT ;  /* 0x0000f20036007a0c */ /* 0x000fe40003f26270 */
[----:B------:R-:W-:Y:S01]  /*13a00*/  ISETP.GE.AND P0, PT, R52, c[0x0][0x3c8], PT ;  /* 0x0000f20034007a0c */ /* 0x000fe20003f06270 */
[----:B------:R5:W4:Y:S01]  /*13a10*/  LDS.128 R8, [R58+0x8080] ;  /* 0x008080003a087984 */ /* 0x000b220000000c00 */
[----:B------:R-:W-:-:S09]  /*13a20*/  ISETP.GE.AND P2, PT, R0, c[0x0][0x3c8], PT ;  /* 0x0000f20000007a0c */ /* 0x000fd20003f46270 */
[----:B------:R-:W-:Y:S02]  /*13a30*/  @!P1 SHF.R.S32.HI R53, RZ, 0x1f, R54 ;  /* 0x0000001fff359819 */ /* 0x000fe40000011436 */
[----:B------:R-:W-:Y:S02]  /*13a40*/  @!P0 SHF.R.S32.HI R3, RZ, 0x1f, R52 ;  /* 0x0000001fff038819 */ /* 0x000fe40000011434 */
[----:B------:R-:W-:Y:S02]  /*13a50*/  @!P1 LEA.HI R53, R53, R54, RZ, 0x3 ;  /* 0x0000003635359211 */ /* 0x000fe400078f18ff */
[----:B------:R-:W-:Y:S02]  /*13a60*/  @!P0 LEA.HI R3, R3, R52, RZ, 0x3 ;  /* 0x0000003403038211 */ /* 0x000fe400078f18ff */
[----:B------:R-:W-:Y:S02]  /*13a70*/  @!P1 LOP3.LUT R53, R53, 0xfffffff8, RZ, 0xc0, !PT ;  /* 0xfffffff835359812 */ /* 0x000fe400078ec0ff */
[----:B------:R-:W-:Y:S01]  /*13a80*/  @!P0 LOP3.LUT R3, R3, 0xfffffff8, RZ, 0xc0, !PT ;  /* 0xfffffff803038812 */ /* 0x000fe200078ec0ff */
[----:B-----5:R-:W-:-:S04]  /*13a90*/  @!P2 IMAD.WIDE R58, R0, 0x2, R60 ;  /* 0x00000002003aa825 */ /* 0x020fc800078e023c */
[----:B------:R-:W-:-:S04]  /*13aa0*/  @!P1 IMAD.WIDE R52, R53, 0x2, R60 ;  /* 0x0000000235349825 */ /* 0x000fc800078e023c */
[----:B------:R-:W-:Y:S01]  /*13ab0*/  @!P0 IMAD.WIDE R60, R3, 0x2, R60 ;  /* 0x00000002033c8825 */ /* 0x000fe200078e023c */
[----:B-1----:R1:W-:Y:S04]  /*13ac0*/  @!P2 ST.E.128 [R58.64], R48 ;  /* 0x000000303a00a985 */ /* 0x0023e8000c101d04 */
[----:B--2---:R1:W-:Y:S04]  /*13ad0*/  @!P1 ST.E.128 [R52.64], R12 ;  /* 0x0000000c34009985 */ /* 0x0043e8000c101d04 */
[----:B----4-:R1:W-:Y:S02]  /*13ae0*/  @!P0 ST.E.128 [R60.64], R8 ;  /* 0x000000083c008985 */ /* 0x0103e4000c101d04 */
.L_x_133:
[----:B--2---:R-:W-:Y:S05]  /*13af0*/  BSYNC B0 ;  /* 0x0000000000007941 */ /* 0x004fea0003800000 */
.L_x_132:
[----:B------:R-:W-:Y:S01]  /*13b00*/  IADD3 R3, R55, 0x20, RZ ;  /* 0x0000002037037810 */ /* 0x000fe20007ffe0ff */
[----:B-1----:R1:W2:Y:S01]  /*13b10*/  SHFL.IDX PT, R13, R56, 0x1, 0x181f ;  /* 0x00381f00380d7f89 */ /* 0x0022a200000e0000 */
[----:B------:R-:W-:Y:S02]  /*13b20*/  BSSY B0, `(.L_x_134) ;  /* 0x0000015000007945 */ /* 0x000fe40003800000 */
[----:B------:R-:W-:Y:S01]  /*13b30*/  ISETP.GE.AND P0, PT, R3, R2, PT ;  /* 0x000000020300720c */ /* 0x000fe20003f06270 */
[----:B------:R1:W4:-:S12]  /*13b40*/  SHFL.IDX PT, R12, R57, 0x1, 0x181f ;  /* 0x00381f00390c7f89 */ /* 0x00031800000e0000 */
[----:B------:R-:W-:Y:S05]  /*13b50*/  @P0 BRA `(.L_x_135) ;  /* 0x0000011000000947 */ /* 0x000fea0003800000 */
[C---:B------:R-:W-:Y:S02]  /*13b60*/  IADD3 R10, R0.reuse, 0x40, RZ ;  /* 0x00000040000a7810 */ /* 0x040fe40007ffe0ff */
[----:B------:R-:W-:Y:S02]  /*13b70*/  IADD3 R8, R0, 0x80, RZ ;  /* 0x0000008000087810 */ /* 0x000fe40007ffe0ff */
[----:B------:R-:W-:Y:S02]  /*13b80*/  ISETP.GE.AND P1, PT, R10, c[0x0][0x3c8], PT ;  /* 0x0000f2000a007a0c */ /* 0x000fe40003f26270 */
        /* <DEDUP_REMOVED lines=14> */
.L_x_135:
[----:B------:R-:W-:Y:S05]  /*13c70*/  BSYNC B0 ;  /* 0x0000000000007941 */ /* 0x000fea0003800000 */
.L_x_134:
[----:B------:R-:W-:Y:S01]  /*13c80*/  IADD3 R3, R55, 0x40, RZ ;  /* 0x0000004037037810 */ /* 0x000fe20007ffe0ff */
[----:B--2---:R2:W1:Y:S01]  /*13c90*/  SHFL.IDX PT, R13, R56, 0x2, 0x181f ;  /* 0x00581f00380d7f89 */ /* 0x00446200000e0000 */
[----:B------:R-:W-:Y:S02]  /*13ca0*/  BSSY B0, `(.L_x_136) ;  /* 0x0000015000007945 */ /* 0x000fe40003800000 */
[----:B------:R-:W-:Y:S01]  /*13cb0*/  ISETP.GE.AND P0, PT, R3, R2, PT ;  /* 0x000000020300720c */ /* 0x000fe20003f06270 */
[----:B----4-:R2:W4:-:S12]  /*13cc0*/  SHFL.IDX PT, R12, R57, 0x2, 0x181f ;  /* 0x00581f00390c7f89 */ /* 0x01051800000e0000 */
        /* <DEDUP_REMOVED lines=13> */
[----:B---3--:R1:W-:Y:S02]  /*13da0*/  @!P2 ST.E.128 [R10.64], R40 ;  /* 0x000000280a00a985 */ /* 0x0083e4000c101d04 */
[----:B------:R-:W-:-:S04]  /*13db0*/  @!P1 IMAD.WIDE R8, R9, 0x2, R12 ;  /* 0x0000000209089825 */ /* 0x000fc800078e020c */
[----:B------:R-:W-:Y:S01]  /*13dc0*/  @!P0 IMAD.WIDE R12, R3, 0x2, R12 ;  /* 0x00000002030c8825 */ /* 0x000fe200078e020c */
[----:B------:R1:W-:Y:S04]  /*13dd0*/  @!P1 ST.E.128 [R8.64], R28 ;  /* 0x0000001c08009985 */ /* 0x0003e8000c101d04 */
[----:B------:R1:W-:Y:S02]  /*13de0*/  @!P0 ST.E.128 [R12.64], R16 ;  /* 0x000000100c008985 */ /* 0x0003e4000c101d04 */
.L_x_137:
[----:B------:R-:W-:Y:S05]  /*13df0*/  BSYNC B0 ;  /* 0x0000000000007941 */ /* 0x000fea0003800000 */
.L_x_136:
[----:B------:R-:W-:Y:S01]  /*13e00*/  IADD3 R55, R55, 0x60, RZ ;  /* 0x0000006037377810 */ /* 0x000fe20007ffe0ff */
[----:B-1----:R1:W2:Y:S03]  /*13e10*/  SHFL.IDX PT, R9, R56, 0x3, 0x181f ;  /* 0x00781f0038097f89 */ /* 0x0022a600000e0000 */
[----:B------:R-:W-:Y:S01]  /*13e20*/  ISETP.GE.AND P0, PT, R55, R2, PT ;  /* 0x000000023700720c */ /* 0x000fe20003f06270 */
[----:B------:R1:W4:-:S12]  /*13e30*/  SHFL.IDX PT, R8, R57, 0x3, 0x181f ;  /* 0x00781f0039087f89 */ /* 0x00031800000e0000 */
[----:B------:R-:W-:Y:S05]  /*13e40*/  @P0 EXIT ;  /* 0x000000000000094d */ /* 0x000fea0003800000 */
[C---:B------:R-:W-:Y:S02]  /*13e50*/  IADD3 R3, R0.reuse, 0x40, RZ ;  /* 0x0000004000037810 */ /* 0x040fe40007ffe0ff */
[C---:B------:R-:W-:Y:S02]  /*13e60*/  ISETP.GE.AND P1, PT, R0.reuse, c[0x0][0x3c8], PT ;  /* 0x0000f20000007a0c */ /* 0x040fe40003f26270 */
[----:B------:R-:W-:Y:S02]  /*13e70*/  ISETP.GE.AND P0, PT, R3, c[0x0][0x3c8], PT ;  /* 0x0000f20003007a0c */ /* 0x000fe40003f06270 */
[----:B------:R-:W-:-:S09]  /*13e80*/  IADD3 R13, R0, 0x80, RZ ;  /* 0x00000080000d7810 */ /* 0x000fd20007ffe0ff */
[----:B--2-4-:R-:W-:Y:S02]  /*13e90*/  @!P1 IMAD.WIDE R10, R0, 0x2, R8 ;  /* 0x00000002000a9825 */ /* 0x014fe400078e0208 */
[----:B------:R-:W-:-:S03]  /*13ea0*/  @!P0 SHF.R.S32.HI R2, RZ, 0x1f, R3 ;  /* 0x0000001fff028819 */ /* 0x000fc60000011403 */
[----:B------:R2:W-:Y:S01]  /*13eb0*/  @!P1 ST.E.128 [R10.64], R36 ;  /* 0x000000240a009985 */ /* 0x0005e2000c101d04 */
[----:B------:R-:W-:-:S04]  /*13ec0*/  @!P0 LEA.HI R2, R2, R3, RZ, 0x3 ;  /* 0x0000000302028211 */ /* 0x000fc800078f18ff */
[----:B------:R-:W-:-:S05]  /*13ed0*/  @!P0 LOP3.LUT R2, R2, 0xfffffff8, RZ, 0xc0, !PT ;  /* 0xfffffff802028812 */ /* 0x000fca00078ec0ff */
[----:B------:R-:W-:-:S05]  /*13ee0*/  @!P0 IMAD.WIDE R2, R2, 0x2, R8 ;  /* 0x0000000202028825 */ /* 0x000fca00078e0208 */
[----:B------:R2:W-:Y:S01]  /*13ef0*/  @!P0 ST.E.128 [R2.64], R24 ;  /* 0x0000001802008985 */ /* 0x0005e2000c101d04 */
[----:B------:R-:W-:-:S13]  /*13f00*/  ISETP.GE.AND P0, PT, R13, c[0x0][0x3c8], PT ;  /* 0x0000f2000d007a0c */ /* 0x000fda0003f06270 */
[----:B------:R-:W-:Y:S05]  /*13f10*/  @P0 EXIT ;  /* 0x000000000000094d */ /* 0x000fea0003800000 */
[----:B------:R-:W-:-:S04]  /*13f20*/  SHF.R.S32.HI R0, RZ, 0x1f, R13 ;  /* 0x0000001fff007819 */ /* 0x000fc8000001140d */
[----:B------:R-:W-:-:S04]  /*13f30*/  LEA.HI R0, R0, R13, RZ, 0x3 ;  /* 0x0000000d00007211 */ /* 0x000fc800078f18ff */
[----:B--2---:R-:W-:-:S05]  /*13f40*/  LOP3.LUT R3, R0, 0xfffffff8, RZ, 0xc0, !PT ;  /* 0xfffffff800037812 */ /* 0x004fca00078ec0ff */
[----:B------:R-:W-:-:S05]  /*13f50*/  IMAD.WIDE R8, R3, 0x2, R8 ;  /* 0x0000000203087825 */ /* 0x000fca00078e0208 */
[----:B------:R-:W-:Y:S01]  /*13f60*/  ST.E.128 [R8.64], R4 ;  /* 0x0000000408007985 */ /* 0x000fe2000c101d04 */
[----:B------:R-:W-:Y:S05]  /*13f70*/  EXIT ;  /* 0x000000000000794d */ /* 0x000fea0003800000 */
.L_x_130:
[----:B------:R-:W-:Y:S01]  /*13f80*/  ISETP.NE.U32.AND P1, PT, RZ, c[0x0][0x508], PT ;  /* 0x00014200ff007a0c */ /* 0x000fe20003f25070 */
[----:B------:R-:W-:Y:S01]  /*13f90*/  IMAD.MOV.U32 R9, RZ, RZ, 0x4 ;  /* 0x00000004ff097424 */ /* 0x000fe200078e00ff */
[----:B------:R-:W-:Y:S02]  /*13fa0*/  ISETP.NE.U32.AND P0, PT, RZ, c[0x0][0x500], PT ;  /* 0x00014000ff007a0c */ /* 0x000fe40003f05070 */
[----:B------:R-:W-:Y:S01]  /*13fb0*/  ISETP.NE.AND.EX P1, PT, RZ, c[0x0][0x50c], PT, P1 ;  /* 0x00014300ff007a0c */ /* 0x000fe20003f25310 */
[----:B------:R-:W-:Y:S01]  /*13fc0*/  IMAD.WIDE R6, R208, R9, c[0x0][0x500] ;  /* 0x00014000d0067625 */ /* 0x000fe200078e0209 */
[----:B------:R-:W-:-:S03]  /*13fd0*/  ISETP.NE.AND.EX P0, PT, RZ, c[0x0][0x504], PT, P0 ;  /* 0x00014100ff007a0c */ /* 0x000fc60003f05300 */
[----:B------:R-:W-:-:S08]  /*13fe0*/  IMAD.MOV.U32 R3, RZ, RZ, c[0x0][0x388] ;  /* 0x0000e200ff037624 */ /* 0x000fd000078e00ff */
        /* <DEDUP_REMOVED lines=8> */
[----:B-----5:R-:W2:Y:S04]  /*14070*/  LDG.E R3, [R6.64] ;  /* 0x0000000406037981 */ /* 0x020ea8000c1e1900 */
[----:B------:R-:W2:Y:S02]  /*14080*/  LDG.E R2, [R6.64+0x4] ;  /* 0x0000040406027981 */ /* 0x000ea4000c1e1900 */
[----:B--2---:R-:W-:-:S02]  /*14090*/  IADD3 R3, -R3, R2, RZ ;  /* 0x0000000203037210 */ /* 0x004fc40007ffe1ff */
.L_x_138:
        /* <DEDUP_REMOVED lines=12> */
[----:B------:R-:W-:Y:S01]  /*14160*/  MOV R4, c[0x0][0x4e8] ;  /* 0x00013a0000047a02 */ /* 0x000fe20000000f00 */
[----:B------:R-:W-:Y:S01]  /*14170*/  IMAD.MOV.U32 R12, RZ, RZ, R10 ;  /* 0x000000ffff0c7224 */ /* 0x000fe200078e000a */
[----:B------:R-:W-:Y:S02]  /*14180*/  MOV R13, R11 ;  /* 0x0000000b000d7202 */ /* 0x000fe40000000f00 */
[----:B------:R-:W-:Y:S01]  /*14190*/  ISETP.NE.AND P0, PT, R4, 0x1, PT ;  /* 0x000000010400780c */ /* 0x000fe20003f05270 */
[----:B------:R-:W-:Y:S01]  /*141a0*/  IMAD R4, R0, c[0x0][0x490], RZ ;  /* 0x0001240000047a24 */ /* 0x000fe200078e02ff */
[----:B------:R-:W-:Y:S01]  /*141b0*/  MOV R7, R8 ;  /* 0x0000000800077202 */ /* 0x000fe20000000f00 */
[----:B------:R-:W-:-:S04]  /*141c0*/  IMAD.WIDE.U32 R12, R207, c[0x0][0x490], R12 ;  /* 0x00012400cf0c7a25 */ /* 0x000fc800078e000c */
[----:B------:R-:W-:Y:S02]  /*141d0*/  IMAD R4, R207, c[0x0][0x494], R4 ;  /* 0x00012500cf047a24 */ /* 0x000fe400078e0204 */
[----:B------:R-:W-:Y:S02]  /*141e0*/  IMAD.MOV.U32 R14, RZ, RZ, R12 ;  /* 0x000000ffff0e7224 */ /* 0x000fe400078e000c */
[----:B------:R-:W-:Y:S02]  /*141f0*/  IMAD.IADD R15, R4, 0x1, R13 ;  /* 0x00000001040f7824 */ /* 0x000fe400078e020d */
[----:B------:R-:W-:-:S04]  /*14200*/  @P0 IMAD.HI.U32 R6, R8, c[0x0][0x4ec], RZ ;  /* 0x00013b0008060a27 */ /* 0x000fc800078e00ff */
[----:B------:R-:W-:Y:S01]  /*14210*/  IMAD R13, R5, c[0x0][0x498], RZ ;  /* 0x00012600050d7a24 */ /* 0x000fe200078e02ff */
[----:B------:R-:W-:Y:S01]  /*14220*/  @P0 SHF.R.U32.HI R7, RZ, c[0x0][0x4f0], R6 ;  /* 0x00013c00ff070a19 */ /* 0x000fe20000011606 */
[----:B------:R-:W-:-:S03]  /*14230*/  IMAD.WIDE.U32 R14, R208, c[0x0][0x498], R14 ;  /* 0x00012600d00e7a25 */ /* 0x000fc600078e000e */
[C---:B------:R-:W-:Y:S01]  /*14240*/  IADD3 R9, -R7.reuse, RZ, RZ ;  /* 0x000000ff07097210 */ /* 0x040fe20007ffe1ff */
[----:B------:R-:W-:Y:S01]  /*14250*/  IMAD R13, R208, c[0x0][0x49c], R13 ;  /* 0x00012700d00d7a24 */ /* 0x000fe200078e020d */
[----:B------:R-:W-:Y:S02]  /*14260*/  SHF.R.S32.HI R4, RZ, 0x1f, R7 ;  /* 0x0000001fff047819 */ /* 0x000fe40000011407 */
[----:B------:R-:W-:Y:S01]  /*14270*/  IADD3 R12, P0, R7, R14, RZ ;  /* 0x0000000e070c7210 */ /* 0x000fe20007f1e0ff */
[----:B------:R-:W-:-:S03]  /*14280*/  IMAD R9, R9, c[0x0][0x4e8], R8 ;  /* 0x00013a0009097a24 */ /* 0x000fc600078e0208 */
[----:B------:R-:W-:Y:S02]  /*14290*/  IADD3.X R13, R4, R15, R13, P0, !PT ;  /* 0x0000000f040d7210 */ /* 0x000fe400007fe40d */
[----:B------:R-:W-:Y:S02]  /*142a0*/  SHF.R.S32.HI R6, RZ, 0x1f, R9 ;  /* 0x0000001fff067819 */ /* 0x000fe40000011409 */
[----:B------:R-:W-:Y:S01]  /*142b0*/  MOV R4, 0xff800000 ;  /* 0xff80000000047802 */ /* 0x000fe20000000f00 */
[----:B------:R-:W-:-:S04]  /*142c0*/  IMAD.WIDE.U32 R12, R9, c[0x0][0x488], R12 ;  /* 0x00012200090c7a25 */ /* 0x000fc800078e000c */
[----:B------:R-:W-:-:S04]  /*142d0*/  IMAD R6, R6, c[0x0][0x488], RZ ;  /* 0x0001220006067a24 */ /* 0x000fc800078e02ff */
[----:B------:R-:W-:Y:S01]  /*142e0*/  IMAD R7, R9, c[0x0][0x48c], R6 ;  /* 0x0001230009077a24 */ /* 0x000fe200078e0206 */
[----:B------:R-:W-:-:S04]  /*142f0*/  LEA R6, P0, R12, c[0x0][0x450], 0x2 ;  /* 0x000114000c067a11 */ /* 0x000fc800078010ff */
[----:B------:R-:W-:-:S04]  /*14300*/  IADD3 R7, R13, R7, RZ ;  /* 0x000000070d077210 */ /* 0x000fc80007ffe0ff */
[----:B------:R-:W-:-:S05]  /*14310*/  LEA.HI.X R7, R12, c[0x0][0x454], R7, 0x2, P0 ;  /* 0x000115000c077a11 */ /* 0x000fca00000f1407 */
[----:B------:R1:W-:Y:S02]  /*14320*/  STG.E [R6.64], R4 ;  /* 0x0000000406007986 */ /* 0x0003e4000c101904 */
.L_x_140:
[----:B------:R-:W-:Y:S05]  /*14330*/  BSYNC B0 ;  /* 0x0000000000007941 */ /* 0x000fea0003800000 */
.L_x_139:
[----:B-1----:R-:W1:Y:S01]  /*14340*/  S2R R6, SR_CTAID.X ;  /* 0x0000000000067919 */ /* 0x002e620000002500 */
[----:B------:R-:W-:Y:S01]  /*14350*/  SHF.R.S32.HI R9, RZ, 0x1f, R2 ;  /* 0x0000001fff097819 */ /* 0x000fe20000011402 */
[----:B------:R-:W-:Y:S01]  /*14360*/  IMAD R7, R11, c[0x0][0x3a0], RZ ;  /* 0x0000e8000b077a24 */ /* 0x000fe200078e02ff */
[----:B------:R-:W-:Y:S01]  /*14370*/  MOV R8, c[0x0][0x4e8] ;  /* 0x00013a0000087a02 */ /* 0x000fe20000000f00 */
[----:B------:R-:W-:Y:S01]  /*14380*/  IMAD R0, R0, c[0x0][0x3e8], RZ ;  /* 0x0000fa0000007a24 */ /* 0x000fe200078e02ff */
[----:B------:R-:W-:Y:S01]  /*14390*/  LEA.HI R4, R9, R2, RZ, 0x3 ;  /* 0x0000000209047211 */ /* 0x000fe200078f18ff */
[----:B------:R-:W-:Y:S01]  /*143a0*/  IMAD R7, R10, c[0x0][0x3a4], R7 ;  /* 0x0000e9000a077a24 */ /* 0x000fe200078e0207 */
[----:B------:R-:W-:Y:S01]  /*143b0*/  ISETP.NE.AND P0, PT, R8, 0x1, PT ;  /* 0x000000010800780c */ /* 0x000fe20003f05270 */
[----:B------:R-:W-:Y:S01]  /*143c0*/  IMAD.WIDE.U32 R10, R10, c[0x0][0x3a0], RZ ;  /* 0x0000e8000a0a7a25 */ /* 0x000fe200078e00ff */
[----:B------:R-:W-:Y:S01]  /*143d0*/  LOP3.LUT R9, R4, 0xfffffff8, RZ, 0xc0, !PT ;  /* 0xfffffff804097812 */ /* 0x000fe200078ec0ff */
[----:B------:R-:W-:Y:S01]  /*143e0*/  BSSY B0, `(.L_x_141) ;  /* 0x0000036000007945 */ /* 0x000fe20003800000 */
[----:B------:R-:W-:Y:S01]  /*143f0*/  SHF.R.S32.HI R4, RZ, 0x3, R4 ;  /* 0x00000003ff047819 */ /* 0x000fe20000011404 */
[----:B------:R-:W-:Y:S01]  /*14400*/  IMAD R0, R207, c[0x0][0x3ec], R0 ;  /* 0x0000fb00cf007a24 */ /* 0x000fe200078e0200 */
[----:B------:R-:W-:Y:S01]  /*14410*/  IADD3 R11, R11, R7, RZ ;  /* 0x000000070b0b7210 */ /* 0x000fe20007ffe0ff */
[----:B------:R-:W-:-:S02]  /*14420*/  IMAD.IADD R9, R2, 0x1, -R9 ;  /* 0x0000000102097824 */ /* 0x000fc400078e0a09 */
[----:B------:R-:W-:Y:S02]  /*14430*/  IMAD R5, R5, c[0x0][0x3f0], RZ ;  /* 0x0000fc0005057a24 */ /* 0x000fe400078e02ff */
[----:B------:R-:W-:Y:S01]  /*14440*/  IMAD.WIDE.U32 R10, R207, c[0x0][0x3e8], R10 ;  /* 0x0000fa00cf0a7a25 */ /* 0x000fe200078e000a */
[CC--:B------:R-:W-:Y:S02]  /*14450*/  LEA R7, R9.reuse, R4.reuse, 0x5 ;  /* 0x0000000409077211 */ /* 0x0c0fe400078e28ff */
[----:B------:R-:W-:Y:S01]  /*14460*/  SHF.L.U32 R9, R9, 0x3, RZ ;  /* 0x0000000309097819 */ /* 0x000fe200000006ff */
[----:B------:R-:W-:Y:S01]  /*14470*/  IMAD R5, R208, c[0x0][0x3f4], R5 ;  /* 0x0000fd00d0057a24 */ /* 0x000fe200078e0205 */
[----:B------:R-:W-:Y:S01]  /*14480*/  IADD3 R11, R0, R11, RZ ;  /* 0x0000000b000b7210 */ /* 0x000fe20007ffe0ff */
[C---:B-1----:R-:W-:Y:S01]  /*14490*/  IMAD R7, R6.reuse, 0x80, R7 ;  /* 0x0000008006077824 */ /* 0x042fe200078e0207 */
[----:B------:R-:W-:Y:S01]  /*144a0*/  LEA R4, R6, R4, 0x7 ;  /* 0x0000000406047211 */ /* 0x000fe200078e38ff */
[----:B-----5:R-:W-:Y:S01]  /*144b0*/  IMAD R3, R3, c[0x0][0x4e8], RZ ;  /* 0x00013a0003037a24 */ /* 0x020fe200078e02ff */
[----:B------:R-:W-:Y:S01]  /*144c0*/  IADD3 R6, R9, 0x40, RZ ;  /* 0x0000004009067810 */ /* 0x000fe20007ffe0ff */
[----:B------:R-:W-:Y:S01]  /*144d0*/  @P0 IMAD.HI.U32 R0, R7, c[0x0][0x4ec], RZ ;  /* 0x00013b0007000a27 */ /* 0x000fe200078e00ff */
[----:B------:R-:W-:-:S03]  /*144e0*/  MOV R2, R7 ;  /* 0x0000000700027202 */ /* 0x000fc60000000f00 */
[----:B------:R-:W-:Y:S01]  /*144f0*/  IMAD.WIDE.U32 R10, R208, c[0x0][0x3f0], R10 ;  /* 0x0000fc00d00a7a25 */ /* 0x000fe200078e000a */
[----:B------:R-:W-:-:S04]  /*14500*/  @P0 SHF.R.U32.HI R2, RZ, c[0x0][0x4f0], R0 ;  /* 0x00013c00ff020a19 */ /* 0x000fc80000011600 */
[--C-:B------:R-:W-:Y:S01]  /*14510*/  SHF.R.S32.HI R8, RZ, 0x1f, R2.reuse ;  /* 0x0000001fff087819 */ /* 0x100fe20000011402 */
[----:B------:R-:W-:Y:S01]  /*14520*/  IMAD.MOV R0, RZ, RZ, -R2 ;  /* 0x000000ffff007224 */ /* 0x000fe200078e0a02 */
[----:B------:R-:W-:-:S03]  /*14530*/  IADD3 R11, R11, R5, RZ ;  /* 0x000000050b0b7210 */ /* 0x000fc60007ffe0ff */
[----:B------:R-:W-:Y:S02]  /*14540*/  IMAD R5, R8, c[0x0][0x3e0], RZ ;  /* 0x0000f80008057a24 */ /* 0x000fe400078e02ff */
[----:B------:R-:W-:Y:S02]  /*14550*/  IMAD R0, R0, c[0x0][0x4e8], R7 ;  /* 0x00013a0000007a24 */ /* 0x000fe400078e0207 */
[----:B------:R-:W-:-:S04]  /*14560*/  IMAD.WIDE.U32 R10, R2, c[0x0][0x3e0], R10 ;  /* 0x0000f800020a7a25 */ /* 0x000fc800078e000a */
[----:B------:R-:W-:Y:S01]  /*14570*/  IMAD R5, R2, c[0x0][0x3e4], R5 ;  /* 0x0000f90002057a24 */ /* 0x000fe200078e0205 */
[----:B------:R-:W-:-:S04]  /*14580*/  SHF.R.S32.HI R2, RZ, 0x1f, R0 ;  /* 0x0000001fff027819 */ /* 0x000fc80000011400 */
        /* <DEDUP_REMOVED lines=9> */
[----:B------:R-:W-:-:S03]  /*14620*/  IADD3 R5, R9, 0x80, RZ ;  /* 0x0000008009057810 */ /* 0x000fc60007ffe0ff */
[----:B------:R1:W3:Y:S08]  /*14630*/  SHFL.IDX PT, R11, R0, RZ, 0x181f ;  /* 0x00181fff000b7589 */ /* 0x0002f000000e0000 */
[----:B------:R-:W-:Y:S05]  /*14640*/  @P0 BRA `(.L_x_142) ;  /* 0x000000f000000947 */ /* 0x000fea0003800000 */
[----:B------:R-:W-:Y:S02]  /*14650*/  ISETP.GE.AND P1, PT, R6, c[0x0][0x3c8], PT ;  /* 0x0000f20006007a0c */ /* 0x000fe40003f26270 */
[----:B------:R-:W-:-:S02]  /*14660*/  ISETP.GE.AND P0, PT, R5, c[0x0][0x3c8], PT ;  /* 0x0000f20005007a0c */ /* 0x000fc40003f06270 */
        /* <DEDUP_REMOVED lines=13> */
.L_x_142:
[----:B------:R-:W-:Y:S05]  /*14740*/  BSYNC B0 ;  /* 0x0000000000007941 */ /* 0x000fea0003800000 */
.L_x_141:
[----:B------:R-:W-:Y:S01]  /*14750*/  IADD3 R8, R4, 0x20, RZ ;  /* 0x0000002004087810 */ /* 0x000fe20007ffe0ff */
[----:B--23--:R2:W3:Y:S01]  /*14760*/  SHFL.IDX PT, R11, R0, 0x1, 0x181f ;  /* 0x00381f00000b7f89 */ /* 0x00c4e200000e0000 */
        /* <DEDUP_REMOVED lines=9> */
[----:B------:R-:W-:Y:S02]  /*14800*/  @!P1 LEA.HI R8, R7, R6, RZ, 0x3 ;  /* 0x0000000607089211 */ /* 0x000fe400078f18ff */
[----:B------:R-:W-:Y:S01]  /*14810*/  @!P0 LEA.HI R7, R12, R5, RZ, 0x3 ;  /* 0x000000050c078211 */ /* 0x000fe200078f18ff */
[----:B---34-:R-:W-:Y:S01]  /*14820*/  @!P2 IMAD.WIDE R12, R9, 0x2, R10 ;  /* 0x00000002090ca825 */ /* 0x018fe200078e020a */
[----:B------:R-:W-:Y:S02]  /*14830*/  @!P1 LOP3.LUT R8, R8, 0xfffffff8, RZ, 0xc0, !PT ;  /* 0xfffffff808089812 */ /* 0x000fe400078ec0ff */
[----:B------:R-:W-:-:S02]  /*14840*/  @!P0 LOP3.LUT R7, R7, 0xfffffff8, RZ, 0xc0, !PT ;  /* 0xfffffff807078812 */ /* 0x000fc400078ec0ff */
[----:B------:R3:W-:Y:S01]  /*14850*/  @!P2 ST.E.128 [R12.64], RZ ;  /* 0x000000ff0c00a985 */ /* 0x0007e2000c101d04 */
[----:B------:R-:W-:-:S04]  /*14860*/  @!P1 IMAD.WIDE R14, R8, 0x2, R10 ;  /* 0x00000002080e9825 */ /* 0x000fc800078e020a */
[----:B------:R-:W-:Y:S01]  /*14870*/  @!P0 IMAD.WIDE R10, R7, 0x2, R10 ;  /* 0x00000002070a8825 */ /* 0x000fe200078e020a */
[----:B------:R3:W-:Y:S04]  /*14880*/  @!P1 ST.E.128 [R14.64], RZ ;  /* 0x000000ff0e009985 */ /* 0x0007e8000c101d04 */
[----:B------:R3:W-:Y:S02]  /*14890*/  @!P0 ST.E.128 [R10.64], RZ ;  /* 0x000000ff0a008985 */ /* 0x0007e4000c101d04 */
.L_x_144:
[----:B------:R-:W-:Y:S05]  /*148a0*/  BSYNC B0 ;  /* 0x0000000000007941 */ /* 0x000fea0003800000 */
.L_x_143:
[----:B------:R-:W-:Y:S01]  /*148b0*/  IADD3 R8, R4, 0x40, RZ ;  /* 0x0000004004087810 */ /* 0x000fe20007ffe0ff */
[----:B---3--:R3:W1:Y:S01]  /*148c0*/  SHFL.IDX PT, R11, R0, 0x2, 0x181f ;  /* 0x00581f00000b7f89 */ /* 0x00866200000e0000 */
        /* <DEDUP_REMOVED lines=11> */
[----:B-1--4-:R-:W-:Y:S01]  /*14980*/  @!P2 IMAD.WIDE R12, R9, 0x2, R10 ;  /* 0x00000002090ca825 */ /* 0x012fe200078e020a */
[----:B------:R-:W-:Y:S02]  /*14990*/  @!P1 LOP3.LUT R8, R8, 0xfffffff8, RZ, 0xc0, !PT ;  /* 0xfffffff808089812 */ /* 0x000fe400078ec0ff */
[----:B------:R-:W-:-:S02]  /*149a0*/  @!P0 LOP3.LUT R7, R7, 0xfffffff8, RZ, 0xc0, !PT ;  /* 0xfffffff807078812 */ /* 0x000fc400078ec0ff */
[----:B------:R1:W-:Y:S01]  /*149b0*/  @!P2 ST.E.128 [R12.64], RZ ;  /* 0x000000ff0c00a985 */ /* 0x0003e2000c101d04 */
[----:B------:R-:W-:-:S04]  /*149c0*/  @!P1 IMAD.WIDE R14, R8, 0x2, R10 ;  /* 0x00000002080e9825 */ /* 0x000fc800078e020a */
[----:B------:R-:W-:Y:S01]  /*149d0*/  @!P0 IMAD.WIDE R10, R7, 0x2, R10 ;  /* 0x00000002070a8825 */ /* 0x000fe200078e020a */
[----:B------:R1:W-:Y:S04]  /*149e0*/  @!P1 ST.E.128 [R14.64], RZ ;  /* 0x000000ff0e009985 */ /* 0x0003e8000c101d04 */
[----:B------:R1:W-:Y:S02]  /*149f0*/  @!P0 ST.E.128 [R10.64], RZ ;  /* 0x000000ff0a008985 */ /* 0x0003e4000c101d04 */
.L_x_146:
[----:B------:R-:W-:Y:S05]  /*14a00*/  BSYNC B0 ;  /* 0x0000000000007941 */ /* 0x000fea0003800000 */
.L_x_145:
[----:B------:R-:W-:Y:S01]  /*14a10*/  IADD3 R4, R4, 0x60, RZ ;  /* 0x0000006004047810 */ /* 0x000fe20007ffe0ff */
[----:B-1----:R1:W2:Y:S03]  /*14a20*/  SHFL.IDX PT, R11, R0, 0x3, 0x181f ;  /* 0x00781f00000b7f89 */ /* 0x0022a600000e0000 */
[----:B------:R-:W-:Y:S01]  /*14a30*/  ISETP.GE.AND P0, PT, R4, R3, PT ;  /* 0x000000030400720c */ /* 0x000fe20003f06270 */
[----:B----4-:R1:W4:-:S12]  /*14a40*/  SHFL.IDX PT, R10, R2, 0x3, 0x181f ;  /* 0x00781f00020a7f89 */ /* 0x01031800000e0000 */
[----:B------:R-:W-:Y:S05]  /*14a50*/  @P0 EXIT ;  /* 0x000000000000094d */ /* 0x000fea0003800000 */
[----:B------:R-:W-:Y:S02]  /*14a60*/  ISETP.GE.AND P0, PT, R6, c[0x0][0x3c8], PT ;  /* 0x0000f20006007a0c */ /* 0x000fe40003f06270 */
[----:B------:R-:W-:-:S11]  /*14a70*/  ISETP.GE.AND P1, PT, R9, c[0x0][0x3c8], PT ;  /* 0x0000f20009007a0c */ /* 0x000fd60003f26270 */
[----:B------:R-:W-:-:S04]  /*14a80*/  @!P0 SHF.R.S32.HI R3, RZ, 0x1f, R6 ;  /* 0x0000001fff038819 */ /* 0x000fc80000011406 */
[----:B------:R-:W-:Y:S01]  /*14a90*/  @!P0 LEA.HI R3, R3, R6, RZ, 0x3 ;  /* 0x0000000603038211 */ /* 0x000fe200078f18ff */
[----:B--2-4-:R-:W-:-:S03]  /*14aa0*/  @!P1 IMAD.WIDE R6, R9, 0x2, R10 ;  /* 0x0000000209069825 */ /* 0x014fc600078e020a */
[----:B------:R-:W-:Y:S02]  /*14ab0*/  @!P0 LOP3.LUT R3, R3, 0xfffffff8, RZ, 0xc0, !PT ;  /* 0xfffffff803038812 */ /* 0x000fe400078ec0ff */
[----:B------:R2:W-:Y:S03]  /*14ac0*/  @!P1 ST.E.128 [R6.64], RZ ;  /* 0x000000ff06009985 */ /* 0x0005e6000c101d04 */
[----:B-1-3--:R-:W-:-:S05]  /*14ad0*/  @!P0 IMAD.WIDE R2, R3, 0x2, R10 ;  /* 0x0000000203028825 */ /* 0x00afca00078e020a */
[----:B------:R2:W-:Y:S01]  /*14ae0*/  @!P0 ST.E.128 [R2.64], RZ ;  /* 0x000000ff02008985 */ /* 0x0005e2000c101d04 */
[----:B------:R-:W-:-:S13]  /*14af0*/  ISETP.GE.AND P0, PT, R5, c[0x0][0x3c8], PT ;  /* 0x0000f20005007a0c */ /* 0x000fda0003f06270 */
[----:B------:R-:W-:Y:S05]  /*14b00*/  @P0 EXIT ;  /* 0x000000000000094d */ /* 0x000fea0003800000 */
[----:B------:R-:W-:-:S04]  /*14b10*/  SHF.R.S32.HI R0, RZ, 0x1f, R5 ;  /* 0x0000001fff007819 */ /* 0x000fc80000011405 */
[----:B------:R-:W-:-:S04]  /*14b20*/  LEA.HI R0, R0, R5, RZ, 0x3 ;  /* 0x0000000500007211 */ /* 0x000fc800078f18ff */
[----:B--2---:R-:W-:-:S05]  /*14b30*/  LOP3.LUT R3, R0, 0xfffffff8, RZ, 0xc0, !PT ;  /* 0xfffffff800037812 */ /* 0x004fca00078ec0ff */
[----:B------:R-:W-:-:S05]  /*14b40*/  IMAD.WIDE R10, R3, 0x2, R10 ;  /* 0x00000002030a7825 */ /* 0x000fca00078e020a */
[----:B------:R-:W-:Y:S01]  /*14b50*/  ST.E.128 [R10.64], RZ ;  /* 0x000000ff0a007985 */ /* 0x000fe2000c101d04 */
[----:B------:R-:W-:Y:S05]  /*14b60*/  EXIT ;  /* 0x000000000000794d */ /* 0x000fea0003800000 */
.L_x_147:
        /* <DEDUP_REMOVED lines=9> */
.L_x_1285:


//--------------------- .text._ZN7cutlass13device_kernelIN5flash19enable_sm80_to_sm89INS1_16FlashAttnFwdSm80INS1_25CollectiveMainloopFwdSm80ILi8ELi1ELb0EN4cute5tupleIJNS5_1CILi128EEENS7_ILi64EEENS7_ILi192EEEEEELi192ENS_6half_tEfNS_4arch4Sm80ELb0ELb1ELb1ELb0ELb0ELb0ELb1ELb0EEENS1_21CollectiveEpilogueFwdINS6_IJS8_SA_S9_EEENS6_IJNS7_ILi1EEESI_SI_EEESC_SE_Li256ELb0ELb1ELb0ELb0EEENS1_19SingleTileSchedulerILb0ELb0ELb1ELi128EEEEEEEEEvNT_6ParamsE --------------------------
	.section	.text._ZN7cutlass13device_kernelIN5flash19enable_sm80_to_sm89INS1_16FlashAttnFwdSm80INS1_25CollectiveMainloopFwdSm80ILi8ELi1ELb0EN4cute5tupleIJNS5_1CILi128EEENS7_ILi64EEENS7_ILi192EEEEEELi192ENS_6half_tEfNS_4arch4Sm80ELb0ELb1ELb1ELb0ELb0ELb0ELb1ELb0EEENS1_21CollectiveEpilogueFwdINS6_IJS8_SA_S9_EEENS6_IJNS7_ILi1EEESI_SI_EEESC_SE_Li256ELb0ELb1ELb0ELb0EEENS1_19SingleTileSchedulerILb0ELb0ELb1ELi128EEEEEEEEEvNT_6ParamsE,"ax",@progbits
	.sectioninfo	@"SHI_REGISTERS=255"
	.align	128
.text._ZN7cutlass13device_kernelIN5flash19enable_sm80_to_sm89INS1_16FlashAttnFwdSm80INS1_25CollectiveMainloopFwdSm80ILi8ELi1ELb0EN4cute5tupleIJNS5_1CILi128EEENS7_ILi64EEENS7_ILi192EEEEEELi192ENS_6half_tEfNS_4arch4Sm80ELb0ELb1ELb1ELb0ELb0ELb0ELb1ELb0EEENS1_21CollectiveEpilogueFwdINS6_IJS8_SA_S9_EEENS6_IJNS7_ILi1EEESI_SI_EEESC_SE_Li256ELb0ELb1ELb0ELb0EEENS1_19SingleTileSchedulerILb0ELb0ELb1ELi128EEEEEEEEEvNT_6ParamsE:
        .type           _ZN7cutlass13device_kernelIN5flash19enable_sm80_to_sm89INS1_16FlashAttnFwdSm80INS1_25CollectiveMainloopFwdSm80ILi8ELi1ELb0EN4cute5tupleIJNS5_1CILi128EEENS7_ILi64EEENS7_ILi192EEEEEELi192ENS_6half_tEfNS_4arch4Sm80ELb0ELb1ELb1ELb0ELb0ELb0ELb1ELb0EEENS1_21CollectiveEpilogueFwdINS6_IJS8_SA_S9_EEENS6_IJNS7_ILi1EEESI_SI_EEESC_SE_Li256ELb0ELb1ELb0ELb0EEENS1_19SingleTileSchedulerILb0ELb0ELb1ELi128EEEEEEEEEvNT_6ParamsE,@function
        .size           _ZN7cutlass13device_kernelIN5flash19enable_sm80_to_sm89INS1_16FlashAttnFwdSm80INS1_25CollectiveMainloopFwdSm80ILi8ELi1ELb0EN4cute5tupleIJNS5_1CILi128EEENS7_ILi64EEENS7_ILi192EEEEEELi192ENS_6half_tEfNS_4arch4Sm80ELb0ELb1ELb1ELb0ELb0ELb0ELb1ELb0EEENS1_21CollectiveEpilogueFwdINS6_IJS8_SA_S9_EEENS6_IJNS7_ILi1EEESI_SI_EEESC_SE_Li256ELb0ELb1ELb0ELb0EEENS1_19SingleTileSchedulerILb0ELb0ELb1ELi128EEEEEEEEEvNT_6ParamsE,(.L_x_1286 - _ZN7cutlass13device_kernelIN5flash19enable_sm80_to_sm89INS1_16FlashAttnFwdSm80INS1_25CollectiveMainloopFwdSm80ILi8ELi1ELb0EN4cute5tupleIJNS5_1CILi128EEENS7_ILi64EEENS7_ILi192EEEEEELi192ENS_6half_tEfNS_4arch4Sm80ELb0ELb1ELb1ELb0ELb0ELb0ELb1ELb0EEENS1_21CollectiveEpilogueFwdINS6_IJS8_SA_S9_EEENS6_IJNS7_ILi1EEESI_SI_EEESC_SE_Li256ELb0ELb1ELb0ELb0EEENS1_19SingleTileSchedulerILb0ELb0ELb1ELi128EEEEEEEEEvNT_6ParamsE)
        .other          _ZN7cutlass13device_kernelIN5flash19enable_sm80_to_sm89INS1_16FlashAttnFwdSm80INS1_25CollectiveMainloopFwdSm80ILi8ELi1ELb0EN4cute5tupleIJNS5_1CILi128EEENS7_ILi64EEENS7_ILi192EEEEEELi192ENS_6half_tEfNS_4arch4Sm80ELb0ELb1ELb1ELb0ELb0ELb0ELb1ELb0EEENS1_21CollectiveEpilogueFwdINS6_IJS8_SA_S9_EEENS6_IJNS7_ILi1EEESI_SI_EEESC_SE_Li256ELb0ELb1ELb0ELb0EEENS1_19SingleTileSchedulerILb0ELb0ELb1ELi128EEEEEEEEEvNT_6ParamsE,@"STO_CUDA_ENTRY STV_DEFAULT"
_ZN7cutlass13device_kernelIN5flash19enable_sm80_to_sm89INS1_16FlashAttnFwdSm80INS1_25CollectiveMainloopFwdSm80ILi8ELi1ELb0EN4cute5tupleIJNS5_1CILi128EEENS7_ILi64EEENS7_ILi192EEEEEELi192ENS_6half_tEfNS_4arch4Sm80ELb0ELb1ELb1ELb0ELb0ELb0ELb1ELb0EEENS1_21CollectiveEpilogueFwdINS6_IJS8_SA_S9_EEENS6_IJNS7_ILi1EEESI_SI_EEESC_SE_Li256ELb0ELb1ELb0ELb0EEENS1_19SingleTileSchedulerILb0ELb0ELb1ELi128EEEEEEEEEvNT_6ParamsE:
[----:B------:R-:W-:Y:S02]  /*0000*/  MOV R1, c[0x0][0x28] ;  /* 0x00000a0000017a02 */ /* 0x000fe40000000f00 */
[----:B------:R-:W1:Y:S02]  /*0010*/  S2R R0, SR_CTAID.Z ;  /* 0x0000000000007919 */ /* 0x000e640000002700 */
[----:B-1----:R-:W-:-:S13]  /*0020*/  ISETP.GE.AND P0, PT, R0, RZ, PT ;  /* 0x000000ff0000720c */ /* 0x002fda0003f06270 */
[----:B------:R-:W-:Y:S05]  /*0030*/  @!P0 EXIT ;  /* 0x000000000000894d */ /* 0x000fea0003800000 */
[----:B------:R-:W1:Y:S01]  /*0040*/  S2UR UR15, SR_CTAID.X ;  /* 0x00000000000f79c3 */ /* 0x000e620000002500 */
[----:B------:R-:W-:Y:S01]  /*0050*/  ULDC UR9, c[0x0][0x2c4] ;  /* 0x0000b10000097ab9 */ /* 0x000fe20000000800 */
[----:B------:R-:W2:Y:S01]  /*0060*/  S2R R88, SR_TID.X ;  /* 0x0000000000587919 */ /* 0x000ea20000002100 */
[----:B------:R-:W-:Y:S02]  /*0070*/  UISETP.NE.AND UP2, UPT, UR9, 0x1, UPT ;  /* 0x000000010900788c */ /* 0x000fe4000bf45270 */
[----:B------:R-:W-:Y:S02]  /*0080*/  ULDC.64 UR4, c[0x0][0x2c8] ;  /* 0x0000b20000047ab9 */ /* 0x000fe40000000a00 */
[----:B------:R-:W-:Y:S02]  /*0090*/  UMOV UR6, 0x1 ;  /* 0x0000000100067882 */ /* 0x000fe40000000000 */
[----:B------:R-:W-:Y:S02]  /*00a0*/  ULDC UR8, c[0x0][0x168] ;  /* 0x00005a0000087ab9 */ /* 0x000fe40000000800 */
[----:B------:R-:W-:-:S02]  /*00b0*/  UIADD3 UR8, UR6, -UR8, URZ ;  /* 0x8000000806087290 */ /* 0x000fc4000fffe03f */
[----:B-1----:R-:W-:-:S04]  /*00c0*/  USHF.L.U32 UR15, UR15, 0x7, URZ ;  /* 0x000000070f0f7899 */ /* 0x002fc8000800063f */
[----:B------:R-:W-:Y:S02]  /*00d0*/  @UP2 UIADD3 UR10, UR15, 0x7f, URZ ;  /* 0x0000007f0f0a2890 */ /* 0x000fe4000fffe03f */
[----:B------:R-:W-:Y:S02]  /*00e0*/  UIADD3 UR7, UR15, 0x7f, URZ ;  /* 0x0000007f0f077890 */ /* 0x000fe4000fffe03f */
[----:B------:R-:W-:-:S04]  /*00f0*/  UIMAD.WIDE.U32 UR10, UR10, UR4, URZ ;  /* 0x000000040a0a72a5 */ /* 0x000fc8000f8e003f */
[----:B------:R-:W-:-:S03]  /*0100*/  @UP2 USHF.R.U32.HI UR7, URZ, UR5, UR11 ;  /* 0x000000053f072299 */ /* 0x000fc6000801160b */
[----:B------:R-:W-:Y:S02]  /*0110*/  ULDC.64 UR4, c[0x0][0x328] ;  /* 0x0000ca0000047ab9 */ /* 0x000fe40000000a00 */
[----:B------:R-:W-:-:S03]  /*0120*/  UISETP.LE.AND UP1, UPT, UR6, UR5, UPT ;  /* 0x000000050600728c */ /* 0x000fc6000bf23270 */
[----:B------:R-:W-:Y:S02]  /*0130*/  ULDC UR5, c[0x0][0x1d0] ;  /* 0x0000740000057ab9 */ /* 0x000fe40000000800 */
[----:B------:R-:W-:Y:S01]  /*0140*/  UIADD3 UR5, UR7, UR5, UR8 ;  /* 0x0000000507057290 */ /* 0x000fe2000fffe008 */
[----:B------:R-:W-:-:S03]  /*0150*/  PLOP3.LUT P0, PT, PT, PT, UP1, 0x40, 0x0 ;  /* 0x000000000000781c */ /* 0x000fc60003f0e818 */
[----:B------:R-:W-:-:S10]  /*0160*/  UIADD3 UR7, UR5, UR4, URZ ;  /* 0x0000000405077290 */ /* 0x000fd4000fffe03f */
[----:B------:R-:W-:Y:S05]  /*0170*/  @P0 BRA `(.L_x_148) ;  /* 0x0000014000000947 */ /* 0x000fea0003800000 */
[----:B--2---:R-:W-:Y:S01]  /*0180*/  ISETP.LT.AND P0, PT, RZ, UR5, PT ;  /* 0x00000005ff007c0c */ /* 0x004fe2000bf01270 */
[----:B------:R-:W-:-:S12]  /*0190*/  UIADD3 UR8, UR5, -0x1, URZ ;  /* 0xffffffff05087890 */ /* 0x000fd8000fffe03f */
[----:B------:R-:W-:Y:S05]  /*01a0*/  @P0 BRA `(.L_x_149) ;  /* 0x0000008000000947 */ /* 0x000fea0003800000 */
[----:B------:R-:W-:Y:S02]  /*01b0*/  ULDC UR4, c[0x0][0x32c] ;  /* 0x0000cb0000047ab9 */ /* 0x000fe40000000800 */
[----:B------:R-:W-:Y:S02]  /*01c0*/  UISETP.NE.AND UP0, UPT, UR6, UR4, UPT ;  /* 0x000000040600728c */ /* 0x000fe4000bf05270 */
[----:B------:R-:W-:-:S03]  /*01d0*/  UIADD3 UR8, -UR5, URZ, URZ ;  /* 0x0000003f05087290 */ /* 0x000fc6000fffe13f */
[----:B------:R-:W-:Y:S02]  /*01e0*/  ULDC.64 UR4, c[0x0][0x330] ;  /* 0x0000cc0000047ab9 */ /* 0x000fe40000000a00 */
[----:B------:R-:W-:-:S04]  /*01f0*/  UIMAD.WIDE.U32 UR10, UR8, UR4, URZ ;  /* 0x00000004080a72a5 */ /* 0x000fc8000f8e003f */
[----:B------:R-:W-:-:S04]  /*0200*/  @UP0 USHF.R.U32.HI UR8, URZ, UR5, UR11 ;  /* 0x000000053f080299 */ /* 0x000fc8000801160b */
[----:B------:R-:W-:Y:S01]  /*0210*/  ULOP3.LUT UR8, URZ, UR8, URZ, 0x33, !UPT ;  /* 0x000000083f087292 */ /* 0x000fe2000f8e333f */
[----:B------:R-:W-:Y:S05]  /*0220*/  BRA `(.L_x_150) ;  /* 0x0000005000007947 */ /* 0x000fea0003800000 */
.L_x_149:
[----:B------:R-:W-:Y:S02]  /*0230*/  ULDC UR4, c[0x0][0x32c] ;  /* 0x0000cb0000047ab9 */ /* 0x000fe40000000800 */
[----:B------:R-:W-:-:S03]  /*0240*/  UISETP.NE.AND UP0, UPT, UR6, UR4, UPT ;  /* 0x000000040600728c */ /* 0x000fc6000bf05270 */
[----:B------:R-:W-:Y:S02]  /*0250*/  ULDC.64 UR4, c[0x0][0x330] ;  /* 0x0000cc0000047ab9 */ /* 0x000fe40000000a00 */
[----:B------:R-:W-:-:S06]  /*0260*/  UIMAD.WIDE.U32 UR10, UR8, UR4, URZ ;  /* 0x00000004080a72a5 */ /* 0x000fcc000f8e003f */
[----:B------:R-:W-:Y:S02]  /*0270*/  @UP0 USHF.R.U32.HI UR8, URZ, UR5, UR11 ;  /* 0x000000053f080299 */ /* 0x000fe4000801160b */
.L_x_150:
[----:B------:R-:W-:Y:S02]  /*0280*/  ULDC UR4, c[0x0][0x32c] ;  /* 0x0000cb0000047ab9 */ /* 0x000fe40000000800 */
[----:B------:R-:W-:-:S04]  /*0290*/  UIMAD UR4, UR8, UR4, UR4 ;  /* 0x00000004080472a4 */ /* 0x000fc8000f8e0204 */
[----:B------:R-:W-:-:S04]  /*02a0*/  UISETP.LT.AND UP0, UPT, UR7, UR4, UPT ;  /* 0x000000040700728c */ /* 0x000fc8000bf01270 */
[----:B------:R-:W-:-:S03]  /*02b0*/  USEL UR7, UR7, UR4, UP0 ;  /* 0x0000000407077287 */ /* 0x000fc60008000000 */
.L_x_148:
[----:B--2---:R-:W-:Y:S01]  /*02c0*/  ULDC.64 UR4, c[0x0][0x2c8] ;  /* 0x0000b20000047ab9 */ /* 0x004fe20000000a00 */
[----:B------:R-:W-:Y:S01]  /*02d0*/  PLOP3.LUT P0, PT, PT, PT, UP1, 0x40, 0x0 ;  /* 0x000000000000781c */ /* 0x000fe20003f0e818 */
[----:B------:R-:W-:Y:S02]  /*02e0*/  UIMAD.WIDE.U32 UR12, UR15, UR4, URZ ;  /* 0x000000040f0c72a5 */ /* 0x000fe4000f8e003f */
[----:B------:R-:W-:Y:S02]  /*02f0*/  UMOV UR8, 0x3f ;  /* 0x0000003f00087882 */ /* 0x000fe40000000000 */
[----:B------:R-:W-:Y:S02]  /*0300*/  ULDC UR4, c[0x0][0x1d0] ;  /* 0x0000740000047ab9 */ /* 0x000fe40000000800 */
[----:B------:R-:W-:Y:S02]  /*0310*/  UIADD3 UR7, UR7, 0x3f, URZ ;  /* 0x0000003f07077890 */ /* 0x000fe4000fffe03f */
[----:B------:R-:W-:-:S02]  /*0320*/  UIADD3 UR8, UR8, UR4, URZ ;  /* 0x0000000408087290 */ /* 0x000fc4000fffe03f */
[----:B------:R-:W-:Y:S02]  /*0330*/  UMOV UR10, UR15 ;  /* 0x0000000f000a7c82 */ /* 0x000fe40008000000 */
[----:B------:R-:W-:Y:S02]  /*0340*/  @UP2 USHF.R.U32.HI UR10, URZ, UR5, UR13 ;  /* 0x000000053f0a2299 */ /* 0x000fe4000801160d */
[----:B------:R-:W-:Y:S02]  /*0350*/  USHF.R.S32.HI UR12, URZ, 0x1f, UR7 ;  /* 0x0000001f3f0c7899 */ /* 0x000fe40008011407 */
[----:B------:R-:W-:Y:S02]  /*0360*/  USHF.R.S32.HI UR13, URZ, 0x1f, UR8 ;  /* 0x0000001f3f0d7899 */ /* 0x000fe40008011408 */
[----:B------:R-:W-:Y:S02]  /*0370*/  ULEA.HI UR12, UR12, UR7, URZ, 0x6 ;  /* 0x000000070c0c7291 */ /* 0x000fe4000f8f303f */
[----:B------:R-:W-:-:S02]  /*0380*/  ULEA.HI UR13, UR13, UR8, URZ, 0x6 ;  /* 0x000000080d0d7291 */ /* 0x000fc4000f8f303f */
[----:B------:R-:W-:Y:S02]  /*0390*/  ULDC UR11, c[0x0][0x168] ;  /* 0x00005a00000b7ab9 */ /* 0x000fe40000000800 */
[----:B------:R-:W-:Y:S02]  /*03a0*/  UIADD3 UR7, UR4, -UR11, URZ ;  /* 0x8000000b04077290 */ /* 0x000fe4000fffe03f */
[----:B------:R-:W-:Y:S02]  /*03b0*/  USHF.R.S32.HI UR12, URZ, 0x6, UR12 ;  /* 0x000000063f0c7899 */ /* 0x000fe4000801140c */
[----:B------:R-:W-:Y:S02]  /*03c0*/  USHF.R.S32.HI UR13, URZ, 0x6, UR13 ;  /* 0x000000063f0d7899 */ /* 0x000fe4000801140d */
[----:B------:R-:W-:Y:S02]  /*03d0*/  UIADD3 UR4, UR7, UR10, URZ ;  /* 0x0000000a07047290 */ /* 0x000fe4000fffe03f */
[----:B------:R-:W-:-:S02]  /*03e0*/  UISETP.LT.AND UP0, UPT, UR13, UR12, UPT ;  /* 0x0000000c0d00728c */ /* 0x000fc4000bf01270 */
[----:B------:R-:W-:Y:S02]  /*03f0*/  ULDC UR5, c[0x0][0x324] ;  /* 0x0000c90000057ab9 */ /* 0x000fe40000000800 */
[----:B------:R-:W-:Y:S02]  /*0400*/  UIADD3 UR8, UR4, -UR5, URZ ;  /* 0x8000000504087290 */ /* 0x000fe4000fffe03f */
[----:B------:R-:W-:Y:S01]  /*0410*/  USEL UR13, UR13, UR12, UP0 ;  /* 0x0000000c0d0d7287 */ /* 0x000fe20008000000 */
[----:B------:R-:W-:Y:S05]  /*0420*/  @P0 BRA `(.L_x_151) ;  /* 0x0000015000000947 */ /* 0x000fea0003800000 */
[----:B------:R-:W-:Y:S02]  /*0430*/  UMOV UR10, UR4 ;  /* 0x00000004000a7c82 */ /* 0x000fe40008000000 */
[----:B------:R-:W-:-:S06]  /*0440*/  UISETP.GT.AND UP0, UPT, UR10, -0x1, UPT ;  /* 0xffffffff0a00788c */ /* 0x000fcc000bf04270 */
[----:B------:R-:W-:-:S13]  /*0450*/  PLOP3.LUT P0, PT, PT, PT, UP0, 0x80, 0x0 ;  /* 0x000000000000781c */ /* 0x000fda0003f0f008 */
[----:B------:R-:W-:Y:S05]  /*0460*/  @P0 BRA `(.L_x_152) ;  /* 0x0000008000000947 */ /* 0x000fea0003800000 */
[----:B------:R-:W-:Y:S02]  /*0470*/  ULDC UR4, c[0x0][0x32c] ;  /* 0x0000cb0000047ab9 */ /* 0x000fe40000000800 */
[----:B------:R-:W-:Y:S02]  /*0480*/  UISETP.NE.AND UP0, UPT, UR4, 0x1, UPT ;  /* 0x000000010400788c */ /* 0x000fe4000bf05270 */
[----:B------:R-:W-:Y:S02]  /*0490*/  ULOP3.LUT UR10, URZ, UR10, URZ, 0x33, !UPT ;  /* 0x0000000a3f0a7292 */ /* 0x000fe4000f8e333f */
[----:B------:R-:W-:Y:S02]  /*04a0*/  ULDC.64 UR4, c[0x0][0x330] ;  /* 0x0000cc0000047ab9 */ /* 0x000fe40000000a00 */
[----:B------:R-:W-:-:S05]  /*04b0*/  UIMAD.WIDE.U32 UR16, UR10, UR4, URZ ;  /* 0x000000040a1072a5 */ /* 0x000fca000f8e003f */
[----:B------:R-:W-:-:S04]  /*04c0*/  @UP0 USHF.R.U32.HI UR10, URZ, UR5, UR17 ;  /* 0x000000053f0a0299 */ /* 0x000fc80008011611 */
[----:B------:R-:W-:Y:S01]  /*04d0*/  ULOP3.LUT UR10, URZ, UR10, URZ, 0x33, !UPT ;  /* 0x0000000a3f0a7292 */ /* 0x000fe2000f8e333f */
[----:B------:R-:W-:Y:S05]  /*04e0*/  BRA `(.L_x_153) ;  /* 0x0000005000007947 */ /* 0x000fea0003800000 */
.L_x_152:
[----:B------:R-:W-:Y:S02]  /*04f0*/  ULDC UR4, c[0x0][0x32c] ;  /* 0x0000cb0000047ab9 */ /* 0x000fe40000000800 */
[----:B------:R-:W-:-:S03]  /*0500*/  UISETP.NE.AND UP0, UPT, UR4, 0x1, UPT ;  /* 0x000000010400788c */ /* 0x000fc6000bf05270 */
[----:B------:R-:W-:Y:S02]  /*0510*/  ULDC.64 UR4, c[0x0][0x330] ;  /* 0x0000cc0000047ab9 */ /* 0x000fe40000000a00 */
[----:B------:R-:W-:-:S06]  /*0520*/  UIMAD.WIDE.U32 UR16, UR10, UR4, URZ ;  /* 0x000000040a1072a5 */ /* 0x000fcc000f8e003f */
[----:B------:R-:W-:Y:S02]  /*0530*/  @UP0 USHF.R.U32.HI UR10, URZ, UR5, UR17 ;  /* 0x000000053f0a0299 */ /* 0x000fe40008011611 */
.L_x_153:
[----:B------:R-:W-:Y:S02]  /*0540*/  ULDC UR4, c[0x0][0x32c] ;  /* 0x0000cb0000047ab9 */ /* 0x000fe40000000800 */
[----:B------:R-:W-:-:S04]  /*0550*/  UIMAD UR4, UR10, UR4, URZ ;  /* 0x000000040a0472a4 */ /* 0x000fc8000f8e023f */
[----:B------:R-:W-:-:S04]  /*0560*/  UISETP.LT.AND UP0, UPT, UR8, UR4, UPT ;  /* 0x000000040800728c */ /* 0x000fc8000bf01270 */
[----:B------:R-:W-:-:S04]  /*0570*/  USEL UR8, UR8, UR4, !UP0 ;  /* 0x0000000408087287 */ /* 0x000fc8000c000000 */
.L_x_151:
[----:B------:R-:W-:Y:S01]  /*0580*/  USHF.R.S32.HI UR4, URZ, 0x1f, UR8 ;  /* 0x0000001f3f047899 */ /* 0x000fe20008011408 */
[----:B------:R-:W-:Y:S01]  /*0590*/  PLOP3.LUT P2, PT, PT, PT, PT, 0x80, 0x0 ;  /* 0x000000000000781c */ /* 0x000fe20003f4f070 */
[----:B------:R-:W-:Y:S01]  /*05a0*/  ULDC.64 UR16, c[0x0][0x118] ;  /* 0x0000460000107ab9 */ /* 0x000fe20000000a00 */
[----:B------:R-:W-:Y:S01]  /*05b0*/  CS2R R98, SRZ ;  /* 0x0000000000627805 */ /* 0x000fe2000001ff00 */
[----:B------:R-:W-:Y:S01]  /*05c0*/  ULEA.HI UR8, UR4, UR8, URZ, 0x6 ;  /* 0x0000000804087291 */ /* 0x000fe2000f8f303f */
[----:B------:R-:W-:Y:S01]  /*05d0*/  IMAD.MOV.U32 R5, RZ, RZ, RZ ;  /* 0x000000ffff057224 */ /* 0x000fe200078e00ff */
[----:B------:R-:W-:Y:S01]  /*05e0*/  CS2R R94, SRZ ;  /* 0x00000000005e7805 */ /* 0x000fe2000001ff00 */
[----:B------:R-:W-:Y:S01]  /*05f0*/  IMAD.MOV.U32 R96, RZ, RZ, RZ ;  /* 0x000000ffff607224 */ /* 0x000fe200078e00ff */
[----:B------:R-:W-:Y:S01]  /*0600*/  USHF.R.S32.HI UR8, URZ, 0x6, UR8 ;  /* 0x000000063f087899 */ /* 0x000fe20008011408 */
[----:B------:R-:W-:Y:S01]  /*0610*/  CS2R R92, SRZ ;  /* 0x00000000005c7805 */ /* 0x000fe2000001ff00 */
[----:B------:R-:W-:Y:S01]  /*0620*/  CS2R R90, SRZ ;  /* 0x00000000005a7805 */ /* 0x000fe2000001ff00 */
[----:B------:R-:W-:Y:S01]  /*0630*/  MOV R89, RZ ;  /* 0x000000ff00597202 */ /* 0x000fe20000000f00 */
[----:B------:R-:W-:Y:S01]  /*0640*/  UISETP.LT.AND UP0, UPT, URZ, UR8, UPT ;  /* 0x000000083f00728c */ /* 0x000fe2000bf01270 */
[----:B------:R-:W-:Y:S01]  /*0650*/  CS2R R6, SRZ ;  /* 0x0000000000067805 */ /* 0x000fe2000001ff00 */
[----:B------:R-:W-:Y:S01]  /*0660*/  CS2R R86, SRZ ;  /* 0x0000000000567805 */ /* 0x000fe2000001ff00 */
[----:B------:R-:W-:Y:S01]  /*0670*/  CS2R R84, SRZ ;  /* 0x0000000000547805 */ /* 0x000fe2000001ff00 */
[----:B------:R-:W-:Y:S01]  /*0680*/  USEL UR8, URZ, UR8, !UP0 ;  /* 0x000000083f087287 */ /* 0x000fe2000c000000 */
[----:B------:R-:W-:Y:S01]  /*0690*/  CS2R R82, SRZ ;  /* 0x0000000000527805 */ /* 0x000fe2000001ff00 */
[----:B------:R-:W-:Y:S01]  /*06a0*/  CS2R R80, SRZ ;  /* 0x0000000000507805 */ /* 0x000fe2000001ff00 */
[----:B------:R-:W-:Y:S01]  /*06b0*/  CS2R R78, SRZ ;  /* 0x00000000004e7805 */ /* 0x000fe2000001ff00 */
[----:B------:R-:W-:Y:S01]  /*06c0*/  UISETP.GT.AND UP0, UPT, UR13, UR8, UPT ;  /* 0x000000080d00728c */ /* 0x000fe2000bf04270 */
[----:B------:R-:W-:Y:S01]  /*06d0*/  CS2R R76, SRZ ;  /* 0x00000000004c7805 */ /* 0x000fe2000001ff00 */
[----:B------:R-:W-:Y:S01]  /*06e0*/  CS2R R74, SRZ ;  /* 0x00000000004a7805 */ /* 0x000fe2000001ff00 */
[----:B------:R-:W-:Y:S01]  /*06f0*/  CS2R R72, SRZ ;  /* 0x0000000000487805 */ /* 0x000fe2000001ff00 */
[----:B------:R-:W-:Y:S01]  /*0700*/  CS2R R70, SRZ ;  /* 0x0000000000467805 */ /* 0x000fe2000001ff00 */
[----:B------:R-:W-:Y:S01]  /*0710*/  CS2R R68, SRZ ;  /* 0x0000000000447805 */ /* 0x000fe2000001ff00 */
[----:B------:R-:W-:Y:S01]  /*0720*/  PLOP3.LUT P0, PT, PT, PT, UP0, 0x80, 0x0 ;  /* 0x000000000000781c */ /* 0x000fe20003f0f008 */
        /* <DEDUP_REMOVED lines=34> */
[----:B------:R-:W-:Y:S01]  /*0950*/  ISETP.NE.U32.AND P3, PT, RZ, c[0x0][0x340], PT ;  /* 0x0000d000ff007a0c */ /* 0x000fe20003f65070 */
[----:B------:R-:W1:Y:S01]  /*0960*/  S2R R4, SR_CTAID.Y ;  /* 0x0000000000047919 */ /* 0x000e620000002600 */
[----:B------:R-:W-:-:S02]  /*0970*/  SHF.R.S32.HI R91, RZ, 0x1f, R88 ;  /* 0x0000001fff5b7819 */ /* 0x000fc40000011458 */
[----:B------:R-:W-:Y:S02]  /*0980*/  PLOP3.LUT P1, PT, PT, PT, UP2, 0x80, 0x0 ;  /* 0x000000000000781c */ /* 0x000fe40003f2f028 */
[----:B------:R-:W-:Y:S02]  /*0990*/  PLOP3.LUT P0, PT, PT, PT, UP2, 0x80, 0x0 ;  /* 0x000000000000781c */ /* 0x000fe40003f0f028 */
[----:B------:R-:W-:Y:S01]  /*09a0*/  SHF.R.S32.HI R5, RZ, 0x1f, R0 ;  /* 0x0000001fff057819 */ /* 0x000fe20000011400 */
[----:B------:R-:W-:Y:S01]  /*09b0*/  ULDC UR4, c[0x0][0x168] ;  /* 0x00005a0000047ab9 */ /* 0x000fe20000000800 */
[----:B------:R-:W-:Y:S01]  /*09c0*/  ISETP.NE.AND.EX P3, PT, RZ, c[0x0][0x344], PT, P3 ;  /* 0x0000d100ff007a0c */ /* 0x000fe20003f65330 */
[----:B------:R-:W-:Y:S02]  /*09d0*/  UIADD3 UR18, UR13, -0x1, URZ ;  /* 0xffffffff0d127890 */ /* 0x000fe4000fffe03f */
[----:B------:R-:W-:-:S10]  /*09e0*/  ULDC.64 UR10, c[0x0][0x1e0] ;  /* 0x00007800000a7ab9 */ /* 0x000fd40000000a00 */
[----:B------:R-:W-:-:S04]  /*09f0*/  @P3 IMAD.MOV.U32 R3, RZ, RZ, 0x4 ;  /* 0x00000004ff033424 */ /* 0x000fc800078e00ff */
[----:B------:R-:W-:-:S06]  /*0a00*/  @P3 IMAD.WIDE R208, R0, R3, c[0x0][0x340] ;  /* 0x0000d00000d03625 */ /* 0x000fcc00078e0203 */
[----:B------:R-:W2:Y:S01]  /*0a10*/  @P3 LDG.E R208, [R208.64] ;  /* 0x00000010d0d03981 */ /* 0x000ea2000c1e1900 */
[-C--:B------:R-:W-:Y:S01]  /*0a20*/  LEA.HI R9, R91, R88.reuse, RZ, 0x3 ;  /* 0x000000585b097211 */ /* 0x080fe200078f18ff */
[----:B-1----:R-:W-:Y:S01]  /*0a30*/  IMAD.WIDE.U32 R12, R4, c[0x0][0x1b8], RZ ;  /* 0x00006e00040c7a25 */ /* 0x002fe200078e00ff */
[----:B------:R-:W-:Y:S01]  /*0a40*/  SHF.R.S32.HI R7, RZ, 0x1f, R4 ;  /* 0x0000001fff077819 */ /* 0x000fe20000011404 */
[----:B------:R-:W-:Y:S01]  /*0a50*/  UIMAD UR4, UR9, UR4, URZ ;  /* 0x00000004090472a4 */ /* 0x000fe2000f8e023f */
[----:B------:R-:W-:Y:S01]  /*0a60*/  LOP3.LUT R3, R9, 0xfffffff8, RZ, 0xc0, !PT ;  /* 0xfffffff809037812 */ /* 0x000fe200078ec0ff */
[----:B------:R-:W-:Y:S01]  /*0a70*/  USHF.L.U32 UR14, UR18, 0x6, URZ ;  /* 0x00000006120e7899 */ /* 0x000fe2000800063f */
[----:B------:R-:W-:Y:S01]  /*0a80*/  SHF.R.S32.HI R9, RZ, 0x3, R9 ;  /* 0x00000003ff097819 */ /* 0x000fe20000011409 */
[----:B------:R-:W-:Y:S01]  /*0a90*/  IMAD R11, R7, c[0x0][0x1b8], RZ ;  /* 0x00006e00070b7a24 */ /* 0x000fe200078e02ff */
[----:B------:R-:W-:Y:S01]  /*0aa0*/  UMOV UR9, 0x6 ;  /* 0x0000000600097882 */ /* 0x000fe20000000000 */
[----:B------:R-:W-:Y:S01]  /*0ab0*/  IMAD.IADD R3, R88, 0x1, -R3 ;  /* 0x0000000158037824 */ /* 0x000fe200078e0a03 */
[----:B------:R-:W-:Y:S01]  /*0ac0*/  USHF.L.U32 UR20, UR10, 0x6, URZ ;  /* 0x000000060a147899 */ /* 0x000fe2000800063f */
[----:B------:R-:W-:Y:S01]  /*0ad0*/  IMAD R11, R4, c[0x0][0x1bc], R11 ;  /* 0x00006f00040b7a24 */ /* 0x000fe200078e020b */
[----:B------:R-:W-:Y:S01]  /*0ae0*/  USHF.L.U64.HI UR19, UR10, UR9, UR11 ;  /* 0x000000090a137299 */ /* 0x000fe2000801020b */
[----:B------:R-:W-:Y:S01]  /*0af0*/  IMAD R2, R3, 0x20, R9 ;  /* 0x0000002003027824 */ /* 0x000fe200078e0209 */
[----:B------:R-:W-:Y:S01]  /*0b00*/  USHF.R.S32.HI UR21, URZ, 0x1f, UR18 ;  /* 0x0000001f3f157899 */ /* 0x000fe20008011412 */
[----:B------:R-:W-:Y:S01]  /*0b10*/  IMAD.IADD R13, R13, 0x1, R11 ;  /* 0x000000010d0d7824 */ /* 0x000fe200078e020b */
[----:B------:R-:W-:Y:S01]  /*0b20*/  USHF.L.U32 UR12, UR10, 0x5, URZ ;  /* 0x000000050a0c7899 */ /* 0x000fe2000800063f */
[----:B------:R-:W-:Y:S01]  /*0b30*/  IMAD R11, R5, c[0x0][0x1c0], RZ ;  /* 0x00007000050b7a24 */ /* 0x000fe200078e02ff */
[----:B------:R-:W-:Y:S01]  /*0b40*/  IADD3 R2, R2, UR15, RZ ;  /* 0x0000000f02027c10 */ /* 0x000fe2000fffe0ff */
[----:B------:R-:W-:Y:S01]  /*0b50*/  IMAD.WIDE.U32 R12, R0, c[0x0][0x1c0], R12 ;  /* 0x00007000000c7a25 */ /* 0x000fe200078e000c */
[----:B------:R-:W-:Y:S01]  /*0b60*/  UMOV UR5, 0x5 ;  /* 0x0000000500057882 */ /* 0x000fe20000000000 */
[----:B------:R-:W-:Y:S01]  /*0b70*/  LEA.HI R89, R91, R88, RZ, 0x5 ;  /* 0x000000585b597211 */ /* 0x000fe200078f28ff */
[----:B------:R-:W-:Y:S01]  /*0b80*/  USHF.L.U64.HI UR11, UR10, UR5, UR11 ;  /* 0x000000050a0b7299 */ /* 0x000fe2000801020b */
[----:B------:R-:W-:Y:S01]  /*0b90*/  @P1 IMAD.HI.U32 R6, R2, c[0x0][0x2c8], RZ ;  /* 0x0000b20002061a27 */ /* 0x000fe200078e00ff */
[----:B------:R-:W-:-:S03]  /*0ba0*/  UISETP.GT.AND UP0, UPT, UR18, UR8, UPT ;  /* 0x000000081200728c */ /* 0x000fc6000bf04270 */
[----:B------:R-:W-:Y:S01]  /*0bb0*/  IMAD.MOV.U32 R10, RZ, RZ, R2 ;  /* 0x000000ffff0a7224 */ /* 0x000fe200078e0002 */
[----:B------:R-:W-:Y:S01]  /*0bc0*/  @P0 SHF.R.U32.HI R10, RZ, c[0x0][0x2cc], R6 ;  /* 0x0000b300ff0a0a19 */ /* 0x000fe20000011606 */
[----:B------:R-:W-:Y:S02]  /*0bd0*/  IMAD R6, R0, c[0x0][0x1c4], R11 ;  /* 0x0000710000067a24 */ /* 0x000fe400078e020b */
[----:B------:R-:W-:Y:S01]  /*0be0*/  IMAD.MOV.U32 R14, RZ, RZ, R12 ;  /* 0x000000ffff0e7224 */ /* 0x000fe200078e000c */
[--C-:B------:R-:W-:Y:S01]  /*0bf0*/  SHF.R.S32.HI R8, RZ, 0x1f, R10.reuse ;  /* 0x0000001fff087819 */ /* 0x100fe2000001140a */
[----:B------:R-:W-:Y:S02]  /*0c00*/  IMAD.MOV R11, RZ, RZ, -R10 ;  /* 0x000000ffff0b7224 */ /* 0x000fe400078e0a0a */
[----:B------:R-:W-:Y:S01]  /*0c10*/  IMAD.IADD R15, R13, 0x1, R6 ;  /* 0x000000010d0f7824 */ /* 0x000fe200078e0206 */
[----:B------:R-:W-:Y:S01]  /*0c20*/  IADD3 R6, R9, UR15, RZ ;  /* 0x0000000f09067c10 */ /* 0x000fe2000fffe0ff */
[----:B------:R-:W-:-:S02]  /*0c30*/  IMAD R11, R11, c[0x0][0x2c4], R2 ;  /* 0x0000b1000b0b7a24 */ /* 0x000fc400078e0202 */
[----:B------:R-:W-:Y:S01]  /*0c40*/  IMAD R13, R8, c[0x0][0x1b0], RZ ;  /* 0x00006c00080d7a24 */ /* 0x000fe200078e02ff */
[----:B------:R-:W-:Y:S01]  /*0c50*/  LEA.HI R8, R91, R88, RZ, 0x6 ;  /* 0x000000585b087211 */ /* 0x000fe200078f30ff */
[----:B------:R-:W-:Y:S01]  /*0c60*/  IMAD.WIDE.U32 R14, R10, c[0x0][0x1b0], R14 ;  /* 0x00006c000a0e7a25 */ /* 0x000fe200078e000e */
[----:B------:R-:W-:Y:S02]  /*0c70*/  SHF.R.S32.HI R2, RZ, 0x1f, R11 ;  /* 0x0000001fff027819 */ /* 0x000fe4000001140b */
[----:B------:R-:W-:Y:S01]  /*0c80*/  IADD3 R16, R6, 0x40, RZ ;  /* 0x0000004006107810 */ /* 0x000fe20007ffe0ff */
[----:B------:R-:W-:Y:S02]  /*0c90*/  IMAD R13, R10, c[0x0][0x1b4], R13 ;  /* 0x00006d000a0d7a24 */ /* 0x000fe400078e020d */
[----:B------:R-:W-:Y:S02]  /*0ca0*/  IMAD R2, R2, c[0x0][0x1a8], RZ ;  /* 0x00006a0002027a24 */ /* 0x000fe400078e02ff */
[----:B------:R-:W-:-:S02]  /*0cb0*/  IMAD.IADD R15, R15, 0x1, R13 ;  /* 0x000000010f0f7824 */ /* 0x000fc400078e020d */
[C---:B------:R-:W-:Y:S02]  /*0cc0*/  IMAD R2, R11.reuse, c[0x0][0x1ac], R2 ;  /* 0x00006b000b027a24 */ /* 0x040fe400078e0202 */
[----:B------:R-:W-:-:S04]  /*0cd0*/  IMAD.WIDE.U32 R12, R11, c[0x0][0x1a8], R14 ;  /* 0x00006a000b0c7a25 */ /* 0x000fc800078e000e */
[----:B------:R-:W-:Y:S02]  /*0ce0*/  IMAD.SHL.U32 R207, R9, 0x40, RZ ;  /* 0x0000004009cf7824 */ /* 0x000fe400078e00ff */
[----:B------:R-:W-:Y:S01]  /*0cf0*/  IMAD.IADD R11, R13, 0x1, R2 ;  /* 0x000000010d0b7824 */ /* 0x000fe200078e0202 */
[----:B------:R-:W-:Y:S01]  /*0d00*/  LEA R13, P0, R12, c[0x0][0x160], 0x1 ;  /* 0x000058000c0d7a11 */ /* 0x000fe200078008ff */
[----:B------:R-:W-:Y:S01]  /*0d10*/  IMAD.SHL.U32 R10, R3, 0x8, RZ ;  /* 0x00000008030a7824 */ /* 0x000fe200078e00ff */
[----:B------:R-:W-:Y:S01]  /*0d20*/  LOP3.LUT R207, R207, 0x1c0, RZ, 0xc0, !PT ;  /* 0x000001c0cfcf7812 */ /* 0x000fe200078ec0ff */
[----:B------:R-:W-:Y:S01]  /*0d30*/  IMAD.SHL.U32 R8, R8, 0x8, RZ ;  /* 0x0000000808087824 */ /* 0x000fe200078e00ff */
[----:B------:R-:W-:Y:S01]  /*0d40*/  LEA.HI.X R12, R12, c[0x0][0x164], R11, 0x1, P0 ;  /* 0x000059000c0c7a11 */ /* 0x000fe200000f0c0b */
[----:B------:R-:W-:Y:S01]  /*0d50*/  SHFL.IDX PT, R20, R13, RZ, 0x181f ;  /* 0x00181fff0d147589 */ /* 0x000fe200000e0000 */
[----:B------:R-:W-:Y:S01]  /*0d60*/  LOP3.LUT R2, R207, 0x38, R10, 0xf8, !PT ;  /* 0x00000038cf027812 */ /* 0x000fe200078ef80a */
[----:B------:R-:W-:Y:S01]  /*0d70*/  IMAD.MOV.U32 R44, RZ, RZ, 0x40 ;  /* 0x00000040ff2c7424 */ /* 0x000fe200078e00ff */
[----:B------:R-:W-:Y:S01]  /*0d80*/  SHF.R.U32.HI R207, RZ, 0x3, R207 ;  /* 0x00000003ffcf7819 */ /* 0x000fe200000116cf */
[----:B------:R-:W1:Y:S01]  /*0d90*/  SHFL.IDX PT, R21, R12, RZ, 0x181f ;  /* 0x00181fff0c157589 */ /* 0x000e6200000e0000 */
[----:B------:R-:W-:-:S02]  /*0da0*/  ISETP.GE.AND P0, PT, R6, UR4, PT ;  /* 0x0000000406007c0c */ /* 0x000fc4000bf06270 */
[----:B------:R-:W-:Y:S01]  /*0db0*/  LOP3.LUT R207, R2, R207, RZ, 0x3c, !PT ;  /* 0x000000cf02cf7212 */ /* 0x000fe200078e3cff */
[----:B------:R-:W3:Y:S01]  /*0dc0*/  SHFL.IDX PT, R18, R13, 0x1, 0x181f ;  /* 0x00381f000d127f89 */ /* 0x000ee200000e0000 */
[----:B------:R-:W-:Y:S02]  /*0dd0*/  IADD3 R2, R6, 0x20, RZ ;  /* 0x0000002006027810 */ /* 0x000fe40007ffe0ff */
[----:B------:R-:W-:Y:S01]  /*0de0*/  LOP3.LUT R207, R207, 0xfffffe00, R8, 0xf8, !PT ;  /* 0xfffffe00cfcf7812 */ /* 0x000fe200078ef808 */
[----:B------:R-:W4:Y:S01]  /*0df0*/  SHFL.IDX PT, R19, R12, 0x1, 0x181f ;  /* 0x00381f000c137f89 */ /* 0x000f2200000e0000 */
[----:B------:R-:W-:Y:S02]  /*0e00*/  IADD3 R8, R10, 0x40, RZ ;  /* 0x000000400a087810 */ /* 0x000fe40007ffe0ff */
[----:B------:R-:W-:Y:S01]  /*0e10*/  ISETP.GE.AND P5, PT, R2, UR4, PT ;  /* 0x0000000402007c0c */ /* 0x000fe2000bfa6270 */
[----:B------:R-:W-:Y:S01]  /*0e20*/  IMAD.SHL.U32 R207, R207, 0x2, RZ ;  /* 0x00000002cfcf7824 */ /* 0x000fe200078e00ff */
[----:B------:R-:W-:-:S02]  /*0e30*/  IADD3 R2, R10, 0x80, RZ ;  /* 0x000000800a027810 */ /* 0x000fc40007ffe0ff */
[----:B------:R-:W-:Y:S02]  /*0e40*/  @!P0 SHF.R.S32.HI R15, RZ, 0x1f, R8 ;  /* 0x0000001fff0f8819 */ /* 0x000fe40000011408 */
[----:B------:R-:W-:Y:S02]  /*0e50*/  @!P0 SHF.R.S32.HI R17, RZ, 0x1f, R2 ;  /* 0x0000001fff118819 */ /* 0x000fe40000011402 */
[----:B------:R-:W-:Y:S02]  /*0e60*/  @!P0 LEA.HI R15, R15, R8, RZ, 0x3 ;  /* 0x000000080f0f8211 */ /* 0x000fe400078f18ff */
[----:B------:R-:W-:Y:S02]  /*0e70*/  @!P0 LEA.HI R14, R17, R2, RZ, 0x3 ;  /* 0x00000002110e8211 */ /* 0x000fe400078f18ff */
[----:B------:R-:W-:Y:S02]  /*0e80*/  @!P0 LOP3.LUT R15, R15, 0xfffffff8, RZ, 0xc0, !PT ;  /* 0xfffffff80f0f8812 */ /* 0x000fe400078ec0ff */
[----:B------:R-:W-:-:S02]  /*0e90*/  @!P0 LOP3.LUT R14, R14, 0xfffffff8, RZ, 0xc0, !PT ;  /* 0xfffffff80e0e8812 */ /* 0x000fc400078ec0ff */
[----:B------:R-:W-:Y:S01]  /*0ea0*/  ISETP.GE.AND P2, PT, R10, c[0x0][0x198], PT ;  /* 0x000066000a007a0c */ /* 0x000fe20003f46270 */
[--C-:B-1----:R-:W-:Y:S01]  /*0eb0*/  @!P0 IMAD.WIDE R26, R15, 0x2, R20.reuse ;  /* 0x000000020f1a8825 */ /* 0x102fe200078e0214 */
[----:B------:R-:W-:Y:S02]  /*0ec0*/  ISETP.GE.AND P1, PT, R8, c[0x0][0x198], PT ;  /* 0x0000660008007a0c */ /* 0x000fe40003f26270 */
[----:B------:R-:W-:Y:S01]  /*0ed0*/  ISETP.GE.AND P4, PT, R2, c[0x0][0x198], PT ;  /* 0x0000660002007a0c */ /* 0x000fe20003f86270 */
[----:B------:R-:W-:Y:S01]  /*0ee0*/  @!P0 IMAD.WIDE R28, R14, 0x2, R20 ;  /* 0x000000020e1c8825 */ /* 0x000fe200078e0214 */
[----:B------:R-:W-:Y:S02]  /*0ef0*/  @!P5 SHF.R.S32.HI R15, RZ, 0x1f, R8 ;  /* 0x0000001fff0fd819 */ /* 0x000fe40000011408 */
[----:B------:R-:W-:Y:S02]  /*0f00*/  @!P5 SHF.R.S32.HI R17, RZ, 0x1f, R2 ;  /* 0x0000001fff11d819 */ /* 0x000fe40000011402 */
[----:B------:R-:W-:-:S02]  /*0f10*/  SHF.R.S32.HI R11, RZ, 0x1f, R10 ;  /* 0x0000001fff0b7819 */ /* 0x000fc4000001140a */
[C---:B------:R-:W-:Y:S02]  /*0f20*/  @!P0 LEA R22, P6, R10.reuse, R20, 0x1 ;  /* 0x000000140a168211 */ /* 0x040fe400078c08ff */
[----:B------:R-:W-:Y:S01]  /*0f30*/  SHFL.IDX PT, R20, R13, 0x2, 0x181f ;  /* 0x00581f000d147f89 */ /* 0x000fe200000e0000 */
[----:B------:R-:W-:Y:S02]  /*0f40*/  @!P5 LEA.HI R15, R15, R8, RZ, 0x3 ;  /* 0x000000080f0fd211 */ /* 0x000fe400078f18ff */
[----:B------:R-:W-:Y:S02]  /*0f50*/  @!P5 LEA.HI R14, R17, R2, RZ, 0x3 ;  /* 0x00000002110ed211 */ /* 0x000fe400078f18ff */
[----:B------:R-:W-:Y:S02]  /*0f60*/  @!P0 LEA.HI.X R23, R10, R21, R11, 0x1, P6 ;  /* 0x000000150a178211 */ /* 0x000fe400030f0c0b */
[----:B------:R-:W-:Y:S01]  /*0f70*/  ISETP.GE.AND P6, PT, R16, UR4, PT ;  /* 0x0000000410007c0c */ /* 0x000fe2000bfc6270 */
[----:B------:R-:W1:Y:S01]  /*0f80*/  SHFL.IDX PT, R21, R12, 0x2, 0x181f ;  /* 0x00581f000c157f89 */ /* 0x000e6200000e0000 */
[----:B------:R-:W-:-:S02]  /*0f90*/  @!P5 LOP3.LUT R15, R15, 0xfffffff8, RZ, 0xc0, !PT ;  /* 0xfffffff80f0fd812 */ /* 0x000fc400078ec0ff */
[----:B------:R-:W-:Y:S01]  /*0fa0*/  @!P5 LOP3.LUT R17, R14, 0xfffffff8, RZ, 0xc0, !PT ;  /* 0xfffffff80e11d812 */ /* 0x000fe200078ec0ff */
[----:B------:R5:W-:Y:S01]  /*0fb0*/  @!P0 LDGSTS.E.BYPASS.LTC128B.128 [R207+0xc100], [R22.64], !P2 ;  /* 0x0c10000016cf8fae */ /* 0x000be2000d101d50 */
[----:B------:R-:W-:-:S03]  /*0fc0*/  IADD3 R6, R6, 0x60, RZ ;  /* 0x0000006006067810 */ /* 0x000fc60007ffe0ff */
[----:B------:R1:W1:Y:S04]  /*0fd0*/  SHFL.IDX PT, R14, R13, 0x3, 0x181f ;  /* 0x00781f000d0e7f89 */ /* 0x00026800000e0000 */
[----:B------:R1:W-:Y:S04]  /*0fe0*/  @!P0 LDGSTS.E.BYPASS.LTC128B.128 [R207+0x10100], [R26.64], !P1 ;  /* 0x101000001acf8fae */ /* 0x0003e8000c901d50 */
[----:B------:R2:W-:Y:S01]  /*0ff0*/  @!P0 LDGSTS.E.BYPASS.LTC128B.128 [R207+0x14100], [R28.64], !P4 ;  /* 0x141000001ccf8fae */ /* 0x0005e2000e101d50 */
[----:B---3--:R-:W-:-:S04]  /*1000*/  @!P5 LEA R24, P0, R10, R18, 0x1 ;  /* 0x000000120a18d211 */ /* 0x008fc800078008ff */
[----:B----4-:R-:W-:Y:S02]  /*1010*/  @!P5 LEA.HI.X R25, R10, R19, R11, 0x1, P0 ;  /* 0x000000130a19d211 */ /* 0x010fe400000f0c0b */
[----:B------:R-:W-:Y:S01]  /*1020*/  ISETP.GE.AND P0, PT, R6, UR4, PT ;  /* 0x0000000406007c0c */ /* 0x000fe2000bf06270 */
[----:B------:R-:W-:Y:S02]  /*1030*/  UIMAD UR4, UR19, UR18, URZ ;  /* 0x00000012130472a4 */ /* 0x000fe4000f8e023f */
[----:B------:R3:W-:Y:S02]  /*1040*/  @!P5 LDGSTS.E.BYPASS.LTC128B.128 [R207+0xd100], [R24.64], !P2 ;  /* 0x0d10000018cfdfae */ /* 0x0007e4000d101d50 */
[----:B------:R-:W-:Y:S01]  /*1050*/  UIMAD UR4, UR21, UR20, UR4 ;  /* 0x00000014150472a4 */ /* 0x000fe2000f8e0204 */
[--C-:B-----5:R-:W-:Y:S02]  /*1060*/  @!P5 IMAD.WIDE R22, R15, 0x2, R18.reuse ;  /* 0x000000020f16d825 */ /* 0x120fe400078e0212 */
[----:B------:R4:W5:Y:S04]  /*1070*/  SHFL.IDX PT, R15, R12, 0x3, 0x181f ;  /* 0x00781f000c0f7f89 */ /* 0x00096800000e0000 */
[----:B------:R5:W-:Y:S01]  /*1080*/  @!P5 LDGSTS.E.BYPASS.LTC128B.128 [R207+0x11100], [R22.64], !P1 ;  /* 0x1110000016cfdfae */ /* 0x000be2000c901d50 */
[----:B-1----:R-:W-:Y:S01]  /*1090*/  @!P5 IMAD.WIDE R26, R17, 0x2, R18 ;  /* 0x00000002111ad825 */ /* 0x002fe200078e0212 */
[----:B------:R-:W-:-:S02]  /*10a0*/  @!P6 SHF.R.S32.HI R19, RZ, 0x1f, R8 ;  /* 0x0000001fff13e819 */ /* 0x000fc40000011408 */
[----:B------:R-:W-:Y:S02]  /*10b0*/  @!P6 SHF.R.S32.HI R17, RZ, 0x1f, R2 ;  /* 0x0000001fff11e819 */ /* 0x000fe40000011402 */
[----:B------:R-:W-:Y:S01]  /*10c0*/  @!P6 LEA.HI R19, R19, R8, RZ, 0x3 ;  /* 0x000000081313e211 */ /* 0x000fe200078f18ff */
[----:B------:R1:W-:Y:S01]  /*10d0*/  @!P5 LDGSTS.E.BYPASS.LTC128B.128 [R207+0x15100], [R26.64], !P4 ;  /* 0x151000001acfdfae */ /* 0x0003e2000e101d50 */
[----:B------:R-:W-:Y:S02]  /*10e0*/  @!P6 LEA.HI R6, R17, R2, RZ, 0x3 ;  /* 0x000000021106e211 */ /* 0x000fe400078f18ff */
[----:B------:R-:W-:Y:S02]  /*10f0*/  @!P6 LOP3.LUT R19, R19, 0xfffffff8, RZ, 0xc0, !PT ;  /* 0xfffffff81313e812 */ /* 0x000fe400078ec0ff */
[----:B------:R-:W-:Y:S02]  /*1100*/  LEA.HI R17, R91, R88, RZ, 0x4 ;  /* 0x000000585b117211 */ /* 0x000fe400078f20ff */
[----:B------:R-:W-:Y:S01]  /*1110*/  @!P6 LOP3.LUT R13, R6, 0xfffffff8, RZ, 0xc0, !PT ;  /* 0xfffffff8060de812 */ /* 0x000fe200078ec0ff */
[----:B------:R-:W-:Y:S01]  /*1120*/  IMAD.U32 R6, RZ, RZ, UR14 ;  /* 0x0000000eff067e24 */ /* 0x000fe2000f8e00ff */
[----:B------:R-:W-:Y:S01]  /*1130*/  SHF.R.S32.HI R16, RZ, 0x4, R17 ;  /* 0x00000004ff107819 */ /* 0x000fe20000011411 */
[----:B---3--:R-:W-:-:S03]  /*1140*/  @!P6 IMAD.WIDE R24, R19, 0x2, R20 ;  /* 0x000000021318e825 */ /* 0x008fc600078e0214 */
[----:B------:R-:W-:Y:S02]  /*1150*/  LEA.HI R205, R17, R16, RZ, 0x1 ;  /* 0x0000001011cd7211 */ /* 0x000fe400078f08ff */
[----:B----4-:R-:W-:Y:S02]  /*1160*/  IADD3 R12, -R6, c[0x0][0x1d0], -R9 ;  /* 0x00007400060c7a10 */ /* 0x010fe40007ffe909 */
[----:B------:R-:W-:Y:S02]  /*1170*/  LOP3.LUT R205, R205, 0xfffffffe, RZ, 0xc0, !PT ;  /* 0xfffffffecdcd7812 */ /* 0x000fe400078ec0ff */
[----:B-----5:R-:W-:-:S03]  /*1180*/  @!P6 LEA R22, P5, R10, R20, 0x1 ;  /* 0x000000140a16e211 */ /* 0x020fc600078a08ff */
[----:B------:R-:W-:Y:S01]  /*1190*/  IMAD.IADD R205, R16, 0x1, -R205 ;  /* 0x0000000110cd7824 */ /* 0x000fe200078e0acd */
[C---:B------:R-:W-:Y:S01]  /*11a0*/  @!P6 LEA.HI.X R23, R10.reuse, R21, R11, 0x1, P5 ;  /* 0x000000150a17e211 */ /* 0x040fe200028f0c0b */
[----:B------:R-:W-:Y:S01]  /*11b0*/  @!P6 IMAD.WIDE R20, R13, 0x2, R20 ;  /* 0x000000020d14e825 */ /* 0x000fe200078e0214 */
[C---:B------:R-:W-:Y:S02]  /*11c0*/  @!P0 LEA R18, P5, R10.reuse, R14, 0x1 ;  /* 0x0000000e0a128211 */ /* 0x040fe400078a08ff */
[----:B------:R-:W-:Y:S01]  /*11d0*/  @!P0 SHF.R.S32.HI R13, RZ, 0x1f, R8 ;  /* 0x0000001fff0d8819 */ /* 0x000fe20000011408 */
[----:B------:R3:W-:Y:S01]  /*11e0*/  @!P6 LDGSTS.E.BYPASS.LTC128B.128 [R207+0xe100], [R22.64], !P2 ;  /* 0x0e10000016cfefae */ /* 0x0007e2000d101d50 */
[----:B------:R-:W-:Y:S02]  /*11f0*/  @!P0 LEA.HI.X R19, R10, R15, R11, 0x1, P5 ;  /* 0x0000000f0a138211 */ /* 0x000fe400028f0c0b */
[----:B------:R-:W-:Y:S01]  /*1200*/  ISETP.GE.AND P5, PT, R12, 0x21, PT ;  /* 0x000000210c00780c */ /* 0x000fe20003fa6270 */
[----:B------:R4:W-:Y:S01]  /*1210*/  @!P6 LDGSTS.E.BYPASS.LTC128B.128 [R207+0x12100], [R24.64], !P1 ;  /* 0x1210000018cfefae */ /* 0x0009e2000c901d50 */
[----:B------:R-:W-:-:S03]  /*1220*/  @!P0 LEA.HI R13, R13, R8, RZ, 0x3 ;  /* 0x000000080d0d8211 */ /* 0x000fc600078f18ff */
[----:B------:R5:W-:Y:S01]  /*1230*/  @!P6 LDGSTS.E.BYPASS.LTC128B.128 [R207+0x16100], [R20.64], !P4 ;  /* 0x1610000014cfefae */ /* 0x000be2000e101d50 */
[----:B------:R-:W-:Y:S02]  /*1240*/  ISETP.GE.AND P6, PT, R12, 0x1, PT ;  /* 0x000000010c00780c */ /* 0x000fe40003fc6270 */
[----:B------:R-:W-:Y:S01]  /*1250*/  SHF.R.S32.HI R12, RZ, 0x1f, R9 ;  /* 0x0000001fff0c7819 */ /* 0x000fe20000011409 */
[----:B------:R1:W-:Y:S01]  /*1260*/  @!P0 LDGSTS.E.BYPASS.LTC128B.128 [R207+0xf100], [R18.64], !P2 ;  /* 0x0f10000012cf8fae */ /* 0x0003e2000d101d50 */
[----:B------:R-:W-:Y:S02]  /*1270*/  @!P0 LOP3.LUT R13, R13, 0xfffffff8, RZ, 0xc0, !PT ;  /* 0xfffffff80d0d8812 */ /* 0x000fe400078ec0ff */
[----:B------:R-:W-:Y:S01]  /*1280*/  ISETP.GE.AND P2, PT, R8, c[0x0][0x1d4], PT ;  /* 0x0000750008007a0c */ /* 0x000fe20003f46270 */
[----:B------:R-:W-:-:S04]  /*1290*/  IMAD R16, R12, c[0x0][0x1e0], RZ ;  /* 0x000078000c107a24 */ /* 0x000fc800078e02ff */
[----:B------:R-:W-:Y:S02]  /*12a0*/  IMAD R16, R9, c[0x0][0x1e4], R16 ;  /* 0x0000790009107a24 */ /* 0x000fe400078e0210 */
[----:B---3--:R-:W-:Y:S01]  /*12b0*/  @!P0 IMAD.WIDE R22, R13, 0x2, R14 ;  /* 0x000000020d168825 */ /* 0x008fe200078e020e */
[----:B------:R-:W-:-:S03]  /*12c0*/  LOP3.LUT R13, R17, 0xfffffff0, RZ, 0xc0, !PT ;  /* 0xfffffff0110d7812 */ /* 0x000fc600078ec0ff */
[----:B------:R-:W-:Y:S01]  /*12d0*/  IMAD.SHL.U32 R17, R3, 0x40, RZ ;  /* 0x0000004003117824 */ /* 0x000fe200078e00ff */
[----:B------:R3:W-:Y:S01]  /*12e0*/  @!P0 LDGSTS.E.BYPASS.LTC128B.128 [R207+0x13100], [R22.64], !P1 ;  /* 0x1310000016cf8fae */ /* 0x0007e2000c901d50 */
[----:B------:R-:W-:Y:S01]  /*12f0*/  IMAD.IADD R13, R88, 0x1, -R13 ;  /* 0x00000001580d7824 */ /* 0x000fe200078e0a0d */
[----:B------:R-:W-:Y:S01]  /*1300*/  ISETP.GE.AND P1, PT, R2, c[0x0][0x1d4], PT ;  /* 0x0000750002007a0c */ /* 0x000fe20003f26270 */
[----:B-----5:R-:W-:Y:S01]  /*1310*/  IMAD.WIDE.U32 R20, R9, c[0x0][0x1e0], R10 ;  /* 0x0000780009147a25 */ /* 0x020fe200078e000a */
[----:B------:R-:W-:-:S03]  /*1320*/  LOP3.LUT R17, R17, 0x1c0, RZ, 0xc0, !PT ;  /* 0x000001c011117812 */ /* 0x000fc600078ec0ff */
[----:B-1----:R-:W-:Y:S02]  /*1330*/  IMAD R19, R7, c[0x0][0x1e8], RZ ;  /* 0x00007a0007137a24 */ /* 0x002fe400078e02ff */
[----:B------:R-:W-:Y:S02]  /*1340*/  IMAD.IADD R21, R21, 0x1, R16 ;  /* 0x0000000115157824 */ /* 0x000fe400078e0210 */
[C---:B------:R-:W-:Y:S02]  /*1350*/  IMAD R210, R4.reuse, c[0x0][0x1ec], R19 ;  /* 0x00007b0004d27a24 */ /* 0x040fe400078e0213 */
[----:B------:R-:W-:-:S04]  /*1360*/  IMAD.WIDE.U32 R18, R4, c[0x0][0x1e8], R20 ;  /* 0x00007a0004127a25 */ /* 0x000fc800078e0014 */
[----:B------:R-:W-:Y:S02]  /*1370*/  IMAD.IADD R211, R19, 0x1, R210 ;  /* 0x0000000113d37824 */ /* 0x000fe400078e02d2 */
[----:B------:R-:W-:Y:S02]  /*1380*/  IMAD.MOV.U32 R210, RZ, RZ, R18 ;  /* 0x000000ffffd27224 */ /* 0x000fe400078e0012 */
[----:B------:R-:W-:Y:S02]  /*1390*/  IMAD R16, R12, c[0x0][0x208], RZ ;  /* 0x000082000c107a24 */ /* 0x000fe400078e02ff */
[----:B------:R-:W-:Y:S02]  /*13a0*/  IMAD R7, R7, c[0x0][0x210], RZ ;  /* 0x0000840007077a24 */ /* 0x000fe400078e02ff */
[----:B------:R-:W-:Y:S02]  /*13b0*/  IMAD R16, R9, c[0x0][0x20c], R16 ;  /* 0x0000830009107a24 */ /* 0x000fe400078e0210 */
[----:B------:R-:W-:Y:S01]  /*13c0*/  IMAD R7, R4, c[0x0][0x214], R7 ;  /* 0x0000850004077a24 */ /* 0x000fe200078e0207 */
[----:B--2---:R-:W-:Y:S01]  /*13d0*/  @P3 SHF.R.S32.HI R209, RZ, 0x1f, R208 ;  /* 0x0000001fffd13819 */ /* 0x004fe200000114d0 */
[----:B------:R-:W-:Y:S01]  /*13e0*/  @!P3 IMAD.MOV.U32 R209, RZ, RZ, R5 ;  /* 0x000000ffffd1b224 */ /* 0x000fe200078e0005 */
[----:B------:R-:W-:Y:S01]  /*13f0*/  @!P0 SHF.R.S32.HI R5, RZ, 0x1f, R2 ;  /* 0x0000001fff058819 */ /* 0x000fe20000011402 */
[----:B------:R-:W-:Y:S01]  /*1400*/  @!P3 IMAD.MOV.U32 R208, RZ, RZ, R0 ;  /* 0x000000ffffd0b224 */ /* 0x000fe200078e0000 */
[----:B------:R-:W-:Y:S01]  /*1410*/  ISETP.GE.AND P3, PT, R10, c[0x0][0x1d4], PT ;  /* 0x000075000a007a0c */ /* 0x000fe20003f66270 */
[----:B------:R-:W-:Y:S01]  /*1420*/  IMAD R217, R209, c[0x0][0x1f0], RZ ;  /* 0x00007c00d1d97a24 */ /* 0x000fe200078e02ff */
[----:B------:R-:W-:Y:S01]  /*1430*/  @!P0 LEA.HI R5, R5, R2, RZ, 0x3 ;  /* 0x0000000205058211 */ /* 0x000fe200078f18ff */
[----:B------:R-:W-:Y:S01]  /*1440*/  IMAD.SHL.U32 R0, R9, 0x8, RZ ;  /* 0x0000000809007824 */ /* 0x000fe200078e00ff */
[----:B------:R-:W-:Y:S01]  /*1450*/  SHF.R.S32.HI R2, RZ, 0x1f, R13 ;  /* 0x0000001fff027819 */ /* 0x000fe2000001140d */
[C---:B------:R-:W-:Y:S01]  /*1460*/  IMAD R217, R208.reuse, c[0x0][0x1f4], R217 ;  /* 0x00007d00d0d97a24 */ /* 0x040fe200078e02d9 */
[----:B------:R-:W-:Y:S01]  /*1470*/  @!P0 LOP3.LUT R5, R5, 0xfffffff8, RZ, 0xc0, !PT ;  /* 0xfffffff805058812 */ /* 0x000fe200078ec0ff */
[----:B------:R-:W-:Y:S01]  /*1480*/  IMAD.WIDE.U32 R210, R208, c[0x0][0x1f0], R210 ;  /* 0x00007c00d0d27a25 */ /* 0x000fe200078e00d2 */
[----:B------:R-:W-:-:S02]  /*1490*/  LEA.HI R2, R2, R13, RZ, 0x3 ;  /* 0x0000000d02027211 */ /* 0x000fc400078f18ff */
[----:B------:R-:W-:Y:S01]  /*14a0*/  LOP3.LUT R0, R17, 0x8, R0, 0xf8, !PT ;  /* 0x0000000811007812 */ /* 0x000fe200078ef800 */
[----:B------:R-:W-:Y:S01]  /*14b0*/  @!P0 IMAD.WIDE R18, R5, 0x2, R14 ;  /* 0x0000000205128825 */ /* 0x000fe200078e020e */
[----:B----4-:R-:W-:Y:S02]  /*14c0*/  LOP3.LUT R24, R2, 0xfffffff8, RZ, 0xc0, !PT ;  /* 0xfffffff802187812 */ /* 0x010fe400078ec0ff */
[----:B------:R-:W-:Y:S01]  /*14d0*/  SHF.R.U32.HI R17, RZ, 0x3, R17 ;  /* 0x00000003ff117819 */ /* 0x000fe20000011611 */
[----:B------:R-:W-:Y:S01]  /*14e0*/  IMAD.WIDE.U32 R10, R9, c[0x0][0x208], R10 ;  /* 0x00008200090a7a25 */ /* 0x000fe200078e000a */
[----:B------:R1:W-:Y:S02]  /*14f0*/  @!P0 LDGSTS.E.BYPASS.LTC128B.128 [R207+0x17100], [R18.64], !P4 ;  /* 0x1710000012cf8fae */ /* 0x0003e4000e101d50 */
[----:B------:R-:W-:Y:S01]  /*1500*/  LOP3.LUT R0, R0, R17, RZ, 0x3c, !PT ;  /* 0x0000001100007212 */ /* 0x000fe200078e3cff */
[----:B------:R-:W-:Y:S01]  /*1510*/  IMAD.IADD R217, R211, 0x1, R217 ;  /* 0x00000001d3d97824 */ /* 0x000fe200078e02d9 */
[----:B------:R-:W0:Y:S01]  /*1520*/  LDGDEPBAR ;  /* 0x00000000000079af */ /* 0x000e220000000000 */
[----:B------:R-:W-:-:S02]  /*1530*/  IMAD.U32 R5, RZ, RZ, UR20 ;  /* 0x00000014ff057e24 */ /* 0x000fc4000f8e00ff */
[----:B------:R-:W-:Y:S02]  /*1540*/  IMAD.MOV.U32 R216, RZ, RZ, R210 ;  /* 0x000000ffffd87224 */ /* 0x000fe400078e00d2 */
[----:B------:R-:W-:Y:S02]  /*1550*/  IMAD.IADD R24, R13, 0x1, -R24 ;  /* 0x000000010d187824 */ /* 0x000fe400078e0a18 */
[----:B------:R-:W-:Y:S02]  /*1560*/  IMAD.IADD R17, R11, 0x1, R16 ;  /* 0x000000010b117824 */ /* 0x000fe400078e0210 */
[----:B------:R-:W-:-:S04]  /*1570*/  IMAD.WIDE.U32 R12, R5, UR18, R216 ;  /* 0x00000012050c7c25 */ /* 0x000fc8000f8e00d8 */
[----:B------:R-:W-:Y:S01]  /*1580*/  IMAD.MOV.U32 R16, RZ, RZ, R10 ;  /* 0x000000ffff107224 */ /* 0x000fe200078e000a */
[----:B------:R-:W-:Y:S01]  /*1590*/  IADD3 R8, R13, UR4, RZ ;  /* 0x000000040d087c10 */ /* 0x000fe2000fffe0ff */
[----:B------:R-:W-:Y:S01]  /*15a0*/  IMAD.SHL.U32 R10, R24, 0x40, RZ ;  /* 0x00000040180a7824 */ /* 0x000fe200078e00ff */
[----:B------:R-:W-:Y:S01]  /*15b0*/  BAR.SYNC.DEFER_BLOCKING 0x0 ;  /* 0x0000000000007b1d */ /* 0x000fe20000010000 */
[----:B------:R-:W-:Y:S01]  /*15c0*/  IMAD.SHL.U32 R13, R205, 0x8, RZ ;  /* 0x00000008cd0d7824 */ /* 0x000fe200078e00ff */
[----:B------:R-:W-:Y:S01]  /*15d0*/  @P6 LEA R14, P4, R12, c[0x0][0x1c8], 0x1 ;  /* 0x000072000c0e6a11 */ /* 0x000fe200078808ff */
[----:B------:R-:W-:Y:S01]  /*15e0*/  IMAD.WIDE.U32 R16, R4, c[0x0][0x210], R16 ;  /* 0x0000840004107a25 */ /* 0x000fe200078e0010 */
[----:B------:R-:W-:Y:S02]  /*15f0*/  LOP3.LUT R10, R10, 0x1c0, RZ, 0xc0, !PT ;  /* 0x000001c00a0a7812 */ /* 0x000fe400078ec0ff */
[C---:B------:R-:W-:Y:S01]  /*1600*/  @P5 IADD3 R11, P0, R12.reuse, UR12, RZ ;  /* 0x0000000c0c0b5c10 */ /* 0x040fe2000ff1e0ff */
[----:B------:R-:W-:Y:S01]  /*1610*/  ULDC.64 UR4, c[0x0][0x208] ;  /* 0x0000820000047ab9 */ /* 0x000fe20000000a00 */
[----:B------:R-:W-:Y:S01]  /*1620*/  @P6 LEA.HI.X R15, R12, c[0x0][0x1cc], R8, 0x1, P4 ;  /* 0x000073000c0f6a11 */ /* 0x000fe200020f0c08 */
[----:B------:R-:W-:Y:S01]  /*1630*/  UIMAD UR10, UR21, UR4, URZ ;  /* 0x00000004150a72a4 */ /* 0x000fe2000f8e023f */
[----:B------:R-:W-:Y:S01]  /*1640*/  LOP3.LUT R13, R10, 0x8, R13, 0xf8, !PT ;  /* 0x000000080a0d7812 */ /* 0x000fe200078ef80d */
[----:B------:R-:W-:Y:S01]  /*1650*/  UIMAD.WIDE.U32 UR22, UR18, UR4, URZ ;  /* 0x00000004121672a5 */ /* 0x000fe2000f8e003f */
[----:B------:R-:W-:Y:S01]  /*1660*/  SHF.R.U32.HI R10, RZ, 0x3, R10 ;  /* 0x00000003ff0a7819 */ /* 0x000fe2000001160a */
[----:B------:R-:W-:Y:S01]  /*1670*/  UIMAD UR10, UR18, UR5, UR10 ;  /* 0x00000005120a72a4 */ /* 0x000fe2000f8e020a */
[----:B------:R-:W-:Y:S01]  /*1680*/  @P5 IADD3.X R8, R8, UR11, RZ, P0, !PT ;  /* 0x0000000b08085c10 */ /* 0x000fe200087fe4ff */
[----:B------:R-:W-:Y:S01]  /*1690*/  IMAD.IADD R17, R17, 0x1, R7 ;  /* 0x0000000111117824 */ /* 0x000fe200078e0207 */
[----:B------:R-:W-:Y:S01]  /*16a0*/  @P5 LEA R12, P0, R11, c[0x0][0x1c8], 0x1 ;  /* 0x000072000b0c5a11 */ /* 0x000fe200078008ff */
[----:B------:R-:W-:Y:S01]  /*16b0*/  IMAD R215, R209, c[0x0][0x218], RZ ;  /* 0x00008600d1d77a24 */ /* 0x000fe200078e02ff */
[----:B------:R-:W-:Y:S01]  /*16c0*/  LOP3.LUT R4, R13, R10, RZ, 0x3c, !PT ;  /* 0x0000000a0d047212 */ /* 0x000fe200078e3cff */
[----:B------:R-:W-:Y:S01]  /*16d0*/  IMAD.SHL.U32 R7, R2, 0x40, RZ ;  /* 0x0000004002077824 */ /* 0x000fe200078e00ff */
[----:B------:R-:W-:Y:S01]  /*16e0*/  @P5 LEA.HI.X R13, R11, c[0x0][0x1cc], R8, 0x1, P0 ;  /* 0x000073000b0d5a11 */ /* 0x000fe200000f0c08 */
[----:B------:R-:W-:Y:S01]  /*16f0*/  UIADD3 UR10, UR23, UR10, URZ ;  /* 0x0000000a170a7290 */ /* 0x000fe2000fffe03f */
[C---:B------:R-:W-:Y:S01]  /*1700*/  IMAD R215, R208.reuse, c[0x0][0x21c], R215 ;  /* 0x00008700d0d77a24 */ /* 0x040fe200078e02d7 */
[----:B------:R-:W-:Y:S01]  /*1710*/  LOP3.LUT P4, RZ, R3, 0x2, RZ, 0xc0, !PT ;  /* 0x0000000203ff7812 */ /* 0x000fe2000788c0ff */
[----:B------:R-:W-:Y:S01]  /*1720*/  @!PT LDS RZ, [RZ] ;  /* 0x00000000fffff984 */ /* 0x000fe20000000800 */
[----:B------:R-:W-:Y:S01]  /*1730*/  @!PT LDS RZ, [RZ] ;  /* 0x00000000fffff984 */ /* 0x000fe20000000800 */
[----:B------:R-:W-:Y:S01]  /*1740*/  @!PT LDS RZ, [RZ] ;  /* 0x00000000fffff984 */ /* 0x000fe20000000800 */
[----:B------:R2:W-:Y:S01]  /*1750*/  @P6 LDGSTS.E.BYPASS.LTC128B.128 [R207+0x6100], [R14.64], !P3 ;  /* 0x061000000ecf6fae */ /* 0x0005e2000d901d50 */
[----:B------:R-:W-:Y:S01]  /*1760*/  IMAD.WIDE.U32 R208, R208, c[0x0][0x218], R16 ;  /* 0x00008600d0d07a25 */ /* 0x000fe200078e0010 */
[----:B------:R-:W-:Y:S01]  /*1770*/  LOP3.LUT R4, R4, 0xfffffe00, R7, 0xf8, !PT ;  /* 0xfffffe0004047812 */ /* 0x000fe200078ef807 */
[----:B------:R-:W-:Y:S01]  /*1780*/  USHF.L.U64.HI UR9, UR4, UR9, UR5 ;  /* 0x0000000904097299 */ /* 0x000fe20008010205 */
[----:B------:R2:W-:Y:S01]  /*1790*/  @P6 LDGSTS.E.BYPASS.LTC128B.128 [R207+0x8100], [R14.64+0x80], !P2 ;  /* 0x081000800ecf6fae */ /* 0x0005e2000d101d50 */
[----:B------:R-:W-:Y:S01]  /*17a0*/  IMAD.U32 R10, RZ, RZ, UR22 ;  /* 0x00000016ff0a7e24 */ /* 0x000fe2000f8e00ff */
[----:B------:R-:W-:Y:S01]  /*17b0*/  SHF.R.S32.HI R7, RZ, 0x5, R89 ;  /* 0x00000005ff077819 */ /* 0x000fe20000011459 */
[----:B------:R-:W-:Y:S01]  /*17c0*/  IMAD R205, R205, 0x200, R0 ;  /* 0x00000200cdcd7824 */ /* 0x000fe200078e0200 */
[----:B------:R2:W-:Y:S01]  /*17d0*/  @P6 LDGSTS.E.BYPASS.LTC128B.128 [R207+0xa100], [R14.64+0x100], !P1 ;  /* 0x0a1001000ecf6fae */ /* 0x0005e2000c901d50 */
[----:B------:R-:W-:Y:S01]  /*17e0*/  IMAD.U32 R11, RZ, RZ, UR23 ;  /* 0x00000017ff0b7e24 */ /* 0x000fe2000f8e00ff */
[----:B------:R-:W-:Y:S01]  /*17f0*/  LEA R11, P0, R10, R208, 0x6 ;  /* 0x000000d00a0b7211 */ /* 0x000fe200078030ff */
[----:B------:R-:W-:Y:S01]  /*1800*/  IMAD.IADD R215, R209, 0x1, R215 ;  /* 0x00000001d1d77824 */ /* 0x000fe200078e02d7 */
[----:B------:R4:W-:Y:S01]  /*1810*/  @P5 LDGSTS.E.BYPASS.LTC128B.128 [R207+0x7100], [R12.64], !P3 ;  /* 0x071000000ccf5fae */ /* 0x0009e2000d901d50 */
[----:B------:R-:W-:Y:S01]  /*1820*/  IMAD.SHL.U32 R205, R205, 0x2, RZ ;  /* 0x00000002cdcd7824 */ /* 0x000fe200078e00ff */
[----:B------:R-:W-:Y:S01]  /*1830*/  SEL R8, RZ, 0x1, P3 ;  /* 0x00000001ff087807 */ /* 0x000fe20001800000 */
[----:B------:R-:W-:Y:S01]  /*1840*/  IMAD R206, R7, 0x400, R4 ;  /* 0x0000040007ce7824 */ /* 0x000fe200078e0204 */
[----:B------:R4:W-:Y:S01]  /*1850*/  @P5 LDGSTS.E.BYPASS.LTC128B.128 [R207+0x9100], [R12.64+0x80], !P2 ;  /* 0x091000800ccf5fae */ /* 0x0009e2000d101d50 */
[----:B------:R-:W-:Y:S01]  /*1860*/  LOP3.LUT R89, R89, 0xffffffe0, RZ, 0xc0, !PT ;  /* 0xffffffe059597812 */ /* 0x000fe200078ec0ff */
[----:B------:R-:W-:Y:S01]  /*1870*/  @UP0 UIADD3 UR5, UR13, -0x2, URZ ;  /* 0xfffffffe0d050890 */ /* 0x000fe2000fffe03f */
[----:B------:R-:W-:Y:S01]  /*1880*/  IMAD.SHL.U32 R206, R206, 0x2, RZ ;  /* 0x00000002cece7824 */ /* 0x000fe200078e00ff */
[----:B------:R4:W-:Y:S01]  /*1890*/  @P5 LDGSTS.E.BYPASS.LTC128B.128 [R207+0xb100], [R12.64+0x100], !P1 ;  /* 0x0b1001000ccf5fae */ /* 0x0009e2000c901d50 */
[C---:B------:R-:W-:Y:S01]  /*18a0*/  IADD3 R2, R205.reuse, 0x6100, RZ ;  /* 0x00006100cd027810 */ /* 0x040fe20007ffe0ff */
[----:B------:R-:W-:Y:S01]  /*18b0*/  @UP0 UIMAD UR19, UR19, UR5, URZ ;  /* 0x00000005131302a4 */ /* 0x000fe2000f8e023f */
[----:B------:R-:W-:Y:S01]  /*18c0*/  IADD3 R204, R205, 0x6120, RZ ;  /* 0x00006120cdcc7810 */ /* 0x000fe20007ffe0ff */
[----:B------:R-:W0:Y:S01]  /*18d0*/  LDGDEPBAR ;  /* 0x00000000000079af */ /* 0x000e220000000000 */
[----:B------:R-:W-:Y:S01]  /*18e0*/  @P4 IADD3 R204, R2, -0x20, RZ ;  /* 0xffffffe002cc4810 */ /* 0x000fe20007ffe0ff */
[----:B------:R-:W-:-:S03]  /*18f0*/  IMAD.MOV.U32 R2, RZ, RZ, 0x10 ;  /* 0x00000010ff027424 */ /* 0x000fc600078e00ff */
[C---:B------:R-:W-:Y:S02]  /*1900*/  IADD3 R195, R204.reuse, 0x800, RZ ;  /* 0x00000800ccc37810 */ /* 0x040fe40007ffe0ff */
[C---:B------:R-:W-:Y:S02]  /*1910*/  IADD3 R194, R204.reuse, 0x1000, RZ ;  /* 0x00001000ccc27810 */ /* 0x040fe40007ffe0ff */
[C---:B------:R-:W-:Y:S02]  /*1920*/  IADD3 R193, R204.reuse, 0x1800, RZ ;  /* 0x00001800ccc17810 */ /* 0x040fe40007ffe0ff */
[C---:B------:R-:W-:Y:S02]  /*1930*/  IADD3 R191, R204.reuse, 0x2000, RZ ;  /* 0x00002000ccbf7810 */ /* 0x040fe40007ffe0ff */
[C---:B------:R-:W-:Y:S02]  /*1940*/  IADD3 R190, R204.reuse, 0x2800, RZ ;  /* 0x00002800ccbe7810 */ /* 0x040fe40007ffe0ff */
[----:B------:R-:W-:-:S02]  /*1950*/  IADD3 R189, R204, 0x3000, RZ ;  /* 0x00003000ccbd7810 */ /* 0x000fc40007ffe0ff */
[C---:B------:R-:W-:Y:S02]  /*1960*/  IADD3 R188, R204.reuse, 0x3800, RZ ;  /* 0x00003800ccbc7810 */ /* 0x040fe40007ffe0ff */
[C---:B------:R-:W-:Y:S02]  /*1970*/  IADD3 R187, R204.reuse, 0x4000, RZ ;  /* 0x00004000ccbb7810 */ /* 0x040fe40007ffe0ff */
[----:B------:R-:W-:Y:S01]  /*1980*/  IADD3 R186, R204, 0x4800, RZ ;  /* 0x00004800ccba7810 */ /* 0x000fe20007ffe0ff */
[----:B----4-:R-:W-:Y:S01]  /*1990*/  IMAD.U32 R13, RZ, RZ, UR10 ;  /* 0x0000000aff0d7e24 */ /* 0x010fe2000f8e00ff */
[----:B------:R-:W-:-:S04]  /*19a0*/  DEPBAR.LE SB0, 0x1 ;  /* 0x000080400000791a */ /* 0x000fc80000000000 */
[----:B------:R-:W-:-:S04]  /*19b0*/  DEPBAR.LE SB0, 0x0 ;  /* 0x000080000000791a */ /* 0x000fc80000000000 */
[----:B------:R-:W-:Y:S01]  /*19c0*/  BAR.SYNC.DEFER_BLOCKING 0x0 ;  /* 0x0000000000007b1d */ /* 0x000fe20000010000 */
[----:B------:R-:W-:Y:S01]  /*19d0*/  LEA.HI.X R0, R10, R215, R13, 0x6, P0 ;  /* 0x000000d70a007211 */ /* 0x000fe200000f340d */
[----:B------:R-:W-:Y:S01]  /*19e0*/  USHF.L.U32 UR10, UR4, 0x6, URZ ;  /* 0x00000006040a7899 */ /* 0x000fe2000800063f */
[C---:B------:R-:W-:Y:S01]  /*19f0*/  LEA R46, P0, R11.reuse, c[0x0][0x1f8], 0x1 ;  /* 0x00007e000b2e7a11 */ /* 0x040fe200078008ff */
[----:B------:R-:W-:Y:S01]  /*1a00*/  @UP0 USHF.R.S32.HI UR4, URZ, 0x1f, UR5 ;  /* 0x0000001f3f040899 */ /* 0x000fe20008011405 */
[----:B------:R-:W-:Y:S02]  /*1a10*/  SEL R13, RZ, 0x2, P2 ;  /* 0x00000002ff0d7807 */ /* 0x000fe40001000000 */
[----:B------:R-:W-:Y:S01]  /*1a20*/  LEA.HI.X R47, R11, c[0x0][0x1fc], R0, 0x1, P0 ;  /* 0x00007f000b2f7a11 */ /* 0x000fe200000f0c00 */
[----:B------:R-:W-:Y:S01]  /*1a30*/  @UP0 UIMAD UR4, UR4, UR20, UR19 ;  /* 0x00000014040402a4 */ /* 0x000fe2000f8e0213 */
[----:B------:R-:W-:Y:S02]  /*1a40*/  IADD3 R0, -R9, c[0x0][0x1d0], -R6 ;  /* 0x0000740009007a10 */ /* 0x000fe40007ffe906 */
[----:B------:R-:W-:-:S02]  /*1a50*/  SEL R10, RZ, 0x4, P1 ;  /* 0x00000004ff0a7807 */ /* 0x000fc40000800000 */
[----:B------:R-:W-:Y:S02]  /*1a60*/  LOP3.LUT P0, RZ, R24, 0x2, RZ, 0xc0, !PT ;  /* 0x0000000218ff7812 */ /* 0x000fe4000780c0ff */
[----:B------:R-:W-:Y:S02]  /*1a70*/  ISETP.LT.OR P6, PT, R0, 0x1, P3 ;  /* 0x000000010000780c */ /* 0x000fe40001fc1670 */
[----:B------:R-:W-:Y:S02]  /*1a80*/  IADD3 R8, R10, R13, R8 ;  /* 0x0000000d0a087210 */ /* 0x000fe40007ffe008 */
[----:B------:R-:W-:Y:S02]  /*1a90*/  SEL R2, R2, 0xfffffff0, !P0 ;  /* 0xfffffff002027807 */ /* 0x000fe40004000000 */
[----:B------:R-:W-:Y:S02]  /*1aa0*/  IADD3 R80, P0, R46, UR10, RZ ;  /* 0x0000000a2e507c10 */ /* 0x000fe4000ff1e0ff */
[----:B------:R-:W-:Y:S01]  /*1ab0*/  LOP3.LUT P5, RZ, R8, 0x2, RZ, 0xc0, !PT ;  /* 0x0000000208ff7812 */ /* 0x000fe200078ac0ff */
[----:B-1----:R-:W-:Y:S01]  /*1ac0*/  LDSM.16.M88.4 R16, [R206+0xc100] ;  /* 0x00c10000ce10783b */ /* 0x002fe20000000200 */
[----:B------:R-:W-:Y:S01]  /*1ad0*/  IMAD R202, R2, 0x2, R206 ;  /* 0x0000000202ca7824 */ /* 0x000fe200078e02ce */
[----:B------:R-:W-:-:S02]  /*1ae0*/  IADD3.X R81, R47, UR9, RZ, P0, !PT ;  /* 0x000000092f517c10 */ /* 0x000fc400087fe4ff */
[----:B------:R-:W1:Y:S01]  /*1af0*/  LDSM.16.M88.4 R28, [R205+0x6900] ;  /* 0x00690000cd1c783b */ /* 0x000e620000000200 */
[----:B------:R-:W-:Y:S02]  /*1b00*/  ISETP.LT.OR P0, PT, R0, 0x1, !P5 ;  /* 0x000000010000780c */ /* 0x000fe40006f01670 */
[----:B------:R-:W-:Y:S01]  /*1b10*/  LOP3.LUT P4, RZ, R8, 0x4, RZ, 0xc0, !PT ;  /* 0x0000000408ff7812 */ /* 0x000fe2000788c0ff */
[----:B------:R-:W4:Y:S01]  /*1b20*/  LDSM.16.M88.4 R36, [R205+0x6100] ;  /* 0x00610000cd24783b */ /* 0x000f220000000200 */
[----:B------:R-:W-:Y:S02]  /*1b30*/  ISETP.LT.OR P5, PT, R0, 0x21, !P5 ;  /* 0x000000210000780c */ /* 0x000fe40006fa1670 */
[C---:B------:R-:W-:Y:S01]  /*1b40*/  IADD3 R185, R204.reuse, 0x5000, RZ ;  /* 0x00005000ccb97810 */ /* 0x040fe20007ffe0ff */
[----:B------:R-:W5:Y:S01]  /*1b50*/  LDSM.16.M88.4 R72, [R205+0x7100] ;  /* 0x00710000cd48783b */ /* 0x000f620000000200 */
[----:B------:R-:W-:-:S03]  /*1b60*/  IADD3 R184, R204, 0x5800, RZ ;  /* 0x00005800ccb87810 */ /* 0x000fc60007ffe0ff */
[----:B---3--:R-:W-:Y:S04]  /*1b70*/  LDSM.16.M88.4 R20, [R205+0x7900] ;  /* 0x00790000cd14783b */ /* 0x008fe80000000200 */
[----:B------:R-:W-:Y:S04]  /*1b80*/  LDSM.16.M88.4 R56, [R202+0xc100] ;  /* 0x00c10000ca38783b */ /* 0x000fe80000000200 */
[----:B--2---:R-:W-:Y:S04]  /*1b90*/  LDSM.16.M88.4 R12, [R204] ;  /* 0x00000000cc0c783b */ /* 0x004fe80000000200 */
[----:B------:R-:W2:Y:S04]  /*1ba0*/  LDSM.16.M88.4 R8, [R204+0x800] ;  /* 0x00080000cc08783b */ /* 0x000ea80000000200 */
[----:B------:R-:W3:Y:S04]  /*1bb0*/  LDSM.16.M88.4 R76, [R204+0x1000] ;  /* 0x00100000cc4c783b */ /* 0x000ee80000000200 */
[----:B------:R-:W-:Y:S04]  /*1bc0*/  LDSM.16.M88.4 R60, [R204+0x1800] ;  /* 0x00180000cc3c783b */ /* 0x000fe80000000200 */
[----:B------:R-:W-:Y:S01]  /*1bd0*/  @!PT LDS RZ, [RZ] ;  /* 0x00000000fffff984 */ /* 0x000fe20000000800 */
[----:B------:R-:W-:Y:S01]  /*1be0*/  @!PT LDS RZ, [RZ] ;  /* 0x00000000fffff984 */ /* 0x000fe20000000800 */
[----:B------:R-:W-:Y:S01]  /*1bf0*/  @!PT LDS RZ, [RZ] ;  /* 0x00000000fffff984 */ /* 0x000fe20000000800 */
[----:B------:R2:W-:Y:S01]  /*1c00*/  LDGSTS.E.BYPASS.LTC128B.128 [R207+0x100], [R46.64], !P6 ;  /* 0x001000002ecf7fae */ /* 0x0005e2000f101d50 */
[----:B------:R-:W-:-:S02]  /*1c10*/  ISETP.LT.OR P6, PT, R0, 0x1, !P4 ;  /* 0x000000010000780c */ /* 0x000fc400067c1670 */
[----:B------:R-:W-:Y:S01]  /*1c20*/  ISETP.LT.OR P4, PT, R0, 0x21, !P4 ;  /* 0x000000210000780c */ /* 0x000fe20006781670 */
[----:B------:R2:W-:Y:S01]  /*1c30*/  LDGSTS.E.BYPASS.LTC128B.128 [R207+0x2100], [R46.64+0x80], !P0 ;  /* 0x021000802ecf7fae */ /* 0x0005e2000c101d50 */
[----:B------:R-:W-:Y:S01]  /*1c40*/  LOP3.LUT P0, RZ, R24, 0x4, RZ, 0xc0, !PT ;  /* 0x0000000418ff7812 */ /* 0x000fe2000780c0ff */
[----:B------:R-:W-:Y:S01]  /*1c50*/  IMAD.MOV.U32 R24, RZ, RZ, 0x20 ;  /* 0x00000020ff187424 */ /* 0x000fe200078e00ff */
[C---:B-1----:R-:W-:Y:S07]  /*1c60*/  HMMA.16816.F32 R32, R16.reuse, R28, RZ ;  /* 0x0000001c1020723c */ /* 0x042fee00000018ff */
[----:B------:R2:W-:Y:S01]  /*1c70*/  LDGSTS.E.BYPASS.LTC128B.128 [R207+0x4100], [R46.64+0x100], !P6 ;  /* 0x041001002ecf7fae */ /* 0x0005e2000f101d50 */
[----:B------:R-:W-:Y:S01]  /*1c80*/  LOP3.LUT P6, RZ, R3, 0x4, RZ, 0xc0, !PT ;  /* 0x0000000403ff7812 */ /* 0x000fe200078cc0ff */
[----:B------:R-:W-:Y:S01]  /*1c90*/  HMMA.16816.F32 R28, R16, R30, RZ ;  /* 0x0000001e101c723c */ /* 0x000fe200000018ff */
[----:B------:R-:W-:-:S02]  /*1ca0*/  SEL R3, R24, 0xffffffe0, !P0 ;  /* 0xffffffe018037807 */ /* 0x000fc40004000000 */
[----:B------:R-:W-:Y:S02]  /*1cb0*/  ISETP.LT.OR P0, PT, R0, 0x21, P3 ;  /* 0x000000210000780c */ /* 0x000fe40001f01670 */
[----:B------:R-:W-:Y:S01]  /*1cc0*/  SEL R0, R44, 0xffffffc0, !P6 ;  /* 0xffffffc02c007807 */ /* 0x000fe20007000000 */
[C---:B------:R-:W-:Y:S02]  /*1cd0*/  IMAD R201, R3.reuse, 0x2, R206 ;  /* 0x0000000203c97824 */ /* 0x040fe400078e02ce */
[----:B----4-:R-:W-:Y:S01]  /*1ce0*/  HMMA.16816.F32 R40, R16, R36, RZ ;  /* 0x000000241028723c */ /* 0x010fe200000018ff */
[----:B------:R-:W-:Y:S02]  /*1cf0*/  IMAD R199, R3, 0x2, R202 ;  /* 0x0000000203c77824 */ /* 0x000fe400078e02ca */
[----:B------:R-:W-:Y:S02]  /*1d00*/  IMAD.IADD R200, R205, 0x1, R0 ;  /* 0x00000001cdc87824 */ /* 0x000fe400078e0200 */
[----:B------:R-:W-:-:S03]  /*1d10*/  IMAD.IADD R192, R0, 0x1, R204 ;  /* 0x0000000100c07824 */ /* 0x000fc600078e02cc */
[----:B------:R1:W-:Y:S01]  /*1d20*/  LDGSTS.E.BYPASS.LTC128B.128 [R207+0x1100], [R80.64], !P0 ;  /* 0x0110000050cf7fae */ /* 0x0003e2000c101d50 */
[----:B------:R-:W-:Y:S03]  /*1d30*/  HMMA.16816.F32 R36, R16, R38, RZ ;  /* 0x000000261024723c */ /* 0x000fe600000018ff */
[----:B------:R1:W-:Y:S01]  /*1d40*/  LDGSTS.E.BYPASS.LTC128B.128 [R207+0x3100], [R80.64+0x80], !P5 ;  /* 0x0310008050cf7fae */ /* 0x0003e2000e901d50 */
[----:B------:R-:W-:-:S03]  /*1d50*/  PLOP3.LUT P5, PT, PT, PT, UP0, 0x80, 0x0 ;  /* 0x000000000000781c */ /* 0x000fc60003faf008 */
[----:B------:R1:W-:Y:S01]  /*1d60*/  LDGSTS.E.BYPASS.LTC128B.128 [R207+0x5100], [R80.64+0x100], !P4 ;  /* 0x0510010050cf7fae */ /* 0x0003e2000e101d50 */
[C---:B-----5:R-:W-:Y:S01]  /*1d70*/  HMMA.16816.F32 R24, R16.reuse, R72, RZ ;  /* 0x000000481018723c */ /* 0x060fe200000018ff */
[----:B------:R-:W-:Y:S02]  /*1d80*/  PLOP3.LUT P4, PT, PT, PT, UP2, 0x80, 0x0 ;  /* 0x000000000000781c */ /* 0x000fe40003f8f028 */
[----:B------:R-:W-:Y:S04]  /*1d90*/  LDSM.16.M88.4 R64, [R201+0xc100] ;  /* 0x00c10000c940783b */ /* 0x000fe80000000200 */
[----:B------:R-:W4:Y:S01]  /*1da0*/  LDSM.16.M88.4 R48, [R200+0x6900] ;  /* 0x00690000c830783b */ /* 0x000f220000000200 */
[----:B------:R-:W-:Y:S03]  /*1db0*/  HMMA.16816.F32 R72, R16, R74, RZ ;  /* 0x0000004a1048723c */ /* 0x000fe600000018ff */
[----:B------:R-:W5:Y:S04]  /*1dc0*/  LDSM.16.M88.4 R52, [R200+0x6100] ;  /* 0x00610000c834783b */ /* 0x000f680000000200 */
[----:B--2---:R-:W2:Y:S01]  /*1dd0*/  LDSM.16.M88.4 R44, [R200+0x7100] ;  /* 0x00710000c82c783b */ /* 0x004ea20000000200 */
[C---:B------:R-:W-:Y:S03]  /*1de0*/  HMMA.16816.F32 R32, R56.reuse, R8, R32 ;  /* 0x000000083820723c */ /* 0x040fe60000001820 */
[----:B------:R-:W-:Y:S04]  /*1df0*/  LDSM.16.M88.4 R84, [R192+0x1000] ;  /* 0x00100000c054783b */ /* 0x000fe80000000200 */
[----:B------:R-:W0:Y:S01]  /*1e00*/  LDGDEPBAR ;  /* 0x00000000000079af */ /* 0x000e220000000000 */
[----:B------:R-:W-:Y:S03]  /*1e10*/  HMMA.16816.F32 R28, R56, R10, R28 ;  /* 0x0000000a381c723c */ /* 0x000fe6000000181c */
[----:B-1----:R-:W-:Y:S04]  /*1e20*/  LDSM.16.M88.4 R80, [R199+0xc100] ;  /* 0x00c10000c750783b */ /* 0x002fe80000000200 */
[----:B------:R-:W1:Y:S01]  /*1e30*/  LDSM.16.M88.4 R8, [R192+0x800] ;  /* 0x00080000c008783b */ /* 0x000e620000000200 */
[C---:B------:R-:W-:Y:S08]  /*1e40*/  HMMA.16816.F32 R68, R16.reuse, R20, RZ ;  /* 0x000000141044723c */ /* 0x040ff000000018ff */
[----:B------:R-:W-:Y:S01]  /*1e50*/  HMMA.16816.F32 R16, R16, R22, RZ ;  /* 0x000000161010723c */ /* 0x000fe200000018ff */
[----:B------:R-:W1:Y:S07]  /*1e60*/  LDSM.16.M88.4 R20, [R200+0x7900] ;  /* 0x00790000c814783b */ /* 0x000e6e0000000200 */
[C---:B------:R-:W-:Y:S08]  /*1e70*/  HMMA.16816.F32 R40, R56.reuse, R12, R40 ;  /* 0x0000000c3828723c */ /* 0x040ff00000001828 */
[C---:B------:R-:W-:Y:S01]  /*1e80*/  HMMA.16816.F32 R36, R56.reuse, R14, R36 ;  /* 0x0000000e3824723c */ /* 0x040fe20000001824 */
[----:B------:R-:W1:Y:S07]  /*1e90*/  LDSM.16.M88.4 R12, [R192] ;  /* 0x00000000c00c783b */ /* 0x000e6e0000000200 */
[C---:B---3--:R-:W-:Y:S08]  /*1ea0*/  HMMA.16816.F32 R24, R56.reuse, R76, R24 ;  /* 0x0000004c3818723c */ /* 0x048ff00000001818 */
[----:B------:R-:W-:Y:S01]  /*1eb0*/  HMMA.16816.F32 R72, R56, R78, R72 ;  /* 0x0000004e3848723c */ /* 0x000fe20000001848 */
[----:B------:R-:W-:Y:S07]  /*1ec0*/  LDSM.16.M88.4 R76, [R192+0x1800] ;  /* 0x00180000c04c783b */ /* 0x000fee0000000200 */
[C---:B----4-:R-:W-:Y:S08]  /*1ed0*/  HMMA.16816.F32 R32, R64.reuse, R48, R32 ;  /* 0x000000304020723c */ /* 0x050ff00000001820 */
[----:B------:R-:W-:Y:S01]  /*1ee0*/  HMMA.16816.F32 R28, R64, R50, R28 ;  /* 0x00000032401c723c */ /* 0x000fe2000000181c */
[----:B------:R-:W-:Y:S07]  /*1ef0*/  LDSM.16.M88.4 R48, [R205+0x9100] ;  /* 0x00910000cd30783b */ /* 0x000fee0000000200 */
[C---:B------:R-:W-:Y:S08]  /*1f00*/  HMMA.16816.F32 R68, R56.reuse, R60, R68 ;  /* 0x0000003c3844723c */ /* 0x040ff00000001844 */
[----:B------:R-:W-:Y:S01]  /*1f10*/  HMMA.16816.F32 R16, R56, R62, R16 ;  /* 0x0000003e3810723c */ /* 0x000fe20000001810 */
[----:B------:R-:W-:Y:S04]  /*1f20*/  LDSM.16.M88.4 R60, [R206+0x10100] ;  /* 0x01010000ce3c783b */ /* 0x000fe80000000200 */
[----:B------:R-:W-:Y:S03]  /*1f30*/  LDSM.16.M88.4 R56, [R205+0x8100] ;  /* 0x00810000cd38783b */ /* 0x000fe60000000200 */
[C---:B-----5:R-:W-:Y:S08]  /*1f40*/  HMMA.16816.F32 R40, R64.reuse, R52, R40 ;  /* 0x000000344028723c */ /* 0x060ff00000001828 */
[C---:B------:R-:W-:Y:S01]  /*1f50*/  HMMA.16816.F32 R36, R64.reuse, R54, R36 ;  /* 0x000000364024723c */ /* 0x040fe20000001824 */
[----:B------:R-:W3:Y:S07]  /*1f60*/  LDSM.16.M88.4 R52, [R205+0x8900] ;  /* 0x00890000cd34783b */ /* 0x000eee0000000200 */
[C---:B--2---:R-:W-:Y:S08]  /*1f70*/  HMMA.16816.F32 R24, R64.reuse, R44, R24 ;  /* 0x0000002c4018723c */ /* 0x044ff00000001818 */
[----:B------:R-:W-:Y:S01]  /*1f80*/  HMMA.16816.F32 R72, R64, R46, R72 ;  /* 0x0000002e4048723c */ /* 0x000fe20000001848 */
[----:B------:R-:W-:Y:S07]  /*1f90*/  LDSM.16.M88.4 R44, [R205+0x9900] ;  /* 0x00990000cd2c783b */ /* 0x000fee0000000200 */
[C---:B-1----:R-:W-:Y:S08]  /*1fa0*/  HMMA.16816.F32 R32, R80.reuse, R8, R32 ;  /* 0x000000085020723c */ /* 0x042ff00000001820 */
[----:B------:R-:W-:Y:S01]  /*1fb0*/  HMMA.16816.F32 R28, R80, R10, R28 ;  /* 0x0000000a501c723c */ /* 0x000fe2000000181c */
[----:B------:R-:W-:Y:S07]  /*1fc0*/  LDSM.16.M88.4 R8, [R204+0x3000] ;  /* 0x00300000cc08783b */ /* 0x000fee0000000200 */
[C---:B------:R-:W-:Y:S08]  /*1fd0*/  HMMA.16816.F32 R68, R64.reuse, R20, R68 ;  /* 0x000000144044723c */ /* 0x040ff00000001844 */
[----:B------:R-:W-:Y:S01]  /*1fe0*/  HMMA.16816.F32 R64, R64, R22, R16 ;  /* 0x000000164040723c */ /* 0x000fe20000001810 */
[----:B------:R-:W-:Y:S04]  /*1ff0*/  LDSM.16.M88.4 R20, [R202+0x10100] ;  /* 0x01010000ca14783b */ /* 0x000fe80000000200 */
[----:B------:R-:W-:Y:S03]  /*2000*/  LDSM.16.M88.4 R16, [R204+0x2000] ;  /* 0x00200000cc10783b */ /* 0x000fe60000000200 */
[C---:B------:R-:W-:Y:S08]  /*2010*/  HMMA.16816.F32 R40, R80.reuse, R12, R40 ;  /* 0x0000000c5028723c */ /* 0x040ff00000001828 */
[C---:B------:R-:W-:Y:S01]  /*2020*/  HMMA.16816.F32 R36, R80.reuse, R14, R36 ;  /* 0x0000000e5024723c */ /* 0x040fe20000001824 */
[----:B------:R-:W1:Y:S07]  /*2030*/  LDSM.16.M88.4 R12, [R204+0x2800] ;  /* 0x00280000cc0c783b */ /* 0x000e6e0000000200 */
[C---:B------:R-:W-:Y:S08]  /*2040*/  HMMA.16816.F32 R24, R80.reuse, R84, R24 ;  /* 0x000000545018723c */ /* 0x040ff00000001818 */
[----:B------:R-:W-:Y:S08]  /*2050*/  HMMA.16816.F32 R72, R80, R86, R72 ;  /* 0x000000565048723c */ /* 0x000ff00000001848 */
[C---:B---3--:R-:W-:Y:S08]  /*2060*/  HMMA.16816.F32 R32, R60.reuse, R52, R32 ;  /* 0x000000343c20723c */ /* 0x048ff00000001820 */
[----:B------:R-:W-:Y:S01]  /*2070*/  HMMA.16816.F32 R28, R60, R54, R28 ;  /* 0x000000363c1c723c */ /* 0x000fe2000000181c */
[----:B------:R-:W-:Y:S07]  /*2080*/  LDSM.16.M88.4 R52, [R201+0x10100] ;  /* 0x01010000c934783b */ /* 0x000fee0000000200 */
[C---:B------:R-:W-:Y:S08]  /*2090*/  HMMA.16816.F32 R68, R80.reuse, R76, R68 ;  /* 0x0000004c5044723c */ /* 0x040ff00000001844 */
[----:B------:R-:W-:Y:S01]  /*20a0*/  HMMA.16816.F32 R64, R80, R78, R64 ;  /* 0x0000004e5040723c */ /* 0x000fe20000001840 */
[----:B------:R-:W2:Y:S07]  /*20b0*/  LDSM.16.M88.4 R76, [R204+0x3800] ;  /* 0x00380000cc4c783b */ /* 0x000eae0000000200 */
[C---:B------:R-:W-:Y:S08]  /*20c0*/  HMMA.16816.F32 R40, R60.reuse, R56, R40 ;  /* 0x000000383c28723c */ /* 0x040ff00000001828 */
[C---:B------:R-:W-:Y:S08]  /*20d0*/  HMMA.16816.F32 R36, R60.reuse, R58, R36 ;  /* 0x0000003a3c24723c */ /* 0x040ff00000001824 */
[C---:B------:R-:W-:Y:S01]  /*20e0*/  HMMA.16816.F32 R56, R60.reuse, R48, R24 ;  /* 0x000000303c38723c */ /* 0x040fe20000001818 */
[----:B------:R-:W3:Y:S07]  /*20f0*/  LDSM.16.M88.4 R24, [R200+0x8100] ;  /* 0x00810000c818783b */ /* 0x000eee0000000200 */
[----:B------:R-:W-:Y:S01]  /*2100*/  HMMA.16816.F32 R72, R60, R50, R72 ;  /* 0x000000323c48723c */ /* 0x000fe20000001848 */
[----:B------:R-:W-:Y:S07]  /*2110*/  LDSM.16.M88.4 R48, [R199+0x10100] ;  /* 0x01010000c730783b */ /* 0x000fee0000000200 */
[C---:B-1----:R-:W-:Y:S08]  /*2120*/  HMMA.16816.F32 R32, R20.reuse, R12, R32 ;  /* 0x0000000c1420723c */ /* 0x042ff00000001820 */
[----:B------:R-:W-:Y:S01]  /*2130*/  HMMA.16816.F32 R28, R20, R14, R28 ;  /* 0x0000000e141c723c */ /* 0x000fe2000000181c */
[----:B------:R-:W1:Y:S07]  /*2140*/  LDSM.16.M88.4 R12, [R200+0x8900] ;  /* 0x00890000c80c783b */ /* 0x000e6e0000000200 */
[C---:B------:R-:W-:Y:S08]  /*2150*/  HMMA.16816.F32 R68, R60.reuse, R44, R68 ;  /* 0x0000002c3c44723c */ /* 0x040ff00000001844 */
[----:B------:R-:W-:Y:S01]  /*2160*/  HMMA.16816.F32 R64, R60, R46, R64 ;  /* 0x0000002e3c40723c */ /* 0x000fe20000001840 */
[----:B------:R-:W4:Y:S04]  /*2170*/  LDSM.16.M88.4 R44, [R200+0x9100] ;  /* 0x00910000c82c783b */ /* 0x000f280000000200 */
[----:B------:R-:W-:Y:S03]  /*2180*/  LDSM.16.M88.4 R60, [R192+0x2800] ;  /* 0x00280000c03c783b */ /* 0x000fe60000000200 */
[C---:B------:R-:W-:Y:S08]  /*2190*/  HMMA.16816.F32 R40, R20.reuse, R16, R40 ;  /* 0x000000101428723c */ /* 0x040ff00000001828 */
[C---:B------:R-:W-:Y:S01]  /*21a0*/  HMMA.16816.F32 R36, R20.reuse, R18, R36 ;  /* 0x000000121424723c */ /* 0x040fe20000001824 */
[----:B------:R-:W5:Y:S07]  /*21b0*/  LDSM.16.M88.4 R16, [R200+0x9900] ;  /* 0x00990000c810783b */ /* 0x000f6e0000000200 */
[C---:B------:R-:W-:Y:S08]  /*21c0*/  HMMA.16816.F32 R56, R20.reuse, R8, R56 ;  /* 0x000000081438723c */ /* 0x040ff00000001838 */
[C---:B------:R-:W-:Y:S01]  /*21d0*/  HMMA.16816.F32 R72, R20.reuse, R10, R72 ;  /* 0x0000000a1448723c */ /* 0x040fe20000001848 */
[----:B------:R-:W4:Y:S07]  /*21e0*/  LDSM.16.M88.4 R8, [R192+0x2000] ;  /* 0x00200000c008783b */ /* 0x000f2e0000000200 */
[C---:B--2---:R-:W-:Y:S08]  /*21f0*/  HMMA.16816.F32 R68, R20.reuse, R76, R68 ;  /* 0x0000004c1444723c */ /* 0x044ff00000001844 */
[----:B------:R-:W-:Y:S01]  /*2200*/  HMMA.16816.F32 R64, R20, R78, R64 ;  /* 0x0000004e1440723c */ /* 0x000fe20000001840 */
[----:B------:R-:W2:Y:S07]  /*2210*/  LDSM.16.M88.4 R20, [R192+0x3000] ;  /* 0x00300000c014783b */ /* 0x000eae0000000200 */
[C---:B---3--:R-:W-:Y:S08]  /*2220*/  HMMA.16816.F32 R40, R52.reuse, R24, R40 ;  /* 0x000000183428723c */ /* 0x048ff00000001828 */
[C---:B------:R-:W-:Y:S01]  /*2230*/  HMMA.16816.F32 R36, R52.reuse, R26, R36 ;  /* 0x0000001a3424723c */ /* 0x040fe20000001824 */
[----:B------:R-:W-:Y:S07]  /*2240*/  LDSM.16.M88.4 R24, [R206+0x14100] ;  /* 0x01410000ce18783b */ /* 0x000fee0000000200 */
[C---:B-1----:R-:W-:Y:S08]  /*2250*/  HMMA.16816.F32 R32, R52.reuse, R12, R32 ;  /* 0x0000000c3420723c */ /* 0x042ff00000001820 */
[C---:B------:R-:W-:Y:S01]  /*2260*/  HMMA.16816.F32 R28, R52.reuse, R14, R28 ;  /* 0x0000000e341c723c */ /* 0x040fe2000000181c */
[----:B------:R-:W1:Y:S07]  /*2270*/  LDSM.16.M88.4 R12, [R192+0x3800] ;  /* 0x00380000c00c783b */ /* 0x000e6e0000000200 */
[C---:B----4-:R-:W-:Y:S08]  /*2280*/  HMMA.16816.F32 R56, R52.reuse, R44, R56 ;  /* 0x0000002c3438723c */ /* 0x050ff00000001838 */
[C---:B------:R-:W-:Y:S01]  /*2290*/  HMMA.16816.F32 R72, R52.reuse, R46, R72 ;  /* 0x0000002e3448723c */ /* 0x040fe20000001848 */
[----:B------:R-:W-:Y:S07]  /*22a0*/  LDSM.16.M88.4 R44, [R205+0xb100] ;  /* 0x00b10000cd2c783b */ /* 0x000fee0000000200 */
[C---:B-----5:R-:W-:Y:S08]  /*22b0*/  HMMA.16816.F32 R68, R52.reuse, R16, R68 ;  /* 0x000000103444723c */ /* 0x060ff00000001844 */
[----:B------:R-:W-:Y:S01]  /*22c0*/  HMMA.16816.F32 R64, R52, R18, R64 ;  /* 0x000000123440723c */ /* 0x000fe20000001840 */
[----:B------:R-:W3:Y:S04]  /*22d0*/  LDSM.16.M88.4 R16, [R205+0xa100] ;  /* 0x00a10000cd10783b */ /* 0x000ee80000000200 */
[----:B------:R-:W-:Y:S03]  /*22e0*/  LDSM.16.M88.4 R52, [R202+0x14100] ;  /* 0x01410000ca34783b */ /* 0x000fe60000000200 */
[C---:B------:R-:W-:Y:S08]  /*22f0*/  HMMA.16816.F32 R40, R48.reuse, R8, R40 ;  /* 0x000000083028723c */ /* 0x040ff00000001828 */
[C---:B------:R-:W-:Y:S01]  /*2300*/  HMMA.16816.F32 R36, R48.reuse, R10, R36 ;  /* 0x0000000a3024723c */ /* 0x040fe20000001824 */
[----:B------:R-:W4:Y:S07]  /*2310*/  LDSM.16.M88.4 R8, [R205+0xa900] ;  /* 0x00a90000cd08783b */ /* 0x000f2e0000000200 */
[C---:B------:R-:W-:Y:S08]  /*2320*/  HMMA.16816.F32 R32, R48.reuse, R60, R32 ;  /* 0x0000003c3020723c */ /* 0x040ff00000001820 */
[C---:B------:R-:W-:Y:S01]  /*2330*/  HMMA.16816.F32 R28, R48.reuse, R62, R28 ;  /* 0x0000003e301c723c */ /* 0x040fe2000000181c */
[----:B------:R-:W-:Y:S07]  /*2340*/  LDSM.16.M88.4 R60, [R204+0x5000] ;  /* 0x00500000cc3c783b */ /* 0x000fee0000000200 */
[C---:B--2---:R-:W-:Y:S08]  /*2350*/  HMMA.16816.F32 R56, R48.reuse, R20, R56 ;  /* 0x000000143038723c */ /* 0x044ff00000001838 */
[C---:B------:R-:W-:Y:S01]  /*2360*/  HMMA.16816.F32 R72, R48.reuse, R22, R72 ;  /* 0x000000163048723c */ /* 0x040fe20000001848 */
[----:B------:R-:W2:Y:S07]  /*2370*/  LDSM.16.M88.4 R20, [R204+0x4000] ;  /* 0x00400000cc14783b */ /* 0x000eae0000000200 */
[C---:B-1----:R-:W-:Y:S08]  /*2380*/  HMMA.16816.F32 R68, R48.reuse, R12, R68 ;  /* 0x0000000c3044723c */ /* 0x042ff00000001844 */
[----:B------:R-:W-:Y:S01]  /*2390*/  HMMA.16816.F32 R64, R48, R14, R64 ;  /* 0x0000000e3040723c */ /* 0x000fe20000001840 */
[----:B------:R-:W1:Y:S04]  /*23a0*/  LDSM.16.M88.4 R12, [R205+0xb900] ;  /* 0x00b90000cd0c783b */ /* 0x000e680000000200 */
[----:B------:R-:W5:Y:S03]  /*23b0*/  LDSM.16.M88.4 R48, [R204+0x4800] ;  /* 0x00480000cc30783b */ /* 0x000f660000000200 */
[C---:B---3--:R-:W-:Y:S08]  /*23c0*/  HMMA.16816.F32 R40, R24.reuse, R16, R40 ;  /* 0x000000101828723c */ /* 0x048ff00000001828 */
[C---:B------:R-:W-:Y:S01]  /*23d0*/  HMMA.16816.F32 R36, R24.reuse, R18, R36 ;  /* 0x000000121824723c */ /* 0x040fe20000001824 */
[----:B------:R-:W-:Y:S07]  /*23e0*/  LDSM.16.M88.4 R16, [R201+0x14100] ;  /* 0x01410000c910783b */ /* 0x000fee0000000200 */
[C---:B----4-:R-:W-:Y:S08]  /*23f0*/  HMMA.16816.F32 R32, R24.reuse, R8, R32 ;  /* 0x000000081820723c */ /* 0x050ff00000001820 */
[C---:B------:R-:W-:Y:S01]  /*2400*/  HMMA.16816.F32 R28, R24.reuse, R10, R28 ;  /* 0x0000000a181c723c */ /* 0x040fe2000000181c */
[----:B------:R-:W3:Y:S07]  /*2410*/  LDSM.16.M88.4 R8, [R200+0xa100] ;  /* 0x00a10000c808783b */ /* 0x000eee0000000200 */
[----:B------:R-:W-:Y:S08]  /*2420*/  HMMA.16816.F32 R56, R24, R44, R56 ;  /* 0x0000002c1838723c */ /* 0x000ff00000001838 */
[----:B--2---:R-:W-:Y:S08]  /*2430*/  HMMA.16816.F32 R40, R52, R20, R40 ;  /* 0x000000143428723c */ /* 0x004ff00000001828 */
[C---:B------:R-:W-:Y:S01]  /*2440*/  HMMA.16816.F32 R72, R24.reuse, R46, R72 ;  /* 0x0000002e1848723c */ /* 0x040fe20000001848 */
[----:B------:R-:W-:Y:S07]  /*2450*/  LDSM.16.M88.4 R44, [R204+0x5800] ;  /* 0x00580000cc2c783b */ /* 0x000fee0000000200 */
[C---:B-1----:R-:W-:Y:S08]  /*2460*/  HMMA.16816.F32 R68, R24.reuse, R12, R68 ;  /* 0x0000000c1844723c */ /* 0x042ff00000001844 */
[----:B------:R-:W-:Y:S01]  /*2470*/  HMMA.16816.F32 R64, R24, R14, R64 ;  /* 0x0000000e1840723c */ /* 0x000fe20000001840 */
[----:B------:R-:W1:Y:S04]  /*2480*/  LDSM.16.M88.4 R24, [R200+0xa900] ;  /* 0x00a90000c818783b */ /* 0x000e680000000200 */
[----:B------:R-:W-:Y:S03]  /*2490*/  LDSM.16.M88.4 R12, [R199+0x14100] ;  /* 0x01410000c70c783b */ /* 0x000fe60000000200 */
[C---:B------:R-:W-:Y:S01]  /*24a0*/  HMMA.16816.F32 R36, R52.reuse, R22, R36 ;  /* 0x000000163424723c */ /* 0x040fe20000001824 */
[----:B------:R-:W-:Y:S07]  /*24b0*/  LDSM.16.M88.4 R20, [R192+0x4000] ;  /* 0x00400000c014783b */ /* 0x000fee0000000200 */
[----:B-----5:R-:W-:Y:S08]  /*24c0*/  HMMA.16816.F32 R32, R52, R48, R32 ;  /* 0x000000303420723c */ /* 0x020ff00000001820 */
[C---:B---3--:R-:W-:Y:S08]  /*24d0*/  HMMA.16816.F32 R40, R16.reuse, R8, R40 ;  /* 0x000000081028723c */ /* 0x048ff00000001828 */
[----:B------:R-:W-:Y:S01]  /*24e0*/  HMMA.16816.F32 R36, R16, R10, R36 ;  /* 0x0000000a1024723c */ /* 0x000fe20000001824 */
[----:B------:R-:W2:Y:S07]  /*24f0*/  LDSM.16.M88.4 R8, [R192+0x4800] ;  /* 0x00480000c008783b */ /* 0x000eae0000000200 */
[----:B------:R-:W-:Y:S01]  /*2500*/  HMMA.16816.F32 R28, R52, R50, R28 ;  /* 0x00000032341c723c */ /* 0x000fe2000000181c */
[----:B------:R-:W3:Y:S07]  /*2510*/  LDSM.16.M88.4 R48, [R200+0xb100] ;  /* 0x00b10000c830783b */ /* 0x000eee0000000200 */
[----:B-1----:R-:W-:Y:S07]  /*2520*/  HMMA.16816.F32 R32, R16, R24, R32 ;  /* 0x000000181020723c */ /* 0x002fee0000001820 */
[----:B------:R-:W-:Y:S01]  /*2530*/  LEA.HI R25, R91, R88, RZ, 0x2 ;  /* 0x000000585b197211 */ /* 0x000fe200078f10ff */
[----:B------:R-:W-:Y:S03]  /*2540*/  HMMA.16816.F32 R56, R52, R60, R56 ;  /* 0x0000003c3438723c */ /* 0x000fe60000001838 */
[----:B------:R-:W-:-:S05]  /*2550*/  LOP3.LUT R25, R25, 0xfffffffc, RZ, 0xc0, !PT ;  /* 0xfffffffc19197812 */ /* 0x000fca00078ec0ff */
[----:B------:R-:W-:Y:S01]  /*2560*/  HMMA.16816.F32 R72, R52, R62, R72 ;  /* 0x0000003e3448723c */ /* 0x000fe20000001848 */
[----:B------:R-:W1:Y:S07]  /*2570*/  LDSM.16.M88.4 R60, [R200+0xb900] ;  /* 0x00b90000c83c783b */ /* 0x000e6e0000000200 */
[----:B------:R-:W-:Y:S07]  /*2580*/  HMMA.16816.F32 R28, R16, R26, R28 ;  /* 0x0000001a101c723c */ /* 0x000fee000000181c */
[----:B------:R-:W-:Y:S01]  /*2590*/  SHF.R.S32.HI R26, RZ, 0x1f, R7 ;  /* 0x0000001fff1a7819 */ /* 0x000fe20000011407 */
[----:B--2---:R-:W-:Y:S03]  /*25a0*/  HMMA.16816.F32 R32, R12, R8, R32 ;  /* 0x000000080c20723c */ /* 0x004fe60000001820 */
[----:B------:R-:W-:-:S05]  /*25b0*/  LEA.HI R26, R26, R7, RZ, 0x3 ;  /* 0x000000071a1a7211 */ /* 0x000fca00078f18ff */
[C---:B------:R-:W-:Y:S08]  /*25c0*/  HMMA.16816.F32 R68, R52.reuse, R44, R68 ;  /* 0x0000002c3444723c */ /* 0x040ff00000001844 */
[----:B------:R-:W-:Y:S01]  /*25d0*/  HMMA.16816.F32 R64, R52, R46, R64 ;  /* 0x0000002e3440723c */ /* 0x000fe20000001840 */
[----:B------:R-:W2:Y:S07]  /*25e0*/  LDSM.16.M88.4 R44, [R192+0x5000] ;  /* 0x00500000c02c783b */ /* 0x000eae0000000200 */
[----:B------:R-:W-:Y:S01]  /*25f0*/  HMMA.16816.F32 R36, R12, R22, R36 ;  /* 0x000000160c24723c */ /* 0x000fe20000001824 */
[----:B------:R-:W-:Y:S01]  /*2600*/  FMUL.FTZ R24, R32, c[0x0][0x320] ;  /* 0x0000c80020187a20 */ /* 0x000fe20000410000 */
[----:B------:R-:W-:Y:S01]  /*2610*/  LOP3.LUT R32, R26, 0xffffff8, RZ, 0xc0, !PT ;  /* 0x0ffffff81a207812 */ /* 0x000fe200078ec0ff */
[----:B------:R-:W-:-:S02]  /*2620*/  IMAD.IADD R26, R88, 0x1, -R89 ;  /* 0x00000001581a7824 */ /* 0x000fc400078e0a59 */
[----:B------:R-:W-:Y:S02]  /*2630*/  IMAD.IADD R88, R88, 0x1, -R25 ;  /* 0x0000000158587824 */ /* 0x000fe400078e0a19 */
[----:B------:R-:W-:Y:S01]  /*2640*/  FMUL.FTZ R25, R33, c[0x0][0x320] ;  /* 0x0000c80021197a20 */ /* 0x000fe20000410000 */
[----:B------:R-:W-:Y:S01]  /*2650*/  HMMA.16816.F32 R40, R12, R20, R40 ;  /* 0x000000140c28723c */ /* 0x000fe20000001828 */
[----:B------:R-:W-:Y:S01]  /*2660*/  SHF.R.S32.HI R27, RZ, 0x1f, R26 ;  /* 0x0000001fff1b7819 */ /* 0x000fe2000001141a */
[----:B------:R-:W-:Y:S01]  /*2670*/  IMAD.IADD R32, R7, 0x1, -R32 ;  /* 0x0000000107207824 */ /* 0x000fe200078e0a20 */
[----:B------:R-:W4:Y:S02]  /*2680*/  MUFU.TANH R24, R24 ;  /* 0x0000001800187308 */ /* 0x000f240000002400 */
[----:B------:R-:W-:-:S03]  /*2690*/  LEA.HI R27, R27, R26, RZ, 0x2 ;  /* 0x0000001a1b1b7211 */ /* 0x000fc600078f10ff */
[----:B------:R-:W-:Y:S01]  /*26a0*/  HMMA.16816.F32 R28, R12, R10, R28 ;  /* 0x0000000a0c1c723c */ /* 0x000fe2000000181c */
[----:B------:R-:W5:Y:S01]  /*26b0*/  LDSM.16.M88.4 R8, [R192+0x5800] ;  /* 0x00580000c008783b */ /* 0x000f620000000200 */
[----:B------:R-:W-:Y:S01]  /*26c0*/  LEA.HI.SX32 R33, R27, UR15, 0x1e ;  /* 0x0000000f1b217c11 */ /* 0x000fe2000f8ff2ff */
[----:B------:R-:W-:-:S04]  /*26d0*/  DEPBAR.LE SB0, 0x0 ;  /* 0x000080000000791a */ /* 0x000fc80000000000 */
[----:B------:R-:W-:Y:S01]  /*26e0*/  IMAD R33, R32, 0x10, R33 ;  /* 0x0000001020217824 */ /* 0x000fe200078e0221 */
[----:B---3--:R-:W-:Y:S01]  /*26f0*/  HMMA.16816.F32 R56, R16, R48, R56 ;  /* 0x000000301038723c */ /* 0x008fe20000001838 */
[----:B------:R-:W-:Y:S01]  /*2700*/  FMUL.FTZ R22, R36, c[0x0][0x320] ;  /* 0x0000c80024167a20 */ /* 0x000fe20000410000 */
[----:B------:R-:W-:Y:S01]  /*2710*/  LOP3.LUT R213, R27, 0x7ffffffc, RZ, 0xc0, !PT ;  /* 0x7ffffffc1bd57812 */ /* 0x000fe200078ec0ff */
[----:B------:R-:W-:Y:S01]  /*2720*/  FMUL.FTZ R23, R37, c[0x0][0x320] ;  /* 0x0000c80025177a20 */ /* 0x000fe20000410000 */
[----:B------:R-:W3:Y:S01]  /*2730*/  MUFU.TANH R25, R25 ;  /* 0x0000001900197308 */ /* 0x000ee20000002400 */
[----:B------:R-:W-:-:S03]  /*2740*/  @P5 IMAD.WIDE.U32 R36, R5, UR5, R216 ;  /* 0x0000000505245c25 */ /* 0x000fc6000f8e00d8 */
[C---:B------:R-:W-:Y:S01]  /*2750*/  HMMA.16816.F32 R72, R16.reuse, R50, R72 ;  /* 0x000000321048723c */ /* 0x040fe20000001848 */
[----:B------:R-:W-:Y:S01]  /*2760*/  FMUL.FTZ R21, R41, c[0x0][0x320] ;  /* 0x0000c80029157a20 */ /* 0x000fe20000410000 */
[----:B------:R-:W-:Y:S01]  /*2770*/  LEA.HI R41, R88, R88, RZ, 0x1 ;  /* 0x0000005858297211 */ /* 0x000fe200078f08ff */
[----:B------:R-:W-:Y:S01]  /*2780*/  IMAD.IADD R213, R26, 0x1, -R213 ;  /* 0x000000011ad57824 */ /* 0x000fe200078e0ad5 */
[----:B------:R-:W2:Y:S01]  /*2790*/  MUFU.TANH R22, R22 ;  /* 0x0000001600167308 */ /* 0x000ea20000002400 */
[----:B------:R-:W-:Y:S01]  /*27a0*/  FMUL.FTZ R0, R40, c[0x0][0x320] ;  /* 0x0000c80028007a20 */ /* 0x000fe20000410000 */
[----:B------:R-:W-:Y:S01]  /*27b0*/  LOP3.LUT R41, R41, 0x1ffffffe, RZ, 0xc0, !PT ;  /* 0x1ffffffe29297812 */ /* 0x000fe200078ec0ff */
[----:B------:R-:W-:Y:S01]  /*27c0*/  IMAD.SHL.U32 R213, R213, 0x2, RZ ;  /* 0x00000002d5d57824 */ /* 0x000fe200078e00ff */
[----:B-1----:R-:W-:Y:S01]  /*27d0*/  HMMA.16816.F32 R68, R16, R60, R68 ;  /* 0x0000003c1044723c */ /* 0x002fe20000001844 */
[----:B------:R-:W-:Y:S02]  /*27e0*/  FMUL.FTZ R5, R29, c[0x0][0x320] ;  /* 0x0000c8001d057a20 */ /* 0x000fe40000410000 */
[----:B------:R-:W-:Y:S01]  /*27f0*/  IMAD.IADD R212, R88, 0x1, -R41 ;  /* 0x0000000158d47824 */ /* 0x000fe200078e0a29 */
[----:B------:R-:W1:Y:S01]  /*2800*/  MUFU.TANH R0, R0 ;  /* 0x0000000000007308 */ /* 0x000e620000002400 */
[----:B------:R-:W-:-:S02]  /*2810*/  IMAD.U32 R29, RZ, RZ, UR12 ;  /* 0x0000000cff1d7e24 */ /* 0x000fc4000f8e00ff */
[----:B------:R-:W-:Y:S01]  /*2820*/  IMAD R212, R212, 0x8, R33 ;  /* 0x00000008d4d47824 */ /* 0x000fe200078e0221 */
[----:B------:R-:W-:Y:S01]  /*2830*/  HMMA.16816.F32 R64, R16, R62, R64 ;  /* 0x0000003e1040723c */ /* 0x000fe20000001840 */
[----:B------:R-:W-:Y:S02]  /*2840*/  FMUL.FTZ R7, R28, c[0x0][0x320] ;  /* 0x0000c8001c077a20 */ /* 0x000fe40000410000 */
[----:B------:R-:W-:Y:S01]  /*2850*/  FMUL.FTZ R20, R42, c[0x0][0x320] ;  /* 0x0000c8002a147a20 */ /* 0x000fe20000410000 */
[----:B------:R-:W1:Y:S03]  /*2860*/  MUFU.TANH R21, R21 ;  /* 0x0000001500157308 */ /* 0x000e660000002400 */
[----:B------:R-:W-:Y:S01]  /*2870*/  @P5 IADD3 R17, R37, UR4, RZ ;  /* 0x0000000425115c10 */ /* 0x000fe2000fffe0ff */
[C---:B--2---:R-:W-:Y:S01]  /*2880*/  HMMA.16816.F32 R56, R12.reuse, R44, R56 ;  /* 0x0000002c0c38723c */ /* 0x044fe20000001838 */
[----:B------:R-:W-:Y:S01]  /*2890*/  @P5 LEA R16, P0, R36, c[0x0][0x1c8], 0x1 ;  /* 0x0000720024105a11 */ /* 0x000fe200078008ff */
[----:B------:R-:W-:Y:S01]  /*28a0*/  @P4 IMAD.HI.U32 R19, R212, c[0x0][0x2c8], RZ ;  /* 0x0000b200d4134a27 */ /* 0x000fe200078e00ff */
[----:B------:R-:W-:Y:S01]  /*28b0*/  ULDC UR4, c[0x0][0x1d0] ;  /* 0x0000740000047ab9 */ /* 0x000fe20000000800 */
[----:B------:R-:W2:Y:S01]  /*28c0*/  MUFU.TANH R20, R20 ;  /* 0x0000001400147308 */ /* 0x000ea20000002400 */
[----:B------:R-:W-:Y:S01]  /*28d0*/  @P5 LEA.HI.X R17, R36, c[0x0][0x1cc], R17, 0x1, P0 ;  /* 0x0000730024115a11 */ /* 0x000fe200000f0c11 */
[----:B------:R-:W-:Y:S01]  /*28e0*/  BAR.SYNC.DEFER_BLOCKING 0x0 ;  /* 0x0000000000007b1d */ /* 0x000fe20000010000 */
[----:B------:R-:W-:Y:S01]  /*28f0*/  PLOP3.LUT P0, PT, PT, PT, UP2, 0x80, 0x0 ;  /* 0x000000000000781c */ /* 0x000fe20003f0f028 */
[----:B------:R-:W-:Y:S01]  /*2900*/  HMMA.16816.F32 R72, R12, R46, R72 ;  /* 0x0000002e0c48723c */ /* 0x000fe20000001848 */
[----:B------:R-:W-:Y:S01]  /*2910*/  IMAD.U32 R18, RZ, RZ, UR12 ;  /* 0x0000000cff127e24 */ /* 0x000fe2000f8e00ff */
[----:B------:R-:W-:Y:S01]  /*2920*/  @P5 LEA R28, P4, R29, R16, 0x1 ;  /* 0x000000101d1c5211 */ /* 0x000fe200078808ff */
[----:B------:R-:W-:Y:S01]  /*2930*/  UIADD3 UR4, -UR14, UR4, UR6 ;  /* 0x000000040e047290 */ /* 0x000fe2000fffe106 */
[----:B------:R-:W1:Y:S02]  /*2940*/  MUFU.TANH R23, R23 ;  /* 0x0000001700177308 */ /* 0x000e640000002400 */
[----:B------:R-:W-:-:S02]  /*2950*/  ULDC UR14, c[0x0][0x324] ;  /* 0x0000c900000e7ab9 */ /* 0x000fc40000000800 */
[----:B-----5:R-:W-:Y:S01]  /*2960*/  HMMA.16816.F32 R68, R12, R8, R68 ;  /* 0x000000080c44723c */ /* 0x020fe20000001844 */
[----:B------:R-:W-:-:S03]  /*2970*/  ULOP3.LUT UR14, URZ, UR14, URZ, 0x33, !UPT ;  /* 0x0000000e3f0e7292 */ /* 0x000fc6000f8e333f */
[----:B------:R-:W1:Y:S03]  /*2980*/  MUFU.TANH R7, R7 ;  /* 0x0000000700077308 */ /* 0x000e660000002400 */
[----:B------:R-:W-:Y:S01]  /*2990*/  IMAD.U32 R9, RZ, RZ, UR11 ;  /* 0x0000000bff097e24 */ /* 0x000fe2000f8e00ff */
[----:B------:R-:W-:Y:S01]  /*29a0*/  HMMA.16816.F32 R64, R12, R10, R64 ;  /* 0x0000000a0c40723c */ /* 0x000fe20000001840 */
[----:B------:R-:W-:Y:S01]  /*29b0*/  IMAD.MOV.U32 R8, RZ, RZ, R212 ;  /* 0x000000ffff087224 */ /* 0x000fe200078e00d4 */
[----:B------:R-:W-:Y:S01]  /*29c0*/  @P0 SHF.R.U32.HI R8, RZ, c[0x0][0x2cc], R19 ;  /* 0x0000b300ff080a19 */ /* 0x000fe20000011613 */
[----:B------:R-:W-:Y:S01]  /*29d0*/  FMUL.FTZ R56, R56, c[0x0][0x320] ;  /* 0x0000c80038387a20 */ /* 0x000fe20000410000 */
[----:B------:R-:W-:Y:S01]  /*29e0*/  @P5 LEA.HI.X R29, R18, R17, R9, 0x1, P4 ;  /* 0x00000011121d5211 */ /* 0x000fe200020f0c09 */
[----:B------:R-:W-:Y:S01]  /*29f0*/  FMUL.FTZ R57, R57, c[0x0][0x320] ;  /* 0x0000c80039397a20 */ /* 0x000fe20000410000 */
[----:B------:R-:W-:Y:S01]  /*2a00*/  @!PT LDS RZ, [RZ] ;  /* 0x00000000fffff984 */ /* 0x000fe20000000800 */
[----:B------:R-:W-:Y:S01]  /*2a10*/  @!PT LDS RZ, [RZ] ;  /* 0x00000000fffff984 */ /* 0x000fe20000000800 */
[----:B------:R-:W-:Y:S01]  /*2a20*/  @!PT LDS RZ, [RZ] ;  /* 0x00000000fffff984 */ /* 0x000fe20000000800 */
[----:B------:R5:W-:Y:S01]  /*2a30*/  @P5 LDGSTS.E.BYPASS.LTC128B.128 [R207+0x6100], [R16.64], !P3 ;  /* 0x0610000010cf5fae */ /* 0x000be2000d901d50 */
[----:B------:R-:W-:Y:S01]  /*2a40*/  IMAD.U32 R10, RZ, RZ, UR4 ;  /* 0x00000004ff0a7e24 */ /* 0x000fe2000f8e00ff */
[----:B------:R-:W-:Y:S01]  /*2a50*/  PLOP3.LUT P0, PT, PT, PT, UP1, 0x40, 0x0 ;  /* 0x000000000000781c */ /* 0x000fe20003f0e818 */
[----:B------:R-:W-:Y:S01]  /*2a60*/  FMUL.FTZ R72, R72, c[0x0][0x320] ;  /* 0x0000c80048487a20 */ /* 0x000fe20000410000 */
[----:B------:R-:W1:Y:S01]  /*2a70*/  SHFL.IDX PT, R9, R8, RZ, 0x1c1f ;  /* 0x001c1fff08097589 */ /* 0x000e6200000e0000 */
[----:B------:R-:W-:Y:S01]  /*2a80*/  FMUL.FTZ R73, R73, c[0x0][0x320] ;  /* 0x0000c80049497a20 */ /* 0x000fe20000410000 */
[----:B------:R-:W1:Y:S02]  /*2a90*/  MUFU.TANH R5, R5 ;  /* 0x0000000500057308 */ /* 0x000e640000002400 */
[----:B------:R5:W-:Y:S02]  /*2aa0*/  @P5 LDGSTS.E.BYPASS.LTC128B.128 [R207+0x8100], [R16.64+0x80], !P2 ;  /* 0x0810008010cf5fae */ /* 0x000be4000d101d50 */
[----:B------:R-:W-:-:S02]  /*2ab0*/  FMUL.FTZ R68, R68, c[0x0][0x320] ;  /* 0x0000c80044447a20 */ /* 0x000fc40000410000 */
[----:B------:R-:W-:Y:S01]  /*2ac0*/  FMUL.FTZ R69, R69, c[0x0][0x320] ;  /* 0x0000c80045457a20 */ /* 0x000fe20000410000 */
[----:B------:R5:W-:Y:S01]  /*2ad0*/  @P5 LDGSTS.E.BYPASS.LTC128B.128 [R207+0xa100], [R16.64+0x100], !P1 ;  /* 0x0a10010010cf5fae */ /* 0x000be2000c901d50 */
[----:B------:R1:W1:Y:S03]  /*2ae0*/  MUFU.TANH R155, R56 ;  /* 0x00000038009b7308 */ /* 0x0002660000002400 */
[----:B------:R1:W-:Y:S01]  /*2af0*/  @P5 LDGSTS.E.BYPASS.LTC128B.128 [R207+0x7100], [R28.64], !P3 ;  /* 0x071000001ccf5fae */ /* 0x0003e2000d901d50 */
[----:B------:R-:W-:Y:S02]  /*2b00*/  FMUL.FTZ R64, R64, c[0x0][0x320] ;  /* 0x0000c80040407a20 */ /* 0x000fe40000410000 */
[----:B------:R-:W-:Y:S01]  /*2b10*/  FMUL.FTZ R65, R65, c[0x0][0x320] ;  /* 0x0000c80041417a20 */ /* 0x000fe20000410000 */
[----:B------:R1:W-:Y:S01]  /*2b20*/  @P5 LDGSTS.E.BYPASS.LTC128B.128 [R207+0x9100], [R28.64+0x80], !P2 ;  /* 0x091000801ccf5fae */ /* 0x0003e2000d101d50 */
[----:B------:R1:W1:Y:S03]  /*2b30*/  MUFU.TANH R161, R72 ;  /* 0x0000004800a17308 */ /* 0x0002660000002400 */
[----:B------:R2:W-:Y:S04]  /*2b40*/  @P5 LDGSTS.E.BYPASS.LTC128B.128 [R207+0xb100], [R28.64+0x100], !P1 ;  /* 0x0b1001001ccf5fae */ /* 0x0005e8000c901d50 */
[----:B------:R-:W0:Y:S01]  /*2b50*/  LDGDEPBAR ;  /* 0x00000000000079af */ /* 0x000e220000000000 */
[----:B------:R1:W1:Y:S08]  /*2b60*/  MUFU.TANH R157, R73 ;  /* 0x00000049009d7308 */ /* 0x0002700000002400 */
[----:B------:R2:W2:Y:S01]  /*2b70*/  MUFU.TANH R163, R57 ;  /* 0x0000003900a37308 */ /* 0x0004a20000002400 */
[----:B-----5:R-:W-:-:S02]  /*2b80*/  IADD3 R16, R10, -c[0x0][0x168], -R213 ;  /* 0x80005a000a107a10 */ /* 0x020fc40007ffe8d5 */
[----:B------:R-:W-:Y:S02]  /*2b90*/  IADD3 R10, -R213, c[0x0][0x1d0], -R6 ;  /* 0x00007400d50a7a10 */ /* 0x000fe40007ffe906 */
[----:B------:R-:W-:-:S03]  /*2ba0*/  IADD3 R17, R16, c[0x0][0x328], RZ ;  /* 0x0000ca0010117a10 */ /* 0x000fc60007ffe0ff */
[----:B------:R2:W2:Y:S01]  /*2bb0*/  MUFU.TANH R167, R68 ;  /* 0x0000004400a77308 */ /* 0x0004a20000002400 */
[----:B------:R-:W-:Y:S01]  /*2bc0*/  IADD3 R16, R16, UR14, RZ ;  /* 0x0000000e10107c10 */ /* 0x000fe2000fffe0ff */
[----:B-1----:R-:W-:-:S04]  /*2bd0*/  IMAD.IADD R19, R17, 0x1, R9 ;  /* 0x0000000111137824 */ /* 0x002fc800078e0209 */
[----:B------:R-:W-:Y:S02]  /*2be0*/  IMAD.IADD R18, R16, 0x1, R9 ;  /* 0x0000000110127824 */ /* 0x000fe400078e0209 */
[----:B------:R1:W1:Y:S01]  /*2bf0*/  MUFU.TANH R165, R69 ;  /* 0x0000004500a57308 */ /* 0x0002620000002400 */
[----:B------:R-:W-:-:S07]  /*2c00*/  IMNMX R19, R19, R10, PT ;  /* 0x0000000a13137217 */ /* 0x000fce0003800200 */
[----:B------:R1:W1:Y:S08]  /*2c10*/  MUFU.TANH R143, R64 ;  /* 0x00000040008f7308 */ /* 0x0002700000002400 */
[----:B------:R1:W1:Y:S01]  /*2c20*/  MUFU.TANH R141, R65 ;  /* 0x00000041008d7308 */ /* 0x0002620000002400 */
[----:B------:R-:W-:Y:S05]  /*2c30*/  @P0 BRA `(.L_x_155) ;  /* 0x0000018000000947 */ /* 0x000fea0003800000 */
[----:B--234-:R-:W-:Y:S01]  /*2c40*/  IADD3 R9, R9, c[0x0][0x1d0], RZ ;  /* 0x0000740009097a10 */ /* 0x01cfe20007ffe0ff */
[----:B------:R-:W-:Y:S03]  /*2c50*/  BSSY B0, `(.L_x_156) ;  /* 0x0000011000007945 */ /* 0x000fe60003800000 */
[----:B------:R-:W-:-:S04]  /*2c60*/  IADD3 R11, R9, -c[0x0][0x168], RZ ;  /* 0x80005a00090b7a10 */ /* 0x000fc80007ffe0ff */
[----:B------:R-:W-:-:S13]  /*2c70*/  ISETP.GT.AND P0, PT, R11, -0x1, PT ;  /* 0xffffffff0b00780c */ /* 0x000fda0003f04270 */
[----:B------:R-:W-:Y:S05]  /*2c80*/  @P0 BRA `(.L_x_157) ;  /* 0x0000008000000947 */ /* 0x000fea0003800000 */
[----:B------:R-:W-:Y:S01]  /*2c90*/  ULDC UR4, c[0x0][0x32c] ;  /* 0x0000cb0000047ab9 */ /* 0x000fe20000000800 */
[----:B------:R-:W-:Y:S01]  /*2ca0*/  LOP3.LUT R11, RZ, R11, RZ, 0x33, !PT ;  /* 0x0000000bff0b7212 */ /* 0x000fe200078e33ff */
[----:B------:R-:W-:-:S06]  /*2cb0*/  UISETP.NE.AND UP0, UPT, UR6, UR4, UPT ;  /* 0x000000040600728c */ /* 0x000fcc000bf05270 */
[----:B------:R-:W-:-:S13]  /*2cc0*/  PLOP3.LUT P0, PT, PT, PT, UP0, 0x80, 0x0 ;  /* 0x000000000000781c */ /* 0x000fda0003f0f008 */
[----:B------:R-:W-:-:S05]  /*2cd0*/  @P0 IMAD.HI.U32 R9, R11, c[0x0][0x330], RZ ;  /* 0x0000cc000b090a27 */ /* 0x000fca00078e00ff */
[----:B------:R-:W-:-:S04]  /*2ce0*/  @P0 SHF.R.U32.HI R11, RZ, c[0x0][0x334], R9 ;  /* 0x0000cd00ff0b0a19 */ /* 0x000fc80000011609 */
[----:B------:R-:W-:Y:S01]  /*2cf0*/  LOP3.LUT R11, RZ, R11, RZ, 0x33, !PT ;  /* 0x0000000bff0b7212 */ /* 0x000fe200078e33ff */
[----:B------:R-:W-:Y:S05]  /*2d00*/  BRA `(.L_x_158) ;  /* 0x0000005000007947 */ /* 0x000fea0003800000 */
.L_x_157:
[----:B------:R-:W-:Y:S02]  /*2d10*/  ULDC UR4, c[0x0][0x32c] ;  /* 0x0000cb0000047ab9 */ /* 0x000fe40000000800 */
[----:B------:R-:W-:-:S06]  /*2d20*/  UISETP.NE.AND UP0, UPT, UR6, UR4, UPT ;  /* 0x000000040600728c */ /* 0x000fcc000bf05270 */
[----:B------:R-:W-:-:S13]  /*2d30*/  PLOP3.LUT P0, PT, PT, PT, UP0, 0x80, 0x0 ;  /* 0x000000000000781c */ /* 0x000fda0003f0f008 */
[----:B------:R-:W-:-:S05]  /*2d40*/  @P0 IMAD.HI.U32 R9, R11, c[0x0][0x330], RZ ;  /* 0x0000cc000b090a27 */ /* 0x000fca00078e00ff */
[----:B------:R-:W-:Y:S02]  /*2d50*/  @P0 SHF.R.U32.HI R11, RZ, c[0x0][0x334], R9 ;  /* 0x0000cd00ff0b0a19 */ /* 0x000fe40000011609 */
.L_x_158:
[----:B------:R-:W-:Y:S05]  /*2d60*/  BSYNC B0 ;  /* 0x0000000000007941 */ /* 0x000fea0003800000 */
.L_x_156:
[----:B------:R-:W-:-:S04]  /*2d70*/  IMAD R12, R11, c[0x0][0x32c], -R6 ;  /* 0x0000cb000b0c7a24 */ /* 0x000fc800078e0a06 */
[----:B------:R-:W-:-:S05]  /*2d80*/  IMAD.IADD R9, R12, 0x1, -R213 ;  /* 0x000000010c097824 */ /* 0x000fca00078e0ad5 */
[----:B------:R-:W-:Y:S02]  /*2d90*/  IADD3 R12, R9, c[0x0][0x32c], RZ ;  /* 0x0000cb00090c7a10 */ /* 0x000fe40007ffe0ff */
[----:B------:R-:W-:Y:S02]  /*2da0*/  IMNMX R18, R18, R9, !PT ;  /* 0x0000000912127217 */ /* 0x000fe40007800200 */
[----:B------:R-:W-:Y:S02]  /*2db0*/  IMNMX R19, R19, R12, PT ;  /* 0x0000000c13137217 */ /* 0x000fe40003800200 */
.L_x_155:
[----:B--234-:R-:W-:Y:S01]  /*2dc0*/  ISETP.LT.AND P0, PT, RZ, UR13, PT ;  /* 0x0000000dff007c0c */ /* 0x01cfe2000bf01270 */
[----:B------:R-:W2:Y:S01]  /*2dd0*/  SHFL.IDX PT, R28, R8, 0x1, 0x1c1f ;  /* 0x003c1f00081c7f89 */ /* 0x000ea200000e0000 */
[----:B------:R-:W-:Y:S02]  /*2de0*/  FMUL.FTZ R14, R34, c[0x0][0x320] ;  /* 0x0000c800220e7a20 */ /* 0x000fe40000410000 */
[C---:B------:R-:W-:Y:S01]  /*2df0*/  ISETP.GT.AND P4, PT, R18.reuse, 0x1, P0 ;  /* 0x000000011200780c */ /* 0x040fe20000784270 */
[----:B------:R-:W-:Y:S01]  /*2e00*/  FMUL.FTZ R12, R35, c[0x0][0x320] ;  /* 0x0000c800230c7a20 */ /* 0x000fe20000410000 */
[----:B------:R-:W-:Y:S01]  /*2e10*/  ISETP.GT.AND P5, PT, R18, RZ, P0 ;  /* 0x000000ff1200720c */ /* 0x000fe200007a4270 */
[----:B------:R-:W-:Y:S01]  /*2e20*/  FMUL.FTZ R26, R39, c[0x0][0x320] ;  /* 0x0000c800271a7a20 */ /* 0x000fe20000410000 */
[----:B------:R-:W-:Y:S01]  /*2e30*/  ISETP.LT.OR P4, PT, R19, 0x2, P4 ;  /* 0x000000021300780c */ /* 0x000fe20002781670 */
[----:B------:R-:W-:Y:S01]  /*2e40*/  FMUL.FTZ R27, R43, c[0x0][0x320] ;  /* 0x0000c8002b1b7a20 */ /* 0x000fe20000410000 */
[----:B------:R-:W-:Y:S01]  /*2e50*/  ISETP.LT.OR P5, PT, R19, 0x1, P5 ;  /* 0x000000011300780c */ /* 0x000fe20002fa1670 */
[----:B------:R-:W-:Y:S01]  /*2e60*/  FMUL.FTZ R59, R59, c[0x0][0x320] ;  /* 0x0000c8003b3b7a20 */ /* 0x000fe20000410000 */
[----:B------:R-:W-:Y:S01]  /*2e70*/  FSEL R21, R21, -INF , !P4 ;  /* 0xff80000015157808 */ /* 0x000fe20006000000 */
[----:B------:R-:W-:Y:S01]  /*2e80*/  FMUL.FTZ R58, R58, c[0x0][0x320] ;  /* 0x0000c8003a3a7a20 */ /* 0x000fe20000410000 */
[----:B------:R-:W-:Y:S01]  /*2e90*/  ISETP.GT.AND P4, PT, R18, 0x10, P0 ;  /* 0x000000101200780c */ /* 0x000fe20000784270 */
[----:B------:R-:W-:Y:S01]  /*2ea0*/  FMUL.FTZ R74, R74, c[0x0][0x320] ;  /* 0x0000c8004a4a7a20 */ /* 0x000fe20000410000 */
[----:B------:R-:W-:Y:S01]  /*2eb0*/  FSEL R15, R0, -INF , !P5 ;  /* 0xff800000000f7808 */ /* 0x000fe20006800000 */
[----:B------:R-:W-:Y:S01]  /*2ec0*/  FMUL.FTZ R75, R75, c[0x0][0x320] ;  /* 0x0000c8004b4b7a20 */ /* 0x000fe20000410000 */
[----:B------:R-:W-:Y:S01]  /*2ed0*/  ISETP.LT.OR P4, PT, R19, 0x11, P4 ;  /* 0x000000111300780c */ /* 0x000fe20002781670 */
[----:B------:R-:W-:Y:S01]  /*2ee0*/  FMUL.FTZ R70, R70, c[0x0][0x320] ;  /* 0x0000c80046467a20 */ /* 0x000fe20000410000 */
[C---:B------:R-:W-:Y:S01]  /*2ef0*/  ISETP.GT.AND P6, PT, R18.reuse, 0x8, P0 ;  /* 0x000000081200780c */ /* 0x040fe200007c4270 */
[----:B------:R-:W-:Y:S01]  /*2f00*/  FMUL.FTZ R71, R71, c[0x0][0x320] ;  /* 0x0000c80047477a20 */ /* 0x000fe20000410000 */
[----:B------:R-:W-:Y:S01]  /*2f10*/  ISETP.GT.AND P5, PT, R18, 0x9, P0 ;  /* 0x000000091200780c */ /* 0x000fe200007a4270 */
[----:B------:R-:W-:Y:S01]  /*2f20*/  FMUL.FTZ R30, R30, c[0x0][0x320] ;  /* 0x0000c8001e1e7a20 */ /* 0x000fe20000410000 */
[----:B------:R-:W-:Y:S01]  /*2f30*/  FSEL R11, R24, -INF , !P4 ;  /* 0xff800000180b7808 */ /* 0x000fe20006000000 */
[----:B------:R-:W-:Y:S01]  /*2f40*/  FMUL.FTZ R31, R31, c[0x0][0x320] ;  /* 0x0000c8001f1f7a20 */ /* 0x000fe20000410000 */
[----:B------:R-:W-:Y:S01]  /*2f50*/  ISETP.GT.AND P4, PT, R18, 0x19, P0 ;  /* 0x000000191200780c */ /* 0x000fe20000784270 */
[----:B------:R-:W-:Y:S01]  /*2f60*/  FMUL.FTZ R66, R66, c[0x0][0x320] ;  /* 0x0000c80042427a20 */ /* 0x000fe20000410000 */
[----:B------:R-:W-:Y:S01]  /*2f70*/  ISETP.LT.OR P6, PT, R19, 0x9, P6 ;  /* 0x000000091300780c */ /* 0x000fe200037c1670 */
[----:B------:R-:W-:Y:S01]  /*2f80*/  FMUL.FTZ R67, R67, c[0x0][0x320] ;  /* 0x0000c80043437a20 */ /* 0x000fe20000410000 */
[C---:B------:R-:W-:Y:S01]  /*2f90*/  ISETP.LT.OR P5, PT, R19.reuse, 0xa, P5 ;  /* 0x0000000a1300780c */ /* 0x040fe20002fa1670 */
[----:B------:R3:W4:Y:S01]  /*2fa0*/  MUFU.TANH R162, R59 ;  /* 0x0000003b00a27308 */ /* 0x0007220000002400 */
[----:B------:R-:W-:Y:S01]  /*2fb0*/  ISETP.LT.OR P4, PT, R19, 0x1a, P4 ;  /* 0x0000001a1300780c */ /* 0x000fe20002781670 */
[----:B--2---:R-:W-:Y:S01]  /*2fc0*/  IMAD.IADD R17, R17, 0x1, R28 ;  /* 0x0000000111117824 */ /* 0x004fe200078e021c */
[----:B------:R-:W-:Y:S01]  /*2fd0*/  FSEL R13, R22, -INF , !P6 ;  /* 0xff800000160d7808 */ /* 0x000fe20007000000 */
[----:B------:R-:W-:Y:S01]  /*2fe0*/  FMUL.FTZ R22, R38, c[0x0][0x320] ;  /* 0x0000c80026167a20 */ /* 0x000fe20000410000 */
[----:B------:R-:W-:-:S02]  /*2ff0*/  FSEL R23, R23, -INF , !P5 ;  /* 0xff80000017177808 */ /* 0x000fc40006800000 */
[C---:B------:R-:W-:Y:S01]  /*3000*/  ISETP.GT.AND P6, PT, R18.reuse, 0x11, P0 ;  /* 0x000000111200780c */ /* 0x040fe200007c4270 */
[----:B------:R3:W2:Y:S01]  /*3010*/  MUFU.TANH R172, R58 ;  /* 0x0000003a00ac7308 */ /* 0x0006a20000002400 */
[C---:B------:R-:W-:Y:S02]  /*3020*/  ISETP.GT.AND P5, PT, R18.reuse, 0x18, P0 ;  /* 0x000000181200780c */ /* 0x040fe400007a4270 */
[----:B------:R-:W-:Y:S02]  /*3030*/  FSEL R5, R5, -INF , !P4 ;  /* 0xff80000005057808 */ /* 0x000fe40006000000 */
[----:B------:R-:W-:Y:S02]  /*3040*/  ISETP.GT.AND P4, PT, R18, 0x28, P0 ;  /* 0x000000281200780c */ /* 0x000fe40000784270 */
[C---:B------:R-:W-:Y:S01]  /*3050*/  ISETP.LT.OR P6, PT, R19.reuse, 0x12, P6 ;  /* 0x000000121300780c */ /* 0x040fe200037c1670 */
[----:B------:R-:W1:Y:S01]  /*3060*/  MUFU.TANH R14, R14 ;  /* 0x0000000e000e7308 */ /* 0x000e620000002400 */
[----:B------:R-:W-:-:S02]  /*3070*/  ISETP.LT.OR P5, PT, R19, 0x19, P5 ;  /* 0x000000191300780c */ /* 0x000fc40002fa1670 */
[----:B------:R-:W-:Y:S02]  /*3080*/  ISETP.LT.OR P4, PT, R19, 0x29, P4 ;  /* 0x000000291300780c */ /* 0x000fe40002781670 */
[----:B------:R-:W-:Y:S02]  /*3090*/  FSEL R9, R25, -INF , !P6 ;  /* 0xff80000019097808 */ /* 0x000fe40007000000 */
[----:B------:R-:W-:Y:S01]  /*30a0*/  FSEL R7, R7, -INF , !P5 ;  /* 0xff80000007077808 */ /* 0x000fe20006800000 */
[----:B------:R-:W1:Y:S01]  /*30b0*/  MUFU.TANH R12, R12 ;  /* 0x0000000c000c7308 */ /* 0x000e620000002400 */
[C---:B------:R-:W-:Y:S02]  /*30c0*/  ISETP.GT.AND P6, PT, R18.reuse, 0x20, P0 ;  /* 0x000000201200780c */ /* 0x040fe400007c4270 */
[----:B------:R-:W-:Y:S02]  /*30d0*/  ISETP.GT.AND P5, PT, R18, 0x21, P0 ;  /* 0x000000211200780c */ /* 0x000fe400007a4270 */
[----:B------:R-:W-:-:S02]  /*30e0*/  FSEL R161, R161, -INF , !P4 ;  /* 0xff800000a1a17808 */ /* 0x000fc40006000000 */
[----:B------:R-:W-:Y:S01]  /*30f0*/  ISETP.GT.AND P4, PT, R18, 0x31, P0 ;  /* 0x000000311200780c */ /* 0x000fe20000784270 */
[----:B------:R3:W1:Y:S01]  /*3100*/  MUFU.TANH R170, R74 ;  /* 0x0000004a00aa7308 */ /* 0x0006620000002400 */
[C---:B------:R-:W-:Y:S02]  /*3110*/  ISETP.LT.OR P6, PT, R19.reuse, 0x21, P6 ;  /* 0x000000211300780c */ /* 0x040fe400037c1670 */
[C---:B------:R-:W-:Y:S02]  /*3120*/  ISETP.LT.OR P5, PT, R19.reuse, 0x22, P5 ;  /* 0x000000221300780c */ /* 0x040fe40002fa1670 */
[----:B------:R-:W-:Y:S02]  /*3130*/  ISETP.LT.OR P4, PT, R19, 0x32, P4 ;  /* 0x000000321300780c */ /* 0x000fe40002781670 */
[----:B------:R-:W-:Y:S01]  /*3140*/  FSEL R155, R155, -INF , !P6 ;  /* 0xff8000009b9b7808 */ /* 0x000fe20007000000 */
[----:B------:R3:W1:Y:S01]  /*3150*/  MUFU.TANH R164, R75 ;  /* 0x0000004b00a47308 */ /* 0x0006620000002400 */
[----:B------:R-:W-:-:S02]  /*3160*/  FSEL R163, R163, -INF , !P5 ;  /* 0xff800000a3a37808 */ /* 0x000fc40006800000 */
[C---:B------:R-:W-:Y:S02]  /*3170*/  ISETP.GT.AND P6, PT, R18.reuse, 0x29, P0 ;  /* 0x000000291200780c */ /* 0x040fe400007c4270 */
[----:B------:R-:W-:Y:S02]  /*3180*/  ISETP.GT.AND P5, PT, R18, 0x30, P0 ;  /* 0x000000301200780c */ /* 0x000fe400007a4270 */
[----:B-1----:R-:W-:Y:S01]  /*3190*/  FSEL R165, R165, -INF , !P4 ;  /* 0xff800000a5a57808 */ /* 0x002fe20006000000 */
[----:B------:R-:W1:Y:S01]  /*31a0*/  MUFU.TANH R26, R26 ;  /* 0x0000001a001a7308 */ /* 0x000e620000002400 */
[----:B------:R-:W-:Y:S02]  /*31b0*/  PLOP3.LUT P4, PT, PT, PT, UP1, 0x40, 0x0 ;  /* 0x000000000000781c */ /* 0x000fe40003f8e818 */
[C---:B------:R-:W-:Y:S02]  /*31c0*/  ISETP.LT.OR P6, PT, R19.reuse, 0x2a, P6 ;  /* 0x0000002a1300780c */ /* 0x040fe400037c1670 */
[----:B------:R-:W-:-:S02]  /*31d0*/  ISETP.LT.OR P5, PT, R19, 0x31, P5 ;  /* 0x000000311300780c */ /* 0x000fc40002fa1670 */
[----:B------:R-:W-:Y:S01]  /*31e0*/  FSEL R157, R157, -INF , !P6 ;  /* 0xff8000009d9d7808 */ /* 0x000fe20007000000 */
[----:B------:R-:W1:Y:S01]  /*31f0*/  MUFU.TANH R27, R27 ;  /* 0x0000001b001b7308 */ /* 0x000e620000002400 */
[----:B------:R-:W-:Y:S02]  /*3200*/  FSEL R167, R167, -INF , !P5 ;  /* 0xff800000a7a77808 */ /* 0x000fe40006800000 */
[C---:B------:R-:W-:Y:S02]  /*3210*/  ISETP.GT.AND P6, PT, R18.reuse, 0x38, P0 ;  /* 0x000000381200780c */ /* 0x040fe400007c4270 */
[----:B------:R-:W-:Y:S02]  /*3220*/  ISETP.GT.AND P5, PT, R18, 0x39, P0 ;  /* 0x000000391200780c */ /* 0x000fe400007a4270 */
[C---:B------:R-:W-:Y:S01]  /*3230*/  ISETP.LT.OR P6, PT, R19.reuse, 0x39, P6 ;  /* 0x000000391300780c */ /* 0x040fe200037c1670 */
[----:B------:R3:W1:Y:S01]  /*3240*/  MUFU.TANH R166, R70 ;  /* 0x0000004600a67308 */ /* 0x0006620000002400 */
[----:B------:R-:W-:Y:S01]  /*3250*/  ISETP.LT.OR P5, PT, R19, 0x3a, P5 ;  /* 0x0000003a1300780c */ /* 0x000fe20002fa1670 */
[----:B------:R-:W-:Y:S01]  /*3260*/  IMAD.IADD R19, R16, 0x1, R28 ;  /* 0x0000000110137824 */ /* 0x000fe200078e021c */
[----:B------:R-:W-:-:S02]  /*3270*/  IMNMX R17, R17, R10, PT ;  /* 0x0000000a11117217 */ /* 0x000fc40003800200 */
[----:B------:R-:W-:Y:S02]  /*3280*/  FSEL R143, R143, -INF , !P6 ;  /* 0xff8000008f8f7808 */ /* 0x000fe40007000000 */
[----:B------:R-:W-:Y:S01]  /*3290*/  FSEL R141, R141, -INF , !P5 ;  /* 0xff8000008d8d7808 */ /* 0x000fe20006800000 */
[----:B------:R3:W1:Y:S08]  /*32a0*/  MUFU.TANH R142, R71 ;  /* 0x00000047008e7308 */ /* 0x0006700000002400 */
[----:B------:R3:W1:Y:S08]  /*32b0*/  MUFU.TANH R0, R30 ;  /* 0x0000001e00007308 */ /* 0x0006700000002400 */
[----:B------:R3:W1:Y:S08]  /*32c0*/  MUFU.TANH R8, R31 ;  /* 0x0000001f00087308 */ /* 0x0006700000002400 */
[----:B------:R3:W1:Y:S08]  /*32d0*/  MUFU.TANH R140, R66 ;  /* 0x00000042008c7308 */ /* 0x0006700000002400 */
[----:B------:R3:W1:Y:S08]  /*32e0*/  MUFU.TANH R160, R67 ;  /* 0x0000004300a07308 */ /* 0x0006700000002400 */
[----:B------:R-:W1:Y:S01]  /*32f0*/  MUFU.TANH R22, R22 ;  /* 0x0000001600167308 */ /* 0x000e620000002400 */
[----:B------:R-:W-:Y:S05]  /*3300*/  @P4 BRA `(.L_x_159) ;  /* 0x0000018000004947 */ /* 0x000fea0003800000 */
[----:B--2-4-:R-:W-:Y:S01]  /*3310*/  IADD3 R25, R28, c[0x0][0x1d0], RZ ;  /* 0x000074001c197a10 */ /* 0x014fe20007ffe0ff */
        /* <DEDUP_REMOVED lines=12> */
.L_x_161:
[----:B------:R-:W-:Y:S02]  /*33e0*/  ULDC UR4, c[0x0][0x32c] ;  /* 0x0000cb0000047ab9 */ /* 0x000fe40000000800 */
[----:B------:R-:W-:-:S06]  /*33f0*/  UISETP.NE.AND UP0, UPT, UR6, UR4, UPT ;  /* 0x000000040600728c */ /* 0x000fcc000bf05270 */
[----:B------:R-:W-:-:S13]  /*3400*/  PLOP3.LUT P4, PT, PT, PT, UP0, 0x80, 0x0 ;  /* 0x000000000000781c */ /* 0x000fda0003f8f008 */
[----:B------:R-:W-:-:S05]  /*3410*/  @P4 IMAD.HI.U32 R10, R25, c[0x0][0x330], RZ ;  /* 0x0000cc00190a4a27 */ /* 0x000fca00078e00ff */
[----:B------:R-:W-:Y:S02]  /*3420*/  @P4 SHF.R.U32.HI R25, RZ, c[0x0][0x334], R10 ;  /* 0x0000cd00ff194a19 */ /* 0x000fe4000001160a */
.L_x_162:
[----:B------:R-:W-:Y:S05]  /*3430*/  BSYNC B0 ;  /* 0x0000000000007941 */ /* 0x000fea0003800000 */
.L_x_160:
[----:B------:R-:W-:-:S04]  /*3440*/  IMAD R10, R25, c[0x0][0x32c], -R6 ;  /* 0x0000cb00190a7a24 */ /* 0x000fc800078e0a06 */
[----:B------:R-:W-:-:S05]  /*3450*/  IMAD.IADD R10, R10, 0x1, -R213 ;  /* 0x000000010a0a7824 */ /* 0x000fca00078e0ad5 */
[----:B------:R-:W-:Y:S02]  /*3460*/  IADD3 R6, R10, c[0x0][0x32c], RZ ;  /* 0x0000cb000a067a10 */ /* 0x000fe40007ffe0ff */
[----:B------:R-:W-:Y:S02]  /*3470*/  IMNMX R19, R19, R10, !PT ;  /* 0x0000000a13137217 */ /* 0x000fe40007800200 */
[----:B------:R-:W-:Y:S02]  /*3480*/  IMNMX R17, R17, R6, PT ;  /* 0x0000000611117217 */ /* 0x000fe40003800200 */
.L_x_159:
[C---:B--2-4-:R-:W-:Y:S01]  /*3490*/  ISETP.GT.AND P5, PT, R19.reuse, 0x9, P0 ;  /* 0x000000091300780c */ /* 0x054fe200007a4270 */
[----:B------:R-:W-:Y:S01]  /*34a0*/  IMAD.SHL.U32 R203, R4, 0x2, RZ ;  /* 0x0000000204cb7824 */ /* 0x000fe200078e00ff */
[----:B------:R-:W-:Y:S01]  /*34b0*/  ISETP.GT.AND P6, PT, R19, 0x1, P0 ;  /* 0x000000011300780c */ /* 0x000fe200007c4270 */
[----:B------:R-:W-:Y:S01]  /*34c0*/  ULDC.64 UR4, c[0x0][0x2c8] ;  /* 0x0000b20000047ab9 */ /* 0x000fe20000000a00 */
[----:B------:R-:W-:Y:S01]  /*34d0*/  ISETP.LT.OR P5, PT, R17, 0xa, P5 ;  /* 0x0000000a1100780c */ /* 0x000fe20002fa1670 */
[--C-:B------:R-:W-:Y:S01]  /*34e0*/  IMAD R197, R3, 0x2, R203.reuse ;  /* 0x0000000203c57824 */ /* 0x100fe200078e02cb */
[----:B------:R-:W-:Y:S01]  /*34f0*/  FMNMX.FTZ R10, R15, R21, !PT ;  /* 0x000000150f0a7209 */ /* 0x000fe20007810000 */
[----:B------:R-:W-:Y:S01]  /*3500*/  LDSM.16.MT88.4 R40, [R203+0x2100] ;  /* 0x00210000cb28783b */ /* 0x000fe20000004200 */
[----:B-1----:R-:W-:Y:S01]  /*3510*/  FSEL R6, R26, -INF , !P5 ;  /* 0xff8000001a067808 */ /* 0x002fe20006800000 */
[----:B------:R-:W-:Y:S01]  /*3520*/  IMAD R198, R2, 0x2, R203 ;  /* 0x0000000202c67824 */ /* 0x000fe200078e02cb */
[C---:B------:R-:W-:Y:S01]  /*3530*/  ISETP.GT.AND P5, PT, R19.reuse, RZ, P0 ;  /* 0x000000ff1300720c */ /* 0x040fe200007a4270 */
[----:B---3--:R-:W-:Y:S01]  /*3540*/  LDSM.16.MT88.4 R56, [R197+0x2100] ;  /* 0x00210000c538783b */ /* 0x008fe20000004200 */
[----:B------:R-:W-:Y:S01]  /*3550*/  ISETP.GT.AND P4, PT, R19, 0x8, P0 ;  /* 0x000000081300780c */ /* 0x000fe20000784270 */
[----:B------:R-:W-:Y:S01]  /*3560*/  IMAD R196, R3, 0x2, R198 ;  /* 0x0000000203c47824 */ /* 0x000fe200078e02c6 */
[C---:B------:R-:W-:Y:S01]  /*3570*/  ISETP.LT.OR P6, PT, R17.reuse, 0x2, P6 ;  /* 0x000000021100780c */ /* 0x040fe200037c1670 */
[----:B------:R-:W-:Y:S01]  /*3580*/  LDSM.16.MT88.4 R124, [R203+0x100] ;  /* 0x00010000cb7c783b */ /* 0x000fe20000004200 */
[----:B------:R-:W-:Y:S01]  /*3590*/  ISETP.LT.OR P5, PT, R17, 0x1, P5 ;  /* 0x000000011100780c */ /* 0x000fe20002fa1670 */
[----:B------:R-:W-:Y:S01]  /*35a0*/  UIMAD.WIDE.U32 UR18, UR15, UR4, URZ ;  /* 0x000000040f1272a5 */ /* 0x000fe2000f8e003f */
[----:B------:R-:W-:Y:S01]  /*35b0*/  FMNMX.FTZ R10, R13, R10, !PT ;  /* 0x0000000a0d0a7209 */ /* 0x000fe20007810000 */
[----:B------:R-:W-:Y:S01]  /*35c0*/  LDSM.16.MT88.4 R116, [R198+0x100] ;  /* 0x00010000c674783b */ /* 0x000fe20000004200 */
[----:B------:R-:W-:Y:S01]  /*35d0*/  ISETP.LT.OR P4, PT, R17, 0x9, P4 ;  /* 0x000000091100780c */ /* 0x000fe20002781670 */
[----:B------:R-:W-:Y:S01]  /*35e0*/  @UP2 USHF.R.U32.HI UR15, URZ, UR5, UR19 ;  /* 0x000000053f0f2299 */ /* 0x000fe20008011613 */
[----:B------:R-:W-:Y:S01]  /*35f0*/  FSEL R18, R27, -INF , !P6 ;  /* 0xff8000001b127808 */ /* 0x000fe20007000000 */
[----:B------:R-:W-:Y:S01]  /*3600*/  LDSM.16.MT88.4 R108, [R197+0x100] ;  /* 0x00010000c56c783b */ /* 0x000fe20000004200 */
[----:B------:R-:W-:Y:S01]  /*3610*/  FSEL R20, R20, -INF , !P5 ;  /* 0xff80000014147808 */ /* 0x000fe20006800000 */
[----:B------:R-:W-:Y:S01]  /*3620*/  UIADD3 UR4, UR7, UR15, URZ ;  /* 0x0000000f07047290 */ /* 0x000fe2000fffe03f */
[----:B------:R-:W-:Y:S01]  /*3630*/  ISETP.GT.AND P6, PT, R19, 0x10, P0 ;  /* 0x000000101300780c */ /* 0x000fe200007c4270 */
[----:B------:R-:W-:Y:S01]  /*3640*/  LDSM.16.MT88.4 R100, [R196+0x100] ;  /* 0x00010000c464783b */ /* 0x000fe20000004200 */
[----:B------:R-:W-:Y:S01]  /*3650*/  FMNMX.FTZ R10, R23, R10, !PT ;  /* 0x0000000a170a7209 */ /* 0x000fe20007810000 */
[----:B------:R-:W-:Y:S01]  /*3660*/  ULDC UR7, c[0x0][0x328] ;  /* 0x0000ca0000077ab9 */ /* 0x000fe20000000800 */
[----:B------:R-:W-:Y:S01]  /*3670*/  FSEL R16, R22, -INF , !P4 ;  /* 0xff80000016107808 */ /* 0x000fe20006000000 */
[----:B------:R-:W-:Y:S01]  /*3680*/  LDSM.16.MT88.4 R48, [R198+0x2100] ;  /* 0x00210000c630783b */ /* 0x000fe20000004200 */
[----:B------:R-:W-:Y:S01]  /*3690*/  FMNMX.FTZ R25, R20, R18, !PT ;  /* 0x0000001214197209 */ /* 0x000fe20007810000 */
[----:B------:R-:W-:Y:S01]  /*36a0*/  UIADD3 UR13, UR13, -0x2, URZ ;  /* 0xfffffffe0d0d7890 */ /* 0x000fe2000fffe03f */
[----:B------:R-:W-:Y:S01]  /*36b0*/  FMNMX.FTZ R10, R11, R10, !PT ;  /* 0x0000000a0b0a7209 */ /* 0x000fe20007810000 */
[----:B------:R-:W-:Y:S01]  /*36c0*/  LDSM.16.MT88.4 R64, [R196+0x2100] ;  /* 0x00210000c440783b */ /* 0x000fe20000004200 */
[----:B------:R-:W-:Y:S01]  /*36d0*/  ISETP.LT.OR P6, PT, R17, 0x11, P6 ;  /* 0x000000111100780c */ /* 0x000fe200037c1670 */
[----:B------:R-:W-:Y:S01]  /*36e0*/  UIADD3 UR7, UR4, UR7, URZ ;  /* 0x0000000704077290 */ /* 0x000fe2000fffe03f */
[----:B------:R-:W-:Y:S01]  /*36f0*/  ISETP.GT.AND P4, PT, R19, 0x11, P0 ;  /* 0x000000111300780c */ /* 0x000fe20000784270 */
[----:B------:R-:W-:Y:S01]  /*3700*/  LDSM.16.MT88.4 R72, [R203+0x4100] ;  /* 0x00410000cb48783b */ /* 0x000fe20000004200 */
[----:B------:R-:W-:-:S02]  /*3710*/  FMNMX.FTZ R25, R16, R25, !PT ;  /* 0x0000001910197209 */ /* 0x000fc40007810000 */
[----:B------:R-:W-:Y:S01]  /*3720*/  FMNMX.FTZ R10, R9, R10, !PT ;  /* 0x0000000a090a7209 */ /* 0x000fe20007810000 */
[----:B------:R-:W-:Y:S01]  /*3730*/  LDSM.16.MT88.4 R80, [R198+0x4100] ;  /* 0x00410000c650783b */ /* 0x000fe20000004200 */
[----:B------:R-:W-:Y:S02]  /*3740*/  FSEL R14, R14, -INF , !P6 ;  /* 0xff8000000e0e7808 */ /* 0x000fe40007000000 */
[----:B------:R-:W-:Y:S01]  /*3750*/  ISETP.LT.OR P4, PT, R17, 0x12, P4 ;  /* 0x000000121100780c */ /* 0x000fe20002781670 */
[----:B------:R-:W-:Y:S01]  /*3760*/  LDSM.16.MT88.4 R88, [R197+0x4100] ;  /* 0x00410000c558783b */ /* 0x000fe20000004200 */
[----:B------:R-:W-:Y:S02]  /*3770*/  ISETP.GT.AND P6, PT, R19, 0x18, P0 ;  /* 0x000000181300780c */ /* 0x000fe400007c4270 */
[----:B------:R-:W-:Y:S01]  /*3780*/  FMNMX.FTZ R25, R6, R25, !PT ;  /* 0x0000001906197209 */ /* 0x000fe20007810000 */
[----:B------:R-:W-:Y:S01]  /*3790*/  LDSM.16.MT88.4 R136, [R198+0x900] ;  /* 0x00090000c688783b */ /* 0x000fe20000004200 */
[----:B------:R-:W-:-:S02]  /*37a0*/  FMNMX.FTZ R10, R7, R10, !PT ;  /* 0x0000000a070a7209 */ /* 0x000fc40007810000 */
[----:B------:R-:W-:Y:S01]  /*37b0*/  FSEL R12, R12, -INF , !P4 ;  /* 0xff8000000c0c7808 */ /* 0x000fe20006000000 */
[----:B------:R-:W-:Y:S01]  /*37c0*/  LDSM.16.MT88.4 R32, [R197+0x900] ;  /* 0x00090000c520783b */ /* 0x000fe20000004200 */
[----:B------:R-:W-:Y:S02]  /*37d0*/  ISETP.GT.AND P5, PT, R19, 0x19, P0 ;  /* 0x000000191300780c */ /* 0x000fe400007a4270 */
[----:B------:R-:W-:Y:S01]  /*37e0*/  ISETP.LT.OR P6, PT, R17, 0x19, P6 ;  /* 0x000000191100780c */ /* 0x000fe200037c1670 */
[----:B------:R-:W-:Y:S01]  /*37f0*/  LDSM.16.MT88.4 R28, [R196+0x900] ;  /* 0x00090000c41c783b */ /* 0x000fe20000004200 */
[----:B------:R-:W-:Y:S02]  /*3800*/  FMNMX.FTZ R25, R14, R25, !PT ;  /* 0x000000190e197209 */ /* 0x000fe40007810000 */
[----:B------:R-:W-:Y:S02]  /*3810*/  FMNMX.FTZ R22, R5, R10, !PT ;  /* 0x0000000a05167209 */ /* 0x000fe40007810000 */
[----:B------:R-:W-:-:S02]  /*3820*/  ISETP.GT.AND P4, PT, R19, 0x20, P0 ;  /* 0x000000201300780c */ /* 0x000fc40000784270 */
[----:B------:R-:W-:Y:S02]  /*3830*/  ISETP.LT.OR P5, PT, R17, 0x1a, P5 ;  /* 0x0000001a1100780c */ /* 0x000fe40002fa1670 */
[----:B------:R-:W-:Y:S02]  /*3840*/  FSEL R10, R0, -INF , !P6 ;  /* 0xff800000000a7808 */ /* 0x000fe40007000000 */
[----:B------:R-:W-:Y:S02]  /*3850*/  FMNMX.FTZ R25, R12, R25, !PT ;  /* 0x000000190c197209 */ /* 0x000fe40007810000 */
[----:B------:R-:W-:Y:S02]  /*3860*/  ISETP.GT.AND P6, PT, R19, 0x21, P0 ;  /* 0x000000211300780c */ /* 0x000fe400007c4270 */
[----:B------:R-:W-:Y:S02]  /*3870*/  FSEL R8, R8, -INF , !P5 ;  /* 0xff80000008087808 */ /* 0x000fe40006800000 */
[----:B------:R-:W-:-:S02]  /*3880*/  ISETP.LT.OR P4, PT, R17, 0x21, P4 ;  /* 0x000000211100780c */ /* 0x000fc40002781670 */
[----:B------:R-:W-:Y:S02]  /*3890*/  FMNMX.FTZ R25, R10, R25, !PT ;  /* 0x000000190a197209 */ /* 0x000fe40007810000 */
[----:B------:R-:W-:Y:S02]  /*38a0*/  FMNMX.FTZ R22, R155, R22, !PT ;  /* 0x000000169b167209 */ /* 0x000fe40007810000 */
[----:B------:R-:W-:Y:S02]  /*38b0*/  ISETP.GT.AND P5, PT, R19, 0x28, P0 ;  /* 0x000000281300780c */ /* 0x000fe400007a4270 */
[----:B------:R-:W-:Y:S02]  /*38c0*/  ISETP.LT.OR P6, PT, R17, 0x22, P6 ;  /* 0x000000221100780c */ /* 0x000fe400037c1670 */
[----:B------:R-:W-:Y:S02]  /*38d0*/  FSEL R172, R172, -INF , !P4 ;  /* 0xff800000acac7808 */ /* 0x000fe40006000000 */
[----:B------:R-:W-:-:S02]  /*38e0*/  FMNMX.FTZ R25, R8, R25, !PT ;  /* 0x0000001908197209 */ /* 0x000fc40007810000 */
[----:B------:R-:W-:Y:S02]  /*38f0*/  FMNMX.FTZ R0, R163, R22, !PT ;  /* 0x00000016a3007209 */ /* 0x000fe40007810000 */
[----:B------:R-:W-:Y:S02]  /*3900*/  ISETP.GT.AND P4, PT, R19, 0x29, P0 ;  /* 0x000000291300780c */ /* 0x000fe40000784270 */
[----:B------:R-:W-:Y:S02]  /*3910*/  FSEL R162, R162, -INF , !P6 ;  /* 0xff800000a2a27808 */ /* 0x000fe40007000000 */
[----:B------:R-:W-:Y:S02]  /*3920*/  ISETP.LT.OR P5, PT, R17, 0x29, P5 ;  /* 0x000000291100780c */ /* 0x000fe40002fa1670 */
[----:B------:R-:W-:Y:S02]  /*3930*/  FMNMX.FTZ R27, R172, R25, !PT ;  /* 0x00000019ac1b7209 */ /* 0x000fe40007810000 */
[----:B------:R-:W-:-:S02]  /*3940*/  FMNMX.FTZ R0, R161, R0, !PT ;  /* 0x00000000a1007209 */ /* 0x000fc40007810000 */
[----:B------:R-:W-:Y:S02]  /*3950*/  ISETP.GT.AND P6, PT, R19, 0x30, P0 ;  /* 0x000000301300780c */ /* 0x000fe400007c4270 */
[----:B------:R-:W-:Y:S02]  /*3960*/  ISETP.LT.OR P4, PT, R17, 0x2a, P4 ;  /* 0x0000002a1100780c */ /* 0x000fe40002781670 */
[----:B------:R-:W-:Y:S02]  /*3970*/  FSEL R170, R170, -INF , !P5 ;  /* 0xff800000aaaa7808 */ /* 0x000fe40006800000 */
[----:B------:R-:W-:Y:S02]  /*3980*/  FMNMX.FTZ R27, R162, R27, !PT ;  /* 0x0000001ba21b7209 */ /* 0x000fe40007810000 */
[----:B------:R-:W-:Y:S02]  /*3990*/  FMNMX.FTZ R0, R157, R0, !PT ;  /* 0x000000009d007209 */ /* 0x000fe40007810000 */
[----:B------:R-:W-:-:S02]  /*39a0*/  ISETP.GT.AND P5, PT, R19, 0x31, P0 ;  /* 0x000000311300780c */ /* 0x000fc400007a4270 */
[----:B------:R-:W-:Y:S02]  /*39b0*/  ISETP.LT.OR P6, PT, R17, 0x31, P6 ;  /* 0x000000311100780c */ /* 0x000fe400037c1670 */
[----:B------:R-:W-:Y:S02]  /*39c0*/  FSEL R164, R164, -INF , !P4 ;  /* 0xff800000a4a47808 */ /* 0x000fe40006000000 */
[----:B------:R-:W-:Y:S02]  /*39d0*/  FMNMX.FTZ R27, R170, R27, !PT ;  /* 0x0000001baa1b7209 */ /* 0x000fe40007810000 */
[----:B------:R-:W-:Y:S02]  /*39e0*/  FMNMX.FTZ R0, R167, R0, !PT ;  /* 0x00000000a7007209 */ /* 0x000fe40007810000 */
[----:B------:R-:W-:Y:S02]  /*39f0*/  ISETP.GT.AND P4, PT, R19, 0x38, P0 ;  /* 0x000000381300780c */ /* 0x000fe40000784270 */
[----:B------:R-:W-:-:S02]  /*3a00*/  ISETP.LT.OR P5, PT, R17, 0x32, P5 ;  /* 0x000000321100780c */ /* 0x000fc40002fa1670 */
[----:B------:R-:W-:Y:S02]  /*3a10*/  FSEL R166, R166, -INF , !P6 ;  /* 0xff800000a6a67808 */ /* 0x000fe40007000000 */
[----:B------:R-:W-:Y:S02]  /*3a20*/  FMNMX.FTZ R27, R164, R27, !PT ;  /* 0x0000001ba41b7209 */ /* 0x000fe40007810000 */
[----:B------:R-:W-:Y:S02]  /*3a30*/  FMNMX.FTZ R0, R165, R0, !PT ;  /* 0x00000000a5007209 */ /* 0x000fe40007810000 */
[----:B------:R-:W-:Y:S02]  /*3a40*/  ISETP.GT.AND P0, PT, R19, 0x39, P0 ;  /* 0x000000391300780c */ /* 0x000fe40000704270 */
[----:B------:R-:W-:Y:S02]  /*3a50*/  ISETP.LT.OR P4, PT, R17, 0x39, P4 ;  /* 0x000000391100780c */ /* 0x000fe40002781670 */
[----:B------:R-:W-:-:S02]  /*3a60*/  FSEL R142, R142, -INF , !P5 ;  /* 0xff8000008e8e7808 */ /* 0x000fc40006800000 */
[----:B------:R-:W-:Y:S02]  /*3a70*/  FMNMX.FTZ R27, R166, R27, !PT ;  /* 0x0000001ba61b7209 */ /* 0x000fe40007810000 */
[----:B------:R-:W-:Y:S02]  /*3a80*/  FMNMX.FTZ R0, R143, R0, !PT ;  /* 0x000000008f007209 */ /* 0x000fe40007810000 */
[----:B------:R-:W-:Y:S02]  /*3a90*/  ISETP.LT.OR P0, PT, R17, 0x3a, P0 ;  /* 0x0000003a1100780c */ /* 0x000fe40000701670 */
[----:B------:R-:W-:Y:S02]  /*3aa0*/  FSEL R140, R140, -INF , !P4 ;  /* 0xff8000008c8c7808 */ /* 0x000fe40006000000 */
[----:B------:R-:W-:Y:S02]  /*3ab0*/  FMNMX.FTZ R27, R142, R27, !PT ;  /* 0x0000001b8e1b7209 */ /* 0x000fe40007810000 */
[----:B------:R-:W-:-:S02]  /*3ac0*/  FMNMX.FTZ R0, R141, R0, !PT ;  /* 0x000000008d007209 */ /* 0x000fc40007810000 */
[----:B------:R-:W-:Y:S02]  /*3ad0*/  FSEL R160, R160, -INF , !P0 ;  /* 0xff800000a0a07808 */ /* 0x000fe40004000000 */
[----:B------:R-:W-:Y:S01]  /*3ae0*/  FMNMX.FTZ R19, R140, R27, !PT ;  /* 0x0000001b8c137209 */ /* 0x000fe20007810000 */
[----:B------:R-:W1:Y:S03]  /*3af0*/  SHFL.BFLY PT, R25, R0, 0x2, 0x1f ;  /* 0x0c401f0000197f89 */ /* 0x000e6600000e0000 */
[----:B------:R-:W-:-:S05]  /*3b00*/  FMNMX.FTZ R19, R160, R19, !PT ;  /* 0x00000013a0137209 */ /* 0x000fca0007810000 */
[----:B------:R-:W2:Y:S01]  /*3b10*/  SHFL.BFLY PT, R22, R19, 0x2, 0x1f ;  /* 0x0c401f0013167f89 */ /* 0x000ea200000e0000 */
[----:B-1----:R-:W-:-:S05]  /*3b20*/  FMNMX.FTZ R25, R0, R25, !PT ;  /* 0x0000001900197209 */ /* 0x002fca0007810000 */
[----:B------:R-:W1:Y:S01]  /*3b30*/  SHFL.BFLY PT, R0, R25, 0x1, 0x1f ;  /* 0x0c201f0019007f89 */ /* 0x000e6200000e0000 */
[----:B--2---:R-:W-:-:S05]  /*3b40*/  FMNMX.FTZ R17, R19, R22, !PT ;  /* 0x0000001613117209 */ /* 0x004fca0007810000 */
[----:B------:R-:W2:Y:S01]  /*3b50*/  SHFL.BFLY PT, R132, R17, 0x1, 0x1f ;  /* 0x0c201f0011847f89 */ /* 0x000ea200000e0000 */
[----:B-1----:R-:W-:-:S03]  /*3b60*/  FMNMX.FTZ R0, R25, R0, !PT ;  /* 0x0000000019007209 */ /* 0x002fc60007810000 */
[----:B------:R-:W-:Y:S01]  /*3b70*/  LDSM.16.MT88.4 R24, [R198+0x2900] ;  /* 0x00290000c618783b */ /* 0x000fe20000004200 */
[C---:B------:R-:W-:Y:S01]  /*3b80*/  FSETP.NEU.FTZ.AND P0, PT, R0.reuse, -INF , PT ;  /* 0xff8000000000780b */ /* 0x040fe20003f1d000 */
[----:B------:R-:W-:Y:S01]  /*3b90*/  FMUL.FTZ R168, R0, c[0x0][0x2d0] ;  /* 0x0000b40000a87a20 */ /* 0x000fe20000410000 */
[----:B--2---:R-:W-:-:S04]  /*3ba0*/  FMNMX.FTZ R132, R17, R132, !PT ;  /* 0x0000008411847209 */ /* 0x004fc80007810000 */
[----:B------:R-:W-:Y:S02]  /*3bb0*/  FSEL R168, R168, RZ, P0 ;  /* 0x000000ffa8a87208 */ /* 0x000fe40000000000 */
[C---:B------:R-:W-:Y:S01]  /*3bc0*/  FSETP.NEU.FTZ.AND P0, PT, R132.reuse, -INF , PT ;  /* 0xff8000008400780b */ /* 0x040fe20003f1d000 */
[----:B------:R-:W-:Y:S02]  /*3bd0*/  FMUL.FTZ R159, R132, c[0x0][0x2d0] ;  /* 0x0000b400849f7a20 */ /* 0x000fe40000410000 */
[--C-:B------:R-:W-:Y:S02]  /*3be0*/  FFMA.FTZ R154, R15, c[0x0][0x2d0], -R168.reuse ;  /* 0x0000b4000f9a7a23 */ /* 0x100fe400000108a8 */
[--C-:B------:R-:W-:Y:S01]  /*3bf0*/  FFMA.FTZ R153, R21, c[0x0][0x2d0], -R168.reuse ;  /* 0x0000b40015997a23 */ /* 0x100fe200000108a8 */
[----:B------:R-:W-:Y:S01]  /*3c00*/  FSEL R159, R159, RZ, P0 ;  /* 0x000000ff9f9f7208 */ /* 0x000fe20000000000 */
[--C-:B------:R-:W-:Y:S01]  /*3c10*/  FFMA.FTZ R152, R13, c[0x0][0x2d0], -R168.reuse ;  /* 0x0000b4000d987a23 */ /* 0x100fe200000108a8 */
[----:B------:R-:W-:Y:S01]  /*3c20*/  PLOP3.LUT P0, PT, PT, PT, UP1, 0x40, 0x0 ;  /* 0x000000000000781c */ /* 0x000fe20003f0e818 */
[----:B------:R-:W-:Y:S01]  /*3c30*/  FFMA.FTZ R147, R23, c[0x0][0x2d0], -R168 ;  /* 0x0000b40017937a23 */ /* 0x000fe200000108a8 */
[----:B------:R-:W-:Y:S01]  /*3c40*/  MUFU.EX2 R154, R154 ;  /* 0x0000009a009a7308 */ /* 0x000fe20000000800 */
[----:B------:R-:W-:-:S02]  /*3c50*/  FFMA.FTZ R148, R20, c[0x0][0x2d0], -R159 ;  /* 0x0000b40014947a23 */ /* 0x000fc4000001089f */
[--C-:B------:R-:W-:Y:S01]  /*3c60*/  FFMA.FTZ R149, R18, c[0x0][0x2d0], -R159.reuse ;  /* 0x0000b40012957a23 */ /* 0x100fe2000001089f */
[----:B------:R-:W-:Y:S01]  /*3c70*/  LDSM.16.MT88.4 R20, [R203+0x900] ;  /* 0x00090000cb14783b */ /* 0x000fe20000004200 */
[--C-:B------:R-:W-:Y:S02]  /*3c80*/  FFMA.FTZ R150, R16, c[0x0][0x2d0], -R159.reuse ;  /* 0x0000b40010967a23 */ /* 0x100fe4000001089f */
[--C-:B------:R-:W-:Y:S01]  /*3c90*/  FFMA.FTZ R135, R6, c[0x0][0x2d0], -R159.reuse ;  /* 0x0000b40006877a23 */ /* 0x100fe2000001089f */
[----:B------:R-:W1:Y:S01]  /*3ca0*/  MUFU.EX2 R153, R153 ;  /* 0x0000009900997308 */ /* 0x000e620000000800 */
[--C-:B------:R-:W-:Y:S01]  /*3cb0*/  FFMA.FTZ R145, R7, c[0x0][0x2d0], -R168.reuse ;  /* 0x0000b40007917a23 */ /* 0x100fe200000108a8 */
[----:B------:R-:W-:Y:S01]  /*3cc0*/  LDSM.16.MT88.4 R16, [R197+0x2900] ;  /* 0x00290000c510783b */ /* 0x000fe20000004200 */
[--C-:B------:R-:W-:Y:S02]  /*3cd0*/  FFMA.FTZ R134, R5, c[0x0][0x2d0], -R168.reuse ;  /* 0x0000b40005867a23 */ /* 0x100fe400000108a8 */
[--C-:B------:R-:W-:Y:S01]  /*3ce0*/  FFMA.FTZ R151, R11, c[0x0][0x2d0], -R168.reuse ;  /* 0x0000b4000b977a23 */ /* 0x100fe200000108a8 */
[----:B------:R-:W2:Y:S01]  /*3cf0*/  LDSM.16.MT88.4 R4, [R196+0x4100] ;  /* 0x00410000c404783b */ /* 0x000ea20000004200 */
[----:B------:R-:W-:Y:S01]  /*3d00*/  FFMA.FTZ R146, R9, c[0x0][0x2d0], -R168 ;  /* 0x0000b40009927a23 */ /* 0x000fe200000108a8 */
[----:B------:R-:W-:Y:S01]  /*3d10*/  MUFU.EX2 R152, R152 ;  /* 0x0000009800987308 */ /* 0x000fe20000000800 */
[----:B------:R-:W-:-:S02]  /*3d20*/  FFMA.FTZ R3, R10, c[0x0][0x2d0], -R159 ;  /* 0x0000b4000a037a23 */ /* 0x000fc4000001089f */
[--C-:B------:R-:W-:Y:S02]  /*3d30*/  FFMA.FTZ R2, R8, c[0x0][0x2d0], -R159.reuse ;  /* 0x0000b40008027a23 */ /* 0x100fe4000001089f */
[----:B------:R-:W3:Y:S01]  /*3d40*/  LDSM.16.MT88.4 R8, [R203+0x2900] ;  /* 0x00290000cb08783b */ /* 0x000ee20000004200 */
[--C-:B------:R-:W-:Y:S02]  /*3d50*/  FFMA.FTZ R144, R14, c[0x0][0x2d0], -R159.reuse ;  /* 0x0000b4000e907a23 */ /* 0x100fe4000001089f */
[----:B------:R-:W4:Y:S01]  /*3d60*/  MUFU.EX2 R147, R147 ;  /* 0x0000009300937308 */ /* 0x000f220000000800 */
[----:B-1----:R-:W-:Y:S01]  /*3d70*/  F2FP.PACK_AB R96, R153, R154 ;  /* 0x0000009a9960723e */ /* 0x002fe200000000ff */
[----:B------:R-:W-:Y:S02]  /*3d80*/  FFMA.FTZ R133, R12, c[0x0][0x2d0], -R159 ;  /* 0x0000b4000c857a23 */ /* 0x000fe4000001089f */
[----:B------:R-:W1:Y:S01]  /*3d90*/  LDSM.16.MT88.4 R12, [R196+0x2900] ;  /* 0x00290000c40c783b */ /* 0x000e620000004200 */
[----:B------:R-:W-:-:S02]  /*3da0*/  FFMA.FTZ R158, R163, c[0x0][0x2d0], -R168 ;  /* 0x0000b400a39e7a23 */ /* 0x000fc400000108a8 */
[--C-:B------:R-:W-:Y:S01]  /*3db0*/  FFMA.FTZ R156, R161, c[0x0][0x2d0], -R168.reuse ;  /* 0x0000b400a19c7a23 */ /* 0x100fe200000108a8 */
[----:B------:R-:W-:Y:S01]  /*3dc0*/  MUFU.EX2 R148, R148 ;  /* 0x0000009400947308 */ /* 0x000fe20000000800 */
[--C-:B------:R-:W-:Y:S02]  /*3dd0*/  FFMA.FTZ R155, R155, c[0x0][0x2d0], -R168.reuse ;  /* 0x0000b4009b9b7a23 */ /* 0x100fe400000108a8 */
[----:B------:R-:W-:Y:S02]  /*3de0*/  FFMA.FTZ R157, R157, c[0x0][0x2d0], -R168 ;  /* 0x0000b4009d9d7a23 */ /* 0x000fe400000108a8 */
[--C-:B------:R-:W-:Y:S02]  /*3df0*/  FFMA.FTZ R161, R172, c[0x0][0x2d0], -R159.reuse ;  /* 0x0000b400aca17a23 */ /* 0x100fe4000001089f */
[--C-:B------:R-:W-:Y:S01]  /*3e00*/  FFMA.FTZ R162, R162, c[0x0][0x2d0], -R159.reuse ;  /* 0x0000b400a2a27a23 */ /* 0x100fe2000001089f */
[----:B------:R-:W5:Y:S01]  /*3e10*/  MUFU.EX2 R149, R149 ;  /* 0x0000009500957308 */ /* 0x000f620000000800 */
[----:B----4-:R-:W-:Y:S01]  /*3e20*/  F2FP.PACK_AB R98, R147, R152 ;  /* 0x000000989362723e */ /* 0x010fe200000000ff */
[----:B------:R-:W-:-:S02]  /*3e30*/  FFMA.FTZ R163, R170, c[0x0][0x2d0], -R159 ;  /* 0x0000b400aaa37a23 */ /* 0x000fc4000001089f */
[--C-:B------:R-:W-:Y:S02]  /*3e40*/  FFMA.FTZ R164, R164, c[0x0][0x2d0], -R159.reuse ;  /* 0x0000b400a4a47a23 */ /* 0x100fe4000001089f */
[--C-:B------:R-:W-:Y:S02]  /*3e50*/  FFMA.FTZ R170, R165, c[0x0][0x2d0], -R168.reuse ;  /* 0x0000b400a5aa7a23 */ /* 0x100fe400000108a8 */
[----:B------:R-:W-:Y:S01]  /*3e60*/  MUFU.EX2 R150, R150 ;  /* 0x0000009600967308 */ /* 0x000fe20000000800 */
[--C-:B------:R-:W-:Y:S02]  /*3e70*/  FFMA.FTZ R167, R167, c[0x0][0x2d0], -R168.reuse ;  /* 0x0000b400a7a77a23 */ /* 0x100fe400000108a8 */
[--C-:B------:R-:W-:Y:S02]  /*3e80*/  FFMA.FTZ R165, R143, c[0x0][0x2d0], -R168.reuse ;  /* 0x0000b4008fa57a23 */ /* 0x100fe400000108a8 */
[----:B------:R-:W-:Y:S02]  /*3e90*/  FFMA.FTZ R218, R141, c[0x0][0x2d0], -R168 ;  /* 0x0000b4008dda7a23 */ /* 0x000fe400000108a8 */
[--C-:B------:R-:W-:Y:S01]  /*3ea0*/  FFMA.FTZ R166, R166, c[0x0][0x2d0], -R159.reuse ;  /* 0x0000b400a6a67a23 */ /* 0x100fe2000001089f */
[----:B------:R-:W4:Y:S01]  /*3eb0*/  MUFU.EX2 R135, R135 ;  /* 0x0000008700877308 */ /* 0x000f220000000800 */
[----:B-----5:R-:W-:Y:S01]  /*3ec0*/  F2FP.PACK_AB R97, R149, R148 ;  /* 0x000000949561723e */ /* 0x020fe200000000ff */
[----:B------:R-:W-:-:S02]  /*3ed0*/  FFMA.FTZ R169, R142, c[0x0][0x2d0], -R159 ;  /* 0x0000b4008ea97a23 */ /* 0x000fc4000001089f */
[--C-:B------:R-:W-:Y:S02]  /*3ee0*/  FFMA.FTZ R168, R140, c[0x0][0x2d0], -R159.reuse ;  /* 0x0000b4008ca87a23 */ /* 0x100fe4000001089f */
[----:B------:R-:W-:Y:S01]  /*3ef0*/  FFMA.FTZ R219, R160, c[0x0][0x2d0], -R159 ;  /* 0x0000b400a0db7a23 */ /* 0x000fe2000001089f */
[----:B------:R-:W-:Y:S01]  /*3f00*/  LDSM.16.MT88.4 R140, [R198+0x1900] ;  /* 0x00190000c68c783b */ /* 0x000fe20000004200 */
[----:B------:R-:W-:Y:S01]  /*3f10*/  MUFU.EX2 R151, R151 ;  /* 0x0000009700977308 */ /* 0x000fe20000000800 */
[----:B------:R-:W-:Y:S02]  /*3f20*/  FADD.FTZ R153, R154, R153 ;  /* 0x000000999a997221 */ /* 0x000fe40000010000 */
[----:B------:R-:W-:Y:S02]  /*3f30*/  FADD.FTZ R149, R148, R149 ;  /* 0x0000009594957221 */ /* 0x000fe40000010000 */
[----:B------:R-:W-:Y:S01]  /*3f40*/  FADD.FTZ R152, R152, R153 ;  /* 0x0000009998987221 */ /* 0x000fe20000010000 */
[----:B----4-:R-:W-:-:S02]  /*3f50*/  F2FP.PACK_AB R99, R135, R150 ;  /* 0x000000968763723e */ /* 0x010fc400000000ff */
[----:B------:R-:W4:Y:S01]  /*3f60*/  MUFU.EX2 R146, R146 ;  /* 0x0000009200927308 */ /* 0x000f220000000800 */
[----:B------:R-:W-:Y:S02]  /*3f70*/  FADD.FTZ R150, R150, R149 ;  /* 0x0000009596967221 */ /* 0x000fe40000010000 */
[----:B------:R-:W-:Y:S02]  /*3f80*/  FADD.FTZ R152, R147, R152 ;  /* 0x0000009893987221 */ /* 0x000fe40000010000 */
[----:B------:R-:W-:Y:S01]  /*3f90*/  FADD.FTZ R135, R135, R150 ;  /* 0x0000009687877221 */ /* 0x000fe20000010000 */
[C---:B------:R-:W-:Y:S02]  /*3fa0*/  HMMA.16816.F32 R36, R96.reuse, R40, RZ ;  /* 0x000000286024723c */ /* 0x040fe400000018ff */
[----:B------:R-:W-:Y:S06]  /*3fb0*/  MUFU.EX2 R145, R145 ;  /* 0x0000009100917308 */ /* 0x000fec0000000800 */
[C---:B------:R-:W-:Y:S02]  /*3fc0*/  HMMA.16816.F32 R52, R96.reuse, R56, RZ ;  /* 0x000000386034723c */ /* 0x040fe400000018ff */
[----:B------:R-:W-:Y:S06]  /*3fd0*/  MUFU.EX2 R134, R134 ;  /* 0x0000008600867308 */ /* 0x000fec0000000800 */
[C---:B------:R-:W-:Y:S02]  /*3fe0*/  HMMA.16816.F32 R40, R96.reuse, R42, RZ ;  /* 0x0000002a6028723c */ /* 0x040fe400000018ff */
[----:B------:R-:W-:Y:S06]  /*3ff0*/  MUFU.EX2 R144, R144 ;  /* 0x0000009000907308 */ /* 0x000fec0000000800 */
[C---:B------:R-:W-:Y:S02]  /*4000*/  HMMA.16816.F32 R56, R96.reuse, R58, RZ ;  /* 0x0000003a6038723c */ /* 0x040fe400000018ff */
[----:B------:R-:W5:Y:S06]  /*4010*/  MUFU.EX2 R133, R133 ;  /* 0x0000008500857308 */ /* 0x000f6c0000000800 */
        /* <DEDUP_REMOVED lines=36> */
[C---:B--2---:R-:W-:Y:S07]  /*4260*/  HMMA.16816.F32 R92, R96.reuse, R4, RZ ;  /* 0x00000004605c723c */ /* 0x044fee00000018ff */
[----:B----4-:R-:W-:Y:S01]  /*4270*/  F2FP.PACK_AB R4, R146, R151 ;  /* 0x000000979204723e */ /* 0x010fe200000000ff */
[----:B------:R-:W-:Y:S01]  /*4280*/  HMMA.16816.F32 R96, R96, R6, RZ ;  /* 0x000000066060723c */ /* 0x000fe200000018ff */
[----:B-----5:R-:W-:Y:S01]  /*4290*/  F2FP.PACK_AB R5, R133, R144 ;  /* 0x000000908505723e */ /* 0x020fe200000000ff */
        /* <DEDUP_REMOVED lines=9> */
[----:B---3--:R-:W-:Y:S01]  /*4330*/  HMMA.16816.F32 R36, R4, R8, R36 ;  /* 0x000000080424723c */ /* 0x008fe20000001824 */
        /* <DEDUP_REMOVED lines=33> */
[C---:B----4-:R-:W-:Y:S08]  /*4550*/  HMMA.16816.F32 R92, R4.reuse, R12, R92 ;  /* 0x0000000c045c723c */ /* 0x050ff0000000185c */
[----:B------:R-:W-:Y:S01]  /*4560*/  HMMA.16816.F32 R96, R4, R14, R96 ;  /* 0x0000000e0460723c */ /* 0x000fe20000001860 */
[----:B------:R-:W3:Y:S06]  /*4570*/  LDSM.16.MT88.4 R12, [R203+0x3100] ;  /* 0x00310000cb0c783b */ /* 0x000eec0000004200 */
        /* <DEDUP_REMOVED lines=44> */
[----:B------:R-:W5:Y:S07]  /*4840*/  LDSM.16.MT88.4 R28, [R198+0x3900] ;  /* 0x00390000c61c783b */ /* 0x000f6e0000004200 */
        /* <DEDUP_REMOVED lines=30> */
[C---:B-----5:R-:W-:Y:S08]  /*4a30*/  HMMA.16816.F32 R44, R4.reuse, R28, R44 ;  /* 0x0000001c042c723c */ /* 0x060ff0000000182c */
        /* <DEDUP_REMOVED lines=11> */
[----:B------:R-:W-:Y:S07]  /*4af0*/  @P0 BRA `(.L_x_163) ;  /* 0x0000014000000947 */ /* 0x000fee0003800000 */
[----:B------:R-:W-:Y:S01]  /*4b00*/  ISETP.LT.AND P0, PT, RZ, UR4, PT ;  /* 0x00000004ff007c0c */ /* 0x000fe2000bf01270 */
        /* <DEDUP_REMOVED lines=10> */
.L_x_164:
[----:B------:R-:W-:Y:S02]  /*4bb0*/  ULDC UR4, c[0x0][0x32c] ;  /* 0x0000cb0000047ab9 */ /* 0x000fe40000000800 */
[----:B------:R-:W-:-:S03]  /*4bc0*/  UISETP.NE.AND UP0, UPT, UR6, UR4, UPT ;  /* 0x000000040600728c */ /* 0x000fc6000bf05270 */
[----:B------:R-:W-:Y:S02]  /*4bd0*/  ULDC.64 UR4, c[0x0][0x330] ;  /* 0x0000cc0000047ab9 */ /* 0x000fe40000000a00 */
[----:B------:R-:W-:-:S06]  /*4be0*/  UIMAD.WIDE.U32 UR18, UR15, UR4, URZ ;  /* 0x000000040f1272a5 */ /* 0x000fcc000f8e003f */
[----:B------:R-:W-:Y:S02]  /*4bf0*/  @UP0 USHF.R.U32.HI UR15, URZ, UR5, UR19 ;  /* 0x000000053f0f0299 */ /* 0x000fe40008011613 */
.L_x_165:
[----:B------:R-:W-:Y:S02]  /*4c00*/  ULDC UR4, c[0x0][0x32c] ;  /* 0x0000cb0000047ab9 */ /* 0x000fe40000000800 */
[----:B------:R-:W-:-:S04]  /*4c10*/  UIMAD UR4, UR15, UR4, UR4 ;  /* 0x000000040f0472a4 */ /* 0x000fc8000f8e0204 */
[----:B------:R-:W-:-:S04]  /*4c20*/  UISETP.LT.AND UP0, UPT, UR7, UR4, UPT ;  /* 0x000000040700728c */ /* 0x000fc8000bf01270 */
[----:B------:R-:W-:-:S04]  /*4c30*/  USEL UR7, UR7, UR4, UP0 ;  /* 0x0000000407077287 */ /* 0x000fc80008000000 */
.L_x_163:
[----:B------:R-:W-:-:S04]  /*4c40*/  USHF.R.S32.HI UR4, URZ, 0x1f, UR7 ;  /* 0x0000001f3f047899 */ /* 0x000fc80008011407 */
[----:B------:R-:W-:-:S04]  /*4c50*/  ULEA.HI UR4, UR4, UR7, URZ, 0x6 ;  /* 0x0000000704047291 */ /* 0x000fc8000f8f303f */
[----:B------:R-:W-:-:S04]  /*4c60*/  USHF.R.S32.HI UR15, URZ, 0x6, UR4 ;  /* 0x000000063f0f7899 */ /* 0x000fc80008011404 */
[----:B------:R-:W-:-:S04]  /*4c70*/  UISETP.LT.AND UP0, UPT, UR8, UR15, UPT ;  /* 0x0000000f0800728c */ /* 0x000fc8000bf01270 */
[----:B------:R-:W-:-:S04]  /*4c80*/  USEL UR15, UR8, UR15, !UP0 ;  /* 0x0000000f080f7287 */ /* 0x000fc8000c000000 */
[----:B------:R-:W-:-:S06]  /*4c90*/  UISETP.GE.AND UP0, UPT, UR13, UR15, UPT ;  /* 0x0000000f0d00728c */ /* 0x000fcc000bf06270 */
[----:B------:R-:W-:-:S13]  /*4ca0*/  PLOP3.LUT P0, PT, PT, PT, UP0, 0x80, 0x0 ;  /* 0x000000000000781c */ /* 0x000fda0003f0f008 */
[----:B------:R-:W-:Y:S05]  /*4cb0*/  @!P0 BRA `(.L_x_166) ;  /* 0x0000391000008947 */ /* 0x000fea0003800000 */
[----:B------:R-:W-:Y:S01]  /*4cc0*/  PLOP3.LUT P4, PT, PT, PT, UP2, 0x80, 0x0 ;  /* 0x000000000000781c */ /* 0x000fe20003f8f028 */
[----:B------:R-:W-:Y:S01]  /*4cd0*/  IMAD.MOV.U32 R2, RZ, RZ, R132 ;  /* 0x000000ffff027224 */ /* 0x000fe200078e0084 */
[----:B------:R-:W-:Y:S01]  /*4ce0*/  PLOP3.LUT P0, PT, PT, PT, UP2, 0x80, 0x0 ;  /* 0x000000000000781c */ /* 0x000fe20003f0f028 */
[----:B------:R-:W-:Y:S01]  /*4cf0*/  IMAD.MOV.U32 R3, RZ, RZ, R0 ;  /* 0x000000ffff037224 */ /* 0x000fe200078e0000 */
[C---:B------:R-:W-:Y:S01]  /*4d00*/  IADD3 R224, P6, R208.reuse, 0x40, RZ ;  /* 0x00000040d0e07810 */ /* 0x040fe20007fde0ff */
[----:B------:R-:W-:Y:S01]  /*4d10*/  ULDC.64 UR6, c[0x0][0x208] ;  /* 0x0000820000067ab9 */ /* 0x000fe20000000a00 */
[----:B------:R-:W-:Y:S01]  /*4d20*/  IADD3 R222, P5, R208, 0x80, RZ ;  /* 0x00000080d0de7810 */ /* 0x000fe20007fbe0ff */
[----:B------:R-:W-:Y:S02]  /*4d30*/  ULDC.64 UR4, c[0x0][0x1e0] ;  /* 0x0000780000047ab9 */ /* 0x000fe40000000a00 */
[--C-:B------:R-:W-:Y:S01]  /*4d40*/  IMAD.X R223, RZ, RZ, R215.reuse, P6 ;  /* 0x000000ffffdf7224 */ /* 0x100fe200030e06d7 */
[----:B------:R-:W-:Y:S01]  /*4d50*/  IADD3 R182, P6, R210, 0x80, RZ ;  /* 0x00000080d2b67810 */ /* 0x000fe20007fde0ff */
[----:B------:R-:W-:-:S02]  /*4d60*/  IMAD.X R221, RZ, RZ, R215, P5 ;  /* 0x000000ffffdd7224 */ /* 0x000fc400028e06d7 */
[----:B------:R-:W-:Y:S01]  /*4d70*/  @P4 IMAD.HI.U32 R180, R212, c[0x0][0x2c8], RZ ;  /* 0x0000b200d4b44a27 */ /* 0x000fe200078e00ff */
[----:B------:R-:W-:-:S03]  /*4d80*/  IADD3 R220, P4, R210, 0x40, RZ ;  /* 0x00000040d2dc7810 */ /* 0x000fc60007f9e0ff */
[--C-:B------:R-:W-:Y:S01]  /*4d90*/  IMAD.X R181, RZ, RZ, R217.reuse, P6 ;  /* 0x000000ffffb57224 */ /* 0x100fe200030e06d9 */
[----:B------:R-:W-:Y:S01]  /*4da0*/  @P0 SHF.R.U32.HI R180, RZ, c[0x0][0x2cc], R180 ;  /* 0x0000b300ffb40a19 */ /* 0x000fe200000116b4 */
[----:B------:R-:W-:Y:S02]  /*4db0*/  IMAD.X R183, RZ, RZ, R217, P4 ;  /* 0x000000ffffb77224 */ /* 0x000fe400020e06d9 */
.L_x_175:
[----:B------:R-:W-:Y:S04]  /*4dc0*/  DEPBAR.LE SB0, 0x0 ;  /* 0x000080000000791a */ /* 0x000fe80000000000 */
[----:B------:R-:W-:Y:S01]  /*4dd0*/  BAR.SYNC.DEFER_BLOCKING 0x0 ;  /* 0x0000000000007b1d */ /* 0x000fe20000010000 */
[----:B------:R-:W-:Y:S06]  /*4de0*/  UISETP.GT.AND UP3, UPT, UR8, UR13, UPT ;  /* 0x0000000d0800728c */ /* 0x000fec000bf64270 */
[----:B------:R-:W-:Y:S05]  /*4df0*/  PLOP3.LUT P0, PT, PT, PT, UP3, 0x80, 0x0 ;  /* 0x000000000000781c */ /* 0x000fea0003f0f038 */
[----:B------:R-:W-:Y:S02]  /*4e00*/  @!UP3 USHF.R.S32.HI UR18, URZ, 0x1f, UR13 ;  /* 0x0000001f3f12b899 */ /* 0x000fe4000801140d */
[----:B------:R-:W-:Y:S02]  /*4e10*/  @!UP3 UIMAD.WIDE.U32 UR20, UR13, UR6, URZ ;  /* 0x000000060d14b2a5 */ /* 0x000fe4000f8e003f */
[----:B------:R-:W-:Y:S02]  /*4e20*/  @!UP3 UIMAD UR18, UR18, UR6, URZ ;  /* 0x000000061212b2a4 */ /* 0x000fe4000f8e023f */
[----:B------:R-:W-:Y:S02]  /*4e30*/  @!UP3 USHF.L.U32 UR19, UR20, 0x6, URZ ;  /* 0x000000061413b899 */ /* 0x000fe4000800063f */
[----:B------:R-:W-:Y:S01]  /*4e40*/  @!UP3 UIMAD UR18, UR13, UR7, UR18 ;  /* 0x000000070d12b2a4 */ /* 0x000fe2000f8e0212 */
[----:B------:R-:W-:Y:S03]  /*4e50*/  LDSM.16.M88.4 R132, [R206+0xc100] ;  /* 0x00c10000ce84783b */ /* 0x000fe60000000200 */
[----:B------:R-:W-:Y:S01]  /*4e60*/  @!UP3 UIADD3 UR18, UR21, UR18, URZ ;  /* 0x000000121512b290 */ /* 0x000fe2000fffe03f */
[----:B------:R-:W-:Y:S02]  /*4e70*/  @!P0 IADD3 R225, P6, R208, UR19, RZ ;  /* 0x00000013d0e18c10 */ /* 0x000fe4000ffde0ff */
[----:B------:R-:W-:Y:S01]  /*4e80*/  @!P0 IADD3 R227, P5, R224, UR19, RZ ;  /* 0x00000013e0e38c10 */ /* 0x000fe2000ffbe0ff */
[----:B------:R-:W-:Y:S01]  /*4e90*/  @!UP3 USHF.L.U64.HI UR18, UR20, 0x6, UR18 ;  /* 0x000000061412b899 */ /* 0x000fe20008010212 */
[----:B------:R-:W-:Y:S01]  /*4ea0*/  @!P0 IADD3 R229, P4, R222, UR19, RZ ;  /* 0x00000013dee58c10 */ /* 0x000fe2000ff9e0ff */
[----:B------:R-:W1:Y:S01]  /*4eb0*/  LDSM.16.M88.4 R136, [R205+0x6100] ;  /* 0x00610000cd88783b */ /* 0x000e620000000200 */
[----:B------:R-:W-:Y:S03]  /*4ec0*/  @!UP3 ULEA UR19, UP0, UR6, UR19, 0x5 ;  /* 0x000000130613b291 */ /* 0x000fe6000f80283f */
[----:B------:R-:W-:Y:S02]  /*4ed0*/  @!P0 IADD3.X R0, R215, UR18, RZ, P6, !PT ;  /* 0x00000012d7008c10 */ /* 0x000fe4000b7fe4ff */
[----:B------:R-:W-:Y:S01]  /*4ee0*/  @!P0 LEA R236, P6, R225, c[0x0][0x1f8], 0x1 ;  /* 0x00007e00e1ec8a11 */ /* 0x000fe200078c08ff */
[----:B------:R-:W2:Y:S01]  /*4ef0*/  LDSM.16.M88.4 R140, [R205+0x6900] ;  /* 0x00690000cd8c783b */ /* 0x000ea20000000200 */
[----:B------:R-:W-:Y:S02]  /*4f00*/  @!P0 IADD3.X R226, R223, UR18, RZ, P5, !PT ;  /* 0x00000012dfe28c10 */ /* 0x000fe4000affe4ff */
[----:B------:R-:W-:Y:S02]  /*4f10*/  @!P0 LEA.HI.X R237, R225, c[0x0][0x1fc], R0, 0x1, P6 ;  /* 0x00007f00e1ed8a11 */ /* 0x000fe400030f0c00 */
[----:B------:R-:W-:Y:S02]  /*4f20*/  @!P0 LEA R234, P5, R227, c[0x0][0x1f8], 0x1 ;  /* 0x00007e00e3ea8a11 */ /* 0x000fe400078a08ff */
[----:B------:R-:W3:Y:S01]  /*4f30*/  LDSM.16.M88.4 R144, [R205+0x7100] ;  /* 0x00710000cd90783b */ /* 0x000ee20000000200 */
[----:B------:R-:W-:Y:S01]  /*4f40*/  @!P0 IADD3.X R228, R221, UR18, RZ, P4, !PT ;  /* 0x00000012dde48c10 */ /* 0x000fe2000a7fe4ff */
[----:B------:R-:W-:Y:S01]  /*4f50*/  @!UP3 ULEA.HI.X UR18, UR6, UR18, UR7, 0x5, UP0 ;  /* 0x000000120612b291 */ /* 0x000fe200080f2c07 */
[----:B------:R-:W-:Y:S01]  /*4f60*/  @!P0 LEA.HI.X R235, R227, c[0x0][0x1fc], R226, 0x1, P5 ;  /* 0x00007f00e3eb8a11 */ /* 0x000fe200028f0ce2 */
[----:B------:R-:W-:Y:S01]  /*4f70*/  UISETP.GT.AND UP3, UPT, UR13, UR8, UPT ;  /* 0x000000080d00728c */ /* 0x000fe2000bf64270 */
[C---:B------:R-:W-:Y:S02]  /*4f80*/  @!P0 LEA R232, P4, R229.reuse, c[0x0][0x1f8], 0x1 ;  /* 0x00007e00e5e88a11 */ /* 0x040fe400078808ff */
[----:B------:R-:W4:Y:S01]  /*4f90*/  LDSM.16.M88.4 R148, [R205+0x7900] ;  /* 0x00790000cd94783b */ /* 0x000f220000000200 */
[----:B------:R-:W-:Y:S02]  /*4fa0*/  @!P0 IADD3 R225, P6, R208, UR19, RZ ;  /* 0x00000013d0e18c10 */ /* 0x000fe4000ffde0ff */
[----:B------:R-:W-:Y:S02]  /*4fb0*/  @!P0 LEA.HI.X R233, R229, c[0x0][0x1fc], R228, 0x1, P4 ;  /* 0x00007f00e5e98a11 */ /* 0x000fe400020f0ce4 */
[----:B------:R-:W-:Y:S02]  /*4fc0*/  @!P0 IADD3.X R0, R215, UR18, RZ, P6, !PT ;  /* 0x00000012d7008c10 */ /* 0x000fe4000b7fe4ff */
[----:B------:R-:W-:Y:S01]  /*4fd0*/  LDSM.16.M88.4 R152, [R202+0xc100] ;  /* 0x00c10000ca98783b */ /* 0x000fe20000000200 */
[C---:B------:R-:W-:Y:S02]  /*4fe0*/  @!P0 LEA R230, P6, R225.reuse, c[0x0][0x1f8], 0x1 ;  /* 0x00007e00e1e68a11 */ /* 0x040fe400078c08ff */
[----:B------:R-:W-:Y:S02]  /*4ff0*/  @!P0 IADD3 R238, P5, R224, UR19, RZ ;  /* 0x00000013e0ee8c10 */ /* 0x000fe4000ffbe0ff */
[----:B------:R-:W-:Y:S02]  /*5000*/  @!P0 LEA.HI.X R231, R225, c[0x0][0x1fc], R0, 0x1, P6 ;  /* 0x00007f00e1e78a11 */ /* 0x000fe400030f0c00 */
[----:B------:R-:W5:Y:S01]  /*5010*/  LDSM.16.M88.4 R156, [R204] ;  /* 0x00000000cc9c783b */ /* 0x000f620000000200 */
[----:B------:R-:W-:Y:S02]  /*5020*/  @!P0 IADD3.X R227, R223, UR18, RZ, P5, !PT ;  /* 0x00000012dfe38c10 */ /* 0x000fe4000affe4ff */
[C---:B------:R-:W-:Y:S01]  /*5030*/  @!P0 LEA R228, P5, R238.reuse, c[0x0][0x1f8], 0x1 ;  /* 0x00007e00eee48a11 */ /* 0x040fe200078a08ff */
[C---:B-1----:R-:W-:Y:S03]  /*5040*/  HMMA.16816.F32 R4, R132.reuse, R136, RZ ;  /* 0x000000888404723c */ /* 0x042fe600000018ff */
[----:B------:R-:W1:Y:S01]  /*5050*/  LDSM.16.M88.4 R160, [R195] ;  /* 0x00000000c3a0783b */ /* 0x000e620000000200 */
[----:B------:R-:W-:Y:S02]  /*5060*/  @!P0 LEA.HI.X R229, R238, c[0x0][0x1fc], R227, 0x1, P5 ;  /* 0x00007f00eee58a11 */ /* 0x000fe400028f0ce3 */
[----:B------:R-:W-:Y:S01]  /*5070*/  @!P0 IADD3 R240, P4, R222, UR19, RZ ;  /* 0x00000013def08c10 */ /* 0x000fe2000ff9e0ff */
[----:B------:R-:W-:Y:S01]  /*5080*/  @UP3 UIADD3 UR19, UR13, -0x1, URZ ;  /* 0xffffffff0d133890 */ /* 0x000fe2000fffe03f */
[C---:B------:R-:W-:Y:S02]  /*5090*/  HMMA.16816.F32 R8, R132.reuse, R138, RZ ;  /* 0x0000008a8408723c */ /* 0x040fe400000018ff */
[----:B------:R-:W1:Y:S01]  /*50a0*/  LDSM.16.M88.4 R164, [R194] ;  /* 0x00000000c2a4783b */ /* 0x000e620000000200 */
[----:B------:R-:W-:Y:S01]  /*50b0*/  @UP3 UIMAD.WIDE.U32 UR20, UR19, UR4, URZ ;  /* 0x00000004131432a5 */ /* 0x000fe2000f8e003f */
[----:B------:R-:W-:Y:S01]  /*50c0*/  @!P0 IADD3.X R239, R221, UR18, RZ, P4, !PT ;  /* 0x00000012ddef8c10 */ /* 0x000fe2000a7fe4ff */
[----:B------:R-:W-:Y:S01]  /*50d0*/  @UP3 USHF.R.S32.HI UR18, URZ, 0x1f, UR19 ;  /* 0x0000001f3f123899 */ /* 0x000fe20008011413 */
[C---:B------:R-:W-:Y:S02]  /*50e0*/  @!P0 LEA R226, P4, R240.reuse, c[0x0][0x1f8], 0x1 ;  /* 0x00007e00f0e28a11 */ /* 0x040fe400078808ff */
[C---:B--2---:R-:W-:Y:S01]  /*50f0*/  HMMA.16816.F32 R12, R132.reuse, R140, RZ ;  /* 0x0000008c840c723c */ /* 0x044fe200000018ff */
[----:B------:R-:W2:Y:S01]  /*5100*/  LDSM.16.M88.4 R168, [R193] ;  /* 0x00000000c1a8783b */ /* 0x000ea20000000200 */
[----:B------:R-:W-:Y:S02]  /*5110*/  @UP3 UIMAD UR18, UR18, UR4, URZ ;  /* 0x00000004121232a4 */ /* 0x000fe4000f8e023f */
[----:B------:R-:W-:Y:S02]  /*5120*/  @!P0 LEA.HI.X R227, R240, c[0x0][0x1fc], R239, 0x1, P4 ;  /* 0x00007f00f0e38a11 */ /* 0x000fe400020f0cef */
[----:B------:R-:W-:Y:S02]  /*5130*/  @UP3 UIMAD UR18, UR19, UR5, UR18 ;  /* 0x00000005131232a4 */ /* 0x000fe4000f8e0212 */
[C---:B------:R-:W-:Y:S01]  /*5140*/  HMMA.16816.F32 R16, R132.reuse, R142, RZ ;  /* 0x0000008e8410723c */ /* 0x040fe200000018ff */
[----:B------:R-:W-:Y:S01]  /*5150*/  @!PT LDS RZ, [RZ] ;  /* 0x00000000fffff984 */ /* 0x000fe20000000800 */
[----:B------:R-:W-:Y:S01]  /*5160*/  @!PT LDS RZ, [RZ] ;  /* 0x00000000fffff984 */ /* 0x000fe20000000800 */
[----:B------:R-:W-:Y:S01]  /*5170*/  @!PT LDS RZ, [RZ] ;  /* 0x00000000fffff984 */ /* 0x000fe20000000800 */
[----:B------:R1:W-:Y:S01]  /*5180*/  @!P0 LDGSTS.E.BYPASS.LTC128B.128 [R207+0x100], [R236.64], !P3 ;  /* 0x00100000eccf8fae */ /* 0x0003e2000d901d50 */
[----:B------:R-:W-:Y:S02]  /*5190*/  @UP3 USHF.L.U32 UR19, UR20, 0x6, URZ ;  /* 0x0000000614133899 */ /* 0x000fe4000800063f */
[----:B------:R-:W-:Y:S04]  /*51a0*/  @UP3 UIADD3 UR18, UR21, UR18, URZ ;  /* 0x0000001215123290 */ /* 0x000fe8000fffe03f */
[C---:B---3--:R-:W-:Y:S01]  /*51b0*/  HMMA.16816.F32 R20, R132.reuse, R144, RZ ;  /* 0x000000908414723c */ /* 0x048fe200000018ff */
[----:B------:R3:W-:Y:S01]  /*51c0*/  @!P0 LDGSTS.E.BYPASS.LTC128B.128 [R207+0x2100], [R234.64], !P2 ;  /* 0x02100000eacf8fae */ /* 0x0007e2000d101d50 */
[----:B------:R-:W-:Y:S06]  /*51d0*/  @UP3 USHF.L.U64.HI UR18, UR20, 0x6, UR18 ;  /* 0x0000000614123899 */ /* 0x000fec0008010212 */
[C---:B------:R-:W-:Y:S01]  /*51e0*/  HMMA.16816.F32 R24, R132.reuse, R146, RZ ;  /* 0x000000928418723c */ /* 0x040fe200000018ff */
[----:B------:R1:W-:Y:S07]  /*51f0*/  @!P0 LDGSTS.E.BYPASS.LTC128B.128 [R207+0x4100], [R232.64], !P1 ;  /* 0x04100000e8cf8fae */ /* 0x0003ee000c901d50 */
[C---:B----4-:R-:W-:Y:S01]  /*5200*/  HMMA.16816.F32 R28, R132.reuse, R148, RZ ;  /* 0x00000094841c723c */ /* 0x050fe200000018ff */
[----:B------:R4:W-:Y:S07]  /*5210*/  @!P0 LDGSTS.E.BYPASS.LTC128B.128 [R207+0x1100], [R230.64], !P3 ;  /* 0x01100000e6cf8fae */ /* 0x0009ee000d901d50 */
[----:B------:R-:W-:Y:S01]  /*5220*/  HMMA.16816.F32 R32, R132, R150, RZ ;  /* 0x000000968420723c */ /* 0x000fe200000018ff */
[----:B------:R2:W-:Y:S07]  /*5230*/  @!P0 LDGSTS.E.BYPASS.LTC128B.128 [R207+0x3100], [R228.64], !P2 ;  /* 0x03100000e4cf8fae */ /* 0x0005ee000d101d50 */
[C---:B-----5:R-:W-:Y:S01]  /*5240*/  HMMA.16816.F32 R4, R152.reuse, R156, R4 ;  /* 0x0000009c9804723c */ /* 0x060fe20000001804 */
[----:B------:R5:W-:Y:S01]  /*5250*/  @!P0 LDGSTS.E.BYPASS.LTC128B.128 [R207+0x5100], [R226.64], !P1 ;  /* 0x05100000e2cf8fae */ /* 0x000be2000c901d50 */
[----:B------:R-:W-:Y:S06]  /*5260*/  PLOP3.LUT P0, PT, PT, PT, UP3, 0x80, 0x0 ;  /* 0x000000000000781c */ /* 0x000fec0003f0f038 */
[C---:B------:R-:W-:Y:S01]  /*5270*/  HMMA.16816.F32 R8, R152.reuse, R158, R8 ;  /* 0x0000009e9808723c */ /* 0x040fe20000001808 */
[----:B------:R-:W-:Y:S06]  /*5280*/  LDSM.16.M88.4 R172, [R201+0xc100] ;  /* 0x00c10000c9ac783b */ /* 0x000fec0000000200 */
[----:B------:R-:W-:Y:S01]  /*5290*/  @P0 IADD3 R248, P4, R210, UR19, RZ ;  /* 0x00000013d2f80c10 */ /* 0x000fe2000ff9e0ff */
[C---:B-1----:R-:W-:Y:S01]  /*52a0*/  HMMA.16816.F32 R12, R152.reuse, R160, R12 ;  /* 0x000000a0980c723c */ /* 0x042fe2000000180c */
[----:B------:R-:W0:Y:S03]  /*52b0*/  LDGDEPBAR ;  /* 0x00000000000079af */ /* 0x000e260000000000 */
[----:B------:R-:W-:Y:S02]  /*52c0*/  @P0 IADD3 R249, P5, R220, UR19, RZ ;  /* 0x00000013dcf90c10 */ /* 0x000fe4000ffbe0ff */
[----:B------:R-:W-:Y:S02]  /*52d0*/  @P0 IADD3.X R251, R217, UR18, RZ, P4, !PT ;  /* 0x00000012d9fb0c10 */ /* 0x000fe4000a7fe4ff */
[C---:B------:R-:W-:Y:S01]  /*52e0*/  HMMA.16816.F32 R16, R152.reuse, R162, R16 ;  /* 0x000000a29810723c */ /* 0x040fe20000001810 */
[----:B------:R-:W1:Y:S03]  /*52f0*/  LDSM.16.M88.4 R176, [R200+0x6100] ;  /* 0x00610000c8b0783b */ /* 0x000e660000000200 */
[----:B------:R-:W-:Y:S04]  /*5300*/  @P0 IADD3.X R250, R183, UR18, RZ, P5, !PT ;  /* 0x00000012b7fa0c10 */ /* 0x000fe8000affe4ff */
[C---:B------:R-:W-:Y:S01]  /*5310*/  HMMA.16816.F32 R20, R152.reuse, R164, R20 ;  /* 0x000000a49814723c */ /* 0x040fe20000001814 */
[----:B------:R-:W3:Y:S07]  /*5320*/  LDSM.16.M88.4 R132, [R200+0x6900] ;  /* 0x00690000c884783b */ /* 0x000eee0000000200 */
[C---:B------:R-:W-:Y:S01]  /*5330*/  HMMA.16816.F32 R24, R152.reuse, R166, R24 ;  /* 0x000000a69818723c */ /* 0x040fe20000001818 */
[----:B------:R-:W3:Y:S07]  /*5340*/  LDSM.16.M88.4 R136, [R200+0x7100] ;  /* 0x00710000c888783b */ /* 0x000eee0000000200 */
[C---:B--2---:R-:W-:Y:S01]  /*5350*/  HMMA.16816.F32 R28, R152.reuse, R168, R28 ;  /* 0x000000a8981c723c */ /* 0x044fe2000000181c */
[----:B------:R-:W2:Y:S07]  /*5360*/  LDSM.16.M88.4 R140, [R200+0x7900] ;  /* 0x00790000c88c783b */ /* 0x000eae0000000200 */
[----:B------:R-:W-:Y:S01]  /*5370*/  HMMA.16816.F32 R32, R152, R170, R32 ;  /* 0x000000aa9820723c */ /* 0x000fe20000001820 */
[----:B------:R-:W-:Y:S07]  /*5380*/  LDSM.16.M88.4 R144, [R199+0xc100] ;  /* 0x00c10000c790783b */ /* 0x000fee0000000200 */
[----:B------:R-:W2:Y:S01]  /*5390*/  LDSM.16.M88.4 R148, [R192] ;  /* 0x00000000c094783b */ /* 0x000ea20000000200 */
[C---:B-1----:R-:W-:Y:S06]  /*53a0*/  HMMA.16816.F32 R4, R172.reuse, R176, R4 ;  /* 0x000000b0ac04723c */ /* 0x042fec0000001804 */
[----:B------:R-:W1:Y:S02]  /*53b0*/  LDSM.16.M88.4 R152, [R192+0x800] ;  /* 0x00080000c098783b */ /* 0x000e640000000200 */
[C---:B------:R-:W-:Y:S05]  /*53c0*/  HMMA.16816.F32 R8, R172.reuse, R178, R8 ;  /* 0x000000b2ac08723c */ /* 0x040fea0000001808 */
[----:B------:R-:W1:Y:S03]  /*53d0*/  LDSM.16.M88.4 R156, [R192+0x1000] ;  /* 0x00100000c09c783b */ /* 0x000e660000000200 */
[C---:B---3--:R-:W-:Y:S04]  /*53e0*/  HMMA.16816.F32 R12, R172.reuse, R132, R12 ;  /* 0x00000084ac0c723c */ /* 0x048fe8000000180c */
[----:B------:R-:W3:Y:S04]  /*53f0*/  LDSM.16.M88.4 R160, [R192+0x1800] ;  /* 0x00180000c0a0783b */ /* 0x000ee80000000200 */
[C---:B------:R-:W-:Y:S03]  /*5400*/  HMMA.16816.F32 R16, R172.reuse, R134, R16 ;  /* 0x00000086ac10723c */ /* 0x040fe60000001810 */
[----:B------:R-:W-:Y:S05]  /*5410*/  LDSM.16.M88.4 R164, [R206+0x10100] ;  /* 0x01010000cea4783b */ /* 0x000fea0000000200 */
[C---:B------:R-:W-:Y:S02]  /*5420*/  HMMA.16816.F32 R20, R172.reuse, R136, R20 ;  /* 0x00000088ac14723c */ /* 0x040fe40000001814 */
[----:B------:R-:W1:Y:S06]  /*5430*/  LDSM.16.M88.4 R168, [R205+0x8100] ;  /* 0x00810000cda8783b */ /* 0x000e6c0000000200 */
[C---:B------:R-:W-:Y:S01]  /*5440*/  HMMA.16816.F32 R24, R172.reuse, R138, R24 ;  /* 0x0000008aac18723c */ /* 0x040fe20000001818 */
[----:B------:R-:W3:Y:S07]  /*5450*/  LDSM.16.M88.4 R132, [R205+0x8900] ;  /* 0x00890000cd84783b */ /* 0x000eee0000000200 */
[C---:B--2---:R-:W-:Y:S01]  /*5460*/  HMMA.16816.F32 R28, R172.reuse, R140, R28 ;  /* 0x0000008cac1c723c */ /* 0x044fe2000000181c */
[----:B------:R-:W2:Y:S07]  /*5470*/  LDSM.16.M88.4 R136, [R205+0x9100] ;  /* 0x00910000cd88783b */ /* 0x000eae0000000200 */
[----:B------:R-:W-:Y:S01]  /*5480*/  HMMA.16816.F32 R32, R172, R142, R32 ;  /* 0x0000008eac20723c */ /* 0x000fe20000001820 */
[----:B------:R-:W2:Y:S07]  /*5490*/  LDSM.16.M88.4 R140, [R205+0x9900] ;  /* 0x00990000cd8c783b */ /* 0x000eae0000000200 */
[C---:B------:R-:W-:Y:S01]  /*54a0*/  HMMA.16816.F32 R4, R144.reuse, R148, R4 ;  /* 0x000000949004723c */ /* 0x040fe20000001804 */
[----:B------:R-:W-:Y:S07]  /*54b0*/  LDSM.16.M88.4 R172, [R202+0x10100] ;  /* 0x01010000caac783b */ /* 0x000fee0000000200 */
[C---:B------:R-:W-:Y:S01]  /*54c0*/  HMMA.16816.F32 R8, R144.reuse, R150, R8 ;  /* 0x000000969008723c */ /* 0x040fe20000001808 */
[----:B------:R-:W2:Y:S07]  /*54d0*/  LDSM.16.M88.4 R176, [R191] ;  /* 0x00000000bfb0783b */ /* 0x000eae0000000200 */
[C---:B-1----:R-:W-:Y:S01]  /*54e0*/  HMMA.16816.F32 R12, R144.reuse, R152, R12 ;  /* 0x00000098900c723c */ /* 0x042fe2000000180c */
[----:B------:R-:W-:Y:S07]  /*54f0*/  LDSM.16.M88.4 R148, [R189] ;  /* 0x00000000bd94783b */ /* 0x000fee0000000200 */
[C---:B------:R-:W-:Y:S01]  /*5500*/  HMMA.16816.F32 R16, R144.reuse, R154, R16 ;  /* 0x0000009a9010723c */ /* 0x040fe20000001810 */
[----:B------:R-:W-:Y:S07]  /*5510*/  LDSM.16.M88.4 R152, [R188] ;  /* 0x00000000bc98783b */ /* 0x000fee0000000200 */
[C---:B------:R-:W-:Y:S08]  /*5520*/  HMMA.16816.F32 R20, R144.reuse, R156, R20 ;  /* 0x0000009c9014723c */ /* 0x040ff00000001814 */
[C---:B------:R-:W-:Y:S01]  /*5530*/  HMMA.16816.F32 R24, R144.reuse, R158, R24 ;  /* 0x0000009e9018723c */ /* 0x040fe20000001818 */
[----:B------:R-:W-:Y:S07]  /*5540*/  LDSM.16.M88.4 R156, [R201+0x10100] ;  /* 0x01010000c99c783b */ /* 0x000fee0000000200 */
[C---:B---3--:R-:W-:Y:S08]  /*5550*/  HMMA.16816.F32 R28, R144.reuse, R160, R28 ;  /* 0x000000a0901c723c */ /* 0x048ff0000000181c */
[----:B------:R-:W-:Y:S01]  /*5560*/  HMMA.16816.F32 R32, R144, R162, R32 ;  /* 0x000000a29020723c */ /* 0x000fe20000001820 */
[----:B------:R-:W1:Y:S07]  /*5570*/  LDSM.16.M88.4 R144, [R190] ;  /* 0x00000000be90783b */ /* 0x000e6e0000000200 */
[C---:B------:R-:W-:Y:S01]  /*5580*/  HMMA.16816.F32 R4, R164.reuse, R168, R4 ;  /* 0x000000a8a404723c */ /* 0x040fe20000001804 */
[----:B------:R-:W3:Y:S07]  /*5590*/  LDSM.16.M88.4 R160, [R200+0x8100] ;  /* 0x00810000c8a0783b */ /* 0x000eee0000000200 */
[C---:B------:R-:W-:Y:S01]  /*55a0*/  HMMA.16816.F32 R8, R164.reuse, R170, R8 ;  /* 0x000000aaa408723c */ /* 0x040fe20000001808 */
[----:B------:R-:W-:Y:S07]  /*55b0*/  LDSM.16.M88.4 R168, [R192+0x2000] ;  /* 0x00200000c0a8783b */ /* 0x000fee0000000200 */
[C---:B------:R-:W-:Y:S08]  /*55c0*/  HMMA.16816.F32 R12, R164.reuse, R132, R12 ;  /* 0x00000084a40c723c */ /* 0x040ff0000000180c */
[C---:B------:R-:W-:Y:S01]  /*55d0*/  HMMA.16816.F32 R16, R164.reuse, R134, R16 ;  /* 0x00000086a410723c */ /* 0x040fe20000001810 */
[----:B------:R-:W1:Y:S07]  /*55e0*/  LDSM.16.M88.4 R132, [R200+0x8900] ;  /* 0x00890000c884783b */ /* 0x000e6e0000000200 */
[C---:B--2---:R-:W-:Y:S08]  /*55f0*/  HMMA.16816.F32 R20, R164.reuse, R136, R20 ;  /* 0x00000088a414723c */ /* 0x044ff00000001814 */
[C---:B------:R-:W-:Y:S01]  /*5600*/  HMMA.16816.F32 R24, R164.reuse, R138, R24 ;  /* 0x0000008aa418723c */ /* 0x040fe20000001818 */
[----:B------:R-:W2:Y:S07]  /*5610*/  LDSM.16.M88.4 R136, [R200+0x9100] ;  /* 0x00910000c888783b */ /* 0x000eae0000000200 */
[C---:B------:R-:W-:Y:S08]  /*5620*/  HMMA.16816.F32 R28, R164.reuse, R140, R28 ;  /* 0x0000008ca41c723c */ /* 0x040ff0000000181c */
[----:B------:R-:W-:Y:S01]  /*5630*/  HMMA.16816.F32 R32, R164, R142, R32 ;  /* 0x0000008ea420723c */ /* 0x000fe20000001820 */
[----:B------:R-:W2:Y:S07]  /*5640*/  LDSM.16.M88.4 R140, [R200+0x9900] ;  /* 0x00990000c88c783b */ /* 0x000eae0000000200 */
[C---:B------:R-:W-:Y:S01]  /*5650*/  HMMA.16816.F32 R4, R172.reuse, R176, R4 ;  /* 0x000000b0ac04723c */ /* 0x040fe20000001804 */
[----:B------:R-:W2:Y:S07]  /*5660*/  LDSM.16.M88.4 R164, [R199+0x10100] ;  /* 0x01010000c7a4783b */ /* 0x000eae0000000200 */
[C---:B------:R-:W-:Y:S01]  /*5670*/  HMMA.16816.F32 R8, R172.reuse, R178, R8 ;  /* 0x000000b2ac08723c */ /* 0x040fe20000001808 */
[----:B------:R-:W-:Y:S07]  /*5680*/  LDSM.16.M88.4 R176, [R205+0xa100] ;  /* 0x00a10000cdb0783b */ /* 0x000fee0000000200 */
[C---:B-1----:R-:W-:Y:S08]  /*5690*/  HMMA.16816.F32 R12, R172.reuse, R144, R12 ;  /* 0x00000090ac0c723c */ /* 0x042ff0000000180c */
[C---:B------:R-:W-:Y:S01]  /*56a0*/  HMMA.16816.F32 R16, R172.reuse, R146, R16 ;  /* 0x00000092ac10723c */ /* 0x040fe20000001810 */
[----:B------:R-:W1:Y:S07]  /*56b0*/  LDSM.16.M88.4 R144, [R192+0x2800] ;  /* 0x00280000c090783b */ /* 0x000e6e0000000200 */
[C---:B------:R-:W-:Y:S08]  /*56c0*/  HMMA.16816.F32 R20, R172.reuse, R148, R20 ;  /* 0x00000094ac14723c */ /* 0x040ff00000001814 */
[C---:B------:R-:W-:Y:S01]  /*56d0*/  HMMA.16816.F32 R24, R172.reuse, R150, R24 ;  /* 0x00000096ac18723c */ /* 0x040fe20000001818 */
[----:B------:R-:W1:Y:S07]  /*56e0*/  LDSM.16.M88.4 R148, [R192+0x3000] ;  /* 0x00300000c094783b */ /* 0x000e6e0000000200 */
[C---:B------:R-:W-:Y:S08]  /*56f0*/  HMMA.16816.F32 R28, R172.reuse, R152, R28 ;  /* 0x00000098ac1c723c */ /* 0x040ff0000000181c */
[----:B------:R-:W-:Y:S01]  /*5700*/  HMMA.16816.F32 R32, R172, R154, R32 ;  /* 0x0000009aac20723c */ /* 0x000fe20000001820 */
[----:B------:R-:W1:Y:S07]  /*5710*/  LDSM.16.M88.4 R152, [R192+0x3800] ;  /* 0x00380000c098783b */ /* 0x000e6e0000000200 */
[C---:B---3--:R-:W-:Y:S01]  /*5720*/  HMMA.16816.F32 R4, R156.reuse, R160, R4 ;  /* 0x000000a09c04723c */ /* 0x048fe20000001804 */
[----:B------:R-:W3:Y:S07]  /*5730*/  LDSM.16.M88.4 R172, [R206+0x14100] ;  /* 0x01410000ceac783b */ /* 0x000eee0000000200 */
[C---:B------:R-:W-:Y:S01]  /*5740*/  HMMA.16816.F32 R8, R156.reuse, R162, R8 ;  /* 0x000000a29c08723c */ /* 0x040fe20000001808 */
[----:B------:R-:W-:Y:S07]  /*5750*/  LDSM.16.M88.4 R160, [R187] ;  /* 0x00000000bba0783b */ /* 0x000fee0000000200 */
        /* <DEDUP_REMOVED lines=15> */
[----:B------:R-:W1:Y:S07]  /*5850*/  LDSM.16.M88.4 R144, [R186] ;  /* 0x00000000ba90783b */ /* 0x000e6e0000000200 */
[C---:B------:R-:W-:Y:S08]  /*5860*/  HMMA.16816.F32 R20, R164.reuse, R148, R20 ;  /* 0x00000094a414723c */ /* 0x040ff00000001814 */
[C---:B------:R-:W-:Y:S01]  /*5870*/  HMMA.16816.F32 R24, R164.reuse, R150, R24 ;  /* 0x00000096a418723c */ /* 0x040fe20000001818 */
[----:B------:R-:W1:Y:S07]  /*5880*/  LDSM.16.M88.4 R148, [R185] ;  /* 0x00000000b994783b */ /* 0x000e6e0000000200 */
[C---:B------:R-:W-:Y:S08]  /*5890*/  HMMA.16816.F32 R28, R164.reuse, R152, R28 ;  /* 0x00000098a41c723c */ /* 0x040ff0000000181c */
[----:B------:R-:W-:Y:S01]  /*58a0*/  HMMA.16816.F32 R32, R164, R154, R32 ;  /* 0x0000009aa420723c */ /* 0x000fe20000001820 */
[----:B------:R-:W1:Y:S07]  /*58b0*/  LDSM.16.M88.4 R152, [R184] ;  /* 0x00000000b898783b */ /* 0x000e6e0000000200 */
[C---:B---3--:R-:W-:Y:S01]  /*58c0*/  HMMA.16816.F32 R4, R172.reuse, R176, R4 ;  /* 0x000000b0ac04723c */ /* 0x048fe20000001804 */
        /* <DEDUP_REMOVED lines=12> */
[----:B------:R-:W2:Y:S01]  /*5990*/  LDSM.16.M88.4 R172, [R199+0x14100] ;  /* 0x01410000c7ac783b */ /* 0x000ea20000000200 */
[C---:B------:R-:W-:Y:S08]  /*59a0*/  HMMA.16816.F32 R4, R156.reuse, R160, R4 ;  /* 0x000000a09c04723c */ /* 0x040ff00000001804 */
[C---:B------:R-:W-:Y:S08]  /*59b0*/  HMMA.16816.F32 R8, R156.reuse, R162, R8 ;  /* 0x000000a29c08723c */ /* 0x040ff00000001808 */
[C---:B-1----:R-:W-:Y:S08]  /*59c0*/  HMMA.16816.F32 R12, R156.reuse, R144, R12 ;  /* 0x000000909c0c723c */ /* 0x042ff0000000180c */
[C---:B------:R-:W-:Y:S08]  /*59d0*/  HMMA.16816.F32 R16, R156.reuse, R146, R16 ;  /* 0x000000929c10723c */ /* 0x040ff00000001810 */
[C---:B------:R-:W-:Y:S08]  /*59e0*/  HMMA.16816.F32 R20, R156.reuse, R148, R20 ;  /* 0x000000949c14723c */ /* 0x040ff00000001814 */
[C---:B------:R-:W-:Y:S08]  /*59f0*/  HMMA.16816.F32 R24, R156.reuse, R150, R24 ;  /* 0x000000969c18723c */ /* 0x040ff00000001818 */
[C---:B------:R-:W-:Y:S08]  /*5a00*/  HMMA.16816.F32 R28, R156.reuse, R152, R28 ;  /* 0x000000989c1c723c */ /* 0x040ff0000000181c */
[----:B------:R-:W-:Y:S08]  /*5a10*/  HMMA.16816.F32 R32, R156, R154, R32 ;  /* 0x0000009a9c20723c */ /* 0x000ff00000001820 */
[C---:B---3--:R-:W-:Y:S08]  /*5a20*/  HMMA.16816.F32 R4, R164.reuse, R168, R4 ;  /* 0x000000a8a404723c */ /* 0x048ff00000001804 */
[C---:B------:R-:W-:Y:S08]  /*5a30*/  HMMA.16816.F32 R8, R164.reuse, R170, R8 ;  /* 0x000000aaa408723c */ /* 0x040ff00000001808 */
[C---:B------:R-:W-:Y:S08]  /*5a40*/  HMMA.16816.F32 R12, R164.reuse, R132, R12 ;  /* 0x00000084a40c723c */ /* 0x040ff0000000180c */
[C---:B------:R-:W-:Y:S01]  /*5a50*/  HMMA.16816.F32 R16, R164.reuse, R134, R16 ;  /* 0x00000086a410723c */ /* 0x040fe20000001810 */
[----:B------:R-:W1:Y:S07]  /*5a60*/  LDSM.16.M88.4 R132, [R192+0x4800] ;  /* 0x00480000c084783b */ /* 0x000e6e0000000200 */
[C---:B--2---:R-:W-:Y:S08]  /*5a70*/  HMMA.16816.F32 R20, R164.reuse, R136, R20 ;  /* 0x00000088a414723c */ /* 0x044ff00000001814 */
[C---:B------:R-:W-:Y:S01]  /*5a80*/  HMMA.16816.F32 R24, R164.reuse, R138, R24 ;  /* 0x0000008aa418723c */ /* 0x040fe20000001818 */
[----:B------:R-:W2:Y:S07]  /*5a90*/  LDSM.16.M88.4 R136, [R192+0x5000] ;  /* 0x00500000c088783b */ /* 0x000eae0000000200 */
[C---:B------:R-:W-:Y:S08]  /*5aa0*/  HMMA.16816.F32 R28, R164.reuse, R140, R28 ;  /* 0x0000008ca41c723c */ /* 0x040ff0000000181c */
[----:B------:R-:W-:Y:S08]  /*5ab0*/  HMMA.16816.F32 R32, R164, R142, R32 ;  /* 0x0000008ea420723c */ /* 0x000ff00000001820 */
[C---:B------:R-:W-:Y:S08]  /*5ac0*/  HMMA.16816.F32 R4, R172.reuse, R176, R4 ;  /* 0x000000b0ac04723c */ /* 0x040ff00000001804 */
[C---:B------:R-:W-:Y:S08]  /*5ad0*/  HMMA.16816.F32 R8, R172.reuse, R178, R8 ;  /* 0x000000b2ac08723c */ /* 0x040ff00000001808 */
[C---:B-1----:R-:W-:Y:S08]  /*5ae0*/  HMMA.16816.F32 R12, R172.reuse, R132, R12 ;  /* 0x00000084ac0c723c */ /* 0x042ff0000000180c */
[C---:B------:R-:W-:Y:S01]  /*5af0*/  HMMA.16816.F32 R16, R172.reuse, R134, R16 ;  /* 0x00000086ac10723c */ /* 0x040fe20000001810 */
[----:B------:R-:W1:Y:S01]  /*5b00*/  LDSM.16.M88.4 R132, [R192+0x5800] ;  /* 0x00580000c084783b */ /* 0x000e620000000200 */
[----:B------:R-:W-:Y:S04]  /*5b10*/  DEPBAR.LE SB0, 0x0 ;  /* 0x000080000000791a */ /* 0x000fe80000000000 */
[----:B-----5:R-:W-:Y:S02]  /*5b20*/  FMUL.FTZ R227, R4, c[0x0][0x320] ;  /* 0x0000c80004e37a20 */ /* 0x020fe40000410000 */
[C---:B--2---:R-:W-:Y:S04]  /*5b30*/  HMMA.16816.F32 R20, R172.reuse, R136, R20 ;  /* 0x00000088ac14723c */ /* 0x044fe80000001814 */
[----:B------:R-:W2:Y:S01]  /*5b40*/  MUFU.TANH R227, R227 ;  /* 0x000000e300e37308 */ /* 0x000ea20000002400 */
[----:B------:R-:W-:Y:S01]  /*5b50*/  BAR.SYNC.DEFER_BLOCKING 0x0 ;  /* 0x0000000000007b1d */ /* 0x000fe20000010000 */
[----:B------:R-:W-:Y:S02]  /*5b60*/  FMUL.FTZ R228, R11, c[0x0][0x320] ;  /* 0x0000c8000be47a20 */ /* 0x000fe40000410000 */
[C---:B------:R-:W-:Y:S04]  /*5b70*/  HMMA.16816.F32 R24, R172.reuse, R138, R24 ;  /* 0x0000008aac18723c */ /* 0x040fe80000001818 */
[----:B------:R-:W-:Y:S01]  /*5b80*/  FMUL.FTZ R232, R14, c[0x0][0x320] ;  /* 0x0000c8000ee87a20 */ /* 0x000fe20000410000 */
[----:B------:R-:W-:Y:S01]  /*5b90*/  @P0 LEA R14, P4, R249, c[0x0][0x1c8], 0x1 ;  /* 0x00007200f90e0a11 */ /* 0x000fe200078808ff */
[----:B------:R-:W3:Y:S01]  /*5ba0*/  MUFU.TANH R228, R228 ;  /* 0x000000e400e47308 */ /* 0x000ee20000002400 */
[----:B----4-:R-:W-:Y:S02]  /*5bb0*/  FMUL.FTZ R231, R15, c[0x0][0x320] ;  /* 0x0000c8000fe77a20 */ /* 0x010fe40000410000 */
[----:B------:R-:W-:Y:S03]  /*5bc0*/  @P0 LEA.HI.X R15, R249, c[0x0][0x1cc], R250, 0x1, P4 ;  /* 0x00007300f90f0a11 */ /* 0x000fe600020f0cfa */
[----:B------:R-:W-:Y:S02]  /*5bd0*/  FMUL.FTZ R235, R18, c[0x0][0x320] ;  /* 0x0000c80012eb7a20 */ /* 0x000fe40000410000 */
[----:B------:R-:W-:Y:S02]  /*5be0*/  FMUL.FTZ R236, R13, c[0x0][0x320] ;  /* 0x0000c8000dec7a20 */ /* 0x000fe40000410000 */
[----:B------:R-:W4:Y:S01]  /*5bf0*/  MUFU.TANH R232, R232 ;  /* 0x000000e800e87308 */ /* 0x000f220000002400 */
[----:B------:R-:W-:Y:S01]  /*5c00*/  FMUL.FTZ R240, R22, c[0x0][0x320] ;  /* 0x0000c80016f07a20 */ /* 0x000fe20000410000 */
[----:B------:R-:W-:Y:S01]  /*5c10*/  @P0 LEA R22, P6, R248, c[0x0][0x1c8], 0x1 ;  /* 0x00007200f8160a11 */ /* 0x000fe200078c08ff */
[----:B------:R-:W-:Y:S02]  /*5c20*/  FMUL.FTZ R239, R23, c[0x0][0x320] ;  /* 0x0000c80017ef7a20 */ /* 0x000fe40000410000 */
[----:B------:R-:W-:Y:S01]  /*5c30*/  FMUL.FTZ R226, R10, c[0x0][0x320] ;  /* 0x0000c8000ae27a20 */ /* 0x000fe20000410000 */
[----:B------:R-:W-:Y:S01]  /*5c40*/  @P0 LEA.HI.X R23, R248, c[0x0][0x1cc], R251, 0x1, P6 ;  /* 0x00007300f8170a11 */ /* 0x000fe200030f0cfb */
[----:B------:R-:W-:Y:S01]  /*5c50*/  FMUL.FTZ R234, R19, c[0x0][0x320] ;  /* 0x0000c80013ea7a20 */ /* 0x000fe20000410000 */
[----:B------:R-:W-:Y:S01]  /*5c60*/  @P0 IADD3 R248, P5, R182, UR19, RZ ;  /* 0x00000013b6f80c10 */ /* 0x000fe2000ffbe0ff */
[C---:B-1----:R-:W-:Y:S01]  /*5c70*/  HMMA.16816.F32 R28, R172.reuse, R132, R28 ;  /* 0x00000084ac1c723c */ /* 0x042fe2000000181c */
[----:B------:R-:W1:Y:S01]  /*5c80*/  MUFU.TANH R236, R236 ;  /* 0x000000ec00ec7308 */ /* 0x000e620000002400 */
[----:B------:R-:W-:Y:S01]  /*5c90*/  @!PT LDS RZ, [RZ] ;  /* 0x00000000fffff984 */ /* 0x000fe20000000800 */
[----:B------:R-:W-:Y:S01]  /*5ca0*/  @!PT LDS RZ, [RZ] ;  /* 0x00000000fffff984 */ /* 0x000fe20000000800 */
[----:B------:R-:W-:Y:S01]  /*5cb0*/  @!PT LDS RZ, [RZ] ;  /* 0x00000000fffff984 */ /* 0x000fe20000000800 */
[----:B------:R1:W-:Y:S01]  /*5cc0*/  @P0 LDGSTS.E.BYPASS.LTC128B.128 [R207+0x6100], [R22.64], !P3 ;  /* 0x0610000016cf0fae */ /* 0x0003e2000d901d50 */
[----:B------:R-:W-:Y:S01]  /*5cd0*/  @P0 LEA R158, P4, R248, c[0x0][0x1c8], 0x1 ;  /* 0x00007200f89e0a11 */ /* 0x000fe200078808ff */
[----:B------:R-:W-:Y:S01]  /*5ce0*/  FMUL.FTZ R243, R26, c[0x0][0x320] ;  /* 0x0000c8001af37a20 */ /* 0x000fe20000410000 */
[----:B------:R-:W-:Y:S01]  /*5cf0*/  @P0 IADD3.X R251, R181, UR18, RZ, P5, !PT ;  /* 0x00000012b5fb0c10 */ /* 0x000fe2000affe4ff */
[----:B------:R-:W-:Y:S01]  /*5d00*/  FMUL.FTZ R242, R27, c[0x0][0x320] ;  /* 0x0000c8001bf27a20 */ /* 0x000fe20000410000 */
[----:B------:R-:W-:Y:S01]  /*5d10*/  @UP3 UIADD3 UR19, UP0, UR12, UR19, URZ ;  /* 0x000000130c133290 */ /* 0x000fe2000ff1e03f */
[----:B------:R-:W-:Y:S01]  /*5d20*/  HMMA.16816.F32 R32, R172, R134, R32 ;  /* 0x00000086ac20723c */ /* 0x000fe20000001820 */
[----:B------:R5:W-:Y:S02]  /*5d30*/  @P0 LDGSTS.E.BYPASS.LTC128B.128 [R207+0x8100], [R14.64], !P2 ;  /* 0x081000000ecf0fae */ /* 0x000be4000d101d50 */
[----:B------:R-:W1:Y:S01]  /*5d40*/  MUFU.TANH R226, R226 ;  /* 0x000000e200e27308 */ /* 0x000e620000002400 */
[----:B------:R-:W-:Y:S01]  /*5d50*/  @P0 LEA.HI.X R159, R248, c[0x0][0x1cc], R251, 0x1, P4 ;  /* 0x00007300f89f0a11 */ /* 0x000fe200020f0cfb */
[----:B------:R-:W-:Y:S01]  /*5d60*/  @UP3 UIADD3.X UR18, UR11, UR18, URZ, UP0, !UPT ;  /* 0x000000120b123290 */ /* 0x000fe200087fe43f */
[----:B------:R-:W-:Y:S01]  /*5d70*/  @P0 IADD3 R250, P6, R210, UR19, RZ ;  /* 0x00000013d2fa0c10 */ /* 0x000fe2000ffde0ff */
[----:B------:R-:W-:Y:S01]  /*5d80*/  IMAD.MOV.U32 R19, RZ, RZ, R212 ;  /* 0x000000ffff137224 */ /* 0x000fe200078e00d4 */
[----:B------:R-:W-:Y:S01]  /*5d90*/  @P0 IADD3 R18, P4, R182, UR19, RZ ;  /* 0x00000013b6120c10 */ /* 0x000fe2000ff9e0ff */
[----:B------:R1:W-:Y:S03]  /*5da0*/  @P0 LDGSTS.E.BYPASS.LTC128B.128 [R207+0xa100], [R158.64], !P1 ;  /* 0x0a1000009ecf0fae */ /* 0x0003e6000c901d50 */
[----:B------:R-:W-:Y:S01]  /*5db0*/  @P0 IADD3.X R251, R217, UR18, RZ, P6, !PT ;  /* 0x00000012d9fb0c10 */ /* 0x000fe2000b7fe4ff */
[----:B------:R-:W1:Y:S01]  /*5dc0*/  MUFU.TANH R231, R231 ;  /* 0x000000e700e77308 */ /* 0x000e620000002400 */
[----:B------:R-:W-:Y:S01]  /*5dd0*/  @P0 LEA R162, P6, R250, c[0x0][0x1c8], 0x1 ;  /* 0x00007200faa20a11 */ /* 0x000fe200078c08ff */
[----:B------:R-:W-:Y:S01]  /*5de0*/  FMUL.FTZ R229, R5, c[0x0][0x320] ;  /* 0x0000c80005e57a20 */ /* 0x000fe20000410000 */
[----:B------:R-:W-:Y:S01]  /*5df0*/  @P0 IADD3.X R13, R181, UR18, RZ, P4, !PT ;  /* 0x00000012b50d0c10 */ /* 0x000fe2000a7fe4ff */
[----:B------:R-:W-:Y:S01]  /*5e00*/  FMUL.FTZ R249, R30, c[0x0][0x320] ;  /* 0x0000c8001ef97a20 */ /* 0x000fe20000410000 */
[----:B------:R-:W-:Y:S01]  /*5e10*/  @P0 LEA R26, P4, R18, c[0x0][0x1c8], 0x1 ;  /* 0x00007200121a0a11 */ /* 0x000fe200078808ff */
[----:B------:R-:W-:Y:S01]  /*5e20*/  FMUL.FTZ R248, R31, c[0x0][0x320] ;  /* 0x0000c8001ff87a20 */ /* 0x000fe20000410000 */
[----:B------:R-:W-:Y:S01]  /*5e30*/  @P0 LEA.HI.X R163, R250, c[0x0][0x1cc], R251, 0x1, P6 ;  /* 0x00007300faa30a11 */ /* 0x000fe200030f0cfb */
[----:B------:R-:W-:Y:S01]  /*5e40*/  FMUL.FTZ R0, R6, c[0x0][0x320] ;  /* 0x0000c80006007a20 */ /* 0x000fe20000410000 */
[----:B------:R-:W-:Y:S01]  /*5e50*/  @P0 LEA.HI.X R27, R18, c[0x0][0x1cc], R13, 0x1, P4 ;  /* 0x00007300121b0a11 */ /* 0x000fe200020f0c0d */
[----:B------:R-:W1:Y:S01]  /*5e60*/  MUFU.TANH R229, R229 ;  /* 0x000000e500e57308 */ /* 0x000e620000002400 */
[----:B------:R-:W-:Y:S01]  /*5e70*/  @P0 IADD3 R11, P5, R220, UR19, RZ ;  /* 0x00000013dc0b0c10 */ /* 0x000fe2000ffbe0ff */
[----:B------:R1:W-:Y:S01]  /*5e80*/  @P0 LDGSTS.E.BYPASS.LTC128B.128 [R207+0x7100], [R162.64], !P3 ;  /* 0x07100000a2cf0fae */ /* 0x0003e2000d901d50 */
[----:B------:R-:W-:Y:S01]  /*5e90*/  FMUL.FTZ R250, R32, c[0x0][0x320] ;  /* 0x0000c80020fa7a20 */ /* 0x000fe20000410000 */
[----:B------:R-:W-:Y:S01]  /*5ea0*/  PLOP3.LUT P4, PT, PT, PT, UP2, 0x80, 0x0 ;  /* 0x000000000000781c */ /* 0x000fe20003f8f028 */
[----:B------:R-:W-:Y:S01]  /*5eb0*/  FMUL.FTZ R225, R7, c[0x0][0x320] ;  /* 0x0000c80007e17a20 */ /* 0x000fe20000410000 */
[----:B------:R-:W-:Y:S01]  /*5ec0*/  @P0 IADD3.X R10, R183, UR18, RZ, P5, !PT ;  /* 0x00000012b70a0c10 */ /* 0x000fe2000affe4ff */
[----:B------:R-:W-:Y:S01]  /*5ed0*/  USHF.L.U32 UR18, UR13, 0x6, URZ ;  /* 0x000000060d127899 */ /* 0x000fe2000800063f */
[----:B------:R-:W-:Y:S01]  /*5ee0*/  @P0 LEA R30, P5, R11, c[0x0][0x1c8], 0x1 ;  /* 0x000072000b1e0a11 */ /* 0x000fe200078a08ff */
[----:B------:R-:W-:Y:S01]  /*5ef0*/  FMUL.FTZ R230, R8, c[0x0][0x320] ;  /* 0x0000c80008e67a20 */ /* 0x000fe20000410000 */
[----:B------:R1:W1:Y:S01]  /*5f00*/  MUFU.TANH R13, R250 ;  /* 0x000000fa000d7308 */ /* 0x0002620000002400 */
[----:B------:R-:W-:Y:S01]  /*5f10*/  FMUL.FTZ R233, R9, c[0x0][0x320] ;  /* 0x0000c80009e97a20 */ /* 0x000fe20000410000 */
[----:B------:R-:W-:Y:S01]  /*5f20*/  @P0 LEA.HI.X R31, R11, c[0x0][0x1cc], R10, 0x1, P5 ;  /* 0x000073000b1f0a11 */ /* 0x000fe200028f0c0a */
[----:B------:R-:W-:Y:S02]  /*5f30*/  FMUL.FTZ R237, R12, c[0x0][0x320] ;  /* 0x0000c8000ced7a20 */ /* 0x000fe40000410000 */
[----:B------:R-:W-:Y:S02]  /*5f40*/  FMUL.FTZ R238, R16, c[0x0][0x320] ;  /* 0x0000c80010ee7a20 */ /* 0x000fe40000410000 */
[----:B------:R2:W-:Y:S01]  /*5f50*/  @P0 LDGSTS.E.BYPASS.LTC128B.128 [R207+0x9100], [R30.64], !P2 ;  /* 0x091000001ecf0fae */ /* 0x0005e2000d101d50 */
[----:B------:R-:W-:Y:S02]  /*5f60*/  @P4 IMAD.MOV.U32 R19, RZ, RZ, R180 ;  /* 0x000000ffff134224 */ /* 0x000fe400078e00b4 */
[----:B------:R-:W2:Y:S01]  /*5f70*/  MUFU.TANH R0, R0 ;  /* 0x0000000000007308 */ /* 0x000ea20000002400 */
[----:B------:R-:W-:Y:S02]  /*5f80*/  FMUL.FTZ R241, R17, c[0x0][0x320] ;  /* 0x0000c80011f17a20 */ /* 0x000fe40000410000 */
[----:B------:R-:W-:Y:S01]  /*5f90*/  FMUL.FTZ R245, R20, c[0x0][0x320] ;  /* 0x0000c80014f57a20 */ /* 0x000fe20000410000 */
[----:B------:R2:W-:Y:S01]  /*5fa0*/  @P0 LDGSTS.E.BYPASS.LTC128B.128 [R207+0xb100], [R26.64], !P1 ;  /* 0x0b1000001acf0fae */ /* 0x0005e2000c901d50 */
[----:B------:R-:W-:Y:S01]  /*5fb0*/  FMUL.FTZ R244, R21, c[0x0][0x320] ;  /* 0x0000c80015f47a20 */ /* 0x000fe20000410000 */
[----:B------:R-:W-:Y:S01]  /*5fc0*/  PLOP3.LUT P0, PT, PT, PT, UP1, 0x40, 0x0 ;  /* 0x000000000000781c */ /* 0x000fe20003f0e818 */
[----:B------:R-:W-:Y:S02]  /*5fd0*/  FMUL.FTZ R247, R24, c[0x0][0x320] ;  /* 0x0000c80018f77a20 */ /* 0x000fe40000410000 */
[----:B------:R-:W-:Y:S01]  /*5fe0*/  FMUL.FTZ R246, R25, c[0x0][0x320] ;  /* 0x0000c80019f67a20 */ /* 0x000fe20000410000 */
[----:B------:R-:W2:Y:S01]  /*5ff0*/  MUFU.TANH R225, R225 ;  /* 0x000000e100e17308 */ /* 0x000ea20000002400 */
[----:B------:R-:W0:Y:S01]  /*6000*/  LDGDEPBAR ;  /* 0x00000000000079af */ /* 0x000e220000000000 */
[----:B------:R-:W-:Y:S02]  /*6010*/  FMUL.FTZ R9, R28, c[0x0][0x320] ;  /* 0x0000c8001c097a20 */ /* 0x000fe40000410000 */
[----:B-1----:R-:W-:Y:S02]  /*6020*/  IMAD.U32 R250, RZ, RZ, UR18 ;  /* 0x00000012fffa7e24 */ /* 0x002fe4000f8e00ff */
[----:B------:R-:W-:Y:S02]  /*6030*/  FMUL.FTZ R252, R29, c[0x0][0x320] ;  /* 0x0000c8001dfc7a20 */ /* 0x000fe40000410000 */
[----:B------:R-:W-:Y:S01]  /*6040*/  FMUL.FTZ R11, R33, c[0x0][0x320] ;  /* 0x0000c800210b7a20 */ /* 0x000fe20000410000 */
[----:B------:R-:W1:Y:S01]  /*6050*/  SHFL.IDX PT, R10, R19, RZ, 0x1c1f ;  /* 0x001c1fff130a7589 */ /* 0x000e6200000e0000 */
[----:B------:R-:W2:Y:S01]  /*6060*/  MUFU.TANH R230, R230 ;  /* 0x000000e600e67308 */ /* 0x000ea20000002400 */
[----:B------:R-:W-:Y:S01]  /*6070*/  FMUL.FTZ R251, R34, c[0x0][0x320] ;  /* 0x0000c80022fb7a20 */ /* 0x000fe20000410000 */
[----:B-----5:R-:W-:Y:S01]  /*6080*/  IADD3 R14, -R213, 0x1, -R250 ;  /* 0x00000001d50e7810 */ /* 0x020fe20007ffe9fa */
[----:B------:R-:W-:Y:S03]  /*6090*/  FMUL.FTZ R35, R35, c[0x0][0x320] ;  /* 0x0000c80023237a20 */ /* 0x000fe60000410000 */
[----:B------:R-:W-:Y:S04]  /*60a0*/  IADD3 R14, R14, c[0x0][0x1d0], RZ ;  /* 0x000074000e0e7a10 */ /* 0x000fe80007ffe0ff */
[----:B------:R-:W2:Y:S01]  /*60b0*/  MUFU.TANH R233, R233 ;  /* 0x000000e900e97308 */ /* 0x000ea20000002400 */
[----:B------:R-:W-:Y:S04]  /*60c0*/  IADD3 R14, R14, -c[0x0][0x168], RZ ;  /* 0x80005a000e0e7a10 */ /* 0x000fe80007ffe0ff */
[C---:B------:R-:W-:Y:S02]  /*60d0*/  IADD3 R15, R14.reuse, c[0x0][0x328], RZ ;  /* 0x0000ca000e0f7a10 */ /* 0x040fe40007ffe0ff */
[----:B------:R-:W-:Y:S03]  /*60e0*/  IADD3 R14, R14, UR14, RZ ;  /* 0x0000000e0e0e7c10 */ /* 0x000fe6000fffe0ff */
[----:B------:R-:W2:Y:S01]  /*60f0*/  MUFU.TANH R237, R237 ;  /* 0x000000ed00ed7308 */ /* 0x000ea20000002400 */
[--C-:B-1----:R-:W-:Y:S02]  /*6100*/  IMAD.IADD R18, R15, 0x1, R10.reuse ;  /* 0x000000010f127824 */ /* 0x102fe400078e020a */
[----:B------:R-:W-:Y:S07]  /*6110*/  IMAD.IADD R17, R14, 0x1, R10 ;  /* 0x000000010e117824 */ /* 0x000fee00078e020a */
[----:B------:R-:W1:Y:S10]  /*6120*/  MUFU.TANH R238, R238 ;  /* 0x000000ee00ee7308 */ /* 0x000e740000002400 */
        /* <DEDUP_REMOVED lines=17> */
[----:B------:R1:W1:Y:S01]  /*6240*/  MUFU.TANH R250, R35 ;  /* 0x0000002300fa7308 */ /* 0x0002620000002400 */
[----:B------:R-:W-:-:S05]  /*6250*/  @P0 BRA `(.L_x_167) ;  /* 0x000001a000000947 */ /* 0x000fca0003800000 */
[----:B--234-:R-:W-:Y:S01]  /*6260*/  IADD3 R5, R10, c[0x0][0x1d0], RZ ;  /* 0x000074000a057a10 */ /* 0x01cfe20007ffe0ff */
[----:B------:R-:W-:Y:S03]  /*6270*/  BSSY B0, `(.L_x_168) ;  /* 0x0000012000007945 */ /* 0x000fe60003800000 */
[----:B------:R-:W-:Y:S04]  /*6280*/  IADD3 R5, R5, -c[0x0][0x168], RZ ;  /* 0x80005a0005057a10 */ /* 0x000fe80007ffe0ff */
[----:B------:R-:W-:Y:S11]  /*6290*/  ISETP.GT.AND P0, PT, R5, -0x1, PT ;  /* 0xffffffff0500780c */ /* 0x000ff60003f04270 */
[----:B------:R-:W-:Y:S02]  /*62a0*/  @!UPT UIADD3 URZ, URZ, URZ, URZ ;  /* 0x0000003f3f3ff290 */ /* 0x000fe4000fffe03f */
[----:B------:R-:W-:-:S05]  /*62b0*/  @P0 BRA `(.L_x_169) ;  /* 0x0000008000000947 */ /* 0x000fca0003800000 */
[----:B------:R-:W-:Y:S01]  /*62c0*/  LOP3.LUT R5, RZ, R5, RZ, 0x33, !PT ;  /* 0x00000005ff057212 */ /* 0x000fe200078e33ff */
[----:B------:R-:W-:Y:S05]  /*62d0*/  IMAD.MOV.U32 R4, RZ, RZ, c[0x0][0x32c] ;  /* 0x0000cb00ff047624 */ /* 0x000fea00078e00ff */
[----:B------:R-:W-:Y:S11]  /*62e0*/  ISETP.NE.AND P0, PT, R4, 0x1, PT ;  /* 0x000000010400780c */ /* 0x000ff60003f05270 */
[----:B------:R-:W-:Y:S02]  /*62f0*/  @!UPT UIADD3 URZ, URZ, URZ, URZ ;  /* 0x0000003f3f3ff290 */ /* 0x000fe4000fffe03f */
[----:B------:R-:W-:Y:S05]  /*6300*/  @P0 IMAD.HI.U32 R4, R5, c[0x0][0x330], RZ ;  /* 0x0000cc0005040a27 */ /* 0x000fea00078e00ff */
[----:B------:R-:W-:Y:S04]  /*6310*/  @P0 SHF.R.U32.HI R5, RZ, c[0x0][0x334], R4 ;  /* 0x0000cd00ff050a19 */ /* 0x000fe80000011604 */
[----:B------:R-:W-:Y:S01]  /*6320*/  LOP3.LUT R5, RZ, R5, RZ, 0x33, !PT ;  /* 0x00000005ff057212 */ /* 0x000fe200078e33ff */
[----:B------:R-:W-:-:S05]  /*6330*/  BRA `(.L_x_170) ;  /* 0x0000005000007947 */ /* 0x000fca0003800000 */
.L_x_169:
[----:B------:R-:W-:Y:S04]  /*6340*/  MOV R4, c[0x0][0x32c] ;  /* 0x0000cb0000047a02 */ /* 0x000fe80000000f00 */
[----:B------:R-:W-:Y:S11]  /*6350*/  ISETP.NE.AND P0, PT, R4, 0x1, PT ;  /* 0x000000010400780c */ /* 0x000ff60003f05270 */
[----:B------:R-:W-:Y:S02]  /*6360*/  @!UPT UIADD3 URZ, URZ, URZ, URZ ;  /* 0x0000003f3f3ff290 */ /* 0x000fe4000fffe03f */
[----:B------:R-:W-:Y:S05]  /*6370*/  @P0 IMAD.HI.U32 R4, R5, c[0x0][0x330], RZ ;  /* 0x0000cc0005040a27 */ /* 0x000fea00078e00ff */
[----:B------:R-:W-:Y:S02]  /*6380*/  @P0 SHF.R.U32.HI R5, RZ, c[0x0][0x334], R4 ;  /* 0x0000cd00ff050a19 */ /* 0x000fe40000011604 */
.L_x_170:
[----:B------:R-:W-:Y:S05]  /*6390*/  BSYNC B0 ;  /* 0x0000000000007941 */ /* 0x000fea0003800000 */
.L_x_168:
[----:B------:R-:W-:Y:S04]  /*63a0*/  IMAD.MOV.U32 R4, RZ, RZ, c[0x0][0x32c] ;  /* 0x0000cb00ff047624 */ /* 0x000fe800078e00ff */
[----:B------:R-:W-:Y:S04]  /*63b0*/  IMAD R4, R5, R4, -UR18 ;  /* 0x8000001205047e24 */ /* 0x000fe8000f8e0204 */
[----:B------:R-:W-:Y:S05]  /*63c0*/  IMAD.IADD R4, R4, 0x1, -R213 ;  /* 0x0000000104047824 */ /* 0x000fea00078e0ad5 */
[----:B------:R-:W-:Y:S02]  /*63d0*/  IADD3 R5, R4, c[0x0][0x32c], RZ ;  /* 0x0000cb0004057a10 */ /* 0x000fe40007ffe0ff */
[----:B------:R-:W-:Y:S02]  /*63e0*/  IMNMX R17, R17, R4, !PT ;  /* 0x0000000411117217 */ /* 0x000fe40007800200 */
[----:B------:R-:W-:Y:S02]  /*63f0*/  IMNMX R18, R18, R5, PT ;  /* 0x0000000512127217 */ /* 0x000fe40003800200 */
.L_x_167:
[----:B--234-:R-:W-:Y:S01]  /*6400*/  UISETP.GT.AND UP0, UPT, UR13, -0x1, UPT ;  /* 0xffffffff0d00788c */ /* 0x01cfe2000bf04270 */
[----:B------:R-:W2:Y:S05]  /*6410*/  SHFL.IDX PT, R7, R19, 0x1, 0x1c1f ;  /* 0x003c1f0013077f89 */ /* 0x000eaa00000e0000 */
[----:B------:R-:W-:Y:S04]  /*6420*/  PLOP3.LUT P0, PT, PT, PT, UP0, 0x80, 0x0 ;  /* 0x000000000000781c */ /* 0x000fe80003f0f008 */
[C---:B------:R-:W-:Y:S02]  /*6430*/  ISETP.GT.AND P4, PT, R17.reuse, 0x1, P0 ;  /* 0x000000011100780c */ /* 0x040fe40000784270 */
[----:B------:R-:W-:Y:S02]  /*6440*/  ISETP.GT.AND P5, PT, R17, RZ, P0 ;  /* 0x000000ff1100720c */ /* 0x000fe400007a4270 */
[C---:B------:R-:W-:Y:S02]  /*6450*/  ISETP.LT.OR P4, PT, R18.reuse, 0x2, P4 ;  /* 0x000000021200780c */ /* 0x040fe40002781670 */
[C---:B------:R-:W-:Y:S02]  /*6460*/  ISETP.LT.OR P5, PT, R18.reuse, 0x1, P5 ;  /* 0x000000011200780c */ /* 0x040fe40002fa1670 */
[----:B------:R-:W-:Y:S02]  /*6470*/  FSEL R8, R229, -INF , !P4 ;  /* 0xff800000e5087808 */ /* 0x000fe40006000000 */
[C---:B------:R-:W-:Y:S02]  /*6480*/  ISETP.GT.AND P4, PT, R17.reuse, 0x10, P0 ;  /* 0x000000101100780c */ /* 0x040fe40000784270 */
[----:B------:R-:W-:Y:S02]  /*6490*/  ISETP.GT.AND P6, PT, R17, 0x8, P0 ;  /* 0x000000081100780c */ /* 0x000fe400007c4270 */
[----:B------:R-:W-:Y:S01]  /*64a0*/  ISETP.LT.OR P4, PT, R18, 0x11, P4 ;  /* 0x000000111200780c */ /* 0x000fe20002781670 */
[--C-:B--2---:R-:W-:Y:S01]  /*64b0*/  IMAD.IADD R4, R15, 0x1, R7.reuse ;  /* 0x000000010f047824 */ /* 0x104fe200078e0207 */
[----:B------:R-:W-:Y:S01]  /*64c0*/  FSEL R10, R227, -INF , !P5 ;  /* 0xff800000e30a7808 */ /* 0x000fe20006800000 */
[----:B------:R-:W-:Y:S01]  /*64d0*/  IMAD.IADD R5, R14, 0x1, R7 ;  /* 0x000000010e057824 */ /* 0x000fe200078e0207 */
[----:B------:R-:W-:Y:S02]  /*64e0*/  ISETP.GT.AND P5, PT, R17, 0x9, P0 ;  /* 0x000000091100780c */ /* 0x000fe400007a4270 */
[----:B------:R-:W-:Y:S02]  /*64f0*/  FSEL R164, R237, -INF , !P4 ;  /* 0xff800000eda47808 */ /* 0x000fe40006000000 */
[C---:B------:R-:W-:Y:S02]  /*6500*/  ISETP.GT.AND P4, PT, R17.reuse, 0x19, P0 ;  /* 0x000000191100780c */ /* 0x040fe40000784270 */
[C---:B------:R-:W-:Y:S02]  /*6510*/  ISETP.LT.OR P6, PT, R18.reuse, 0x9, P6 ;  /* 0x000000091200780c */ /* 0x040fe400037c1670 */
[C---:B------:R-:W-:Y:S02]  /*6520*/  ISETP.LT.OR P5, PT, R18.reuse, 0xa, P5 ;  /* 0x0000000a1200780c */ /* 0x040fe40002fa1670 */
[----:B------:R-:W-:Y:S02]  /*6530*/  ISETP.LT.OR P4, PT, R18, 0x1a, P4 ;  /* 0x0000001a1200780c */ /* 0x000fe40002781670 */
[----:B------:R-:W-:Y:S02]  /*6540*/  FSEL R230, R230, -INF , !P6 ;  /* 0xff800000e6e67808 */ /* 0x000fe40007000000 */
[----:B------:R-:W-:Y:S02]  /*6550*/  ISETP.GT.AND P6, PT, R17, 0x11, P0 ;  /* 0x000000111100780c */ /* 0x000fe400007c4270 */
[----:B------:R-:W-:Y:S02]  /*6560*/  FSEL R6, R233, -INF , !P5 ;  /* 0xff800000e9067808 */ /* 0x000fe40006800000 */
[----:B------:R-:W-:Y:S02]  /*6570*/  ISETP.GT.AND P5, PT, R17, 0x18, P0 ;  /* 0x000000181100780c */ /* 0x000fe400007a4270 */
[----:B-1----:R-:W-:Y:S02]  /*6580*/  FSEL R140, R241, -INF , !P4 ;  /* 0xff800000f18c7808 */ /* 0x002fe40006000000 */
[C---:B------:R-:W-:Y:S02]  /*6590*/  ISETP.GT.AND P4, PT, R17.reuse, 0x28, P0 ;  /* 0x000000281100780c */ /* 0x040fe40000784270 */
[C---:B------:R-:W-:Y:S02]  /*65a0*/  ISETP.LT.OR P6, PT, R18.reuse, 0x12, P6 ;  /* 0x000000121200780c */ /* 0x040fe400037c1670 */
[C---:B------:R-:W-:Y:S02]  /*65b0*/  ISETP.LT.OR P5, PT, R18.reuse, 0x19, P5 ;  /* 0x000000191200780c */ /* 0x040fe40002fa1670 */
[----:B------:R-:W-:Y:S02]  /*65c0*/  ISETP.LT.OR P4, PT, R18, 0x29, P4 ;  /* 0x000000291200780c */ /* 0x000fe40002781670 */
[----:B------:R-:W-:Y:S02]  /*65d0*/  FSEL R162, R236, -INF , !P6 ;  /* 0xff800000eca27808 */ /* 0x000fe40007000000 */
[C---:B------:R-:W-:Y:S02]  /*65e0*/  ISETP.GT.AND P6, PT, R17.reuse, 0x20, P0 ;  /* 0x000000201100780c */ /* 0x040fe400007c4270 */
[----:B------:R-:W-:Y:S02]  /*65f0*/  FSEL R142, R238, -INF , !P5 ;  /* 0xff800000ee8e7808 */ /* 0x000fe40006800000 */
[----:B------:R-:W-:Y:S02]  /*6600*/  ISETP.GT.AND P5, PT, R17, 0x21, P0 ;  /* 0x000000211100780c */ /* 0x000fe400007a4270 */
[----:B------:R-:W-:Y:S02]  /*6610*/  FSEL R156, R247, -INF , !P4 ;  /* 0xff800000f79c7808 */ /* 0x000fe40006000000 */
[----:B------:R-:W-:Y:S02]  /*6620*/  ISETP.GT.AND P4, PT, R17, 0x31, P0 ;  /* 0x000000311100780c */ /* 0x000fe40000784270 */
[C---:B------:R-:W-:Y:S02]  /*6630*/  ISETP.LT.OR P6, PT, R18.reuse, 0x21, P6 ;  /* 0x000000211200780c */ /* 0x040fe400037c1670 */
[C---:B------:R-:W-:Y:S02]  /*6640*/  ISETP.LT.OR P5, PT, R18.reuse, 0x22, P5 ;  /* 0x000000221200780c */ /* 0x040fe40002fa1670 */
[----:B------:R-:W-:Y:S02]  /*6650*/  ISETP.LT.OR P4, PT, R18, 0x32, P4 ;  /* 0x000000321200780c */ /* 0x000fe40002781670 */
[----:B------:R-:W-:Y:S02]  /*6660*/  FSEL R160, R245, -INF , !P6 ;  /* 0xff800000f5a07808 */ /* 0x000fe40007000000 */
[C---:B------:R-:W-:Y:S02]  /*6670*/  ISETP.GT.AND P6, PT, R17.reuse, 0x29, P0 ;  /* 0x000000291100780c */ /* 0x040fe400007c4270 */
[----:B------:R-:W-:Y:S02]  /*6680*/  FSEL R158, R244, -INF , !P5 ;  /* 0xff800000f49e7808 */ /* 0x000fe40006800000 */
[C---:B------:R-:W-:Y:S02]  /*6690*/  ISETP.GT.AND P5, PT, R17.reuse, 0x30, P0 ;  /* 0x000000301100780c */ /* 0x040fe400007a4270 */
[----:B------:R-:W-:Y:S02]  /*66a0*/  FSEL R150, R252, -INF , !P4 ;  /* 0xff800000fc967808 */ /* 0x000fe40006000000 */
[----:B------:R-:W-:Y:S02]  /*66b0*/  PLOP3.LUT P4, PT, PT, PT, UP1, 0x40, 0x0 ;  /* 0x000000000000781c */ /* 0x000fe40003f8e818 */
[C---:B------:R-:W-:Y:S02]  /*66c0*/  ISETP.LT.OR P6, PT, R18.reuse, 0x2a, P6 ;  /* 0x0000002a1200780c */ /* 0x040fe400037c1670 */
[----:B------:R-:W-:Y:S02]  /*66d0*/  ISETP.LT.OR P5, PT, R18, 0x31, P5 ;  /* 0x000000311200780c */ /* 0x000fe40002fa1670 */
[----:B------:R-:W-:Y:S02]  /*66e0*/  FSEL R154, R246, -INF , !P6 ;  /* 0xff800000f69a7808 */ /* 0x000fe40007000000 */
[----:B------:R-:W-:Y:S02]  /*66f0*/  ISETP.GT.AND P6, PT, R17, 0x38, P0 ;  /* 0x000000381100780c */ /* 0x000fe400007c4270 */
[----:B------:R-:W-:Y:S02]  /*6700*/  FSEL R152, R9, -INF , !P5 ;  /* 0xff80000009987808 */ /* 0x000fe40006800000 */
[----:B------:R-:W-:Y:S02]  /*6710*/  ISETP.GT.AND P5, PT, R17, 0x39, P0 ;  /* 0x000000391100780c */ /* 0x000fe400007a4270 */
[C---:B------:R-:W-:Y:S02]  /*6720*/  ISETP.LT.OR P6, PT, R18.reuse, 0x39, P6 ;  /* 0x000000391200780c */ /* 0x040fe400037c1670 */
[----:B------:R-:W-:Y:S02]  /*6730*/  ISETP.LT.OR P5, PT, R18, 0x3a, P5 ;  /* 0x0000003a1200780c */ /* 0x000fe40002fa1670 */
[----:B------:R-:W-:Y:S02]  /*6740*/  FSEL R148, R13, -INF , !P6 ;  /* 0xff8000000d947808 */ /* 0x000fe40007000000 */
[----:B------:R-:W-:Y:S01]  /*6750*/  FSEL R146, R11, -INF , !P5 ;  /* 0xff8000000b927808 */ /* 0x000fe20006800000 */
[----:B------:R-:W-:-:S05]  /*6760*/  @P4 BRA `(.L_x_171) ;  /* 0x000001a000004947 */ /* 0x000fca0003800000 */
[----:B------:R-:W-:Y:S01]  /*6770*/  IADD3 R7, R7, c[0x0][0x1d0], RZ ;  /* 0x0000740007077a10 */ /* 0x000fe20007ffe0ff */
        /* <DEDUP_REMOVED lines=13> */
.L_x_173:
[----:B------:R-:W-:Y:S04]  /*6850*/  MOV R7, c[0x0][0x32c] ;  /* 0x0000cb0000077a02 */ /* 0x000fe80000000f00 */
[----:B------:R-:W-:Y:S11]  /*6860*/  ISETP.NE.AND P4, PT, R7, 0x1, PT ;  /* 0x000000010700780c */ /* 0x000ff60003f85270 */
[----:B------:R-:W-:Y:S02]  /*6870*/  @!UPT UIADD3 URZ, URZ, URZ, URZ ;  /* 0x0000003f3f3ff290 */ /* 0x000fe4000fffe03f */
[----:B------:R-:W-:Y:S05]  /*6880*/  @P4 IMAD.HI.U32 R7, R12, c[0x0][0x330], RZ ;  /* 0x0000cc000c074a27 */ /* 0x000fea00078e00ff */
[----:B------:R-:W-:Y:S02]  /*6890*/  @P4 SHF.R.U32.HI R12, RZ, c[0x0][0x334], R7 ;  /* 0x0000cd00ff0c4a19 */ /* 0x000fe40000011607 */
.L_x_174:
[----:B------:R-:W-:Y:S05]  /*68a0*/  BSYNC B0 ;  /* 0x0000000000007941 */ /* 0x000fea0003800000 */
.L_x_172:
[----:B------:R-:W-:Y:S04]  /*68b0*/  IMAD.MOV.U32 R7, RZ, RZ, c[0x0][0x32c] ;  /* 0x0000cb00ff077624 */ /* 0x000fe800078e00ff */
[----:B------:R-:W-:Y:S04]  /*68c0*/  IMAD R12, R12, R7, -UR18 ;  /* 0x800000120c0c7e24 */ /* 0x000fe8000f8e0207 */
[----:B------:R-:W-:Y:S05]  /*68d0*/  IMAD.IADD R12, R12, 0x1, -R213 ;  /* 0x000000010c0c7824 */ /* 0x000fea00078e0ad5 */
[----:B------:R-:W-:Y:S02]  /*68e0*/  IADD3 R7, R12, c[0x0][0x32c], RZ ;  /* 0x0000cb000c077a10 */ /* 0x000fe40007ffe0ff */
[----:B------:R-:W-:Y:S02]  /*68f0*/  IMNMX R5, R5, R12, !PT ;  /* 0x0000000c05057217 */ /* 0x000fe40007800200 */
[----:B------:R-:W-:Y:S02]  /*6900*/  IMNMX R4, R4, R7, PT ;  /* 0x0000000704047217 */ /* 0x000fe40003800200 */
.L_x_171:
[----:B------:R-:W-:Y:S01]  /*6910*/  FMNMX.FTZ R7, R10, R3, !PT ;  /* 0x000000030a077209 */ /* 0x000fe20007810000 */
[----:B------:R-:W-:Y:S01]  /*6920*/  LDSM.16.MT88.4 R20, [R198+0x100] ;  /* 0x00010000c614783b */ /* 0x000fe20000004200 */
[C---:B------:R-:W-:Y:S01]  /*6930*/  ISETP.GT.AND P6, PT, R5.reuse, RZ, P0 ;  /* 0x000000ff0500720c */ /* 0x040fe200007c4270 */
[----:B------:R-:W-:Y:S01]  /*6940*/  UISETP.GT.AND UP0, UPT, UR13, UR15, UPT ;  /* 0x0000000f0d00728c */ /* 0x000fe2000bf04270 */
[----:B------:R-:W-:Y:S01]  /*6950*/  FMNMX.FTZ R7, R8, R7, !PT ;  /* 0x0000000708077209 */ /* 0x000fe20007810000 */
[----:B------:R-:W-:Y:S01]  /*6960*/  UIADD3 UR13, UR13, -0x1, URZ ;  /* 0xffffffff0d0d7890 */ /* 0x000fe2000fffe03f */
[----:B------:R-:W-:Y:S02]  /*6970*/  ISETP.LT.OR P6, PT, R4, 0x1, P6 ;  /* 0x000000010400780c */ /* 0x000fe400037c1670 */
[----:B------:R-:W-:Y:S01]  /*6980*/  FMNMX.FTZ R7, R230, R7, !PT ;  /* 0x00000007e6077209 */ /* 0x000fe20007810000 */
[----:B------:R-:W-:Y:S01]  /*6990*/  LDSM.16.MT88.4 R28, [R197+0x100] ;  /* 0x00010000c51c783b */ /* 0x000fe20000004200 */
[C---:B------:R-:W-:Y:S02]  /*69a0*/  ISETP.GT.AND P5, PT, R5.reuse, 0x1, P0 ;  /* 0x000000010500780c */ /* 0x040fe400007a4270 */
[----:B------:R-:W-:Y:S02]  /*69b0*/  FMNMX.FTZ R7, R6, R7, !PT ;  /* 0x0000000706077209 */ /* 0x000fe40007810000 */
[----:B------:R-:W-:Y:S02]  /*69c0*/  FSEL R13, R0, -INF , !P6 ;  /* 0xff800000000d7808 */ /* 0x000fe40007000000 */
[----:B------:R-:W-:Y:S02]  /*69d0*/  FMNMX.FTZ R7, R164, R7, !PT ;  /* 0x00000007a4077209 */ /* 0x000fe40007810000 */
[----:B------:R-:W-:Y:S02]  /*69e0*/  ISETP.GT.AND P4, PT, R5, 0x8, P0 ;  /* 0x000000080500780c */ /* 0x000fe40000784270 */
[----:B------:R-:W-:Y:S02]  /*69f0*/  FMNMX.FTZ R7, R162, R7, !PT ;  /* 0x00000007a2077209 */ /* 0x000fe40007810000 */
[----:B------:R-:W-:Y:S02]  /*6a00*/  ISETP.LT.OR P5, PT, R4, 0x2, P5 ;  /* 0x000000020400780c */ /* 0x000fe40002fa1670 */
[----:B------:R-:W-:Y:S02]  /*6a10*/  FMNMX.FTZ R7, R142, R7, !PT ;  /* 0x000000078e077209 */ /* 0x000fe40007810000 */
[----:B------:R-:W-:Y:S02]  /*6a20*/  FMNMX.FTZ R0, R13, R2, !PT ;  /* 0x000000020d007209 */ /* 0x000fe40007810000 */
[----:B------:R-:W-:Y:S02]  /*6a30*/  FMNMX.FTZ R7, R140, R7, !PT ;  /* 0x000000078c077209 */ /* 0x000fe40007810000 */
[----:B------:R-:W-:Y:S02]  /*6a40*/  FSEL R225, R225, -INF , !P5 ;  /* 0xff800000e1e17808 */ /* 0x000fe40006800000 */
[----:B------:R-:W-:Y:S02]  /*6a50*/  FMNMX.FTZ R7, R160, R7, !PT ;  /* 0x00000007a0077209 */ /* 0x000fe40007810000 */
[----:B------:R-:W-:Y:S02]  /*6a60*/  ISETP.GT.AND P6, PT, R5, 0x9, P0 ;  /* 0x000000090500780c */ /* 0x000fe400007c4270 */
[----:B------:R-:W-:Y:S02]  /*6a70*/  FMNMX.FTZ R7, R158, R7, !PT ;  /* 0x000000079e077209 */ /* 0x000fe40007810000 */
[----:B------:R-:W-:Y:S02]  /*6a80*/  ISETP.LT.OR P4, PT, R4, 0x9, P4 ;  /* 0x000000090400780c */ /* 0x000fe40002781670 */
[----:B------:R-:W-:Y:S02]  /*6a90*/  FMNMX.FTZ R7, R156, R7, !PT ;  /* 0x000000079c077209 */ /* 0x000fe40007810000 */
[----:B------:R-:W-:Y:S02]  /*6aa0*/  FSEL R11, R226, -INF , !P4 ;  /* 0xff800000e20b7808 */ /* 0x000fe40006000000 */
[----:B------:R-:W-:Y:S02]  /*6ab0*/  FMNMX.FTZ R0, R225, R0, !PT ;  /* 0x00000000e1007209 */ /* 0x000fe40007810000 */
[----:B------:R-:W-:Y:S02]  /*6ac0*/  ISETP.GT.AND P5, PT, R5, 0x10, P0 ;  /* 0x000000100500780c */ /* 0x000fe400007a4270 */
[----:B------:R-:W-:Y:S02]  /*6ad0*/  ISETP.LT.OR P6, PT, R4, 0xa, P6 ;  /* 0x0000000a0400780c */ /* 0x000fe400037c1670 */
[----:B------:R-:W-:Y:S02]  /*6ae0*/  FMNMX.FTZ R7, R154, R7, !PT ;  /* 0x000000079a077209 */ /* 0x000fe40007810000 */
[----:B------:R-:W-:Y:S02]  /*6af0*/  FSEL R9, R228, -INF , !P6 ;  /* 0xff800000e4097808 */ /* 0x000fe40007000000 */
[----:B------:R-:W-:Y:S02]  /*6b00*/  ISETP.LT.OR P5, PT, R4, 0x11, P5 ;  /* 0x000000110400780c */ /* 0x000fe40002fa1670 */
[----:B------:R-:W-:Y:S02]  /*6b10*/  FMNMX.FTZ R0, R11, R0, !PT ;  /* 0x000000000b007209 */ /* 0x000fe40007810000 */
[----:B------:R-:W-:Y:S02]  /*6b20*/  ISETP.GT.AND P4, PT, R5, 0x11, P0 ;  /* 0x000000110500780c */ /* 0x000fe40000784270 */
[----:B------:R-:W-:Y:S02]  /*6b30*/  FMNMX.FTZ R7, R152, R7, !PT ;  /* 0x0000000798077209 */ /* 0x000fe40007810000 */
[----:B------:R-:W-:Y:S02]  /*6b40*/  FSEL R163, R232, -INF , !P5 ;  /* 0xff800000e8a37808 */ /* 0x000fe40006800000 */
[----:B------:R-:W-:Y:S02]  /*6b50*/  ISETP.LT.OR P4, PT, R4, 0x12, P4 ;  /* 0x000000120400780c */ /* 0x000fe40002781670 */
[----:B------:R-:W-:Y:S02]  /*6b60*/  FMNMX.FTZ R0, R9, R0, !PT ;  /* 0x0000000009007209 */ /* 0x000fe40007810000 */
[----:B------:R-:W-:Y:S02]  /*6b70*/  ISETP.GT.AND P6, PT, R5, 0x18, P0 ;  /* 0x000000180500780c */ /* 0x000fe400007c4270 */
[----:B------:R-:W-:Y:S02]  /*6b80*/  FMNMX.FTZ R15, R150, R7, !PT ;  /* 0x00000007960f7209 */ /* 0x000fe40007810000 */
[----:B------:R-:W-:Y:S02]  /*6b90*/  FSEL R161, R231, -INF , !P4 ;  /* 0xff800000e7a17808 */ /* 0x000fe40006000000 */
[----:B------:R-:W-:Y:S02]  /*6ba0*/  FMNMX.FTZ R0, R163, R0, !PT ;  /* 0x00000000a3007209 */ /* 0x000fe40007810000 */
[----:B------:R-:W-:Y:S02]  /*6bb0*/  ISETP.LT.OR P6, PT, R4, 0x19, P6 ;  /* 0x000000190400780c */ /* 0x000fe400037c1670 */
        /* <DEDUP_REMOVED lines=9> */
[----:B------:R-:W-:Y:S01]  /*6c50*/  ISETP.LT.OR P4, PT, R4, 0x21, P4 ;  /* 0x000000210400780c */ /* 0x000fe20002781670 */
[----:B------:R-:W1:Y:S01]  /*6c60*/  SHFL.BFLY PT, R0, R7, 0x2, 0x1f ;  /* 0x0c401f0007007f89 */ /* 0x000e6200000e0000 */
[----:B------:R-:W-:Y:S02]  /*6c70*/  ISETP.GT.AND P6, PT, R5, 0x21, P0 ;  /* 0x000000210500780c */ /* 0x000fe400007c4270 */
[----:B------:R-:W-:Y:S02]  /*6c80*/  FSEL R159, R240, -INF , !P4 ;  /* 0xff800000f09f7808 */ /* 0x000fe40006000000 */
[----:B------:R-:W-:Y:S02]  /*6c90*/  FMNMX.FTZ R14, R141, R14, !PT ;  /* 0x0000000e8d0e7209 */ /* 0x000fe40007810000 */
[C---:B------:R-:W-:Y:S02]  /*6ca0*/  ISETP.LT.OR P6, PT, R4.reuse, 0x22, P6 ;  /* 0x000000220400780c */ /* 0x040fe400037c1670 */
[----:B------:R-:W-:Y:S02]  /*6cb0*/  ISETP.GT.AND P5, PT, R5, 0x28, P0 ;  /* 0x000000280500780c */ /* 0x000fe400007a4270 */
[----:B------:R-:W-:Y:S02]  /*6cc0*/  FSEL R157, R239, -INF , !P6 ;  /* 0xff800000ef9d7808 */ /* 0x000fe40007000000 */
[----:B------:R-:W-:Y:S02]  /*6cd0*/  FMNMX.FTZ R14, R159, R14, !PT ;  /* 0x0000000e9f0e7209 */ /* 0x000fe40007810000 */
[C---:B------:R-:W-:Y:S02]  /*6ce0*/  ISETP.LT.OR P5, PT, R4.reuse, 0x29, P5 ;  /* 0x000000290400780c */ /* 0x040fe40002fa1670 */
[----:B------:R-:W-:Y:S02]  /*6cf0*/  ISETP.GT.AND P4, PT, R5, 0x29, P0 ;  /* 0x000000290500780c */ /* 0x000fe40000784270 */
[----:B------:R-:W-:Y:S02]  /*6d00*/  FSEL R155, R243, -INF , !P5 ;  /* 0xff800000f39b7808 */ /* 0x000fe40006800000 */
[----:B------:R-:W-:Y:S02]  /*6d10*/  FMNMX.FTZ R14, R157, R14, !PT ;  /* 0x0000000e9d0e7209 */ /* 0x000fe40007810000 */
[----:B------:R-:W-:Y:S02]  /*6d20*/  ISETP.LT.OR P4, PT, R4, 0x2a, P4 ;  /* 0x0000002a0400780c */ /* 0x000fe40002781670 */
        /* <DEDUP_REMOVED lines=13> */
[----:B-1----:R-:W-:Y:S02]  /*6e00*/  FMNMX.FTZ R12, R7, R0, !PT ;  /* 0x00000000070c7209 */ /* 0x002fe40007810000 */
[----:B------:R-:W-:Y:S02]  /*6e10*/  FSEL R145, R251, -INF , !P4 ;  /* 0xff800000fb917808 */ /* 0x000fe40006000000 */
[----:B------:R-:W-:Y:S01]  /*6e20*/  FMNMX.FTZ R0, R147, R14, !PT ;  /* 0x0000000e93007209 */ /* 0x000fe20007810000 */
[----:B------:R-:W1:Y:S01]  /*6e30*/  SHFL.BFLY PT, R15, R12, 0x1, 0x1f ;  /* 0x0c201f000c0f7f89 */ /* 0x000e6200000e0000 */
[----:B------:R-:W-:Y:S02]  /*6e40*/  ISETP.LT.OR P0, PT, R4, 0x3a, P0 ;  /* 0x0000003a0400780c */ /* 0x000fe40000701670 */
[----:B------:R-:W-:Y:S02]  /*6e50*/  FMNMX.FTZ R0, R145, R0, !PT ;  /* 0x0000000091007209 */ /* 0x000fe40007810000 */
[----:B------:R-:W-:Y:S04]  /*6e60*/  FSEL R133, R250, -INF , !P0 ;  /* 0xff800000fa857808 */ /* 0x000fe80004000000 */
[----:B------:R-:W-:Y:S05]  /*6e70*/  FMNMX.FTZ R7, R133, R0, !PT ;  /* 0x0000000085077209 */ /* 0x000fea0007810000 */
[----:B------:R-:W2:Y:S01]  /*6e80*/  SHFL.BFLY PT, R4, R7, 0x2, 0x1f ;  /* 0x0c401f0007047f89 */ /* 0x000ea200000e0000 */
[----:B-1----:R-:W-:Y:S04]  /*6e90*/  FMNMX.FTZ R0, R12, R15, !PT ;  /* 0x0000000f0c007209 */ /* 0x002fe80007810000 */
[C---:B------:R-:W-:Y:S01]  /*6ea0*/  FSETP.NEU.FTZ.AND P0, PT, R0.reuse, -INF , PT ;  /* 0xff8000000000780b */ /* 0x040fe20003f1d000 */
[----:B------:R-:W-:Y:S05]  /*6eb0*/  FMUL.FTZ R151, R0, c[0x0][0x2d0] ;  /* 0x0000b40000977a20 */ /* 0x000fea0000410000 */
[----:B------:R-:W-:Y:S02]  /*6ec0*/  FSEL R151, R151, RZ, P0 ;  /* 0x000000ff97977208 */ /* 0x000fe40000000000 */
[----:B--2---:R-:W-:Y:S03]  /*6ed0*/  FMNMX.FTZ R5, R7, R4, !PT ;  /* 0x0000000407057209 */ /* 0x004fe60007810000 */
[--C-:B------:R-:W-:Y:S01]  /*6ee0*/  FFMA.FTZ R168, R10, c[0x0][0x2d0], -R151.reuse ;  /* 0x0000b4000aa87a23 */ /* 0x100fe20000010897 */
[----:B------:R-:W-:Y:S01]  /*6ef0*/  FSEL R4, R0, RZ, P0 ;  /* 0x000000ff00047208 */ /* 0x000fe20000000000 */
[--C-:B------:R-:W-:Y:S01]  /*6f00*/  FFMA.FTZ R135, R8, c[0x0][0x2d0], -R151.reuse ;  /* 0x0000b40008877a23 */ /* 0x100fe20000010897 */
[----:B------:R-:W1:Y:S01]  /*6f10*/  SHFL.BFLY PT, R132, R5, 0x1, 0x1f ;  /* 0x0c201f0005847f89 */ /* 0x000e6200000e0000 */
[----:B------:R-:W-:Y:S02]  /*6f20*/  FFMA.FTZ R134, R230, c[0x0][0x2d0], -R151 ;  /* 0x0000b400e6867a23 */ /* 0x000fe40000010897 */
[----:B------:R-:W-:Y:S01]  /*6f30*/  MUFU.EX2 R168, R168 ;  /* 0x000000a800a87308 */ /* 0x000fe20000000800 */
[----:B------:R-:W-:Y:S02]  /*6f40*/  FADD.FTZ R3, -R4, R3 ;  /* 0x0000000304037221 */ /* 0x000fe40000010100 */
[--C-:B------:R-:W-:Y:S02]  /*6f50*/  FFMA.FTZ R169, R6, c[0x0][0x2d0], -R151.reuse ;  /* 0x0000b40006a97a23 */ /* 0x100fe40000010897 */
[----:B------:R-:W-:Y:S02]  /*6f60*/  FMUL.FTZ R6, R3, c[0x0][0x2d0] ;  /* 0x0000b40003067a20 */ /* 0x000fe40000410000 */
[--C-:B------:R-:W-:Y:S02]  /*6f70*/  FFMA.FTZ R174, R164, c[0x0][0x2d0], -R151.reuse ;  /* 0x0000b400a4ae7a23 */ /* 0x100fe40000010897 */
[----:B------:R-:W-:Y:S01]  /*6f80*/  LDSM.16.MT88.4 R164, [R203+0x5900] ;  /* 0x00590000cba4783b */ /* 0x000fe20000004200 */
[----:B------:R-:W2:Y:S01]  /*6f90*/  MUFU.EX2 R135, R135 ;  /* 0x0000008700877308 */ /* 0x000ea20000000800 */
[--C-:B------:R-:W-:Y:S02]  /*6fa0*/  FFMA.FTZ R175, R162, c[0x0][0x2d0], -R151.reuse ;  /* 0x0000b400a2af7a23 */ /* 0x100fe40000010897 */
[--C-:B------:R-:W-:Y:S02]  /*6fb0*/  FFMA.FTZ R176, R142, c[0x0][0x2d0], -R151.reuse ;  /* 0x0000b4008eb07a23 */ /* 0x100fe40000010897 */
[--C-:B------:R-:W-:Y:S02]  /*6fc0*/  FFMA.FTZ R177, R140, c[0x0][0x2d0], -R151.reuse ;  /* 0x0000b4008cb17a23 */ /* 0x100fe40000010897 */
[--C-:B------:R-:W-:Y:S02]  /*6fd0*/  FFMA.FTZ R227, R160, c[0x0][0x2d0], -R151.reuse ;  /* 0x0000b400a0e37a23 */ /* 0x100fe40000010897 */
[--C-:B------:R-:W-:Y:S01]  /*6fe0*/  FFMA.FTZ R228, R158, c[0x0][0x2d0], -R151.reuse ;  /* 0x0000b4009ee47a23 */ /* 0x100fe20000010897 */
[----:B------:R-:W-:Y:S01]  /*6ff0*/  MUFU.EX2 R134, R134 ;  /* 0x0000008600867308 */ /* 0x000fe20000000800 */
[--C-:B------:R-:W-:Y:S01]  /*7000*/  FFMA.FTZ R229, R156, c[0x0][0x2d0], -R151.reuse ;  /* 0x0000b4009ce57a23 */ /* 0x100fe20000010897 */
[----:B-1----:R-:W-:Y:S01]  /*7010*/  FMNMX.FTZ R132, R5, R132, !PT ;  /* 0x0000008405847209 */ /* 0x002fe20007810000 */
[--C-:B------:R-:W-:Y:S02]  /*7020*/  FFMA.FTZ R230, R154, c[0x0][0x2d0], -R151.reuse ;  /* 0x0000b4009ae67a23 */ /* 0x100fe40000010897 */
[--C-:B------:R-:W-:Y:S01]  /*7030*/  FFMA.FTZ R235, R152, c[0x0][0x2d0], -R151.reuse ;  /* 0x0000b40098eb7a23 */ /* 0x100fe20000010897 */
[C---:B------:R-:W-:Y:S01]  /*7040*/  FSETP.NEU.FTZ.AND P0, PT, R132.reuse, -INF , PT ;  /* 0xff8000008400780b */ /* 0x040fe20003f1d000 */
[----:B------:R-:W-:Y:S02]  /*7050*/  FMUL.FTZ R144, R132, c[0x0][0x2d0] ;  /* 0x0000b40084907a20 */ /* 0x000fe40000410000 */
[--C-:B------:R-:W-:Y:S01]  /*7060*/  FFMA.FTZ R236, R150, c[0x0][0x2d0], -R151.reuse ;  /* 0x0000b40096ec7a23 */ /* 0x100fe20000010897 */
[----:B------:R-:W-:Y:S01]  /*7070*/  FSEL R5, R132, RZ, P0 ;  /* 0x000000ff84057208 */ /* 0x000fe20000000000 */
[----:B------:R-:W1:Y:S01]  /*7080*/  MUFU.EX2 R169, R169 ;  /* 0x000000a900a97308 */ /* 0x000e620000000800 */
[----:B------:R-:W-:Y:S01]  /*7090*/  FSEL R144, R144, RZ, P0 ;  /* 0x000000ff90907208 */ /* 0x000fe20000000000 */
[--C-:B------:R-:W-:Y:S01]  /*70a0*/  FFMA.FTZ R237, R148, c[0x0][0x2d0], -R151.reuse ;  /* 0x0000b40094ed7a23 */ /* 0x100fe20000010897 */
[----:B--2---:R-:W-:Y:S01]  /*70b0*/  F2FP.PACK_AB R136, R135, R168 ;  /* 0x000000a88788723e */ /* 0x004fe200000000ff */
[----:B------:R-:W-:Y:S01]  /*70c0*/  FADD.FTZ R5, -R5, R2 ;  /* 0x0000000205057221 */ /* 0x000fe20000010100 */
[----:B------:R-:W-:Y:S01]  /*70d0*/  PLOP3.LUT P0, PT, PT, PT, UP0, 0x80, 0x0 ;  /* 0x000000000000781c */ /* 0x000fe20003f0f008 */
[--C-:B------:R-:W-:Y:S02]  /*70e0*/  FFMA.FTZ R173, R13, c[0x0][0x2d0], -R144.reuse ;  /* 0x0000b4000dad7a23 */ /* 0x100fe40000010890 */
[----:B------:R-:W2:Y:S01]  /*70f0*/  LDSM.16.MT88.4 R12, [R203+0x100] ;  /* 0x00010000cb0c783b */ /* 0x000ea20000004200 */
[--C-:B------:R-:W-:Y:S01]  /*7100*/  FFMA.FTZ R172, R225, c[0x0][0x2d0], -R144.reuse ;  /* 0x0000b400e1ac7a23 */ /* 0x100fe20000010890 */
[----:B------:R-:W3:Y:S01]  /*7110*/  MUFU.EX2 R3, R6 ;  /* 0x0000000600037308 */ /* 0x000ee20000000800 */
[--C-:B------:R-:W-:Y:S02]  /*7120*/  FFMA.FTZ R171, R11, c[0x0][0x2d0], -R144.reuse ;  /* 0x0000b4000bab7a23 */ /* 0x100fe40000010890 */
[--C-:B------:R-:W-:Y:S02]  /*7130*/  FFMA.FTZ R170, R9, c[0x0][0x2d0], -R144.reuse ;  /* 0x0000b40009aa7a23 */ /* 0x100fe40000010890 */
[----:B------:R-:W-:Y:S02]  /*7140*/  FMUL.FTZ R2, R5, c[0x0][0x2d0] ;  /* 0x0000b40005027a20 */ /* 0x000fe40000410000 */
[--C-:B------:R-:W-:Y:S02]  /*7150*/  FFMA.FTZ R178, R163, c[0x0][0x2d0], -R144.reuse ;  /* 0x0000b400a3b27a23 */ /* 0x100fe40000010890 */
[--C-:B------:R-:W-:Y:S01]  /*7160*/  FFMA.FTZ R179, R161, c[0x0][0x2d0], -R144.reuse ;  /* 0x0000b400a1b37a23 */ /* 0x100fe20000010890 */
[----:B------:R-:W-:Y:S01]  /*7170*/  MUFU.EX2 R173, R173 ;  /* 0x000000ad00ad7308 */ /* 0x000fe20000000800 */
[----:B------:R-:W-:Y:S01]  /*7180*/  LDSM.16.MT88.4 R160, [R196+0x3900] ;  /* 0x00390000c4a0783b */ /* 0x000fe20000004200 */
[--C-:B------:R-:W-:Y:S01]  /*7190*/  FFMA.FTZ R225, R143, c[0x0][0x2d0], -R144.reuse ;  /* 0x0000b4008fe17a23 */ /* 0x100fe20000010890 */
[----:B-1----:R-:W-:Y:S01]  /*71a0*/  F2FP.PACK_AB R138, R169, R134 ;  /* 0x00000086a98a723e */ /* 0x002fe200000000ff */
[--C-:B------:R-:W-:Y:S02]  /*71b0*/  FFMA.FTZ R226, R141, c[0x0][0x2d0], -R144.reuse ;  /* 0x0000b4008de27a23 */ /* 0x100fe40000010890 */
[--C-:B------:R-:W-:Y:S03]  /*71c0*/  FFMA.FTZ R231, R159, c[0x0][0x2d0], -R144.reuse ;  /* 0x0000b4009fe77a23 */ /* 0x100fe60000010890 */
[----:B------:R-:W-:Y:S01]  /*71d0*/  LDSM.16.MT88.4 R140, [R197+0x2900] ;  /* 0x00290000c58c783b */ /* 0x000fe20000004200 */
[----:B------:R-:W1:Y:S01]  /*71e0*/  MUFU.EX2 R172, R172 ;  /* 0x000000ac00ac7308 */ /* 0x000e620000000800 */
[--C-:B------:R-:W-:Y:S02]  /*71f0*/  FFMA.FTZ R232, R157, c[0x0][0x2d0], -R144.reuse ;  /* 0x0000b4009de87a23 */ /* 0x100fe40000010890 */
[--C-:B------:R-:W-:Y:S02]  /*7200*/  FFMA.FTZ R233, R155, c[0x0][0x2d0], -R144.reuse ;  /* 0x0000b4009be97a23 */ /* 0x100fe40000010890 */
[C---:B---3--:R-:W-:Y:S02]  /*7210*/  FMUL.FTZ R4, R3.reuse, R128 ;  /* 0x0000008003047220 */ /* 0x048fe40000410000 */
[C---:B------:R-:W-:Y:S01]  /*7220*/  FMUL.FTZ R5, R3.reuse, R129 ;  /* 0x0000008103057220 */ /* 0x040fe20000410000 */
[----:B------:R-:W-:Y:S01]  /*7230*/  LDSM.16.MT88.4 R156, [R197+0x3900] ;  /* 0x00390000c59c783b */ /* 0x000fe20000004200 */
[C---:B------:R-:W-:Y:S01]  /*7240*/  FMUL.FTZ R8, R3.reuse, R124 ;  /* 0x0000007c03087220 */ /* 0x040fe20000410000 */
[----:B------:R-:W-:Y:S01]  /*7250*/  MUFU.EX2 R171, R171 ;  /* 0x000000ab00ab7308 */ /* 0x000fe20000000800 */
[C---:B------:R-:W-:Y:S02]  /*7260*/  FMUL.FTZ R9, R3.reuse, R125 ;  /* 0x0000007d03097220 */ /* 0x040fe40000410000 */
[C---:B------:R-:W-:Y:S02]  /*7270*/  FMUL.FTZ R16, R3.reuse, R116 ;  /* 0x0000007403107220 */ /* 0x040fe40000410000 */
[C---:B------:R-:W-:Y:S02]  /*7280*/  FMUL.FTZ R17, R3.reuse, R117 ;  /* 0x0000007503117220 */ /* 0x040fe40000410000 */
[C---:B------:R-:W-:Y:S02]  /*7290*/  FMUL.FTZ R24, R3.reuse, R108 ;  /* 0x0000006c03187220 */ /* 0x040fe40000410000 */
[C---:B------:R-:W-:Y:S01]  /*72a0*/  FMUL.FTZ R25, R3.reuse, R109 ;  /* 0x0000006d03197220 */ /* 0x040fe20000410000 */
[----:B------:R-:W3:Y:S01]  /*72b0*/  MUFU.EX2 R170, R170 ;  /* 0x000000aa00aa7308 */ /* 0x000ee20000000800 */
[C---:B------:R-:W-:Y:S02]  /*72c0*/  FMUL.FTZ R32, R3.reuse, R100 ;  /* 0x0000006403207220 */ /* 0x040fe40000410000 */
[----:B------:R-:W-:Y:S01]  /*72d0*/  FMUL.FTZ R33, R3, R101 ;  /* 0x0000006503217220 */ /* 0x000fe20000410000 */
[----:B-1----:R-:W-:Y:S01]  /*72e0*/  F2FP.PACK_AB R137, R172, R173 ;  /* 0x000000adac89723e */ /* 0x002fe200000000ff */
[--C-:B------:R-:W-:Y:S02]  /*72f0*/  FFMA.FTZ R234, R153, c[0x0][0x2d0], -R144.reuse ;  /* 0x0000b40099ea7a23 */ /* 0x100fe40000010890 */
[----:B------:R-:W-:Y:S01]  /*7300*/  LDSM.16.MT88.4 R152, [R198+0x3900] ;  /* 0x00390000c698783b */ /* 0x000fe20000004200 */
[--C-:B------:R-:W-:Y:S02]  /*7310*/  FFMA.FTZ R239, R149, c[0x0][0x2d0], -R144.reuse ;  /* 0x0000b40095ef7a23 */ /* 0x100fe40000010890 */
[----:B------:R-:W1:Y:S01]  /*7320*/  MUFU.EX2 R2, R2 ;  /* 0x0000000200027308 */ /* 0x000e620000000800 */
[--C-:B------:R-:W-:Y:S02]  /*7330*/  FFMA.FTZ R240, R147, c[0x0][0x2d0], -R144.reuse ;  /* 0x0000b40093f07a23 */ /* 0x100fe40000010890 */
[--C-:B------:R-:W-:Y:S02]  /*7340*/  FFMA.FTZ R241, R145, c[0x0][0x2d0], -R144.reuse ;  /* 0x0000b40091f17a23 */ /* 0x100fe40000010890 */
[----:B------:R-:W-:Y:S02]  /*7350*/  FFMA.FTZ R151, R146, c[0x0][0x2d0], -R151 ;  /* 0x0000b40092977a23 */ /* 0x000fe40000010897 */
[----:B------:R-:W-:Y:S02]  /*7360*/  FFMA.FTZ R144, R133, c[0x0][0x2d0], -R144 ;  /* 0x0000b40085907a23 */ /* 0x000fe40000010890 */
[C---:B------:R-:W-:Y:S01]  /*7370*/  FMUL.FTZ R36, R3.reuse, R36 ;  /* 0x0000002403247220 */ /* 0x040fe20000410000 */
[----:B------:R-:W-:Y:S01]  /*7380*/  MUFU.EX2 R238, R151 ;  /* 0x0000009700ee7308 */ /* 0x000fe20000000800 */
[C---:B------:R-:W-:Y:S02]  /*7390*/  FMUL.FTZ R37, R3.reuse, R37 ;  /* 0x0000002503257220 */ /* 0x040fe40000410000 */
[C---:B------:R-:W-:Y:S01]  /*73a0*/  FMUL.FTZ R40, R3.reuse, R40 ;  /* 0x0000002803287220 */ /* 0x040fe20000410000 */
[----:B---3--:R-:W-:Y:S01]  /*73b0*/  F2FP.PACK_AB R139, R170, R171 ;  /* 0x000000abaa8b723e */ /* 0x008fe200000000ff */
[C---:B------:R-:W-:Y:S02]  /*73c0*/  FMUL.FTZ R41, R3.reuse, R41 ;  /* 0x0000002903297220 */ /* 0x040fe40000410000 */
[C---:B------:R-:W-:Y:S02]  /*73d0*/  FMUL.FTZ R44, R3.reuse, R44 ;  /* 0x0000002c032c7220 */ /* 0x040fe40000410000 */
[C---:B------:R-:W-:Y:S01]  /*73e0*/  FMUL.FTZ R45, R3.reuse, R45 ;  /* 0x0000002d032d7220 */ /* 0x040fe20000410000 */
[----:B------:R3:W-:Y:S01]  /*73f0*/  MUFU.EX2 R242, R144 ;  /* 0x0000009000f27308 */ /* 0x0007e20000000800 */
[C---:B------:R-:W-:Y:S02]  /*7400*/  FMUL.FTZ R48, R3.reuse, R48 ;  /* 0x0000003003307220 */ /* 0x040fe40000410000 */
[C---:B------:R-:W-:Y:S02]  /*7410*/  FMUL.FTZ R49, R3.reuse, R49 ;  /* 0x0000003103317220 */ /* 0x040fe40000410000 */
[C---:B-1----:R-:W-:Y:S02]  /*7420*/  FMUL.FTZ R6, R2.reuse, R130 ;  /* 0x0000008202067220 */ /* 0x042fe40000410000 */
[C---:B------:R-:W-:Y:S02]  /*7430*/  FMUL.FTZ R7, R2.reuse, R131 ;  /* 0x0000008302077220 */ /* 0x040fe40000410000 */
[----:B------:R-:W-:Y:S01]  /*7440*/  LDSM.16.MT88.4 R128, [R198+0x2900] ;  /* 0x00290000c680783b */ /* 0x000fe20000004200 */
[C---:B------:R-:W-:Y:S01]  /*7450*/  FMUL.FTZ R10, R2.reuse, R126 ;  /* 0x0000007e020a7220 */ /* 0x040fe20000410000 */
[----:B------:R-:W-:Y:S01]  /*7460*/  MUFU.EX2 R174, R174 ;  /* 0x000000ae00ae7308 */ /* 0x000fe20000000800 */
[C---:B------:R-:W-:Y:S02]  /*7470*/  FMUL.FTZ R11, R2.reuse, R127 ;  /* 0x0000007f020b7220 */ /* 0x040fe40000410000 */
[C---:B--2---:R-:W-:Y:S03]  /*7480*/  HMMA.16816.F32 R4, R136.reuse, R12, R4 ;  /* 0x0000000c8804723c */ /* 0x044fe60000001804 */
[----:B------:R-:W-:Y:S02]  /*7490*/  LDSM.16.MT88.4 R124, [R203+0x2900] ;  /* 0x00290000cb7c783b */ /* 0x000fe40000004200 */
[C---:B------:R-:W-:Y:S02]  /*74a0*/  FMUL.FTZ R18, R2.reuse, R118 ;  /* 0x0000007602127220 */ /* 0x040fe40000410000 */
[C---:B------:R-:W-:Y:S01]  /*74b0*/  FMUL.FTZ R12, R3.reuse, R120 ;  /* 0x00000078030c7220 */ /* 0x040fe20000410000 */
[C---:B------:R-:W-:Y:S01]  /*74c0*/  HMMA.16816.F32 R8, R136.reuse, R14, R8 ;  /* 0x0000000e8808723c */ /* 0x040fe20000001808 */
[----:B------:R-:W1:Y:S02]  /*74d0*/  MUFU.EX2 R175, R175 ;  /* 0x000000af00af7308 */ /* 0x000e640000000800 */
[----:B---3--:R-:W-:Y:S01]  /*74e0*/  LDSM.16.MT88.4 R144, [R196+0x1900] ;  /* 0x00190000c490783b */ /* 0x008fe20000004200 */
[C---:B------:R-:W-:Y:S02]  /*74f0*/  FMUL.FTZ R13, R3.reuse, R121 ;  /* 0x00000079030d7220 */ /* 0x040fe40000410000 */
[C---:B------:R-:W-:Y:S02]  /*7500*/  FMUL.FTZ R19, R2.reuse, R119 ;  /* 0x0000007702137220 */ /* 0x040fe40000410000 */
[C---:B------:R-:W-:Y:S03]  /*7510*/  FMUL.FTZ R14, R2.reuse, R122 ;  /* 0x0000007a020e7220 */ /* 0x040fe60000410000 */
[----:B------:R-:W-:Y:S01]  /*7520*/  LDSM.16.MT88.4 R116, [R198+0x900] ;  /* 0x00090000c674783b */ /* 0x000fe20000004200 */
[C---:B------:R-:W-:Y:S01]  /*7530*/  FMUL.FTZ R15, R2.reuse, R123 ;  /* 0x0000007b020f7220 */ /* 0x040fe20000410000 */
[----:B------:R-:W-:Y:S01]  /*7540*/  MUFU.EX2 R176, R176 ;  /* 0x000000b000b07308 */ /* 0x000fe20000000800 */
[C---:B------:R-:W-:Y:S02]  /*7550*/  FMUL.FTZ R26, R2.reuse, R110 ;  /* 0x0000006e021a7220 */ /* 0x040fe40000410000 */
[C---:B------:R-:W-:Y:S02]  /*7560*/  FMUL.FTZ R27, R2.reuse, R111 ;  /* 0x0000006f021b7220 */ /* 0x040fe40000410000 */
[C---:B------:R-:W-:Y:S01]  /*7570*/  FMUL.FTZ R34, R2.reuse, R102 ;  /* 0x0000006602227220 */ /* 0x040fe20000410000 */
[C---:B------:R-:W-:Y:S01]  /*7580*/  HMMA.16816.F32 R12, R136.reuse, R20, R12 ;  /* 0x00000014880c723c */ /* 0x040fe2000000180c */
[----:B------:R-:W2:Y:S02]  /*7590*/  LDSM.16.MT88.4 R120, [R196+0x100] ;  /* 0x00010000c478783b */ /* 0x000ea40000004200 */
[C---:B------:R-:W-:Y:S01]  /*75a0*/  FMUL.FTZ R35, R2.reuse, R103 ;  /* 0x0000006702237220 */ /* 0x040fe20000410000 */
[----:B------:R-:W-:Y:S01]  /*75b0*/  MUFU.EX2 R177, R177 ;  /* 0x000000b100b17308 */ /* 0x000fe20000000800 */
[C---:B------:R-:W-:Y:S02]  /*75c0*/  FMUL.FTZ R38, R2.reuse, R38 ;  /* 0x0000002602267220 */ /* 0x040fe40000410000 */
[C---:B------:R-:W-:Y:S01]  /*75d0*/  FMUL.FTZ R20, R3.reuse, R112 ;  /* 0x0000007003147220 */ /* 0x040fe20000410000 */
[C---:B------:R-:W-:Y:S01]  /*75e0*/  HMMA.16816.F32 R16, R136.reuse, R22, R16 ;  /* 0x000000168810723c */ /* 0x040fe20000001810 */
[----:B------:R-:W-:Y:S03]  /*75f0*/  LDSM.16.MT88.4 R100, [R197+0x2100] ;  /* 0x00210000c564783b */ /* 0x000fe60000004200 */
[C---:B------:R-:W-:Y:S02]  /*7600*/  FMUL.FTZ R21, R3.reuse, R113 ;  /* 0x0000007103157220 */ /* 0x040fe40000410000 */
[C---:B------:R-:W-:Y:S01]  /*7610*/  FMUL.FTZ R39, R2.reuse, R39 ;  /* 0x0000002702277220 */ /* 0x040fe20000410000 */
[----:B------:R-:W-:Y:S01]  /*7620*/  MUFU.EX2 R178, R178 ;  /* 0x000000b200b27308 */ /* 0x000fe20000000800 */
[C---:B------:R-:W-:Y:S01]  /*7630*/  FMUL.FTZ R22, R2.reuse, R114 ;  /* 0x0000007202167220 */ /* 0x040fe20000410000 */
[----:B------:R-:W-:Y:S03]  /*7640*/  LDSM.16.MT88.4 R108, [R196+0x2100] ;  /* 0x00210000c46c783b */ /* 0x000fe60000004200 */
[C---:B------:R-:W-:Y:S02]  /*7650*/  FMUL.FTZ R23, R2.reuse, R115 ;  /* 0x0000007302177220 */ /* 0x040fe40000410000 */
[C---:B------:R-:W-:Y:S02]  /*7660*/  FMUL.FTZ R42, R2.reuse, R42 ;  /* 0x0000002a022a7220 */ /* 0x040fe40000410000 */
[C---:B------:R-:W-:Y:S01]  /*7670*/  FMUL.FTZ R43, R2.reuse, R43 ;  /* 0x0000002b022b7220 */ /* 0x040fe20000410000 */
[----:B------:R-:W3:Y:S01]  /*7680*/  LDSM.16.MT88.4 R112, [R203+0x2100] ;  /* 0x00210000cb70783b */ /* 0x000ee20000004200 */
[C---:B------:R-:W-:Y:S01]  /*7690*/  FMUL.FTZ R46, R2.reuse, R46 ;  /* 0x0000002e022e7220 */ /* 0x040fe20000410000 */
[C---:B------:R-:W-:Y:S01]  /*76a0*/  HMMA.16816.F32 R20, R136.reuse, R28, R20 ;  /* 0x0000001c8814723c */ /* 0x040fe20000001814 */
[----:B------:R-:W4:Y:S02]  /*76b0*/  MUFU.EX2 R179, R179 ;  /* 0x000000b300b37308 */ /* 0x000f240000000800 */
[C---:B------:R-:W-:Y:S02]  /*76c0*/  FMUL.FTZ R47, R2.reuse, R47 ;  /* 0x0000002f022f7220 */ /* 0x040fe40000410000 */
[C---:B------:R-:W-:Y:S01]  /*76d0*/  FMUL.FTZ R50, R2.reuse, R50 ;  /* 0x0000003202327220 */ /* 0x040fe20000410000 */
[----:B------:R-:W-:Y:S01]  /*76e0*/  LDSM.16.MT88.4 R148, [R203+0x3900] ;  /* 0x00390000cb94783b */ /* 0x000fe20000004200 */
[C---:B------:R-:W-:Y:S01]  /*76f0*/  FMUL.FTZ R28, R3.reuse, R104 ;  /* 0x00000068031c7220 */ /* 0x040fe20000410000 */
[C---:B------:R-:W-:Y:S03]  /*7700*/  HMMA.16816.F32 R24, R136.reuse, R30, R24 ;  /* 0x0000001e8818723c */ /* 0x040fe60000001818 */
[----:B------:R-:W-:Y:S01]  /*7710*/  MUFU.EX2 R225, R225 ;  /* 0x000000e100e17308 */ /* 0x000fe20000000800 */
[C---:B------:R-:W-:Y:S02]  /*7720*/  FMUL.FTZ R29, R3.reuse, R105 ;  /* 0x00000069031d7220 */ /* 0x040fe40000410000 */
[C---:B------:R-:W-:Y:S02]  /*7730*/  FMUL.FTZ R51, R2.reuse, R51 ;  /* 0x0000003302337220 */ /* 0x040fe40000410000 */
[C---:B------:R-:W-:Y:S04]  /*7740*/  FMUL.FTZ R30, R2.reuse, R106 ;  /* 0x0000006a021e7220 */ /* 0x040fe80000410000 */
[C---:B------:R-:W-:Y:S01]  /*7750*/  FMUL.FTZ R31, R2.reuse, R107 ;  /* 0x0000006b021f7220 */ /* 0x040fe20000410000 */
[----:B------:R-:W5:Y:S01]  /*7760*/  MUFU.EX2 R226, R226 ;  /* 0x000000e200e27308 */ /* 0x000f620000000800 */
[----:B------:R-:W1:Y:S01]  /*7770*/  LDSM.16.MT88.4 R104, [R198+0x2100] ;  /* 0x00210000c668783b */ /* 0x000e620000004200 */
[C---:B------:R-:W-:Y:S02]  /*7780*/  FMUL.FTZ R52, R3.reuse, R52 ;  /* 0x0000003403347220 */ /* 0x040fe40000410000 */
[C---:B------:R-:W-:Y:S02]  /*7790*/  FMUL.FTZ R53, R3.reuse, R53 ;  /* 0x0000003503357220 */ /* 0x040fe40000410000 */
[C---:B--2---:R-:W-:Y:S03]  /*77a0*/  HMMA.16816.F32 R28, R136.reuse, R120, R28 ;  /* 0x00000078881c723c */ /* 0x044fe6000000181c */
        /* <DEDUP_REMOVED lines=8> */
[----:B------:R-:W2:Y:S01]  /*7830*/  MUFU.EX2 R228, R228 ;  /* 0x000000e400e47308 */ /* 0x000ea20000000800 */
[C---:B---3--:R-:W-:Y:S04]  /*7840*/  HMMA.16816.F32 R36, R136.reuse, R112, R36 ;  /* 0x000000708824723c */ /* 0x048fe80000001824 */
[C---:B------:R-:W-:Y:S02]  /*7850*/  FMUL.FTZ R59, R2.reuse, R59 ;  /* 0x0000003b023b7220 */ /* 0x040fe40000410000 */
[C---:B------:R-:W-:Y:S02]  /*7860*/  FMUL.FTZ R60, R3.reuse, R60 ;  /* 0x0000003c033c7220 */ /* 0x040fe40000410000 */
[C---:B------:R-:W-:Y:S01]  /*7870*/  HMMA.16816.F32 R40, R136.reuse, R114, R40 ;  /* 0x000000728828723c */ /* 0x040fe20000001828 */
[----:B------:R-:W-:Y:S01]  /*7880*/  LDSM.16.MT88.4 R112, [R203+0x900] ;  /* 0x00090000cb70783b */ /* 0x000fe20000004200 */
[----:B------:R-:W-:Y:S02]  /*7890*/  MUFU.EX2 R229, R229 ;  /* 0x000000e500e57308 */ /* 0x000fe40000000800 */
[C---:B------:R-:W-:Y:S02]  /*78a0*/  FMUL.FTZ R61, R3.reuse, R61 ;  /* 0x0000003d033d7220 */ /* 0x040fe40000410000 */
[C---:B------:R-:W-:Y:S02]  /*78b0*/  FMUL.FTZ R62, R2.reuse, R62 ;  /* 0x0000003e023e7220 */ /* 0x040fe40000410000 */
[C---:B------:R-:W-:Y:S01]  /*78c0*/  FMUL.FTZ R63, R2.reuse, R63 ;  /* 0x0000003f023f7220 */ /* 0x040fe20000410000 */
[C---:B-1----:R-:W-:Y:S03]  /*78d0*/  HMMA.16816.F32 R44, R136.reuse, R104, R44 ;  /* 0x00000068882c723c */ /* 0x042fe6000000182c */
[----:B------:R-:W1:Y:S01]  /*78e0*/  MUFU.EX2 R230, R230 ;  /* 0x000000e600e67308 */ /* 0x000e620000000800 */
[C---:B------:R-:W-:Y:S02]  /*78f0*/  FMUL.FTZ R64, R3.reuse, R64 ;  /* 0x0000004003407220 */ /* 0x040fe40000410000 */
[C---:B------:R-:W-:Y:S02]  /*7900*/  FMUL.FTZ R65, R3.reuse, R65 ;  /* 0x0000004103417220 */ /* 0x040fe40000410000 */
[C---:B------:R-:W-:Y:S01]  /*7910*/  FMUL.FTZ R66, R2.reuse, R66 ;  /* 0x0000004202427220 */ /* 0x040fe20000410000 */
[C---:B------:R-:W-:Y:S01]  /*7920*/  HMMA.16816.F32 R48, R136.reuse, R106, R48 ;  /* 0x0000006a8830723c */ /* 0x040fe20000001830 */
[----:B------:R-:W3:Y:S03]  /*7930*/  LDSM.16.MT88.4 R104, [R203+0x4100] ;  /* 0x00410000cb68783b */ /* 0x000ee60000004200 */
[----:B------:R-:W-:Y:S01]  /*7940*/  MUFU.EX2 R231, R231 ;  /* 0x000000e700e77308 */ /* 0x000fe20000000800 */
[C---:B------:R-:W-:Y:S02]  /*7950*/  FMUL.FTZ R67, R2.reuse, R67 ;  /* 0x0000004302437220 */ /* 0x040fe40000410000 */
[C---:B------:R-:W-:Y:S01]  /*7960*/  FMUL.FTZ R68, R3.reuse, R68 ;  /* 0x0000004403447220 */ /* 0x040fe20000410000 */
[C---:B------:R-:W-:Y:S04]  /*7970*/  HMMA.16816.F32 R52, R136.reuse, R100, R52 ;  /* 0x000000648834723c */ /* 0x040fe80000001834 */
[C---:B------:R-:W-:Y:S02]  /*7980*/  FMUL.FTZ R69, R3.reuse, R69 ;  /* 0x0000004503457220 */ /* 0x040fe40000410000 */
[----:B------:R-:W1:Y:S01]  /*7990*/  MUFU.EX2 R232, R232 ;  /* 0x000000e800e87308 */ /* 0x000e620000000800 */
[C---:B------:R-:W-:Y:S01]  /*79a0*/  FMUL.FTZ R70, R2.reuse, R70 ;  /* 0x0000004602467220 */ /* 0x040fe20000410000 */
[C---:B------:R-:W-:Y:S01]  /*79b0*/  HMMA.16816.F32 R56, R136.reuse, R102, R56 ;  /* 0x000000668838723c */ /* 0x040fe20000001838 */
[----:B------:R-:W1:Y:S03]  /*79c0*/  LDSM.16.MT88.4 R100, [R198+0x4100] ;  /* 0x00410000c664783b */ /* 0x000e660000004200 */
[C---:B------:R-:W-:Y:S02]  /*79d0*/  FMUL.FTZ R71, R2.reuse, R71 ;  /* 0x0000004702477220 */ /* 0x040fe40000410000 */
[C---:B------:R-:W-:Y:S02]  /*79e0*/  FMUL.FTZ R72, R3.reuse, R72 ;  /* 0x0000004803487220 */ /* 0x040fe40000410000 */
[----:B------:R-:W-:Y:S01]  /*79f0*/  MUFU.EX2 R233, R233 ;  /* 0x000000e900e97308 */ /* 0x000fe20000000800 */
[C---:B------:R-:W-:Y:S03]  /*7a00*/  HMMA.16816.F32 R60, R136.reuse, R108, R60 ;  /* 0x0000006c883c723c */ /* 0x040fe6000000183c */
[C---:B------:R-:W-:Y:S02]  /*7a10*/  FMUL.FTZ R73, R3.reuse, R73 ;  /* 0x0000004903497220 */ /* 0x040fe40000410000 */
[C---:B------:R-:W-:Y:S03]  /*7a20*/  FMUL.FTZ R74, R2.reuse, R74 ;  /* 0x0000004a024a7220 */ /* 0x040fe60000410000 */
[C---:B------:R-:W-:Y:S01]  /*7a30*/  HMMA.16816.F32 R64, R136.reuse, R110, R64 ;  /* 0x0000006e8840723c */ /* 0x040fe20000001840 */
[----:B------:R-:W2:Y:S01]  /*7a40*/  LDSM.16.MT88.4 R108, [R197+0x4100] ;  /* 0x00410000c56c783b */ /* 0x000ea20000004200 */
[----:B------:R-:W2:Y:S02]  /*7a50*/  MUFU.EX2 R234, R234 ;  /* 0x000000ea00ea7308 */ /* 0x000ea40000000800 */
[C---:B------:R-:W-:Y:S02]  /*7a60*/  FMUL.FTZ R75, R2.reuse, R75 ;  /* 0x0000004b024b7220 */ /* 0x040fe40000410000 */
[C---:B------:R-:W-:Y:S02]  /*7a70*/  FMUL.FTZ R76, R3.reuse, R76 ;  /* 0x0000004c034c7220 */ /* 0x040fe40000410000 */
[C---:B------:R-:W-:Y:S01]  /*7a80*/  FMUL.FTZ R77, R3.reuse, R77 ;  /* 0x0000004d034d7220 */ /* 0x040fe20000410000 */
[C---:B---3--:R-:W-:Y:S03]  /*7a90*/  HMMA.16816.F32 R68, R136.reuse, R104, R68 ;  /* 0x000000688844723c */ /* 0x048fe60000001844 */
[C---:B------:R-:W-:Y:S01]  /*7aa0*/  FMUL.FTZ R78, R2.reuse, R78 ;  /* 0x0000004e024e7220 */ /* 0x040fe20000410000 */
[----:B------:R-:W-:Y:S01]  /*7ab0*/  MUFU.EX2 R235, R235 ;  /* 0x000000eb00eb7308 */ /* 0x000fe20000000800 */
[C---:B------:R-:W-:Y:S02]  /*7ac0*/  FMUL.FTZ R79, R2.reuse, R79 ;  /* 0x0000004f024f7220 */ /* 0x040fe40000410000 */
[C---:B------:R-:W-:Y:S01]  /*7ad0*/  FMUL.FTZ R80, R3.reuse, R80 ;  /* 0x0000005003507220 */ /* 0x040fe20000410000 */
[C---:B------:R-:W-:Y:S01]  /*7ae0*/  HMMA.16816.F32 R72, R136.reuse, R106, R72 ;  /* 0x0000006a8848723c */ /* 0x040fe20000001848 */
[----:B------:R-:W3:Y:S03]  /*7af0*/  LDSM.16.MT88.4 R104, [R196+0x4100] ;  /* 0x00410000c468783b */ /* 0x000ee60000004200 */
[C---:B------:R-:W-:Y:S02]  /*7b00*/  FMUL.FTZ R81, R3.reuse, R81 ;  /* 0x0000005103517220 */ /* 0x040fe40000410000 */
[C---:B------:R-:W-:Y:S01]  /*7b10*/  FMUL.FTZ R82, R2.reuse, R82 ;  /* 0x0000005202527220 */ /* 0x040fe20000410000 */
[----:B------:R-:W2:Y:S01]  /*7b20*/  MUFU.EX2 R236, R236 ;  /* 0x000000ec00ec7308 */ /* 0x000ea20000000800 */
[C---:B-1----:R-:W-:Y:S04]  /*7b30*/  HMMA.16816.F32 R76, R136.reuse, R100, R76 ;  /* 0x00000064884c723c */ /* 0x042fe8000000184c */
[C---:B------:R-:W-:Y:S02]  /*7b40*/  FMUL.FTZ R83, R2.reuse, R83 ;  /* 0x0000005302537220 */ /* 0x040fe40000410000 */
[----:B------:R-:W-:Y:S01]  /*7b50*/  FMUL.FTZ R84, R3, R84 ;  /* 0x0000005403547220 */ /* 0x000fe20000410000 */
[----:B------:R-:W-:Y:S01]  /*7b60*/  F2FP.PACK_AB R100, R175, R174 ;  /* 0x000000aeaf64723e */ /* 0x000fe200000000ff */
[----:B------:R-:W-:Y:S01]  /*7b70*/  FMUL.FTZ R85, R3, R85 ;  /* 0x0000005503557220 */ /* 0x000fe20000410000 */
[----:B----4-:R-:W-:Y:S01]  /*7b80*/  F2FP.PACK_AB R101, R179, R178 ;  /* 0x000000b2b365723e */ /* 0x010fe200000000ff */
[----:B------:R-:W-:Y:S01]  /*7b90*/  MUFU.EX2 R237, R237 ;  /* 0x000000ed00ed7308 */ /* 0x000fe20000000800 */
[C---:B------:R-:W-:Y:S03]  /*7ba0*/  HMMA.16816.F32 R80, R136.reuse, R102, R80 ;  /* 0x000000668850723c */ /* 0x040fe60000001850 */
[C---:B------:R-:W-:Y:S02]  /*7bb0*/  FMUL.FTZ R86, R2.reuse, R86 ;  /* 0x0000005602567220 */ /* 0x040fe40000410000 */
[C---:B------:R-:W-:Y:S02]  /*7bc0*/  FMUL.FTZ R87, R2.reuse, R87 ;  /* 0x0000005702577220 */ /* 0x040fe40000410000 */
[----:B------:R-:W-:Y:S01]  /*7bd0*/  FMUL.FTZ R88, R3, R88 ;  /* 0x0000005803587220 */ /* 0x000fe20000410000 */
[----:B------:R-:W-:Y:S01]  /*7be0*/  F2FP.PACK_AB R102, R177, R176 ;  /* 0x000000b0b166723e */ /* 0x000fe200000000ff */
[C---:B------:R-:W-:Y:S01]  /*7bf0*/  FMUL.FTZ R89, R3.reuse, R89 ;  /* 0x0000005903597220 */ /* 0x040fe20000410000 */
[----:B------:R-:W-:Y:S02]  /*7c00*/  MUFU.EX2 R239, R239 ;  /* 0x000000ef00ef7308 */ /* 0x000fe40000000800 */
[C---:B--2---:R-:W-:Y:S03]  /*7c10*/  HMMA.16816.F32 R84, R136.reuse, R108, R84 ;  /* 0x0000006c8854723c */ /* 0x044fe60000001854 */
[----:B------:R-:W-:Y:S01]  /*7c20*/  FMUL.FTZ R90, R2, R90 ;  /* 0x0000005a025a7220 */ /* 0x000fe20000410000 */
[----:B-----5:R-:W-:Y:S01]  /*7c30*/  F2FP.PACK_AB R103, R226, R225 ;  /* 0x000000e1e267723e */ /* 0x020fe200000000ff */
[C---:B------:R-:W-:Y:S02]  /*7c40*/  FMUL.FTZ R91, R2.reuse, R91 ;  /* 0x0000005b025b7220 */ /* 0x040fe40000410000 */
[C---:B------:R-:W-:Y:S01]  /*7c50*/  FMUL.FTZ R92, R3.reuse, R92 ;  /* 0x0000005c035c7220 */ /* 0x040fe20000410000 */
[----:B------:R-:W1:Y:S01]  /*7c60*/  MUFU.EX2 R240, R240 ;  /* 0x000000f000f07308 */ /* 0x000e620000000800 */
[C---:B------:R-:W-:Y:S03]  /*7c70*/  FMUL.FTZ R93, R3.reuse, R93 ;  /* 0x0000005d035d7220 */ /* 0x040fe60000410000 */
[C---:B------:R-:W-:Y:S01]  /*7c80*/  HMMA.16816.F32 R88, R136.reuse, R110, R88 ;  /* 0x0000006e8858723c */ /* 0x040fe20000001858 */
[----:B------:R-:W2:Y:S02]  /*7c90*/  LDSM.16.MT88.4 R108, [R197+0x900] ;  /* 0x00090000c56c783b */ /* 0x000ea40000004200 */
[C---:B------:R-:W-:Y:S02]  /*7ca0*/  FMUL.FTZ R94, R2.reuse, R94 ;  /* 0x0000005e025e7220 */ /* 0x040fe40000410000 */
[C---:B------:R-:W-:Y:S01]  /*7cb0*/  FMUL.FTZ R95, R2.reuse, R95 ;  /* 0x0000005f025f7220 */ /* 0x040fe20000410000 */
[----:B------:R-:W4:Y:S01]  /*7cc0*/  MUFU.EX2 R241, R241 ;  /* 0x000000f100f17308 */ /* 0x000f220000000800 */
[C---:B------:R-:W-:Y:S02]  /*7cd0*/  FMUL.FTZ R96, R3.reuse, R96 ;  /* 0x0000006003607220 */ /* 0x040fe40000410000 */
[C---:B------:R-:W-:Y:S03]  /*7ce0*/  FMUL.FTZ R97, R3.reuse, R97 ;  /* 0x0000006103617220 */ /* 0x040fe60000410000 */
[C---:B---3--:R-:W-:Y:S03]  /*7cf0*/  HMMA.16816.F32 R92, R136.reuse, R104, R92 ;  /* 0x00000068885c723c */ /* 0x048fe6000000185c */
[C---:B------:R-:W-:Y:S02]  /*7d00*/  FMUL.FTZ R98, R2.reuse, R98 ;  /* 0x0000006202627220 */ /* 0x040fe40000410000 */
[C---:B------:R-:W-:Y:S02]  /*7d10*/  FMUL.FTZ R99, R2.reuse, R99 ;  /* 0x0000006302637220 */ /* 0x040fe40000410000 */
[----:B------:R-:W-:Y:S01]  /*7d20*/  FFMA.FTZ R168, R3, R218, R168 ;  /* 0x000000da03a87223 */ /* 0x000fe200000100a8 */
[----:B------:R-:W-:Y:S01]  /*7d30*/  MOV R3, R0 ;  /* 0x0000000000037202 */ /* 0x000fe20000000f00 */
[----:B------:R-:W-:Y:S03]  /*7d40*/  FFMA.FTZ R173, R2, R219, R173 ;  /* 0x000000db02ad7223 */ /* 0x000fe600000100ad */
[----:B------:R-:W-:Y:S01]  /*7d50*/  HMMA.16816.F32 R96, R136, R106, R96 ;  /* 0x0000006a8860723c */ /* 0x000fe20000001860 */
[----:B------:R-:W3:Y:S02]  /*7d60*/  LDSM.16.MT88.4 R104, [R196+0x2900] ;  /* 0x00290000c468783b */ /* 0x000ee40000004200 */
[----:B------:R-:W-:Y:S02]  /*7d70*/  FADD.FTZ R135, R135, R168 ;  /* 0x000000a887877221 */ /* 0x000fe40000010000 */
[----:B------:R-:W-:Y:S02]  /*7d80*/  FADD.FTZ R172, R172, R173 ;  /* 0x000000adacac7221 */ /* 0x000fe40000010000 */
[----:B------:R-:W-:Y:S01]  /*7d90*/  FADD.FTZ R134, R134, R135 ;  /* 0x0000008786867221 */ /* 0x000fe20000010000 */
[C---:B------:R-:W-:Y:S01]  /*7da0*/  HMMA.16816.F32 R4, R100.reuse, R112, R4 ;  /* 0x000000706404723c */ /* 0x040fe20000001804 */
[----:B------:R-:W-:Y:S04]  /*7db0*/  LDSM.16.MT88.4 R136, [R197+0x3100] ;  /* 0x00310000c588783b */ /* 0x000fe80000004200 */
[----:B------:R-:W-:Y:S03]  /*7dc0*/  FADD.FTZ R169, R169, R134 ;  /* 0x00000086a9a97221 */ /* 0x000fe60000010000 */
[C---:B------:R-:W-:Y:S01]  /*7dd0*/  HMMA.16816.F32 R8, R100.reuse, R114, R8 ;  /* 0x000000726408723c */ /* 0x040fe20000001808 */
[----:B------:R-:W-:Y:S03]  /*7de0*/  LDSM.16.MT88.4 R112, [R198+0x4900] ;  /* 0x00490000c670783b */ /* 0x000fe60000004200 */
[----:B------:R-:W-:Y:S04]  /*7df0*/  FADD.FTZ R174, R174, R169 ;  /* 0x000000a9aeae7221 */ /* 0x000fe80000010000 */
[C---:B------:R-:W-:Y:S04]  /*7e00*/  HMMA.16816.F32 R12, R100.reuse, R116, R12 ;  /* 0x00000074640c723c */ /* 0x040fe8000000180c */
[----:B------:R-:W-:Y:S04]  /*7e10*/  FADD.FTZ R175, R175, R174 ;  /* 0x000000aeafaf7221 */ /* 0x000fe80000010000 */
[C---:B------:R-:W-:Y:S01]  /*7e20*/  HMMA.16816.F32 R16, R100.reuse, R118, R16 ;  /* 0x000000766410723c */ /* 0x040fe20000001810 */
[----:B------:R-:W-:Y:S03]  /*7e30*/  LDSM.16.MT88.4 R116, [R197+0x4900] ;  /* 0x00490000c574783b */ /* 0x000fe60000004200 */
[----:B------:R-:W-:Y:S04]  /*7e40*/  FADD.FTZ R176, R176, R175 ;  /* 0x000000afb0b07221 */ /* 0x000fe80000010000 */
[C---:B--2---:R-:W-:Y:S04]  /*7e50*/  HMMA.16816.F32 R20, R100.reuse, R108, R20 ;  /* 0x0000006c6414723c */ /* 0x044fe80000001814 */
[----:B------:R-:W-:Y:S04]  /*7e60*/  FADD.FTZ R176, R177, R176 ;  /* 0x000000b0b1b07221 */ /* 0x000fe80000010000 */
        /* <DEDUP_REMOVED lines=16> */
[----:B------:R-:W3:Y:S07]  /*7f70*/  LDSM.16.MT88.4 R104, [R196+0x4900] ;  /* 0x00490000c468783b */ /* 0x000eee0000004200 */
[C---:B--2---:R-:W-:Y:S08]  /*7f80*/  HMMA.16816.F32 R68, R100.reuse, R108, R68 ;  /* 0x0000006c6444723c */ /* 0x044ff00000001844 */
[C---:B------:R-:W-:Y:S01]  /*7f90*/  HMMA.16816.F32 R72, R100.reuse, R110, R72 ;  /* 0x0000006e6448723c */ /* 0x040fe20000001848 */
[----:B------:R-:W2:Y:S07]  /*7fa0*/  LDSM.16.MT88.4 R108, [R203+0x1100] ;  /* 0x00110000cb6c783b */ /* 0x000eae0000004200 */
[C---:B------:R-:W-:Y:S08]  /*7fb0*/  HMMA.16816.F32 R76, R100.reuse, R112, R76 ;  /* 0x00000070644c723c */ /* 0x040ff0000000184c */
[C---:B------:R-:W-:Y:S01]  /*7fc0*/  HMMA.16816.F32 R80, R100.reuse, R114, R80 ;  /* 0x000000726450723c */ /* 0x040fe20000001850 */
[----:B------:R-:W5:Y:S07]  /*7fd0*/  LDSM.16.MT88.4 R112, [R197+0x1100] ;  /* 0x00110000c570783b */ /* 0x000f6e0000004200 */
[C---:B------:R-:W-:Y:S08]  /*7fe0*/  HMMA.16816.F32 R84, R100.reuse, R116, R84 ;  /* 0x000000746454723c */ /* 0x040ff00000001854 */
[C---:B------:R-:W-:Y:S01]  /*7ff0*/  HMMA.16816.F32 R88, R100.reuse, R118, R88 ;  /* 0x000000766458723c */ /* 0x040fe20000001858 */
[----:B------:R-:W1:Y:S07]  /*8000*/  LDSM.16.MT88.4 R116, [R203+0x3100] ;  /* 0x00310000cb74783b */ /* 0x000e6e0000004200 */
[C---:B---3--:R-:W-:Y:S08]  /*8010*/  HMMA.16816.F32 R92, R100.reuse, R104, R92 ;  /* 0x00000068645c723c */ /* 0x048ff0000000185c */
[----:B------:R-:W-:Y:S01]  /*8020*/  HMMA.16816.F32 R96, R100, R106, R96 ;  /* 0x0000006a6460723c */ /* 0x000fe20000001860 */
[----:B------:R-:W3:Y:S06]  /*8030*/  LDSM.16.MT88.4 R104, [R196+0x3100] ;  /* 0x00310000c468783b */ /* 0x000eec0000004200 */
        /* <DEDUP_REMOVED lines=8> */
[----:B------:R-:W-:Y:S05]  /*80c0*/  FADD.FTZ R230, R230, R229 ;  /* 0x000000e5e6e67221 */ /* 0x000fea0000010000 */
[C---:B------:R-:W-:Y:S01]  /*80d0*/  HMMA.16816.F32 R8, R100.reuse, R110, R8 ;  /* 0x0000006e6408723c */ /* 0x040fe20000001808 */
[----:B------:R-:W2:Y:S07]  /*80e0*/  LDSM.16.MT88.4 R108, [R203+0x5100] ;  /* 0x00510000cb6c783b */ /* 0x000eae0000004200 */
[C---:B------:R-:W-:Y:S08]  /*80f0*/  HMMA.16816.F32 R12, R100.reuse, R120, R12 ;  /* 0x00000078640c723c */ /* 0x040ff0000000180c */
[C---:B------:R-:W-:Y:S08]  /*8100*/  HMMA.16816.F32 R16, R100.reuse, R122, R16 ;  /* 0x0000007a6410723c */ /* 0x040ff00000001810 */
[C---:B-----5:R-:W-:Y:S08]  /*8110*/  HMMA.16816.F32 R20, R100.reuse, R112, R20 ;  /* 0x000000706414723c */ /* 0x060ff00000001814 */
[C---:B------:R-:W-:Y:S01]  /*8120*/  HMMA.16816.F32 R24, R100.reuse, R114, R24 ;  /* 0x000000726418723c */ /* 0x040fe20000001818 */
[----:B------:R-:W5:Y:S07]  /*8130*/  LDSM.16.MT88.4 R112, [R198+0x5100] ;  /* 0x00510000c670783b */ /* 0x000f6e0000004200 */
[C---:B------:R-:W-:Y:S08]  /*8140*/  HMMA.16816.F32 R28, R100.reuse, R124, R28 ;  /* 0x0000007c641c723c */ /* 0x040ff0000000181c */
[C---:B------:R-:W-:Y:S01]  /*8150*/  HMMA.16816.F32 R32, R100.reuse, R126, R32 ;  /* 0x0000007e6420723c */ /* 0x040fe20000001820 */
[----:B------:R-:W-:Y:S07]  /*8160*/  LDSM.16.MT88.4 R124, [R203+0x1900] ;  /* 0x00190000cb7c783b */ /* 0x000fee0000004200 */
[C---:B-1----:R-:W-:Y:S08]  /*8170*/  HMMA.16816.F32 R36, R100.reuse, R116, R36 ;  /* 0x000000746424723c */ /* 0x042ff00000001824 */
[C---:B------:R-:W-:Y:S01]  /*8180*/  HMMA.16816.F32 R40, R100.reuse, R118, R40 ;  /* 0x000000766428723c */ /* 0x040fe20000001828 */
[----:B------:R-:W1:Y:S07]  /*8190*/  LDSM.16.MT88.4 R116, [R197+0x5100] ;  /* 0x00510000c574783b */ /* 0x000e6e0000004200 */
[C---:B------:R-:W-:Y:S08]  /*81a0*/  HMMA.16816.F32 R44, R100.reuse, R128, R44 ;  /* 0x00000080642c723c */ /* 0x040ff0000000182c */
[C---:B------:R-:W-:Y:S08]  /*81b0*/  HMMA.16816.F32 R48, R100.reuse, R130, R48 ;  /* 0x000000826430723c */ /* 0x040ff00000001830 */
[C---:B------:R-:W-:Y:S07]  /*81c0*/  HMMA.16816.F32 R52, R100.reuse, R136, R52 ;  /* 0x000000886434723c */ /* 0x040fee0000001834 */
[----:B------:R-:W-:Y:S01]  /*81d0*/  F2FP.PACK_AB R136, R236, R235 ;  /* 0x000000ebec88723e */ /* 0x000fe200000000ff */
[C---:B------:R-:W-:Y:S04]  /*81e0*/  HMMA.16816.F32 R56, R100.reuse, R138, R56 ;  /* 0x0000008a6438723c */ /* 0x040fe80000001838 */
[----:B------:R-:W-:Y:S01]  /*81f0*/  F2FP.PACK_AB R137, R240, R239 ;  /* 0x000000eff089723e */ /* 0x000fe200000000ff */
[----:B------:R-:W-:Y:S02]  /*8200*/  FADD.FTZ R235, R235, R230 ;  /* 0x000000e6ebeb7221 */ /* 0x000fe40000010000 */
[----:B------:R-:W-:Y:S01]  /*8210*/  F2FP.PACK_AB R138, R238, R237 ;  /* 0x000000edee8a723e */ /* 0x000fe200000000ff */
[C---:B---3--:R-:W-:Y:S04]  /*8220*/  HMMA.16816.F32 R60, R100.reuse, R104, R60 ;  /* 0x00000068643c723c */ /* 0x048fe8000000183c */
[----:B----4-:R-:W-:Y:S01]  /*8230*/  F2FP.PACK_AB R139, R242, R241 ;  /* 0x000000f1f28b723e */ /* 0x010fe200000000ff */
[----:B------:R-:W-:Y:S03]  /*8240*/  FADD.FTZ R236, R236, R235 ;  /* 0x000000ebecec7221 */ /* 0x000fe60000010000 */
[C---:B------:R-:W-:Y:S01]  /*8250*/  HMMA.16816.F32 R64, R100.reuse, R106, R64 ;  /* 0x0000006a6440723c */ /* 0x040fe20000001840 */
[----:B------:R-:W3:Y:S03]  /*8260*/  LDSM.16.MT88.4 R104, [R196+0x5100] ;  /* 0x00510000c468783b */ /* 0x000ee60000004200 */
[----:B------:R-:W-:Y:S04]  /*8270*/  FADD.FTZ R237, R237, R236 ;  /* 0x000000eceded7221 */ /* 0x000fe80000010000 */
[C---:B--2---:R-:W-:Y:S04]  /*8280*/  HMMA.16816.F32 R68, R100.reuse, R108, R68 ;  /* 0x0000006c6444723c */ /* 0x044fe80000001844 */
[----:B------:R-:W-:Y:S04]  /*8290*/  FADD.FTZ R218, R238, R237 ;  /* 0x000000edeeda7221 */ /* 0x000fe80000010000 */
[C---:B------:R-:W-:Y:S01]  /*82a0*/  HMMA.16816.F32 R72, R100.reuse, R110, R72 ;  /* 0x0000006e6448723c */ /* 0x040fe20000001848 */
[----:B------:R-:W2:Y:S07]  /*82b0*/  LDSM.16.MT88.4 R108, [R198+0x1900] ;  /* 0x00190000c66c783b */ /* 0x000eae0000004200 */
[C---:B-----5:R-:W-:Y:S08]  /*82c0*/  HMMA.16816.F32 R76, R100.reuse, R112, R76 ;  /* 0x00000070644c723c */ /* 0x060ff0000000184c */
[C---:B------:R-:W-:Y:S08]  /*82d0*/  HMMA.16816.F32 R80, R100.reuse, R114, R80 ;  /* 0x000000726450723c */ /* 0x040ff00000001850 */
[C---:B-1----:R-:W-:Y:S08]  /*82e0*/  HMMA.16816.F32 R84, R100.reuse, R116, R84 ;  /* 0x000000746454723c */ /* 0x042ff00000001854 */
[C---:B------:R-:W-:Y:S08]  /*82f0*/  HMMA.16816.F32 R88, R100.reuse, R118, R88 ;  /* 0x000000766458723c */ /* 0x040ff00000001858 */
[C---:B---3--:R-:W-:Y:S08]  /*8300*/  HMMA.16816.F32 R92, R100.reuse, R104, R92 ;  /* 0x00000068645c723c */ /* 0x048ff0000000185c */
[----:B------:R-:W-:Y:S08]  /*8310*/  HMMA.16816.F32 R96, R100, R106, R96 ;  /* 0x0000006a6460723c */ /* 0x000ff00000001860 */
[C---:B------:R-:W-:Y:S01]  /*8320*/  HMMA.16816.F32 R128, R136.reuse, R124, R4 ;  /* 0x0000007c8880723c */ /* 0x040fe20000001804 */
[----:B------:R-:W1:Y:S07]  /*8330*/  LDSM.16.MT88.4 R4, [R198+0x5900] ;  /* 0x00590000c604783b */ /* 0x000e6e0000004200 */
[C---:B------:R-:W-:Y:S01]  /*8340*/  HMMA.16816.F32 R124, R136.reuse, R126, R8 ;  /* 0x0000007e887c723c */ /* 0x040fe20000001808 */
[----:B------:R-:W3:Y:S07]  /*8350*/  LDSM.16.MT88.4 R8, [R197+0x5900] ;  /* 0x00590000c508783b */ /* 0x000eee0000004200 */
[C---:B--2---:R-:W-:Y:S01]  /*8360*/  HMMA.16816.F32 R120, R136.reuse, R108, R12 ;  /* 0x0000006c8878723c */ /* 0x044fe2000000180c */
[----:B------:R-:W2:Y:S07]  /*8370*/  LDSM.16.MT88.4 R12, [R196+0x5900] ;  /* 0x00590000c40c783b */ /* 0x000eae0000004200 */
        /* <DEDUP_REMOVED lines=15> */
[C---:B-1----:R-:W-:Y:S07]  /*8470*/  HMMA.16816.F32 R76, R136.reuse, R4, R76 ;  /* 0x00000004884c723c */ /* 0x042fee000000184c */
[----:B------:R-:W-:Y:S01]  /*8480*/  FADD.FTZ R5, R171, R172 ;  /* 0x000000acab057221 */ /* 0x000fe20000010000 */
[C---:B------:R-:W-:Y:S04]  /*8490*/  HMMA.16816.F32 R80, R136.reuse, R6, R80 ;  /* 0x000000068850723c */ /* 0x040fe80000001850 */
[----:B------:R-:W-:Y:S04]  /*84a0*/  FADD.FTZ R5, R170, R5 ;  /* 0x00000005aa057221 */ /* 0x000fe80000010000 */
[C---:B---3--:R-:W-:Y:S04]  /*84b0*/  HMMA.16816.F32 R84, R136.reuse, R8, R84 ;  /* 0x000000088854723c */ /* 0x048fe80000001854 */
[----:B------:R-:W-:Y:S04]  /*84c0*/  FADD.FTZ R2, R178, R5 ;  /* 0x00000005b2027221 */ /* 0x000fe80000010000 */
[C---:B------:R-:W-:Y:S04]  /*84d0*/  HMMA.16816.F32 R88, R136.reuse, R10, R88 ;  /* 0x0000000a8858723c */ /* 0x040fe80000001858 */
[----:B------:R-:W-:Y:S04]  /*84e0*/  FADD.FTZ R2, R179, R2 ;  /* 0x00000002b3027221 */ /* 0x000fe80000010000 */
[----:B------:R-:W-:Y:S01]  /*84f0*/  FADD.FTZ R225, R225, R2 ;  /* 0x00000002e1e17221 */ /* 0x000fe20000010000 */
[----:B------:R-:W-:Y:S01]  /*8500*/  MOV R2, R132 ;  /* 0x0000008400027202 */ /* 0x000fe20000000f00 */
[C---:B--2---:R-:W-:Y:S03]  /*8510*/  HMMA.16816.F32 R92, R136.reuse, R12, R92 ;  /* 0x0000000c885c723c */ /* 0x044fe6000000185c */
[----:B------:R-:W-:Y:S04]  /*8520*/  FADD.FTZ R226, R226, R225 ;  /* 0x000000e1e2e27221 */ /* 0x000fe80000010000 */
[----:B------:R-:W-:Y:S01]  /*8530*/  FADD.FTZ R231, R231, R226 ;  /* 0x000000e2e7e77221 */ /* 0x000fe20000010000 */
[----:B------:R-:W-:Y:S04]  /*8540*/  HMMA.16816.F32 R96, R136, R14, R96 ;  /* 0x0000000e8860723c */ /* 0x000fe80000001860 */
[----:B------:R-:W-:Y:S04]  /*8550*/  FADD.FTZ R232, R232, R231 ;  /* 0x000000e7e8e87221 */ /* 0x000fe80000010000 */
[----:B------:R-:W-:Y:S04]  /*8560*/  FADD.FTZ R233, R233, R232 ;  /* 0x000000e8e9e97221 */ /* 0x000fe80000010000 */
[----:B------:R-:W-:Y:S04]  /*8570*/  FADD.FTZ R234, R234, R233 ;  /* 0x000000e9eaea7221 */ /* 0x000fe80000010000 */
[----:B------:R-:W-:Y:S04]  /*8580*/  FADD.FTZ R239, R239, R234 ;  /* 0x000000eaefef7221 */ /* 0x000fe80000010000 */
[----:B------:R-:W-:Y:S04]  /*8590*/  FADD.FTZ R240, R240, R239 ;  /* 0x000000eff0f07221 */ /* 0x000fe80000010000 */
[----:B------:R-:W-:Y:S04]  /*85a0*/  FADD.FTZ R219, R241, R240 ;  /* 0x000000f0f1db7221 */ /* 0x000fe80000010000 */
[----:B------:R-:W-:Y:S01]  /*85b0*/  FADD.FTZ R219, R242, R219 ;  /* 0x000000dbf2db7221 */ /* 0x000fe20000010000 */
[----:B------:R-:W-:-:S05]  /*85c0*/  @P0 BRA `(.L_x_175) ;  /* 0xffffc7f000000947 */ /* 0x000fca000383ffff */
.L_x_166:
[----:B------:R-:W1:Y:S01]  /*85d0*/  S2UR UR7, SR_CTAID.X ;  /* 0x00000000000779c3 */ /* 0x000e620000002500 */
[----:B------:R-:W-:Y:S01]  /*85e0*/  ULDC.64 UR4, c[0x0][0x2c8] ;  /* 0x0000b20000047ab9 */ /* 0x000fe20000000a00 */
[----:B------:R-:W-:Y:S01]  /*85f0*/  PLOP3.LUT P0, PT, PT, PT, UP1, 0x40, 0x0 ;  /* 0x000000000000781c */ /* 0x000fe20003f0e818 */
[----:B------:R-:W-:-:S02]  /*8600*/  UMOV UR6, 0x1 ;  /* 0x0000000100067882 */ /* 0x000fc40000000000 */
[----:B-1----:R-:W-:-:S04]  /*8610*/  ULEA UR7, UR7, 0x7f, 0x7 ;  /* 0x0000007f07077891 */ /* 0x002fc8000f8e383f */
[----:B------:R-:W-:-:S03]  /*8620*/  UIMAD.WIDE.U32 UR18, UR7, UR4, URZ ;  /* 0x00000004071272a5 */ /* 0x000fc6000f8e003f */
[----:B------:R-:W-:Y:S02]  /*8630*/  ULDC UR4, c[0x0][0x168] ;  /* 0x00005a0000047ab9 */ /* 0x000fe40000000800 */
[----:B------:R-:W-:Y:S02]  /*8640*/  UIADD3 UR4, UR6, -UR4, URZ ;  /* 0x8000000406047290 */ /* 0x000fe4000fffe03f */
[----:B------:R-:W-:Y:S02]  /*8650*/  @UP2 USHF.R.U32.HI UR7, URZ, UR5, UR19 ;  /* 0x000000053f072299 */ /* 0x000fe40008011613 */
[----:B------:R-:W-:Y:S02]  /*8660*/  ULDC UR6, c[0x0][0x324] ;  /* 0x0000c90000067ab9 */ /* 0x000fe40000000800 */
[----:B------:R-:W-:Y:S02]  /*8670*/  ULDC UR5, c[0x0][0x1d0] ;  /* 0x0000740000057ab9 */ /* 0x000fe40000000800 */
[----:B------:R-:W-:-:S04]  /*8680*/  UIADD3 UR7, UR7, UR5, UR4 ;  /* 0x0000000507077290 */ /* 0x000fc8000fffe004 */
[----:B------:R-:W-:Y:S01]  /*8690*/  UIADD3 UR6, UR7, -UR6, URZ ;  /* 0x8000000607067290 */ /* 0x000fe2000fffe03f */
[----:B------:R-:W-:Y:S05]  /*86a0*/  @P0 BRA `(.L_x_176) ;  /* 0x0000016000000947 */ /* 0x000fea0003800000 */
[----:B------:R-:W-:-:S06]  /*86b0*/  UISETP.GT.AND UP0, UPT, UR7, -0x1, UPT ;  /* 0xffffffff0700788c */ /* 0x000fcc000bf04270 */
[----:B------:R-:W-:-:S13]  /*86c0*/  PLOP3.LUT P0, PT, PT, PT, UP0, 0x80, 0x0 ;  /* 0x000000000000781c */ /* 0x000fda0003f0f008 */
[----:B------:R-:W-:Y:S05]  /*86d0*/  @P0 BRA `(.L_x_177) ;  /* 0x0000009000000947 */ /* 0x000fea0003800000 */
[----:B------:R-:W-:Y:S02]  /*86e0*/  ULDC UR4, c[0x0][0x32c] ;  /* 0x0000cb0000047ab9 */ /* 0x000fe40000000800 */
[----:B------:R-:W-:Y:S02]  /*86f0*/  UISETP.NE.AND UP0, UPT, UR4, 0x1, UPT ;  /* 0x000000010400788c */ /* 0x000fe4000bf05270 */
[----:B------:R-:W-:Y:S02]  /*8700*/  ULOP3.LUT UR7, URZ, UR7, URZ, 0x33, !UPT ;  /* 0x000000073f077292 */ /* 0x000fe4000f8e333f */
[----:B------:R-:W-:Y:S02]  /*8710*/  ULDC.64 UR4, c[0x0][0x330] ;  /* 0x0000cc0000047ab9 */ /* 0x000fe40000000a00 */
[----:B------:R-:W-:-:S07]  /*8720*/  UIMAD.WIDE.U32 UR18, UR7, UR4, URZ ;  /* 0x00000004071272a5 */ /* 0x000fce000f8e003f */
[----:B------:R-:W-:Y:S02]  /*8730*/  @UP0 UMOV UR15, UR19 ;  /* 0x00000013000f0c82 */ /* 0x000fe40008000000 */
[----:B------:R-:W-:-:S04]  /*8740*/  @UP0 USHF.R.U32.HI UR7, URZ, UR5, UR15 ;  /* 0x000000053f070299 */ /* 0x000fc8000801160f */
[----:B------:R-:W-:Y:S01]  /*8750*/  ULOP3.LUT UR7, URZ, UR7, URZ, 0x33, !UPT ;  /* 0x000000073f077292 */ /* 0x000fe2000f8e333f */
[----:B------:R-:W-:Y:S05]  /*8760*/  BRA `(.L_x_178) ;  /* 0x0000006000007947 */ /* 0x000fea0003800000 */
.L_x_177:
[----:B------:R-:W-:Y:S02]  /*8770*/  ULDC UR4, c[0x0][0x32c] ;  /* 0x0000cb0000047ab9 */ /* 0x000fe40000000800 */
[----:B------:R-:W-:-:S03]  /*8780*/  UISETP.NE.AND UP0, UPT, UR4, 0x1, UPT ;  /* 0x000000010400788c */ /* 0x000fc6000bf05270 */
[----:B------:R-:W-:Y:S02]  /*8790*/  ULDC.64 UR4, c[0x0][0x330] ;  /* 0x0000cc0000047ab9 */ /* 0x000fe40000000a00 */
[----:B------:R-:W-:-:S07]  /*87a0*/  UIMAD.WIDE.U32 UR18, UR7, UR4, URZ ;  /* 0x00000004071272a5 */ /* 0x000fce000f8e003f */
[----:B------:R-:W-:Y:S02]  /*87b0*/  @UP0 UMOV UR15, UR19 ;  /* 0x00000013000f0c82 */ /* 0x000fe40008000000 */
[----:B------:R-:W-:Y:S02]  /*87c0*/  @UP0 USHF.R.U32.HI UR7, URZ, UR5, UR15 ;  /* 0x000000053f070299 */ /* 0x000fe4000801160f */
.L_x_178:
[----:B------:R-:W-:Y:S02]  /*87d0*/  ULDC UR4, c[0x0][0x32c] ;  /* 0x0000cb0000047ab9 */ /* 0x000fe40000000800 */
[----:B------:R-:W-:-:S04]  /*87e0*/  UIMAD UR4, UR7, UR4, URZ ;  /* 0x00000004070472a4 */ /* 0x000fc8000f8e023f */
[----:B------:R-:W-:-:S04]  /*87f0*/  UISETP.LT.AND UP0, UPT, UR6, UR4, UPT ;  /* 0x000000040600728c */ /* 0x000fc8000bf01270 */
[----:B------:R-:W-:-:S04]  /*8800*/  USEL UR6, UR6, UR4, !UP0 ;  /* 0x0000000406067287 */ /* 0x000fc8000c000000 */
.L_x_176:
[----:B------:R-:W-:-:S04]  /*8810*/  UIADD3 UR6, UR6, 0x3f, URZ ;  /* 0x0000003f06067890 */ /* 0x000fc8000fffe03f */
        /* <DEDUP_REMOVED lines=8> */
[----:B------:R-:W-:Y:S01]  /*88a0*/  IADD3 R227, P6, R208, 0x40, RZ ;  /* 0x00000040d0e37810 */ /* 0x000fe20007fde0ff */
[----:B------:R-:W-:Y:S01]  /*88b0*/  IMAD.MOV.U32 R135, RZ, RZ, R132 ;  /* 0x000000ffff877224 */ /* 0x000fe200078e0084 */
[----:B------:R-:W-:Y:S01]  /*88c0*/  IADD3 R223, P4, R210, 0x40, RZ ;  /* 0x00000040d2df7810 */ /* 0x000fe20007f9e0ff */
[----:B------:R-:W-:Y:S01]  /*88d0*/  IMAD.MOV.U32 R3, RZ, RZ, R0 ;  /* 0x000000ffff037224 */ /* 0x000fe200078e0000 */
[----:B------:R-:W-:Y:S01]  /*88e0*/  IADD3 R225, P5, R208, 0x80, RZ ;  /* 0x00000080d0e17810 */ /* 0x000fe20007fbe0ff */
[----:B------:R-:W-:Y:S01]  /*88f0*/  IMAD.X R226, RZ, RZ, R215, P6 ;  /* 0x000000ffffe27224 */ /* 0x000fe200030e06d7 */
[----:B------:R-:W-:Y:S01]  /*8900*/  IADD3 R221, P0, R210, 0x80, RZ ;  /* 0x00000080d2dd7810 */ /* 0x000fe20007f1e0ff */
[----:B------:R-:W-:Y:S01]  /*8910*/  IMAD.X R222, RZ, RZ, R217, P4 ;  /* 0x000000ffffde7224 */ /* 0x000fe200020e06d9 */
[----:B------:R-:W-:Y:S01]  /*8920*/  IADD3.X R224, RZ, R215, RZ, P5, !PT ;  /* 0x000000d7ffe07210 */ /* 0x000fe20002ffe4ff */
[----:B------:R-:W-:Y:S01]  /*8930*/  UMOV UR18, UR13 ;  /* 0x0000000d00127c82 */ /* 0x000fe20008000000 */
[----:B------:R-:W-:Y:S01]  /*8940*/  IADD3.X R220, RZ, R217, RZ, P0, !PT ;  /* 0x000000d9ffdc7210 */ /* 0x000fe200007fe4ff */
[----:B------:R-:W-:-:S02]  /*8950*/  ULDC.64 UR6, c[0x0][0x208] ;  /* 0x0000820000067ab9 */ /* 0x000fc40000000a00 */
[----:B------:R-:W-:Y:S02]  /*8960*/  ULDC.64 UR4, c[0x0][0x1e0] ;  /* 0x0000780000047ab9 */ /* 0x000fe40000000a00 */
.L_x_180:
        /* <DEDUP_REMOVED lines=15> */
[----:B------:R-:W-:Y:S01]  /*8a60*/  @!UP3 ULEA UR19, UP0, UR6, UR19, 0x5 ;  /* 0x000000130613b291 */ /* 0x000fe2000f80283f */
[----:B------:R-:W1:Y:S03]  /*8a70*/  LDSM.16.M88.4 R8, [R205+0x6100] ;  /* 0x00610000cd08783b */ /* 0x000e660000000200 */
[----:B------:R-:W-:Y:S02]  /*8a80*/  @!P0 IADD3.X R0, R215, UR13, RZ, P6, !PT ;  /* 0x0000000dd7008c10 */ /* 0x000fe4000b7fe4ff */
[----:B------:R-:W-:Y:S02]  /*8a90*/  @!P0 LEA R22, P6, R5, c[0x0][0x1f8], 0x1 ;  /* 0x00007e0005168a11 */ /* 0x000fe400078c08ff */
[----:B------:R-:W-:Y:S01]  /*8aa0*/  @!P0 IADD3.X R2, R226, UR13, RZ, P5, !PT ;  /* 0x0000000de2028c10 */ /* 0x000fe2000affe4ff */
[----:B------:R-:W2:Y:S01]  /*8ab0*/  LDSM.16.M88.4 R16, [R205+0x6900] ;  /* 0x00690000cd10783b */ /* 0x000ea20000000200 */
[----:B------:R-:W-:Y:S02]  /*8ac0*/  @!P0 LEA R20, P5, R7, c[0x0][0x1f8], 0x1 ;  /* 0x00007e0007148a11 */ /* 0x000fe400078a08ff */
[----:B------:R-:W-:Y:S01]  /*8ad0*/  @!P0 IADD3.X R4, R224, UR13, RZ, P4, !PT ;  /* 0x0000000de0048c10 */ /* 0x000fe2000a7fe4ff */
[----:B------:R-:W-:Y:S01]  /*8ae0*/  @!UP3 ULEA.HI.X UR13, UR6, UR13, UR7, 0x5, UP0 ;  /* 0x0000000d060db291 */ /* 0x000fe200080f2c07 */
[----:B------:R-:W-:Y:S01]  /*8af0*/  @!P0 LEA R28, P4, R13, c[0x0][0x1f8], 0x1 ;  /* 0x00007e000d1c8a11 */ /* 0x000fe200078808ff */
[----:B------:R-:W-:Y:S01]  /*8b00*/  UISETP.GT.AND UP3, UPT, UR18, UR8, UPT ;  /* 0x000000081200728c */ /* 0x000fe2000bf64270 */
[----:B------:R-:W-:Y:S01]  /*8b10*/  @!P0 LEA.HI.X R23, R5, c[0x0][0x1fc], R0, 0x1, P6 ;  /* 0x00007f0005178a11 */ /* 0x000fe200030f0c00 */
[----:B------:R-:W3:Y:S01]  /*8b20*/  LDSM.16.M88.4 R24, [R205+0x7100] ;  /* 0x00710000cd18783b */ /* 0x000ee20000000200 */
[----:B------:R-:W-:Y:S02]  /*8b30*/  @!P0 LEA.HI.X R21, R7, c[0x0][0x1fc], R2, 0x1, P5 ;  /* 0x00007f0007158a11 */ /* 0x000fe400028f0c02 */
[----:B------:R-:W-:Y:S02]  /*8b40*/  @!P0 LEA.HI.X R29, R13, c[0x0][0x1fc], R4, 0x1, P4 ;  /* 0x00007f000d1d8a11 */ /* 0x000fe400020f0c04 */
[----:B------:R-:W-:Y:S02]  /*8b50*/  @!P0 IADD3 R5, P6, R208, UR19, RZ ;  /* 0x00000013d0058c10 */ /* 0x000fe4000ffde0ff */
[----:B------:R-:W-:Y:S01]  /*8b60*/  @!P0 IADD3 R7, P5, R227, UR19, RZ ;  /* 0x00000013e3078c10 */ /* 0x000fe2000ffbe0ff */
[----:B------:R-:W4:Y:S01]  /*8b70*/  LDSM.16.M88.4 R136, [R205+0x7900] ;  /* 0x00790000cd88783b */ /* 0x000f220000000200 */
[----:B------:R-:W-:Y:S02]  /*8b80*/  @!P0 IADD3 R13, P4, R225, UR19, RZ ;  /* 0x00000013e10d8c10 */ /* 0x000fe4000ff9e0ff */
[----:B------:R-:W-:Y:S02]  /*8b90*/  @!P0 IADD3.X R0, R215, UR13, RZ, P6, !PT ;  /* 0x0000000dd7008c10 */ /* 0x000fe4000b7fe4ff */
[----:B------:R-:W-:Y:S02]  /*8ba0*/  @!P0 LEA R170, P6, R5, c[0x0][0x1f8], 0x1 ;  /* 0x00007e0005aa8a11 */ /* 0x000fe400078c08ff */
[----:B------:R-:W-:Y:S01]  /*8bb0*/  @!P0 IADD3.X R2, R226, UR13, RZ, P5, !PT ;  /* 0x0000000de2028c10 */ /* 0x000fe2000affe4ff */
[----:B------:R-:W-:Y:S01]  /*8bc0*/  LDSM.16.M88.4 R140, [R202+0xc100] ;  /* 0x00c10000ca8c783b */ /* 0x000fe20000000200 */
[----:B------:R-:W-:Y:S02]  /*8bd0*/  @!P0 LEA R168, P5, R7, c[0x0][0x1f8], 0x1 ;  /* 0x00007e0007a88a11 */ /* 0x000fe400078a08ff */
[----:B------:R-:W-:Y:S01]  /*8be0*/  @!P0 IADD3.X R4, R224, UR13, RZ, P4, !PT ;  /* 0x0000000de0048c10 */ /* 0x000fe2000a7fe4ff */
[----:B------:R-:W-:Y:S01]  /*8bf0*/  UIADD3 UR13, UR18, -0x1, URZ ;  /* 0xffffffff120d7890 */ /* 0x000fe2000fffe03f */
[----:B------:R-:W-:Y:S02]  /*8c00*/  @!P0 LEA R132, P4, R13, c[0x0][0x1f8], 0x1 ;  /* 0x00007e000d848a11 */ /* 0x000fe400078808ff */
[----:B------:R-:W-:Y:S01]  /*8c10*/  @!P0 LEA.HI.X R171, R5, c[0x0][0x1fc], R0, 0x1, P6 ;  /* 0x00007f0005ab8a11 */ /* 0x000fe200030f0c00 */
[----:B------:R-:W5:Y:S01]  /*8c20*/  LDSM.16.M88.4 R144, [R204] ;  /* 0x00000000cc90783b */ /* 0x000f620000000200 */
[----:B------:R-:W-:Y:S01]  /*8c30*/  @!P0 LEA.HI.X R169, R7, c[0x0][0x1fc], R2, 0x1, P5 ;  /* 0x00007f0007a98a11 */ /* 0x000fe200028f0c02 */
[----:B------:R-:W-:Y:S01]  /*8c40*/  @UP3 UIMAD.WIDE.U32 UR22, UR13, UR4, URZ ;  /* 0x000000040d1632a5 */ /* 0x000fe2000f8e003f */
[----:B------:R-:W-:Y:S01]  /*8c50*/  @!P0 LEA.HI.X R133, R13, c[0x0][0x1fc], R4, 0x1, P4 ;  /* 0x00007f000d858a11 */ /* 0x000fe200020f0c04 */
[----:B------:R-:W-:Y:S01]  /*8c60*/  @UP3 USHF.R.S32.HI UR19, URZ, 0x1f, UR13 ;  /* 0x0000001f3f133899 */ /* 0x000fe2000801140d */
[C---:B-1----:R-:W-:Y:S01]  /*8c70*/  HMMA.16816.F32 R4, R32.reuse, R8, RZ ;  /* 0x000000082004723c */ /* 0x042fe200000018ff */
[----:B------:R-:W-:Y:S02]  /*8c80*/  @UP3 USHF.L.U32 UR20, UR22, 0x6, URZ ;  /* 0x0000000616143899 */ /* 0x000fe4000800063f */
[----:B------:R-:W1:Y:S01]  /*8c90*/  LDSM.16.M88.4 R148, [R195] ;  /* 0x00000000c394783b */ /* 0x000e620000000200 */
[----:B------:R-:W-:Y:S04]  /*8ca0*/  @UP3 UIMAD UR19, UR19, UR4, URZ ;  /* 0x00000004131332a4 */ /* 0x000fe8000f8e023f */
[C---:B------:R-:W-:Y:S01]  /*8cb0*/  HMMA.16816.F32 R8, R32.reuse, R10, RZ ;  /* 0x0000000a2008723c */ /* 0x040fe200000018ff */
[----:B------:R-:W-:Y:S02]  /*8cc0*/  @UP3 UIMAD UR19, UR13, UR5, UR19 ;  /* 0x000000050d1332a4 */ /* 0x000fe4000f8e0213 */
[----:B------:R-:W1:Y:S02]  /*8cd0*/  LDSM.16.M88.4 R152, [R194] ;  /* 0x00000000c298783b */ /* 0x000e640000000200 */
[----:B------:R-:W-:Y:S03]  /*8ce0*/  @UP3 UIADD3 UR19, UR23, UR19, URZ ;  /* 0x0000001317133290 */ /* 0x000fe6000fffe03f */
[C---:B--2---:R-:W-:Y:S01]  /*8cf0*/  HMMA.16816.F32 R12, R32.reuse, R16, RZ ;  /* 0x00000010200c723c */ /* 0x044fe200000018ff */
[----:B------:R-:W-:Y:S02]  /*8d00*/  @UP3 USHF.L.U64.HI UR19, UR22, 0x6, UR19 ;  /* 0x0000000616133899 */ /* 0x000fe40008010213 */
[----:B------:R-:W2:Y:S05]  /*8d10*/  LDSM.16.M88.4 R156, [R193] ;  /* 0x00000000c19c783b */ /* 0x000eaa0000000200 */
[C---:B------:R-:W-:Y:S03]  /*8d20*/  HMMA.16816.F32 R16, R32.reuse, R18, RZ ;  /* 0x000000122010723c */ /* 0x040fe600000018ff */
[----:B------:R-:W-:Y:S01]  /*8d30*/  @!PT LDS RZ, [RZ] ;  /* 0x00000000fffff984 */ /* 0x000fe20000000800 */
[----:B------:R-:W-:Y:S01]  /*8d40*/  @!PT LDS RZ, [RZ] ;  /* 0x00000000fffff984 */ /* 0x000fe20000000800 */
[----:B------:R-:W-:Y:S01]  /*8d50*/  @!PT LDS RZ, [RZ] ;  /* 0x00000000fffff984 */ /* 0x000fe20000000800 */
[----:B------:R3:W-:Y:S08]  /*8d60*/  @!P0 LDGSTS.E.BYPASS.LTC128B.128 [R207+0x100], [R22.64], !P3 ;  /* 0x0010000016cf8fae */ /* 0x0007f0000d901d50 */
[----:B------:R3:W-:Y:S08]  /*8d70*/  @!P0 LDGSTS.E.BYPASS.LTC128B.128 [R207+0x2100], [R20.64], !P2 ;  /* 0x0210000014cf8fae */ /* 0x0007f0000d101d50 */
[----:B------:R4:W-:Y:S08]  /*8d80*/  @!P0 LDGSTS.E.BYPASS.LTC128B.128 [R207+0x4100], [R28.64], !P1 ;  /* 0x041000001ccf8fae */ /* 0x0009f0000c901d50 */
[----:B------:R1:W-:Y:S08]  /*8d90*/  @!P0 LDGSTS.E.BYPASS.LTC128B.128 [R207+0x1100], [R170.64], !P3 ;  /* 0x01100000aacf8fae */ /* 0x0003f0000d901d50 */
[----:B------:R1:W-:Y:S01]  /*8da0*/  @!P0 LDGSTS.E.BYPASS.LTC128B.128 [R207+0x3100], [R168.64], !P2 ;  /* 0x03100000a8cf8fae */ /* 0x0003e2000d101d50 */
[C---:B---3--:R-:W-:Y:S07]  /*8db0*/  HMMA.16816.F32 R20, R32.reuse, R24, RZ ;  /* 0x000000182014723c */ /* 0x048fee00000018ff */
[----:B------:R3:W-:Y:S01]  /*8dc0*/  @!P0 LDGSTS.E.BYPASS.LTC128B.128 [R207+0x5100], [R132.64], !P1 ;  /* 0x0510000084cf8fae */ /* 0x0007e2000c901d50 */
[----:B------:R-:W-:Y:S01]  /*8dd0*/  PLOP3.LUT P0, PT, PT, PT, UP3, 0x80, 0x0 ;  /* 0x000000000000781c */ /* 0x000fe20003f0f038 */
[C---:B------:R-:W-:Y:S06]  /*8de0*/  HMMA.16816.F32 R24, R32.reuse, R26, RZ ;  /* 0x0000001a2018723c */ /* 0x040fec00000018ff */
[----:B------:R-:W-:Y:S02]  /*8df0*/  LDSM.16.M88.4 R160, [R201+0xc100] ;  /* 0x00c10000c9a0783b */ /* 0x000fe40000000200 */
[C---:B----4-:R-:W-:Y:S06]  /*8e00*/  HMMA.16816.F32 R28, R32.reuse, R136, RZ ;  /* 0x00000088201c723c */ /* 0x050fec00000018ff */
[----:B------:R-:W0:Y:S02]  /*8e10*/  LDGDEPBAR ;  /* 0x00000000000079af */ /* 0x000e240000000000 */
[----:B------:R-:W-:Y:S06]  /*8e20*/  HMMA.16816.F32 R32, R32, R138, RZ ;  /* 0x0000008a2020723c */ /* 0x000fec00000018ff */
[----:B------:R-:W4:Y:S02]  /*8e30*/  LDSM.16.M88.4 R164, [R200+0x6100] ;  /* 0x00610000c8a4783b */ /* 0x000f240000000200 */
[C---:B-----5:R-:W-:Y:S06]  /*8e40*/  HMMA.16816.F32 R4, R140.reuse, R144, R4 ;  /* 0x000000908c04723c */ /* 0x060fec0000001804 */
[----:B------:R-:W5:Y:S02]  /*8e50*/  LDSM.16.M88.4 R136, [R200+0x6900] ;  /* 0x00690000c888783b */ /* 0x000f640000000200 */
[C---:B------:R-:W-:Y:S06]  /*8e60*/  HMMA.16816.F32 R8, R140.reuse, R146, R8 ;  /* 0x000000928c08723c */ /* 0x040fec0000001808 */
[----:B-1----:R-:W1:Y:S02]  /*8e70*/  LDSM.16.M88.4 R168, [R200+0x7100] ;  /* 0x00710000c8a8783b */ /* 0x002e640000000200 */
[C---:B------:R-:W-:Y:S06]  /*8e80*/  HMMA.16816.F32 R12, R140.reuse, R148, R12 ;  /* 0x000000948c0c723c */ /* 0x040fec000000180c */
[----:B------:R-:W1:Y:S02]  /*8e90*/  LDSM.16.M88.4 R172, [R200+0x7900] ;  /* 0x00790000c8ac783b */ /* 0x000e640000000200 */
[C---:B------:R-:W-:Y:S06]  /*8ea0*/  HMMA.16816.F32 R16, R140.reuse, R150, R16 ;  /* 0x000000968c10723c */ /* 0x040fec0000001810 */
[----:B------:R-:W-:Y:S02]  /*8eb0*/  LDSM.16.M88.4 R176, [R199+0xc100] ;  /* 0x00c10000c7b0783b */ /* 0x000fe40000000200 */
[C---:B------:R-:W-:Y:S06]  /*8ec0*/  HMMA.16816.F32 R20, R140.reuse, R152, R20 ;  /* 0x000000988c14723c */ /* 0x040fec0000001814 */
[----:B------:R-:W1:Y:S02]  /*8ed0*/  LDSM.16.M88.4 R180, [R192] ;  /* 0x00000000c0b4783b */ /* 0x000e640000000200 */
[C---:B------:R-:W-:Y:S06]  /*8ee0*/  HMMA.16816.F32 R24, R140.reuse, R154, R24 ;  /* 0x0000009a8c18723c */ /* 0x040fec0000001818 */
[----:B------:R-:W-:Y:S02]  /*8ef0*/  LDSM.16.M88.4 R144, [R192+0x1000] ;  /* 0x00100000c090783b */ /* 0x000fe40000000200 */
[C---:B--2---:R-:W-:Y:S06]  /*8f00*/  HMMA.16816.F32 R28, R140.reuse, R156, R28 ;  /* 0x0000009c8c1c723c */ /* 0x044fec000000181c */
[----:B------:R-:W-:Y:S02]  /*8f10*/  LDSM.16.M88.4 R148, [R192+0x1800] ;  /* 0x00180000c094783b */ /* 0x000fe40000000200 */
[----:B------:R-:W-:Y:S06]  /*8f20*/  HMMA.16816.F32 R32, R140, R158, R32 ;  /* 0x0000009e8c20723c */ /* 0x000fec0000001820 */
[----:B------:R-:W2:Y:S02]  /*8f30*/  LDSM.16.M88.4 R140, [R192+0x800] ;  /* 0x00080000c08c783b */ /* 0x000ea40000000200 */
[C---:B----4-:R-:W-:Y:S06]  /*8f40*/  HMMA.16816.F32 R4, R160.reuse, R164, R4 ;  /* 0x000000a4a004723c */ /* 0x050fec0000001804 */
[----:B------:R-:W-:Y:S02]  /*8f50*/  LDSM.16.M88.4 R152, [R206+0x10100] ;  /* 0x01010000ce98783b */ /* 0x000fe40000000200 */
[C---:B------:R-:W-:Y:S06]  /*8f60*/  HMMA.16816.F32 R8, R160.reuse, R166, R8 ;  /* 0x000000a6a008723c */ /* 0x040fec0000001808 */
[----:B------:R-:W4:Y:S02]  /*8f70*/  LDSM.16.M88.4 R156, [R205+0x8100] ;  /* 0x00810000cd9c783b */ /* 0x000f240000000200 */
[C---:B-----5:R-:W-:Y:S06]  /*8f80*/  HMMA.16816.F32 R12, R160.reuse, R136, R12 ;  /* 0x00000088a00c723c */ /* 0x060fec000000180c */
[----:B------:R-:W-:Y:S02]  /*8f90*/  LDSM.16.M88.4 R164, [R205+0x9900] ;  /* 0x00990000cda4783b */ /* 0x000fe40000000200 */
[C---:B------:R-:W-:Y:S06]  /*8fa0*/  HMMA.16816.F32 R16, R160.reuse, R138, R16 ;  /* 0x0000008aa010723c */ /* 0x040fec0000001810 */
[----:B------:R-:W5:Y:S02]  /*8fb0*/  LDSM.16.M88.4 R136, [R205+0x8900] ;  /* 0x00890000cd88783b */ /* 0x000f640000000200 */
[C---:B-1----:R-:W-:Y:S08]  /*8fc0*/  HMMA.16816.F32 R20, R160.reuse, R168, R20 ;  /* 0x000000a8a014723c */ /* 0x042ff00000001814 */
[C---:B------:R-:W-:Y:S01]  /*8fd0*/  HMMA.16816.F32 R24, R160.reuse, R170, R24 ;  /* 0x000000aaa018723c */ /* 0x040fe20000001818 */
[----:B------:R-:W-:Y:S07]  /*8fe0*/  LDSM.16.M88.4 R168, [R202+0x10100] ;  /* 0x01010000caa8783b */ /* 0x000fee0000000200 */
[C---:B------:R-:W-:Y:S08]  /*8ff0*/  HMMA.16816.F32 R28, R160.reuse, R172, R28 ;  /* 0x000000aca01c723c */ /* 0x040ff0000000181c */
[----:B------:R-:W-:Y:S01]  /*9000*/  HMMA.16816.F32 R32, R160, R174, R32 ;  /* 0x000000aea020723c */ /* 0x000fe20000001820 */
[----:B------:R-:W1:Y:S07]  /*9010*/  LDSM.16.M88.4 R160, [R205+0x9100] ;  /* 0x00910000cda0783b */ /* 0x000e6e0000000200 */
[C---:B------:R-:W-:Y:S01]  /*9020*/  HMMA.16816.F32 R4, R176.reuse, R180, R4 ;  /* 0x000000b4b004723c */ /* 0x040fe20000001804 */
[----:B------:R-:W1:Y:S07]  /*9030*/  LDSM.16.M88.4 R172, [R191] ;  /* 0x00000000bfac783b */ /* 0x000e6e0000000200 */
[C---:B------:R-:W-:Y:S01]  /*9040*/  HMMA.16816.F32 R8, R176.reuse, R182, R8 ;  /* 0x000000b6b008723c */ /* 0x040fe20000001808 */
[----:B------:R-:W-:Y:S07]  /*9050*/  LDSM.16.M88.4 R180, [R200+0x8100] ;  /* 0x00810000c8b4783b */ /* 0x000fee0000000200 */
[C---:B--2---:R-:W-:Y:S08]  /*9060*/  HMMA.16816.F32 R12, R176.reuse, R140, R12 ;  /* 0x0000008cb00c723c */ /* 0x044ff0000000180c */
[C---:B------:R-:W-:Y:S01]  /*9070*/  HMMA.16816.F32 R16, R176.reuse, R142, R16 ;  /* 0x0000008eb010723c */ /* 0x040fe20000001810 */
[----:B------:R-:W2:Y:S07]  /*9080*/  LDSM.16.M88.4 R140, [R190] ;  /* 0x00000000be8c783b */ /* 0x000eae0000000200 */
[C---:B------:R-:W-:Y:S08]  /*9090*/  HMMA.16816.F32 R20, R176.reuse, R144, R20 ;  /* 0x00000090b014723c */ /* 0x040ff00000001814 */
[C---:B------:R-:W-:Y:S01]  /*90a0*/  HMMA.16816.F32 R24, R176.reuse, R146, R24 ;  /* 0x00000092b018723c */ /* 0x040fe20000001818 */
[----:B------:R-:W1:Y:S07]  /*90b0*/  LDSM.16.M88.4 R144, [R189] ;  /* 0x00000000bd90783b */ /* 0x000e6e0000000200 */
[C---:B------:R-:W-:Y:S08]  /*90c0*/  HMMA.16816.F32 R28, R176.reuse, R148, R28 ;  /* 0x00000094b01c723c */ /* 0x040ff0000000181c */
[----:B------:R-:W-:Y:S01]  /*90d0*/  HMMA.16816.F32 R32, R176, R150, R32 ;  /* 0x00000096b020723c */ /* 0x000fe20000001820 */
[----:B------:R-:W2:Y:S07]  /*90e0*/  LDSM.16.M88.4 R148, [R188] ;  /* 0x00000000bc94783b */ /* 0x000eae0000000200 */
[C---:B----4-:R-:W-:Y:S01]  /*90f0*/  HMMA.16816.F32 R4, R152.reuse, R156, R4 ;  /* 0x0000009c9804723c */ /* 0x050fe20000001804 */
[----:B------:R-:W4:Y:S07]  /*9100*/  LDSM.16.M88.4 R176, [R201+0x10100] ;  /* 0x01010000c9b0783b */ /* 0x000f2e0000000200 */
[C---:B------:R-:W-:Y:S01]  /*9110*/  HMMA.16816.F32 R8, R152.reuse, R158, R8 ;  /* 0x0000009e9808723c */ /* 0x040fe20000001808 */
[----:B------:R-:W-:Y:S07]  /*9120*/  LDSM.16.M88.4 R156, [R200+0x9900] ;  /* 0x00990000c89c783b */ /* 0x000fee0000000200 */
[C---:B-----5:R-:W-:Y:S08]  /*9130*/  HMMA.16816.F32 R12, R152.reuse, R136, R12 ;  /* 0x00000088980c723c */ /* 0x060ff0000000180c */
[C---:B------:R-:W-:Y:S01]  /*9140*/  HMMA.16816.F32 R16, R152.reuse, R138, R16 ;  /* 0x0000008a9810723c */ /* 0x040fe20000001810 */
[----:B------:R-:W5:Y:S07]  /*9150*/  LDSM.16.M88.4 R136, [R200+0x8900] ;  /* 0x00890000c888783b */ /* 0x000f6e0000000200 */
[C---:B-1----:R-:W-:Y:S08]  /*9160*/  HMMA.16816.F32 R20, R152.reuse, R160, R20 ;  /* 0x000000a09814723c */ /* 0x042ff00000001814 */
[C---:B------:R-:W-:Y:S01]  /*9170*/  HMMA.16816.F32 R24, R152.reuse, R162, R24 ;  /* 0x000000a29818723c */ /* 0x040fe20000001818 */
[----:B------:R-:W-:Y:S07]  /*9180*/  LDSM.16.M88.4 R160, [R199+0x10100] ;  /* 0x01010000c7a0783b */ /* 0x000fee0000000200 */
[C---:B------:R-:W-:Y:S08]  /*9190*/  HMMA.16816.F32 R28, R152.reuse, R164, R28 ;  /* 0x000000a4981c723c */ /* 0x040ff0000000181c */
[----:B------:R-:W-:Y:S01]  /*91a0*/  HMMA.16816.F32 R32, R152, R166, R32 ;  /* 0x000000a69820723c */ /* 0x000fe20000001820 */
[----:B------:R-:W1:Y:S07]  /*91b0*/  LDSM.16.M88.4 R152, [R200+0x9100] ;  /* 0x00910000c898783b */ /* 0x000e6e0000000200 */
[C---:B------:R-:W-:Y:S01]  /*91c0*/  HMMA.16816.F32 R4, R168.reuse, R172, R4 ;  /* 0x000000aca804723c */ /* 0x040fe20000001804 */
[----:B------:R-:W1:Y:S07]  /*91d0*/  LDSM.16.M88.4 R164, [R192+0x2000] ;  /* 0x00200000c0a4783b */ /* 0x000e6e0000000200 */
[C---:B------:R-:W-:Y:S01]  /*91e0*/  HMMA.16816.F32 R8, R168.reuse, R174, R8 ;  /* 0x000000aea808723c */ /* 0x040fe20000001808 */
[----:B------:R-:W-:Y:S07]  /*91f0*/  LDSM.16.M88.4 R172, [R205+0xa100] ;  /* 0x00a10000cdac783b */ /* 0x000fee0000000200 */
[C---:B--2---:R-:W-:Y:S08]  /*9200*/  HMMA.16816.F32 R12, R168.reuse, R140, R12 ;  /* 0x0000008ca80c723c */ /* 0x044ff0000000180c */
[C---:B------:R-:W-:Y:S01]  /*9210*/  HMMA.16816.F32 R16, R168.reuse, R142, R16 ;  /* 0x0000008ea810723c */ /* 0x040fe20000001810 */
[----:B------:R-:W2:Y:S07]  /*9220*/  LDSM.16.M88.4 R140, [R192+0x2800] ;  /* 0x00280000c08c783b */ /* 0x000eae0000000200 */
[C---:B------:R-:W-:Y:S08]  /*9230*/  HMMA.16816.F32 R20, R168.reuse, R144, R20 ;  /* 0x00000090a814723c */ /* 0x040ff00000001814 */
[C---:B------:R-:W-:Y:S01]  /*9240*/  HMMA.16816.F32 R24, R168.reuse, R146, R24 ;  /* 0x00000092a818723c */ /* 0x040fe20000001818 */
[----:B------:R-:W1:Y:S07]  /*9250*/  LDSM.16.M88.4 R144, [R192+0x3000] ;  /* 0x00300000c090783b */ /* 0x000e6e0000000200 */
[C---:B------:R-:W-:Y:S08]  /*9260*/  HMMA.16816.F32 R28, R168.reuse, R148, R28 ;  /* 0x00000094a81c723c */ /* 0x040ff0000000181c */
[----:B------:R-:W-:Y:S01]  /*9270*/  HMMA.16816.F32 R32, R168, R150, R32 ;  /* 0x00000096a820723c */ /* 0x000fe20000001820 */
[----:B------:R-:W2:Y:S07]  /*9280*/  LDSM.16.M88.4 R148, [R192+0x3800] ;  /* 0x00380000c094783b */ /* 0x000eae0000000200 */
[C---:B----4-:R-:W-:Y:S01]  /*9290*/  HMMA.16816.F32 R4, R176.reuse, R180, R4 ;  /* 0x000000b4b004723c */ /* 0x050fe20000001804 */
[----:B------:R-:W4:Y:S07]  /*92a0*/  LDSM.16.M88.4 R168, [R206+0x14100] ;  /* 0x01410000cea8783b */ /* 0x000f2e0000000200 */
[C---:B------:R-:W-:Y:S01]  /*92b0*/  HMMA.16816.F32 R8, R176.reuse, R182, R8 ;  /* 0x000000b6b008723c */ /* 0x040fe20000001808 */
[----:B------:R-:W-:Y:S07]  /*92c0*/  LDSM.16.M88.4 R180, [R187] ;  /* 0x00000000bbb4783b */ /* 0x000fee0000000200 */
[C---:B-----5:R-:W-:Y:S08]  /*92d0*/  HMMA.16816.F32 R12, R176.reuse, R136, R12 ;  /* 0x00000088b00c723c */ /* 0x060ff0000000180c */
[C---:B------:R-:W-:Y:S01]  /*92e0*/  HMMA.16816.F32 R16, R176.reuse, R138, R16 ;  /* 0x0000008ab010723c */ /* 0x040fe20000001810 */
[----:B------:R-:W5:Y:S07]  /*92f0*/  LDSM.16.M88.4 R136, [R205+0xa900] ;  /* 0x00a90000cd88783b */ /* 0x000f6e0000000200 */
[C---:B-1----:R-:W-:Y:S08]  /*9300*/  HMMA.16816.F32 R20, R176.reuse, R152, R20 ;  /* 0x00000098b014723c */ /* 0x042ff00000001814 */
[C---:B------:R-:W-:Y:S01]  /*9310*/  HMMA.16816.F32 R24, R176.reuse, R154, R24 ;  /* 0x0000009ab018723c */ /* 0x040fe20000001818 */
[----:B------:R-:W1:Y:S07]  /*9320*/  LDSM.16.M88.4 R152, [R205+0xb100] ;  /* 0x00b10000cd98783b */ /* 0x000e6e0000000200 */
        /* <DEDUP_REMOVED lines=31> */
[C---:B------:R-:W-:Y:S08]  /*9520*/  HMMA.16816.F32 R8, R176.reuse, R182, R8 ;  /* 0x000000b6b008723c */ /* 0x040ff00000001808 */
[C---:B--2---:R-:W-:Y:S08]  /*9530*/  HMMA.16816.F32 R12, R176.reuse, R140, R12 ;  /* 0x0000008cb00c723c */ /* 0x044ff0000000180c */
[C---:B------:R-:W-:Y:S08]  /*9540*/  HMMA.16816.F32 R16, R176.reuse, R142, R16 ;  /* 0x0000008eb010723c */ /* 0x040ff00000001810 */
[C---:B------:R-:W-:Y:S08]  /*9550*/  HMMA.16816.F32 R20, R176.reuse, R144, R20 ;  /* 0x00000090b014723c */ /* 0x040ff00000001814 */
[C---:B------:R-:W-:Y:S08]  /*9560*/  HMMA.16816.F32 R24, R176.reuse, R146, R24 ;  /* 0x00000092b018723c */ /* 0x040ff00000001818 */
[C---:B------:R-:W-:Y:S08]  /*9570*/  HMMA.16816.F32 R28, R176.reuse, R148, R28 ;  /* 0x00000094b01c723c */ /* 0x040ff0000000181c */
[----:B------:R-:W-:Y:S08]  /*9580*/  HMMA.16816.F32 R32, R176, R150, R32 ;  /* 0x00000096b020723c */ /* 0x000ff00000001820 */
[C---:B----4-:R-:W-:Y:S08]  /*9590*/  HMMA.16816.F32 R4, R160.reuse, R164, R4 ;  /* 0x000000a4a004723c */ /* 0x050ff00000001804 */
[C---:B------:R-:W-:Y:S08]  /*95a0*/  HMMA.16816.F32 R8, R160.reuse, R166, R8 ;  /* 0x000000a6a008723c */ /* 0x040ff00000001808 */
[C---:B-----5:R-:W-:Y:S08]  /*95b0*/  HMMA.16816.F32 R12, R160.reuse, R136, R12 ;  /* 0x00000088a00c723c */ /* 0x060ff0000000180c */
[C---:B------:R-:W-:Y:S01]  /*95c0*/  HMMA.16816.F32 R16, R160.reuse, R138, R16 ;  /* 0x0000008aa010723c */ /* 0x040fe20000001810 */
[----:B------:R-:W2:Y:S07]  /*95d0*/  LDSM.16.M88.4 R136, [R192+0x4800] ;  /* 0x00480000c088783b */ /* 0x000eae0000000200 */
[C---:B-1----:R-:W-:Y:S08]  /*95e0*/  HMMA.16816.F32 R20, R160.reuse, R152, R20 ;  /* 0x00000098a014723c */ /* 0x042ff00000001814 */
[C---:B------:R-:W-:Y:S08]  /*95f0*/  HMMA.16816.F32 R24, R160.reuse, R154, R24 ;  /* 0x0000009aa018723c */ /* 0x040ff00000001818 */
[C---:B------:R-:W-:Y:S08]  /*9600*/  HMMA.16816.F32 R28, R160.reuse, R156, R28 ;  /* 0x0000009ca01c723c */ /* 0x040ff0000000181c */
[----:B------:R-:W-:Y:S08]  /*9610*/  HMMA.16816.F32 R32, R160, R158, R32 ;  /* 0x0000009ea020723c */ /* 0x000ff00000001820 */
[C---:B------:R-:W-:Y:S08]  /*9620*/  HMMA.16816.F32 R4, R168.reuse, R172, R4 ;  /* 0x000000aca804723c */ /* 0x040ff00000001804 */
[C---:B------:R-:W-:Y:S08]  /*9630*/  HMMA.16816.F32 R8, R168.reuse, R174, R8 ;  /* 0x000000aea808723c */ /* 0x040ff00000001808 */
[C---:B--2---:R-:W-:Y:S08]  /*9640*/  HMMA.16816.F32 R12, R168.reuse, R136, R12 ;  /* 0x00000088a80c723c */ /* 0x044ff0000000180c */
[C---:B------:R-:W-:Y:S04]  /*9650*/  HMMA.16816.F32 R16, R168.reuse, R138, R16 ;  /* 0x0000008aa810723c */ /* 0x040fe80000001810 */
[----:B------:R-:W-:Y:S02]  /*9660*/  FMUL.FTZ R230, R4, c[0x0][0x320] ;  /* 0x0000c80004e67a20 */ /* 0x000fe40000410000 */
[----:B------:R-:W-:Y:S02]  /*9670*/  FMUL.FTZ R172, R5, c[0x0][0x320] ;  /* 0x0000c80005ac7a20 */ /* 0x000fe40000410000 */
[----:B------:R-:W-:Y:S02]  /*9680*/  FMUL.FTZ R9, R9, c[0x0][0x320] ;  /* 0x0000c80009097a20 */ /* 0x000fe40000410000 */
[----:B------:R-:W1:Y:S02]  /*9690*/  MUFU.TANH R230, R230 ;  /* 0x000000e600e67308 */ /* 0x000e640000002400 */
[----:B------:R-:W-:Y:S02]  /*96a0*/  FMUL.FTZ R10, R10, c[0x0][0x320] ;  /* 0x0000c8000a0a7a20 */ /* 0x000fe40000410000 */
[----:B------:R-:W-:Y:S02]  /*96b0*/  FMUL.FTZ R11, R11, c[0x0][0x320] ;  /* 0x0000c8000b0b7a20 */ /* 0x000fe40000410000 */
[----:B------:R-:W-:Y:S02]  /*96c0*/  FMUL.FTZ R174, R6, c[0x0][0x320] ;  /* 0x0000c80006ae7a20 */ /* 0x000fe40000410000 */
[----:B------:R-:W-:Y:S02]  /*96d0*/  FMUL.FTZ R228, R7, c[0x0][0x320] ;  /* 0x0000c80007e47a20 */ /* 0x000fe40000410000 */
[----:B------:R-:W-:Y:S01]  /*96e0*/  MUFU.TANH R238, R9 ;  /* 0x0000000900ee7308 */ /* 0x000fe20000002400 */
[----:B------:R-:W2:Y:S01]  /*96f0*/  LDSM.16.M88.4 R4, [R192+0x5000] ;  /* 0x00500000c004783b */ /* 0x000ea20000000200 */
[----:B------:R-:W-:Y:S02]  /*9700*/  FMUL.FTZ R234, R8, c[0x0][0x320] ;  /* 0x0000c80008ea7a20 */ /* 0x000fe40000410000 */
[----:B------:R-:W-:Y:S02]  /*9710*/  FMUL.FTZ R182, R12, c[0x0][0x320] ;  /* 0x0000c8000cb67a20 */ /* 0x000fe40000410000 */
[----:B------:R-:W-:Y:S02]  /*9720*/  FMUL.FTZ R13, R13, c[0x0][0x320] ;  /* 0x0000c8000d0d7a20 */ /* 0x000fe40000410000 */
[----:B------:R-:W-:Y:S02]  /*9730*/  FMUL.FTZ R14, R14, c[0x0][0x320] ;  /* 0x0000c8000e0e7a20 */ /* 0x000fe40000410000 */
[----:B------:R-:W-:Y:S01]  /*9740*/  MUFU.TANH R236, R10 ;  /* 0x0000000a00ec7308 */ /* 0x000fe20000002400 */
[----:B------:R-:W-:Y:S02]  /*9750*/  FMUL.FTZ R15, R15, c[0x0][0x320] ;  /* 0x0000c8000f0f7a20 */ /* 0x000fe40000410000 */
[----:B------:R-:W-:Y:S02]  /*9760*/  FMUL.FTZ R16, R16, c[0x0][0x320] ;  /* 0x0000c80010107a20 */ /* 0x000fe40000410000 */
[----:B------:R-:W-:Y:S02]  /*9770*/  FMUL.FTZ R17, R17, c[0x0][0x320] ;  /* 0x0000c80011117a20 */ /* 0x000fe40000410000 */
[----:B------:R-:W-:Y:S02]  /*9780*/  FMUL.FTZ R18, R18, c[0x0][0x320] ;  /* 0x0000c80012127a20 */ /* 0x000fe40000410000 */
[----:B------:R-:W-:Y:S01]  /*9790*/  FMUL.FTZ R19, R19, c[0x0][0x320] ;  /* 0x0000c80013137a20 */ /* 0x000fe20000410000 */
[----:B------:R4:W-:Y:S10]  /*97a0*/  MUFU.TANH R232, R11 ;  /* 0x0000000b00e87308 */ /* 0x0009f40000002400 */
[----:B------:R-:W-:Y:S10]  /*97b0*/  MUFU.TANH R176, R13 ;  /* 0x0000000d00b07308 */ /* 0x000ff40000002400 */
[----:B------:R-:W-:Y:S01]  /*97c0*/  MUFU.TANH R142, R14 ;  /* 0x0000000e008e7308 */ /* 0x000fe20000002400 */
[C---:B--2---:R-:W-:Y:S01]  /*97d0*/  HMMA.16816.F32 R20, R168.reuse, R4, R20 ;  /* 0x00000004a814723c */ /* 0x044fe20000001814 */
[----:B----4-:R-:W2:Y:S01]  /*97e0*/  LDSM.16.M88.4 R8, [R192+0x5800] ;  /* 0x00580000c008783b */ /* 0x010ea20000000200 */
[----:B------:R-:W-:Y:S06]  /*97f0*/  DEPBAR.LE SB0, 0x0 ;  /* 0x000080000000791a */ /* 0x000fec0000000000 */
[C---:B------:R-:W-:Y:S01]  /*9800*/  HMMA.16816.F32 R24, R168.reuse, R6, R24 ;  /* 0x00000006a818723c */ /* 0x040fe20000001818 */
[----:B------:R-:W4:Y:S01]  /*9810*/  MUFU.TANH R172, R172 ;  /* 0x000000ac00ac7308 */ /* 0x000f220000002400 */
[----:B------:R-:W-:Y:S03]  /*9820*/  BAR.SYNC.DEFER_BLOCKING 0x0 ;  /* 0x0000000000007b1d */ /* 0x000fe60000010000 */
[----:B-1----:R-:W-:Y:S11]  /*9830*/  FMNMX.FTZ R5, R230, R3, !PT ;  /* 0x00000003e6057209 */ /* 0x002ff60007810000 */
[----:B------:R-:W-:Y:S02]  /*9840*/  FMUL.FTZ R20, R20, c[0x0][0x320] ;  /* 0x0000c80014147a20 */ /* 0x000fe40000410000 */
[----:B------:R-:W-:Y:S02]  /*9850*/  FMUL.FTZ R21, R21, c[0x0][0x320] ;  /* 0x0000c80015157a20 */ /* 0x000fe40000410000 */
[----:B------:R-:W-:Y:S02]  /*9860*/  FMUL.FTZ R22, R22, c[0x0][0x320] ;  /* 0x0000c80016167a20 */ /* 0x000fe40000410000 */
[----:B------:R-:W-:Y:S02]  /*9870*/  FMUL.FTZ R23, R23, c[0x0][0x320] ;  /* 0x0000c80017177a20 */ /* 0x000fe40000410000 */
[----:B------:R-:W-:Y:S01]  /*9880*/  FMUL.FTZ R24, R24, c[0x0][0x320] ;  /* 0x0000c80018187a20 */ /* 0x000fe20000410000 */
[----:B----4-:R-:W-:Y:S01]  /*9890*/  FMNMX.FTZ R5, R172, R5, !PT ;  /* 0x00000005ac057209 */ /* 0x010fe20007810000 */
[----:B------:R-:W-:Y:S01]  /*98a0*/  FMUL.FTZ R25, R25, c[0x0][0x320] ;  /* 0x0000c80019197a20 */ /* 0x000fe20000410000 */
[----:B------:R-:W1:Y:S01]  /*98b0*/  MUFU.TANH R174, R174 ;  /* 0x000000ae00ae7308 */ /* 0x000e620000002400 */
[----:B------:R-:W-:Y:S02]  /*98c0*/  FMUL.FTZ R26, R26, c[0x0][0x320] ;  /* 0x0000c8001a1a7a20 */ /* 0x000fe40000410000 */
[----:B------:R-:W-:Y:S01]  /*98d0*/  FMUL.FTZ R27, R27, c[0x0][0x320] ;  /* 0x0000c8001b1b7a20 */ /* 0x000fe20000410000 */
[C---:B--2---:R-:W-:Y:S06]  /*98e0*/  HMMA.16816.F32 R28, R168.reuse, R8, R28 ;  /* 0x00000008a81c723c */ /* 0x044fec000000181c */
[----:B------:R-:W2:Y:S02]  /*98f0*/  MUFU.TANH R228, R228 ;  /* 0x000000e400e47308 */ /* 0x000ea40000002400 */
[----:B------:R-:W-:Y:S08]  /*9900*/  HMMA.16816.F32 R32, R168, R10, R32 ;  /* 0x0000000aa820723c */ /* 0x000ff00000001820 */
[----:B------:R-:W4:Y:S01]  /*9910*/  MUFU.TANH R234, R234 ;  /* 0x000000ea00ea7308 */ /* 0x000f220000002400 */
[----:B-1----:R-:W-:Y:S09]  /*9920*/  FMNMX.FTZ R9, R174, R135, !PT ;  /* 0x00000087ae097209 */ /* 0x002ff20007810000 */
[----:B------:R-:W1:Y:S01]  /*9930*/  MUFU.TANH R182, R182 ;  /* 0x000000b600b67308 */ /* 0x000e620000002400 */
[----:B------:R-:W-:Y:S01]  /*9940*/  FMUL.FTZ R28, R28, c[0x0][0x320] ;  /* 0x0000c8001c1c7a20 */ /* 0x000fe20000410000 */
[----:B--2---:R-:W-:Y:S01]  /*9950*/  FMNMX.FTZ R9, R228, R9, !PT ;  /* 0x00000009e4097209 */ /* 0x004fe20007810000 */
[----:B------:R-:W-:Y:S02]  /*9960*/  FMUL.FTZ R30, R30, c[0x0][0x320] ;  /* 0x0000c8001e1e7a20 */ /* 0x000fe40000410000 */
[----:B------:R-:W-:Y:S01]  /*9970*/  FMUL.FTZ R29, R29, c[0x0][0x320] ;  /* 0x0000c8001d1d7a20 */ /* 0x000fe20000410000 */
[----:B------:R-:W-:Y:S01]  /*9980*/  FMNMX.FTZ R9, R236, R9, !PT ;  /* 0x00000009ec097209 */ /* 0x000fe20007810000 */
[----:B------:R-:W-:Y:S03]  /*9990*/  FMUL.FTZ R31, R31, c[0x0][0x320] ;  /* 0x0000c8001f1f7a20 */ /* 0x000fe60000410000 */
[----:B------:R-:W2:Y:S01]  /*99a0*/  MUFU.TANH R140, R15 ;  /* 0x0000000f008c7308 */ /* 0x000ea20000002400 */
[----:B------:R-:W-:Y:S01]  /*99b0*/  FMUL.FTZ R32, R32, c[0x0][0x320] ;  /* 0x0000c80020207a20 */ /* 0x000fe20000410000 */
[----:B------:R-:W-:Y:S01]  /*99c0*/  FMNMX.FTZ R9, R232, R9, !PT ;  /* 0x00000009e8097209 */ /* 0x000fe20007810000 */
[----:B------:R-:W-:Y:S01]  /*99d0*/  FMUL.FTZ R33, R33, c[0x0][0x320] ;  /* 0x0000c80021217a20 */ /* 0x000fe20000410000 */
[----:B----4-:R-:W-:Y:S01]  /*99e0*/  FMNMX.FTZ R5, R234, R5, !PT ;  /* 0x00000005ea057209 */ /* 0x010fe20007810000 */
[----:B------:R-:W-:Y:S01]  /*99f0*/  FMUL.FTZ R34, R34, c[0x0][0x320] ;  /* 0x0000c80022227a20 */ /* 0x000fe20000410000 */
[----:B------:R-:W-:Y:S01]  /*9a00*/  FMNMX.FTZ R9, R142, R9, !PT ;  /* 0x000000098e097209 */ /* 0x000fe20007810000 */
[----:B------:R-:W-:Y:S01]  /*9a10*/  FMUL.FTZ R35, R35, c[0x0][0x320] ;  /* 0x0000c80023237a20 */ /* 0x000fe20000410000 */
[----:B------:R-:W-:Y:S02]  /*9a20*/  FMNMX.FTZ R5, R238, R5, !PT ;  /* 0x00000005ee057209 */ /* 0x000fe40007810000 */
[----:B------:R-:W4:Y:S02]  /*9a30*/  MUFU.TANH R180, R16 ;  /* 0x0000001000b47308 */ /* 0x000f240000002400 */
[----:B-1----:R-:W-:Y:S04]  /*9a40*/  FMNMX.FTZ R5, R182, R5, !PT ;  /* 0x00000005b6057209 */ /* 0x002fe80007810000 */
[----:B------:R-:W-:Y:S04]  /*9a50*/  FMNMX.FTZ R5, R176, R5, !PT ;  /* 0x00000005b0057209 */ /* 0x000fe80007810000 */
[----:B------:R-:W1:Y:S01]  /*9a60*/  MUFU.TANH R138, R18 ;  /* 0x00000012008a7308 */ /* 0x000e620000002400 */
[----:B--2---:R-:W-:Y:S09]  /*9a70*/  FMNMX.FTZ R9, R140, R9, !PT ;  /* 0x000000098c097209 */ /* 0x004ff20007810000 */
[----:B------:R-:W2:Y:S01]  /*9a80*/  MUFU.TANH R178, R17 ;  /* 0x0000001100b27308 */ /* 0x000ea20000002400 */
[----:B----4-:R-:W-:Y:S09]  /*9a90*/  FMNMX.FTZ R5, R180, R5, !PT ;  /* 0x00000005b4057209 */ /* 0x010ff20007810000 */
[----:B------:R-:W4:Y:S01]  /*9aa0*/  MUFU.TANH R136, R19 ;  /* 0x0000001300887308 */ /* 0x000f220000002400 */
[----:B-1----:R-:W-:Y:S09]  /*9ab0*/  FMNMX.FTZ R9, R138, R9, !PT ;  /* 0x000000098a097209 */ /* 0x002ff20007810000 */
        /* <DEDUP_REMOVED lines=30> */
[----:B---3--:R-:W1:Y:S01]  /*9ca0*/  MUFU.TANH R133, R35 ;  /* 0x0000002300857308 */ /* 0x008e620000002400 */
[----:B--2---:R-:W-:Y:S02]  /*9cb0*/  FMNMX.FTZ R4, R147, R0, !PT ;  /* 0x0000000093047209 */ /* 0x004fe40007810000 */
[----:B----4-:R-:W-:Y:S03]  /*9cc0*/  FMNMX.FTZ R0, R134, R9, !PT ;  /* 0x0000000986007209 */ /* 0x010fe60007810000 */
[----:B------:R-:W2:Y:S01]  /*9cd0*/  SHFL.BFLY PT, R9, R4, 0x2, 0x1f ;  /* 0x0c401f0004097f89 */ /* 0x000ea200000e0000 */
[----:B-1----:R-:W-:Y:S07]  /*9ce0*/  FMNMX.FTZ R7, R133, R0, !PT ;  /* 0x0000000085077209 */ /* 0x002fee0007810000 */
[----:B------:R-:W1:Y:S01]  /*9cf0*/  SHFL.BFLY PT, R0, R7, 0x2, 0x1f ;  /* 0x0c401f0007007f89 */ /* 0x000e6200000e0000 */
[----:B--2---:R-:W-:Y:S07]  /*9d00*/  FMNMX.FTZ R11, R4, R9, !PT ;  /* 0x00000009040b7209 */ /* 0x004fee0007810000 */
[----:B------:R-:W2:Y:S01]  /*9d10*/  SHFL.BFLY PT, R2, R11, 0x1, 0x1f ;  /* 0x0c201f000b027f89 */ /* 0x000ea200000e0000 */
[----:B-1----:R-:W-:Y:S07]  /*9d20*/  FMNMX.FTZ R5, R7, R0, !PT ;  /* 0x0000000007057209 */ /* 0x002fee0007810000 */
[----:B------:R-:W1:Y:S01]  /*9d30*/  SHFL.BFLY PT, R132, R5, 0x1, 0x1f ;  /* 0x0c201f0005847f89 */ /* 0x000e6200000e0000 */
[----:B--2---:R-:W-:Y:S05]  /*9d40*/  FMNMX.FTZ R0, R11, R2, !PT ;  /* 0x000000020b007209 */ /* 0x004fea0007810000 */
[C---:B------:R-:W-:Y:S02]  /*9d50*/  FADD.FTZ R2, -R0.reuse, R3 ;  /* 0x0000000300027221 */ /* 0x040fe40000010100 */
[----:B------:R-:W-:Y:S02]  /*9d60*/  FMUL.FTZ R151, R0, c[0x0][0x2d0] ;  /* 0x0000b40000977a20 */ /* 0x000fe40000410000 */
[----:B------:R-:W-:Y:S02]  /*9d70*/  FMUL.FTZ R3, R2, c[0x0][0x2d0] ;  /* 0x0000b40002037a20 */ /* 0x000fe40000410000 */
[--C-:B------:R-:W-:Y:S01]  /*9d80*/  FFMA.FTZ R173, R230, c[0x0][0x2d0], -R151.reuse ;  /* 0x0000b400e6ad7a23 */ /* 0x100fe20000010897 */
[----:B-1----:R-:W-:Y:S01]  /*9d90*/  FMNMX.FTZ R132, R5, R132, !PT ;  /* 0x0000008405847209 */ /* 0x002fe20007810000 */
[--C-:B------:R-:W-:Y:S01]  /*9da0*/  FFMA.FTZ R172, R172, c[0x0][0x2d0], -R151.reuse ;  /* 0x0000b400acac7a23 */ /* 0x100fe20000010897 */
[----:B------:R-:W-:Y:S01]  /*9db0*/  @P0 IADD3 R5, P5, R223, UR20, RZ ;  /* 0x00000014df050c10 */ /* 0x000fe2000ffbe0ff */
[----:B------:R-:W-:Y:S01]  /*9dc0*/  FFMA.FTZ R171, R234, c[0x0][0x2d0], -R151 ;  /* 0x0000b400eaab7a23 */ /* 0x000fe20000010897 */
[----:B------:R-:W1:Y:S01]  /*9dd0*/  MUFU.EX2 R3, R3 ;  /* 0x0000000300037308 */ /* 0x000e620000000800 */
[----:B------:R-:W-:Y:S01]  /*9de0*/  FADD.FTZ R4, -R132, R135 ;  /* 0x0000008784047221 */ /* 0x000fe20000010100 */
[----:B------:R-:W-:Y:S01]  /*9df0*/  @P0 IADD3.X R6, R222, UR19, RZ, P5, !PT ;  /* 0x00000013de060c10 */ /* 0x000fe2000affe4ff */
[----:B------:R-:W-:Y:S02]  /*9e00*/  FMUL.FTZ R145, R132, c[0x0][0x2d0] ;  /* 0x0000b40084917a20 */ /* 0x000fe40000410000 */
[----:B------:R-:W-:Y:S01]  /*9e10*/  FMUL.FTZ R2, R4, c[0x0][0x2d0] ;  /* 0x0000b40004027a20 */ /* 0x000fe20000410000 */
[----:B------:R-:W-:Y:S01]  /*9e20*/  @P0 IADD3 R4, P4, R210, UR20, RZ ;  /* 0x00000014d2040c10 */ /* 0x000fe2000ff9e0ff */
[----:B------:R-:W-:Y:S02]  /*9e30*/  FFMA.FTZ R170, R238, c[0x0][0x2d0], -R151 ;  /* 0x0000b400eeaa7a23 */ /* 0x000fe40000010897 */
[--C-:B------:R-:W-:Y:S01]  /*9e40*/  FFMA.FTZ R174, R174, c[0x0][0x2d0], -R145.reuse ;  /* 0x0000b400aeae7a23 */ /* 0x100fe20000010891 */
[----:B------:R-:W-:Y:S01]  /*9e50*/  @P0 LEA R10, P6, R4, c[0x0][0x1c8], 0x1 ;  /* 0x00007200040a0a11 */ /* 0x000fe200078c08ff */
[--C-:B------:R-:W-:Y:S01]  /*9e60*/  FFMA.FTZ R169, R228, c[0x0][0x2d0], -R145.reuse ;  /* 0x0000b400e4a97a23 */ /* 0x100fe20000010891 */
[----:B------:R-:W-:Y:S01]  /*9e70*/  @P0 IADD3.X R7, R217, UR19, RZ, P4, !PT ;  /* 0x00000013d9070c10 */ /* 0x000fe2000a7fe4ff */
[--C-:B------:R-:W-:Y:S01]  /*9e80*/  FFMA.FTZ R168, R236, c[0x0][0x2d0], -R145.reuse ;  /* 0x0000b400eca87a23 */ /* 0x100fe20000010891 */
[C---:B------:R-:W-:Y:S01]  /*9e90*/  @P0 LEA R18, P4, R5.reuse, c[0x0][0x1c8], 0x1 ;  /* 0x0000720005120a11 */ /* 0x040fe200078808ff */
[----:B------:R-:W-:Y:S01]  /*9ea0*/  FFMA.FTZ R135, R232, c[0x0][0x2d0], -R145 ;  /* 0x0000b400e8877a23 */ /* 0x000fe20000010891 */
[----:B------:R-:W-:Y:S01]  /*9eb0*/  @P0 LEA.HI.X R11, R4, c[0x0][0x1cc], R7, 0x1, P6 ;  /* 0x00007300040b0a11 */ /* 0x000fe200030f0c07 */
[----:B------:R-:W2:Y:S01]  /*9ec0*/  MUFU.EX2 R2, R2 ;  /* 0x0000000200027308 */ /* 0x000ea20000000800 */
[----:B------:R-:W-:Y:S01]  /*9ed0*/  @P0 LEA.HI.X R19, R5, c[0x0][0x1cc], R6, 0x1, P4 ;  /* 0x0000730005130a11 */ /* 0x000fe200020f0c06 */
[--C-:B------:R-:W-:Y:S01]  /*9ee0*/  FFMA.FTZ R179, R142, c[0x0][0x2d0], -R145.reuse ;  /* 0x0000b4008eb37a23 */ /* 0x100fe20000010891 */
[----:B------:R-:W-:Y:S01]  /*9ef0*/  @P0 IADD3 R4, P5, R221, UR20, RZ ;  /* 0x00000014dd040c10 */ /* 0x000fe2000ffbe0ff */
[----:B------:R3:W-:Y:S01]  /*9f00*/  @P0 LDGSTS.E.BYPASS.LTC128B.128 [R207+0x6100], [R10.64], !P3 ;  /* 0x061000000acf0fae */ /* 0x0007e2000d901d50 */
[----:B------:R-:W-:Y:S01]  /*9f10*/  @UP3 UIADD3 UR20, UP0, UR12, UR20, URZ ;  /* 0x000000140c143290 */ /* 0x000fe2000ff1e03f */
[----:B------:R-:W-:Y:S01]  /*9f20*/  FFMA.FTZ R181, R138, c[0x0][0x2d0], -R145 ;  /* 0x0000b4008ab57a23 */ /* 0x000fe20000010891 */
[----:B------:R-:W-:Y:S01]  /*9f30*/  @P0 LEA R16, P4, R4, c[0x0][0x1c8], 0x1 ;  /* 0x0000720004100a11 */ /* 0x000fe200078808ff */
[C---:B-1----:R-:W-:Y:S01]  /*9f40*/  FMUL.FTZ R32, R3.reuse, R100 ;  /* 0x0000006403207220 */ /* 0x042fe20000410000 */
[----:B------:R-:W-:Y:S01]  /*9f50*/  @P0 IADD3.X R5, R220, UR19, RZ, P5, !PT ;  /* 0x00000013dc050c10 */ /* 0x000fe2000affe4ff */
[----:B------:R-:W-:Y:S01]  /*9f60*/  @UP3 UIADD3.X UR19, UR11, UR19, URZ, UP0, !UPT ;  /* 0x000000130b133290 */ /* 0x000fe200087fe43f */
[----:B------:R-:W-:Y:S01]  /*9f70*/  MUFU.EX2 R173, R173 ;  /* 0x000000ad00ad7308 */ /* 0x000fe20000000800 */
[----:B------:R1:W-:Y:S01]  /*9f80*/  @P0 LDGSTS.E.BYPASS.LTC128B.128 [R207+0x8100], [R18.64], !P2 ;  /* 0x0810000012cf0fae */ /* 0x0003e2000d101d50 */
[----:B------:R-:W-:Y:S01]  /*9f90*/  @P0 LEA.HI.X R17, R4, c[0x0][0x1cc], R5, 0x1, P4 ;  /* 0x0000730004110a11 */ /* 0x000fe200020f0c05 */
[----:B------:R-:W-:Y:S01]  /*9fa0*/  FMUL.FTZ R33, R3, R101 ;  /* 0x0000006503217220 */ /* 0x000fe20000410000 */
[----:B------:R-:W-:Y:S01]  /*9fb0*/  @P0 IADD3 R4, P6, R210, UR20, RZ ;  /* 0x00000014d2040c10 */ /* 0x000fe2000ffde0ff */
[--C-:B------:R-:W-:Y:S01]  /*9fc0*/  FFMA.FTZ R183, R166, c[0x0][0x2d0], -R151.reuse ;  /* 0x0000b400a6b77a23 */ /* 0x100fe20000010897 */
[----:B------:R-:W-:Y:S01]  /*9fd0*/  @P0 IADD3 R5, P5, R223, UR20, RZ ;  /* 0x00000014df050c10 */ /* 0x000fe2000ffbe0ff */
[----:B------:R-:W-:Y:S01]  /*9fe0*/  FFMA.FTZ R228, R162, c[0x0][0x2d0], -R151 ;  /* 0x0000b400a2e47a23 */ /* 0x000fe20000010897 */
[----:B------:R-:W-:Y:S01]  /*9ff0*/  @P0 IADD3.X R7, R217, UR19, RZ, P6, !PT ;  /* 0x00000013d9070c10 */ /* 0x000fe2000b7fe4ff */
[----:B------:R4:W-:Y:S01]  /*a000*/  @P0 LDGSTS.E.BYPASS.LTC128B.128 [R207+0xa100], [R16.64], !P1 ;  /* 0x0a10000010cf0fae */ /* 0x0009e2000c901d50 */
[----:B------:R-:W-:Y:S01]  /*a010*/  @P0 LEA R28, P6, R4, c[0x0][0x1c8], 0x1 ;  /* 0x00007200041c0a11 */ /* 0x000fe200078c08ff */
[----:B------:R-:W5:Y:S01]  /*a020*/  MUFU.EX2 R172, R172 ;  /* 0x000000ac00ac7308 */ /* 0x000f620000000800 */
[----:B------:R-:W-:Y:S01]  /*a030*/  @P0 IADD3.X R8, R222, UR19, RZ, P5, !PT ;  /* 0x00000013de080c10 */ /* 0x000fe2000affe4ff */
[----:B--2---:R-:W-:Y:S01]  /*a040*/  FMUL.FTZ R34, R2, R102 ;  /* 0x0000006602227220 */ /* 0x004fe20000410000 */
[----:B------:R-:W-:Y:S01]  /*a050*/  @P0 LEA.HI.X R29, R4, c[0x0][0x1cc], R7, 0x1, P6 ;  /* 0x00007300041d0a11 */ /* 0x000fe200030f0c07 */
[----:B------:R-:W-:Y:S01]  /*a060*/  FMUL.FTZ R4, R3, R128 ;  /* 0x0000008003047220 */ /* 0x000fe20000410000 */
[----:B------:R-:W-:Y:S01]  /*a070*/  @P0 LEA R26, P5, R5, c[0x0][0x1c8], 0x1 ;  /* 0x00007200051a0a11 */ /* 0x000fe200078a08ff */
[----:B------:R-:W-:Y:S01]  /*a080*/  FMUL.FTZ R7, R2, R131 ;  /* 0x0000008302077220 */ /* 0x000fe20000410000 */
[----:B------:R-:W-:Y:S01]  /*a090*/  @P0 IADD3 R6, P4, R221, UR20, RZ ;  /* 0x00000014dd060c10 */ /* 0x000fe2000ff9e0ff */
[----:B------:R2:W-:Y:S01]  /*a0a0*/  @P0 LDGSTS.E.BYPASS.LTC128B.128 [R207+0x7100], [R28.64], !P3 ;  /* 0x071000001ccf0fae */ /* 0x0005e2000d901d50 */
[----:B------:R-:W-:Y:S01]  /*a0b0*/  @P0 LEA.HI.X R27, R5, c[0x0][0x1cc], R8, 0x1, P5 ;  /* 0x00007300051b0a11 */ /* 0x000fe200028f0c08 */
[----:B------:R-:W-:Y:S01]  /*a0c0*/  MUFU.EX2 R171, R171 ;  /* 0x000000ab00ab7308 */ /* 0x000fe20000000800 */
[----:B------:R-:W-:Y:S01]  /*a0d0*/  @P0 IADD3.X R9, R220, UR19, RZ, P4, !PT ;  /* 0x00000013dc090c10 */ /* 0x000fe2000a7fe4ff */
[C---:B------:R-:W-:Y:S01]  /*a0e0*/  FMUL.FTZ R5, R3.reuse, R129 ;  /* 0x0000008103057220 */ /* 0x040fe20000410000 */
[C---:B------:R-:W-:Y:S01]  /*a0f0*/  @P0 LEA R24, P4, R6.reuse, c[0x0][0x1c8], 0x1 ;  /* 0x0000720006180a11 */ /* 0x040fe200078808ff */
[C---:B------:R-:W-:Y:S01]  /*a100*/  FMUL.FTZ R8, R3.reuse, R124 ;  /* 0x0000007c03087220 */ /* 0x040fe20000410000 */
[----:B------:R-:W-:Y:S01]  /*a110*/  UISETP.GT.AND UP0, UPT, UR18, UR15, UPT ;  /* 0x0000000f1200728c */ /* 0x000fe2000bf04270 */
[----:B------:R2:W-:Y:S01]  /*a120*/  @P0 LDGSTS.E.BYPASS.LTC128B.128 [R207+0x9100], [R26.64], !P2 ;  /* 0x091000001acf0fae */ /* 0x0005e2000d101d50 */
[----:B------:R-:W-:Y:S01]  /*a130*/  @P0 LEA.HI.X R25, R6, c[0x0][0x1cc], R9, 0x1, P4 ;  /* 0x0000730006190a11 */ /* 0x000fe200020f0c09 */
[C---:B------:R-:W-:Y:S01]  /*a140*/  FMUL.FTZ R6, R2.reuse, R130 ;  /* 0x0000008202067220 */ /* 0x040fe20000410000 */
[----:B------:R-:W-:Y:S01]  /*a150*/  UMOV UR18, UR13 ;  /* 0x0000000d00127c82 */ /* 0x000fe20008000000 */
[----:B------:R-:W2:Y:S01]  /*a160*/  MUFU.EX2 R170, R170 ;  /* 0x000000aa00aa7308 */ /* 0x000ea20000000800 */
[C---:B------:R-:W-:Y:S02]  /*a170*/  FMUL.FTZ R9, R3.reuse, R125 ;  /* 0x0000007d03097220 */ /* 0x040fe40000410000 */
[----:B---3--:R-:W-:Y:S01]  /*a180*/  FMUL.FTZ R10, R2, R126 ;  /* 0x0000007e020a7220 */ /* 0x008fe20000410000 */
[----:B------:R3:W-:Y:S01]  /*a190*/  @P0 LDGSTS.E.BYPASS.LTC128B.128 [R207+0xb100], [R24.64], !P1 ;  /* 0x0b10000018cf0fae */ /* 0x0007e2000c901d50 */
[----:B-----5:R-:W-:Y:S01]  /*a1a0*/  F2FP.PACK_AB R128, R172, R173 ;  /* 0x000000adac80723e */ /* 0x020fe200000000ff */
[C---:B------:R-:W-:Y:S01]  /*a1b0*/  FMUL.FTZ R11, R2.reuse, R127 ;  /* 0x0000007f020b7220 */ /* 0x040fe20000410000 */
[----:B------:R-:W-:Y:S01]  /*a1c0*/  PLOP3.LUT P0, PT, PT, PT, UP0, 0x80, 0x0 ;  /* 0x000000000000781c */ /* 0x000fe20003f0f008 */
[C---:B----4-:R-:W-:Y:S02]  /*a1d0*/  FMUL.FTZ R16, R3.reuse, R116 ;  /* 0x0000007403107220 */ /* 0x050fe40000410000 */
[----:B------:R-:W-:Y:S01]  /*a1e0*/  MUFU.EX2 R174, R174 ;  /* 0x000000ae00ae7308 */ /* 0x000fe20000000800 */
[C---:B------:R-:W-:Y:S01]  /*a1f0*/  FMUL.FTZ R17, R3.reuse, R117 ;  /* 0x0000007503117220 */ /* 0x040fe20000410000 */
[----:B------:R-:W4:Y:S01]  /*a200*/  LDSM.16.MT88.4 R12, [R203+0x100] ;  /* 0x00010000cb0c783b */ /* 0x000f220000004200 */
[C---:B-1----:R-:W-:Y:S02]  /*a210*/  FMUL.FTZ R18, R2.reuse, R118 ;  /* 0x0000007602127220 */ /* 0x042fe40000410000 */
[C---:B------:R-:W-:Y:S02]  /*a220*/  FMUL.FTZ R19, R2.reuse, R119 ;  /* 0x0000007702137220 */ /* 0x040fe40000410000 */
[----:B------:R-:W-:Y:S02]  /*a230*/  FMUL.FTZ R35, R2, R103 ;  /* 0x0000006702237220 */ /* 0x000fe40000410000 */
[--C-:B------:R-:W-:Y:S01]  /*a240*/  FFMA.FTZ R229, R164, c[0x0][0x2d0], -R151.reuse ;  /* 0x0000b400a4e57a23 */ /* 0x100fe20000010897 */
[----:B------:R-:W1:Y:S01]  /*a250*/  MUFU.EX2 R169, R169 ;  /* 0x000000a900a97308 */ /* 0x000e620000000800 */
[----:B------:R-:W5:Y:S01]  /*a260*/  LDSM.16.MT88.4 R20, [R198+0x100] ;  /* 0x00010000c614783b */ /* 0x000f620000004200 */
[----:B------:R-:W-:Y:S01]  /*a270*/  FFMA.FTZ R230, R160, c[0x0][0x2d0], -R151 ;  /* 0x0000b400a0e67a23 */ /* 0x000fe20000010897 */
[----:B--2---:R-:W-:Y:S01]  /*a280*/  F2FP.PACK_AB R130, R170, R171 ;  /* 0x000000abaa82723e */ /* 0x004fe200000000ff */
[C---:B------:R-:W-:Y:S02]  /*a290*/  FMUL.FTZ R26, R2.reuse, R110 ;  /* 0x0000006e021a7220 */ /* 0x040fe40000410000 */
[----:B------:R-:W-:Y:S03]  /*a2a0*/  FMUL.FTZ R27, R2, R111 ;  /* 0x0000006f021b7220 */ /* 0x000fe60000410000 */
[----:B------:R-:W2:Y:S01]  /*a2b0*/  LDSM.16.MT88.4 R28, [R197+0x100] ;  /* 0x00010000c51c783b */ /* 0x000ea20000004200 */
[----:B------:R-:W-:Y:S01]  /*a2c0*/  MUFU.EX2 R168, R168 ;  /* 0x000000a800a87308 */ /* 0x000fe20000000800 */
[C---:B---3--:R-:W-:Y:S02]  /*a2d0*/  FMUL.FTZ R24, R3.reuse, R108 ;  /* 0x0000006c03187220 */ /* 0x048fe40000410000 */
[----:B------:R-:W-:Y:S02]  /*a2e0*/  FMUL.FTZ R25, R3, R109 ;  /* 0x0000006d03197220 */ /* 0x000fe40000410000 */
[--C-:B------:R-:W-:Y:S02]  /*a2f0*/  FFMA.FTZ R231, R156, c[0x0][0x2d0], -R145.reuse ;  /* 0x0000b4009ce77a23 */ /* 0x100fe40000010891 */
[----:B------:R-:W-:Y:S01]  /*a300*/  LDSM.16.MT88.4 R100, [R197+0x2100] ;  /* 0x00210000c564783b */ /* 0x000fe20000004200 */
[--C-:B------:R-:W-:Y:S02]  /*a310*/  FFMA.FTZ R232, R154, c[0x0][0x2d0], -R145.reuse ;  /* 0x0000b4009ae87a23 */ /* 0x100fe40000010891 */
[----:B------:R-:W3:Y:S01]  /*a320*/  MUFU.EX2 R135, R135 ;  /* 0x0000008700877308 */ /* 0x000ee20000000800 */
[--C-:B------:R-:W-:Y:S02]  /*a330*/  FFMA.FTZ R233, R158, c[0x0][0x2d0], -R145.reuse ;  /* 0x0000b4009ee97a23 */ /* 0x100fe40000010891 */
[----:B------:R-:W-:Y:S01]  /*a340*/  FFMA.FTZ R234, R152, c[0x0][0x2d0], -R145 ;  /* 0x0000b40098ea7a23 */ /* 0x000fe20000010891 */
[----:B-1----:R-:W-:Y:S01]  /*a350*/  F2FP.PACK_AB R129, R169, R174 ;  /* 0x000000aea981723e */ /* 0x002fe200000000ff */
[----:B------:R-:W-:Y:S01]  /*a360*/  LDSM.16.MT88.4 R108, [R196+0x2100] ;  /* 0x00210000c46c783b */ /* 0x000fe20000004200 */
[--C-:B------:R-:W-:Y:S02]  /*a370*/  FFMA.FTZ R235, R150, c[0x0][0x2d0], -R151.reuse ;  /* 0x0000b40096eb7a23 */ /* 0x100fe40000010897 */
[--C-:B------:R-:W-:Y:S02]  /*a380*/  FFMA.FTZ R236, R149, c[0x0][0x2d0], -R151.reuse ;  /* 0x0000b40095ec7a23 */ /* 0x100fe40000010897 */
[----:B------:R-:W-:Y:S01]  /*a390*/  FFMA.FTZ R237, R148, c[0x0][0x2d0], -R151 ;  /* 0x0000b40094ed7a23 */ /* 0x000fe20000010897 */
[----:B------:R-:W-:Y:S01]  /*a3a0*/  MUFU.EX2 R179, R179 ;  /* 0x000000b300b37308 */ /* 0x000fe20000000800 */
[--C-:B------:R-:W-:Y:S01]  /*a3b0*/  FFMA.FTZ R239, R146, c[0x0][0x2d0], -R145.reuse ;  /* 0x0000b40092ef7a23 */ /* 0x100fe20000010891 */
[----:B------:R-:W-:Y:S01]  /*a3c0*/  LDSM.16.MT88.4 R116, [R198+0x900] ;  /* 0x00090000c674783b */ /* 0x000fe20000004200 */
[----:B------:R-:W-:Y:S02]  /*a3d0*/  FFMA.FTZ R240, R144, c[0x0][0x2d0], -R145 ;  /* 0x0000b40090f07a23 */ /* 0x000fe40000010891 */
[C---:B------:R-:W-:Y:S02]  /*a3e0*/  FMUL.FTZ R36, R3.reuse, R36 ;  /* 0x0000002403247220 */ /* 0x040fe40000410000 */
[----:B------:R-:W-:Y:S02]  /*a3f0*/  FMUL.FTZ R37, R3, R37 ;  /* 0x0000002503257220 */ /* 0x000fe40000410000 */
[C---:B------:R-:W-:Y:S01]  /*a400*/  FMUL.FTZ R38, R2.reuse, R38 ;  /* 0x0000002602267220 */ /* 0x040fe20000410000 */
[----:B------:R-:W-:Y:S01]  /*a410*/  LDSM.16.MT88.4 R124, [R203+0x2900] ;  /* 0x00290000cb7c783b */ /* 0x000fe20000004200 */
[C---:B------:R-:W-:Y:S01]  /*a420*/  FMUL.FTZ R39, R2.reuse, R39 ;  /* 0x0000002702277220 */ /* 0x040fe20000410000 */
[----:B------:R-:W-:Y:S01]  /*a430*/  MUFU.EX2 R181, R181 ;  /* 0x000000b500b57308 */ /* 0x000fe20000000800 */
[----:B---3--:R-:W-:Y:S01]  /*a440*/  F2FP.PACK_AB R131, R135, R168 ;  /* 0x000000a88783723e */ /* 0x008fe200000000ff */
[C---:B------:R-:W-:Y:S02]  /*a450*/  FMUL.FTZ R40, R3.reuse, R40 ;  /* 0x0000002803287220 */ /* 0x040fe40000410000 */
[C---:B------:R-:W-:Y:S02]  /*a460*/  FMUL.FTZ R41, R3.reuse, R41 ;  /* 0x0000002903297220 */ /* 0x040fe40000410000 */
[----:B------:R-:W-:Y:S01]  /*a470*/  LDSM.16.MT88.4 R152, [R198+0x3900] ;  /* 0x00390000c698783b */ /* 0x000fe20000004200 */
[C---:B------:R-:W-:Y:S01]  /*a480*/  FMUL.FTZ R42, R2.reuse, R42 ;  /* 0x0000002a022a7220 */ /* 0x040fe20000410000 */
[C---:B----4-:R-:W-:Y:S02]  /*a490*/  HMMA.16816.F32 R4, R128.reuse, R12, R4 ;  /* 0x0000000c8004723c */ /* 0x050fe40000001804 */
[----:B------:R-:W-:Y:S03]  /*a4a0*/  MUFU.EX2 R183, R183 ;  /* 0x000000b700b77308 */ /* 0x000fe60000000800 */
[C---:B------:R-:W-:Y:S01]  /*a4b0*/  FMUL.FTZ R43, R2.reuse, R43 ;  /* 0x0000002b022b7220 */ /* 0x040fe20000410000 */
[----:B------:R-:W-:Y:S01]  /*a4c0*/  LDSM.16.MT88.4 R156, [R197+0x3900] ;  /* 0x00390000c59c783b */ /* 0x000fe20000004200 */
[C---:B------:R-:W-:Y:S01]  /*a4d0*/  FMUL.FTZ R12, R3.reuse, R120 ;  /* 0x00000078030c7220 */ /* 0x040fe20000410000 */
[C---:B------:R-:W-:Y:S04]  /*a4e0*/  HMMA.16816.F32 R8, R128.reuse, R14, R8 ;  /* 0x0000000e8008723c */ /* 0x040fe80000001808 */
[C---:B------:R-:W-:Y:S01]  /*a4f0*/  FMUL.FTZ R13, R3.reuse, R121 ;  /* 0x00000079030d7220 */ /* 0x040fe20000410000 */
[----:B------:R-:W-:Y:S01]  /*a500*/  MUFU.EX2 R228, R228 ;  /* 0x000000e400e47308 */ /* 0x000fe20000000800 */
[----:B------:R-:W-:Y:S01]  /*a510*/  LDSM.16.MT88.4 R160, [R196+0x3900] ;  /* 0x00390000c4a0783b */ /* 0x000fe20000004200 */
[C---:B------:R-:W-:Y:S02]  /*a520*/  FMUL.FTZ R14, R2.reuse, R122 ;  /* 0x0000007a020e7220 */ /* 0x040fe40000410000 */
[C---:B------:R-:W-:Y:S03]  /*a530*/  FMUL.FTZ R15, R2.reuse, R123 ;  /* 0x0000007b020f7220 */ /* 0x040fe60000410000 */
[C---:B------:R-:W-:Y:S02]  /*a540*/  FMUL.FTZ R44, R3.reuse, R44 ;  /* 0x0000002c032c7220 */ /* 0x040fe40000410000 */
[----:B------:R-:W1:Y:S01]  /*a550*/  LDSM.16.MT88.4 R120, [R196+0x100] ;  /* 0x00010000c478783b */ /* 0x000e620000004200 */
[C---:B------:R-:W-:Y:S01]  /*a560*/  FMUL.FTZ R45, R3.reuse, R45 ;  /* 0x0000002d032d7220 */ /* 0x040fe20000410000 */
[C---:B-----5:R-:W-:Y:S01]  /*a570*/  HMMA.16816.F32 R12, R128.reuse, R20, R12 ;  /* 0x00000014800c723c */ /* 0x060fe2000000180c */
[----:B------:R-:W-:Y:S02]  /*a580*/  MUFU.EX2 R229, R229 ;  /* 0x000000e500e57308 */ /* 0x000fe40000000800 */
[C---:B------:R-:W-:Y:S02]  /*a590*/  FMUL.FTZ R46, R2.reuse, R46 ;  /* 0x0000002e022e7220 */ /* 0x040fe40000410000 */
[C---:B------:R-:W-:Y:S01]  /*a5a0*/  FMUL.FTZ R47, R2.reuse, R47 ;  /* 0x0000002f022f7220 */ /* 0x040fe20000410000 */
[----:B------:R-:W-:Y:S01]  /*a5b0*/  LDSM.16.MT88.4 R164, [R203+0x5900] ;  /* 0x00590000cba4783b */ /* 0x000fe20000004200 */
[C---:B------:R-:W-:Y:S01]  /*a5c0*/  FMUL.FTZ R20, R3.reuse, R112 ;  /* 0x0000007003147220 */ /* 0x040fe20000410000 */
[C---:B------:R-:W-:Y:S03]  /*a5d0*/  HMMA.16816.F32 R16, R128.reuse, R22, R16 ;  /* 0x000000168010723c */ /* 0x040fe60000001810 */
[----:B------:R-:W-:Y:S01]  /*a5e0*/  MUFU.EX2 R230, R230 ;  /* 0x000000e600e67308 */ /* 0x000fe20000000800 */
[C---:B------:R-:W-:Y:S02]  /*a5f0*/  FMUL.FTZ R21, R3.reuse, R113 ;  /* 0x0000007103157220 */ /* 0x040fe40000410000 */
[----:B------:R-:W0:Y:S01]  /*a600*/  LDGDEPBAR ;  /* 0x00000000000079af */ /* 0x000e220000000000 */
[C---:B------:R-:W-:Y:S02]  /*a610*/  FMUL.FTZ R22, R2.reuse, R114 ;  /* 0x0000007202167220 */ /* 0x040fe40000410000 */
[C---:B------:R-:W-:Y:S03]  /*a620*/  FMUL.FTZ R23, R2.reuse, R115 ;  /* 0x0000007302177220 */ /* 0x040fe60000410000 */
[C---:B------:R-:W-:Y:S01]  /*a630*/  FMUL.FTZ R48, R3.reuse, R48 ;  /* 0x0000003003307220 */ /* 0x040fe20000410000 */
[----:B------:R-:W-:Y:S01]  /*a640*/  MUFU.EX2 R231, R231 ;  /* 0x000000e700e77308 */ /* 0x000fe20000000800 */
[----:B------:R-:W3:Y:S01]  /*a650*/  LDSM.16.MT88.4 R112, [R203+0x2100] ;  /* 0x00210000cb70783b */ /* 0x000ee20000004200 */
[C---:B------:R-:W-:Y:S01]  /*a660*/  FMUL.FTZ R49, R3.reuse, R49 ;  /* 0x0000003103317220 */ /* 0x040fe20000410000 */
[C---:B--2---:R-:W-:Y:S03]  /*a670*/  HMMA.16816.F32 R20, R128.reuse, R28, R20 ;  /* 0x0000001c8014723c */ /* 0x044fe60000001814 */
[C---:B------:R-:W-:Y:S02]  /*a680*/  FMUL.FTZ R50, R2.reuse, R50 ;  /* 0x0000003202327220 */ /* 0x040fe40000410000 */
[C---:B------:R-:W-:Y:S02]  /*a690*/  FMUL.FTZ R51, R2.reuse, R51 ;  /* 0x0000003302337220 */ /* 0x040fe40000410000 */
[C---:B------:R-:W-:Y:S01]  /*a6a0*/  FMUL.FTZ R28, R3.reuse, R104 ;  /* 0x00000068031c7220 */ /* 0x040fe20000410000 */
[C---:B------:R-:W-:Y:S01]  /*a6b0*/  HMMA.16816.F32 R24, R128.reuse, R30, R24 ;  /* 0x0000001e8018723c */ /* 0x040fe20000001818 */
[----:B------:R-:W-:Y:S03]  /*a6c0*/  MUFU.EX2 R232, R232 ;  /* 0x000000e800e87308 */ /* 0x000fe60000000800 */
[C---:B------:R-:W-:Y:S02]  /*a6d0*/  FMUL.FTZ R29, R3.reuse, R105 ;  /* 0x00000069031d7220 */ /* 0x040fe40000410000 */
[C---:B------:R-:W-:Y:S02]  /*a6e0*/  FMUL.FTZ R52, R3.reuse, R52 ;  /* 0x0000003403347220 */ /* 0x040fe40000410000 */
[C---:B------:R-:W-:Y:S03]  /*a6f0*/  FMUL.FTZ R30, R2.reuse, R106 ;  /* 0x0000006a021e7220 */ /* 0x040fe60000410000 */
[----:B------:R-:W-:Y:S01]  /*a700*/  MUFU.EX2 R233, R233 ;  /* 0x000000e900e97308 */ /* 0x000fe20000000800 */
[C---:B------:R-:W-:Y:S02]  /*a710*/  FMUL.FTZ R31, R2.reuse, R107 ;  /* 0x0000006b021f7220 */ /* 0x040fe40000410000 */
[----:B------:R-:W2:Y:S01]  /*a720*/  LDSM.16.MT88.4 R104, [R198+0x2100] ;  /* 0x00210000c668783b */ /* 0x000ea20000004200 */
[C---:B------:R-:W-:Y:S02]  /*a730*/  FMUL.FTZ R53, R3.reuse, R53 ;  /* 0x0000003503357220 */ /* 0x040fe40000410000 */
[C---:B------:R-:W-:Y:S02]  /*a740*/  FMUL.FTZ R54, R2.reuse, R54 ;  /* 0x0000003602367220 */ /* 0x040fe40000410000 */
[C---:B-1----:R-:W-:Y:S02]  /*a750*/  HMMA.16816.F32 R28, R128.reuse, R120, R28 ;  /* 0x00000078801c723c */ /* 0x042fe4000000181c */
[----:B------:R-:W-:Y:S01]  /*a760*/  MUFU.EX2 R234, R234 ;  /* 0x000000ea00ea7308 */ /* 0x000fe20000000800 */
[C---:B------:R-:W-:Y:S02]  /*a770*/  FMUL.FTZ R55, R2.reuse, R55 ;  /* 0x0000003702377220 */ /* 0x040fe40000410000 */
[C---:B------:R-:W-:Y:S02]  /*a780*/  FMUL.FTZ R56, R3.reuse, R56 ;  /* 0x0000003803387220 */ /* 0x040fe40000410000 */
[C---:B------:R-:W-:Y:S01]  /*a790*/  FMUL.FTZ R57, R3.reuse, R57 ;  /* 0x0000003903397220 */ /* 0x040fe20000410000 */
[C---:B------:R-:W-:Y:S01]  /*a7a0*/  HMMA.16816.F32 R32, R128.reuse, R122, R32 ;  /* 0x0000007a8020723c */ /* 0x040fe20000001820 */
[----:B------:R-:W-:Y:S03]  /*a7b0*/  LDSM.16.MT88.4 R120, [R196+0x900] ;  /* 0x00090000c478783b */ /* 0x000fe60000004200 */
[C---:B------:R-:W-:Y:S01]  /*a7c0*/  FMUL.FTZ R58, R2.reuse, R58 ;  /* 0x0000003a023a7220 */ /* 0x040fe20000410000 */
[----:B------:R-:W-:Y:S01]  /*a7d0*/  MUFU.EX2 R235, R235 ;  /* 0x000000eb00eb7308 */ /* 0x000fe20000000800 */
[C---:B------:R-:W-:Y:S02]  /*a7e0*/  FMUL.FTZ R59, R2.reuse, R59 ;  /* 0x0000003b023b7220 */ /* 0x040fe40000410000 */
[C---:B---3--:R-:W-:Y:S04]  /*a7f0*/  HMMA.16816.F32 R36, R128.reuse, R112, R36 ;  /* 0x000000708024723c */ /* 0x048fe80000001824 */
[C---:B------:R-:W-:Y:S02]  /*a800*/  FMUL.FTZ R60, R3.reuse, R60 ;  /* 0x0000003c033c7220 */ /* 0x040fe40000410000 */
[C---:B------:R-:W-:Y:S01]  /*a810*/  FMUL.FTZ R61, R3.reuse, R61 ;  /* 0x0000003d033d7220 */ /* 0x040fe20000410000 */
[----:B------:R-:W-:Y:S01]  /*a820*/  MUFU.EX2 R236, R236 ;  /* 0x000000ec00ec7308 */ /* 0x000fe20000000800 */
[C---:B------:R-:W-:Y:S01]  /*a830*/  HMMA.16816.F32 R40, R128.reuse, R114, R40 ;  /* 0x000000728028723c */ /* 0x040fe20000001828 */
[----:B------:R-:W-:Y:S03]  /*a840*/  LDSM.16.MT88.4 R112, [R203+0x900] ;  /* 0x00090000cb70783b */ /* 0x000fe60000004200 */
[C---:B------:R-:W-:Y:S02]  /*a850*/  FMUL.FTZ R62, R2.reuse, R62 ;  /* 0x0000003e023e7220 */ /* 0x040fe40000410000 */
[C---:B------:R-:W-:Y:S02]  /*a860*/  FMUL.FTZ R63, R2.reuse, R63 ;  /* 0x0000003f023f7220 */ /* 0x040fe40000410000 */
[C---:B------:R-:W-:Y:S01]  /*a870*/  FMUL.FTZ R64, R3.reuse, R64 ;  /* 0x0000004003407220 */ /* 0x040fe20000410000 */
[----:B------:R-:W-:Y:S01]  /*a880*/  MUFU.EX2 R237, R237 ;  /* 0x000000ed00ed7308 */ /* 0x000fe20000000800 */
[C---:B--2---:R-:W-:Y:S03]  /*a890*/  HMMA.16816.F32 R44, R128.reuse, R104, R44 ;  /* 0x00000068802c723c */ /* 0x044fe6000000182c */
[C---:B------:R-:W-:Y:S02]  /*a8a0*/  FMUL.FTZ R65, R3.reuse, R65 ;  /* 0x0000004103417220 */ /* 0x040fe40000410000 */
[C---:B------:R-:W-:Y:S02]  /*a8b0*/  FMUL.FTZ R66, R2.reuse, R66 ;  /* 0x0000004202427220 */ /* 0x040fe40000410000 */
[C---:B------:R-:W-:Y:S01]  /*a8c0*/  FMUL.FTZ R67, R2.reuse, R67 ;  /* 0x0000004302437220 */ /* 0x040fe20000410000 */
[C---:B------:R-:W-:Y:S01]  /*a8d0*/  HMMA.16816.F32 R48, R128.reuse, R106, R48 ;  /* 0x0000006a8030723c */ /* 0x040fe20000001830 */
[----:B------:R-:W1:Y:S01]  /*a8e0*/  LDSM.16.MT88.4 R104, [R203+0x4100] ;  /* 0x00410000cb68783b */ /* 0x000e620000004200 */
[----:B------:R-:W-:Y:S02]  /*a8f0*/  MUFU.EX2 R239, R239 ;  /* 0x000000ef00ef7308 */ /* 0x000fe40000000800 */
[C---:B------:R-:W-:Y:S02]  /*a900*/  FMUL.FTZ R68, R3.reuse, R68 ;  /* 0x0000004403447220 */ /* 0x040fe40000410000 */
[C---:B------:R-:W-:Y:S02]  /*a910*/  FMUL.FTZ R69, R3.reuse, R69 ;  /* 0x0000004503457220 */ /* 0x040fe40000410000 */
[C---:B------:R-:W-:Y:S04]  /*a920*/  HMMA.16816.F32 R52, R128.reuse, R100, R52 ;  /* 0x000000648034723c */ /* 0x040fe80000001834 */
[C---:B------:R-:W-:Y:S01]  /*a930*/  FMUL.FTZ R70, R2.reuse, R70 ;  /* 0x0000004602467220 */ /* 0x040fe20000410000 */
[----:B------:R-:W-:Y:S01]  /*a940*/  MUFU.EX2 R240, R240 ;  /* 0x000000f000f07308 */ /* 0x000fe20000000800 */
[C---:B------:R-:W-:Y:S02]  /*a950*/  FMUL.FTZ R71, R2.reuse, R71 ;  /* 0x0000004702477220 */ /* 0x040fe40000410000 */
[C---:B------:R-:W-:Y:S01]  /*a960*/  HMMA.16816.F32 R56, R128.reuse, R102, R56 ;  /* 0x000000668038723c */ /* 0x040fe20000001838 */
[----:B------:R-:W2:Y:S03]  /*a970*/  LDSM.16.MT88.4 R100, [R198+0x4100] ;  /* 0x00410000c664783b */ /* 0x000ea60000004200 */
[C---:B------:R-:W-:Y:S02]  /*a980*/  FMUL.FTZ R72, R3.reuse, R72 ;  /* 0x0000004803487220 */ /* 0x040fe40000410000 */
[C---:B------:R-:W-:Y:S02]  /*a990*/  FMUL.FTZ R73, R3.reuse, R73 ;  /* 0x0000004903497220 */ /* 0x040fe40000410000 */
[C---:B------:R-:W-:Y:S04]  /*a9a0*/  HMMA.16816.F32 R60, R128.reuse, R108, R60 ;  /* 0x0000006c803c723c */ /* 0x040fe8000000183c */
[C---:B------:R-:W-:Y:S02]  /*a9b0*/  FMUL.FTZ R74, R2.reuse, R74 ;  /* 0x0000004a024a7220 */ /* 0x040fe40000410000 */
[C---:B------:R-:W-:Y:S02]  /*a9c0*/  FMUL.FTZ R75, R2.reuse, R75 ;  /* 0x0000004b024b7220 */ /* 0x040fe40000410000 */
[C---:B------:R-:W-:Y:S01]  /*a9d0*/  HMMA.16816.F32 R64, R128.reuse, R110, R64 ;  /* 0x0000006e8040723c */ /* 0x040fe20000001840 */
[----:B------:R-:W3:Y:S03]  /*a9e0*/  LDSM.16.MT88.4 R108, [R197+0x4100] ;  /* 0x00410000c56c783b */ /* 0x000ee60000004200 */
[C---:B------:R-:W-:Y:S02]  /*a9f0*/  FMUL.FTZ R76, R3.reuse, R76 ;  /* 0x0000004c034c7220 */ /* 0x040fe40000410000 */
[C---:B------:R-:W-:Y:S02]  /*aa00*/  FMUL.FTZ R77, R3.reuse, R77 ;  /* 0x0000004d034d7220 */ /* 0x040fe40000410000 */
[C---:B------:R-:W-:Y:S01]  /*aa10*/  FMUL.FTZ R78, R2.reuse, R78 ;  /* 0x0000004e024e7220 */ /* 0x040fe20000410000 */
[C---:B-1----:R-:W-:Y:S03]  /*aa20*/  HMMA.16816.F32 R68, R128.reuse, R104, R68 ;  /* 0x000000688044723c */ /* 0x042fe60000001844 */
[C---:B------:R-:W-:Y:S02]  /*aa30*/  FMUL.FTZ R79, R2.reuse, R79 ;  /* 0x0000004f024f7220 */ /* 0x040fe40000410000 */
[C---:B------:R-:W-:Y:S02]  /*aa40*/  FMUL.FTZ R80, R3.reuse, R80 ;  /* 0x0000005003507220 */ /* 0x040fe40000410000 */
[C---:B------:R-:W-:Y:S01]  /*aa50*/  FMUL.FTZ R81, R3.reuse, R81 ;  /* 0x0000005103517220 */ /* 0x040fe20000410000 */
[C---:B------:R-:W-:Y:S01]  /*aa60*/  HMMA.16816.F32 R72, R128.reuse, R106, R72 ;  /* 0x0000006a8048723c */ /* 0x040fe20000001848 */
[----:B------:R-:W1:Y:S03]  /*aa70*/  LDSM.16.MT88.4 R104, [R196+0x4100] ;  /* 0x00410000c468783b */ /* 0x000e660000004200 */
[C---:B------:R-:W-:Y:S02]  /*aa80*/  FMUL.FTZ R82, R2.reuse, R82 ;  /* 0x0000005202527220 */ /* 0x040fe40000410000 */
[C---:B------:R-:W-:Y:S02]  /*aa90*/  FMUL.FTZ R83, R2.reuse, R83 ;  /* 0x0000005302537220 */ /* 0x040fe40000410000 */
[C---:B--2---:R-:W-:Y:S04]  /*aaa0*/  HMMA.16816.F32 R76, R128.reuse, R100, R76 ;  /* 0x00000064804c723c */ /* 0x044fe8000000184c */
[C---:B------:R-:W-:Y:S02]  /*aab0*/  FMUL.FTZ R84, R3.reuse, R84 ;  /* 0x0000005403547220 */ /* 0x040fe40000410000 */
[C---:B------:R-:W-:Y:S02]  /*aac0*/  FMUL.FTZ R85, R3.reuse, R85 ;  /* 0x0000005503557220 */ /* 0x040fe40000410000 */
[C---:B------:R-:W-:Y:S04]  /*aad0*/  HMMA.16816.F32 R80, R128.reuse, R102, R80 ;  /* 0x000000668050723c */ /* 0x040fe80000001850 */
[C---:B------:R-:W-:Y:S02]  /*aae0*/  FMUL.FTZ R86, R2.reuse, R86 ;  /* 0x0000005602567220 */ /* 0x040fe40000410000 */
[----:B------:R-:W-:Y:S02]  /*aaf0*/  FMUL.FTZ R87, R2, R87 ;  /* 0x0000005702577220 */ /* 0x000fe40000410000 */
[----:B------:R-:W-:Y:S04]  /*ab00*/  FFMA.FTZ R175, R182, c[0x0][0x2d0], -R151 ;  /* 0x0000b400b6af7a23 */ /* 0x000fe80000010897 */
[----:B------:R-:W-:Y:S01]  /*ab10*/  FFMA.FTZ R182, R136, c[0x0][0x2d0], -R145 ;  /* 0x0000b40088b67a23 */ /* 0x000fe20000010891 */
[C---:B---3--:R-:W-:Y:S01]  /*ab20*/  HMMA.16816.F32 R84, R128.reuse, R108, R84 ;  /* 0x0000006c8054723c */ /* 0x048fe20000001854 */
[----:B------:R-:W-:Y:S01]  /*ab30*/  MUFU.EX2 R175, R175 ;  /* 0x000000af00af7308 */ /* 0x000fe20000000800 */
[----:B------:R-:W-:Y:S01]  /*ab40*/  LDSM.16.MT88.4 R136, [R198+0x2900] ;  /* 0x00290000c688783b */ /* 0x000fe20000004200 */
[--C-:B------:R-:W-:Y:S02]  /*ab50*/  FFMA.FTZ R176, R176, c[0x0][0x2d0], -R151.reuse ;  /* 0x0000b400b0b07a23 */ /* 0x100fe40000010897 */
[----:B------:R-:W-:Y:S02]  /*ab60*/  FFMA.FTZ R177, R180, c[0x0][0x2d0], -R151 ;  /* 0x0000b400b4b17a23 */ /* 0x000fe40000010897 */
[----:B------:R-:W-:Y:S02]  /*ab70*/  FFMA.FTZ R180, R140, c[0x0][0x2d0], -R145 ;  /* 0x0000b4008cb47a23 */ /* 0x000fe40000010891 */
[--C-:B------:R-:W-:Y:S01]  /*ab80*/  FFMA.FTZ R178, R178, c[0x0][0x2d0], -R151.reuse ;  /* 0x0000b400b2b27a23 */ /* 0x100fe20000010897 */
[----:B------:R-:W-:Y:S01]  /*ab90*/  LDSM.16.MT88.4 R140, [R197+0x2900] ;  /* 0x00290000c58c783b */ /* 0x000fe20000004200 */
[----:B------:R-:W2:Y:S01]  /*aba0*/  MUFU.EX2 R176, R176 ;  /* 0x000000b000b07308 */ /* 0x000ea20000000800 */
[C---:B------:R-:W-:Y:S02]  /*abb0*/  FMUL.FTZ R88, R3.reuse, R88 ;  /* 0x0000005803587220 */ /* 0x040fe40000410000 */
[----:B------:R-:W-:Y:S02]  /*abc0*/  FMUL.FTZ R89, R3, R89 ;  /* 0x0000005903597220 */ /* 0x000fe40000410000 */
[C---:B------:R-:W-:Y:S02]  /*abd0*/  FMUL.FTZ R90, R2.reuse, R90 ;  /* 0x0000005a025a7220 */ /* 0x040fe40000410000 */
[C---:B------:R-:W-:Y:S02]  /*abe0*/  FMUL.FTZ R91, R2.reuse, R91 ;  /* 0x0000005b025b7220 */ /* 0x040fe40000410000 */
[----:B------:R-:W-:Y:S01]  /*abf0*/  FFMA.FTZ R151, R147, c[0x0][0x2d0], -R151 ;  /* 0x0000b40093977a23 */ /* 0x000fe20000010897 */
[----:B------:R-:W-:Y:S01]  /*ac00*/  MUFU.EX2 R177, R177 ;  /* 0x000000b100b17308 */ /* 0x000fe20000000800 */
[C---:B------:R-:W-:Y:S02]  /*ac10*/  FMUL.FTZ R92, R3.reuse, R92 ;  /* 0x0000005c035c7220 */ /* 0x040fe40000410000 */
[C---:B------:R-:W-:Y:S01]  /*ac20*/  FMUL.FTZ R93, R3.reuse, R93 ;  /* 0x0000005d035d7220 */ /* 0x040fe20000410000 */
[C---:B------:R-:W-:Y:S01]  /*ac30*/  HMMA.16816.F32 R88, R128.reuse, R110, R88 ;  /* 0x0000006e8058723c */ /* 0x040fe20000001858 */
[----:B------:R-:W3:Y:S02]  /*ac40*/  LDSM.16.MT88.4 R108, [R197+0x900] ;  /* 0x00090000c56c783b */ /* 0x000ee40000004200 */
[C---:B------:R-:W-:Y:S02]  /*ac50*/  FMUL.FTZ R94, R2.reuse, R94 ;  /* 0x0000005e025e7220 */ /* 0x040fe40000410000 */
[C---:B------:R-:W-:Y:S01]  /*ac60*/  FMUL.FTZ R95, R2.reuse, R95 ;  /* 0x0000005f025f7220 */ /* 0x040fe20000410000 */
[----:B------:R-:W4:Y:S01]  /*ac70*/  MUFU.EX2 R178, R178 ;  /* 0x000000b200b27308 */ /* 0x000f220000000800 */
[C---:B------:R-:W-:Y:S02]  /*ac80*/  FMUL.FTZ R96, R3.reuse, R96 ;  /* 0x0000006003607220 */ /* 0x040fe40000410000 */
[----:B------:R-:W-:Y:S03]  /*ac90*/  FMUL.FTZ R97, R3, R97 ;  /* 0x0000006103617220 */ /* 0x000fe60000410000 */
[C---:B-1----:R-:W-:Y:S03]  /*aca0*/  HMMA.16816.F32 R92, R128.reuse, R104, R92 ;  /* 0x00000068805c723c */ /* 0x042fe6000000185c */
[C---:B------:R-:W-:Y:S01]  /*acb0*/  FMUL.FTZ R98, R2.reuse, R98 ;  /* 0x0000006202627220 */ /* 0x040fe20000410000 */
[----:B------:R-:W1:Y:S01]  /*acc0*/  MUFU.EX2 R180, R180 ;  /* 0x000000b400b47308 */ /* 0x000e620000000800 */
[----:B------:R-:W-:Y:S01]  /*acd0*/  FMUL.FTZ R99, R2, R99 ;  /* 0x0000006302637220 */ /* 0x000fe20000410000 */
[----:B--2---:R-:W-:Y:S01]  /*ace0*/  F2FP.PACK_AB R100, R176, R175 ;  /* 0x000000afb064723e */ /* 0x004fe200000000ff */
[--C-:B------:R-:W-:Y:S02]  /*acf0*/  FFMA.FTZ R134, R134, c[0x0][0x2d0], -R145.reuse ;  /* 0x0000b40086867a23 */ /* 0x100fe40000010891 */
[----:B------:R-:W-:Y:S03]  /*ad00*/  FFMA.FTZ R145, R133, c[0x0][0x2d0], -R145 ;  /* 0x0000b40085917a23 */ /* 0x000fe60000010891 */
[----:B------:R-:W-:Y:S01]  /*ad10*/  HMMA.16816.F32 R96, R128, R106, R96 ;  /* 0x0000006a8060723c */ /* 0x000fe20000001860 */
[----:B------:R-:W2:Y:S01]  /*ad20*/  LDSM.16.MT88.4 R104, [R196+0x2900] ;  /* 0x00290000c468783b */ /* 0x000ea20000004200 */
[----:B------:R-:W5:Y:S01]  /*ad30*/  MUFU.EX2 R182, R182 ;  /* 0x000000b600b67308 */ /* 0x000f620000000800 */
[----:B------:R-:W-:Y:S01]  /*ad40*/  FFMA.FTZ R173, R3, R218, R173 ;  /* 0x000000da03ad7223 */ /* 0x000fe200000100ad */
[----:B------:R-:W-:Y:S01]  /*ad50*/  MOV R3, R0 ;  /* 0x0000000000037202 */ /* 0x000fe20000000f00 */
[----:B------:R-:W-:Y:S01]  /*ad60*/  FFMA.FTZ R174, R2, R219, R174 ;  /* 0x000000db02ae7223 */ /* 0x000fe200000100ae */
[----:B----4-:R-:W-:Y:S01]  /*ad70*/  F2FP.PACK_AB R102, R178, R177 ;  /* 0x000000b1b266723e */ /* 0x010fe200000000ff */
[----:B------:R-:W-:Y:S02]  /*ad80*/  FADD.FTZ R172, R172, R173 ;  /* 0x000000adacac7221 */ /* 0x000fe40000010000 */
[----:B------:R-:W-:Y:S03]  /*ad90*/  LDSM.16.MT88.4 R128, [R198+0x3100] ;  /* 0x00310000c680783b */ /* 0x000fe60000004200 */
[----:B------:R4:W2:Y:S01]  /*ada0*/  MUFU.EX2 R238, R151 ;  /* 0x0000009700ee7308 */ /* 0x0008a20000000800 */
[----:B------:R-:W-:Y:S02]  /*adb0*/  FADD.FTZ R169, R169, R174 ;  /* 0x000000aea9a97221 */ /* 0x000fe40000010000 */
[----:B------:R-:W-:Y:S01]  /*adc0*/  FADD.FTZ R171, R171, R172 ;  /* 0x000000acabab7221 */ /* 0x000fe20000010000 */
[----:B-1----:R-:W-:Y:S01]  /*add0*/  F2FP.PACK_AB R101, R180, R179 ;  /* 0x000000b3b465723e */ /* 0x002fe200000000ff */
[----:B------:R-:W-:Y:S02]  /*ade0*/  FADD.FTZ R168, R168, R169 ;  /* 0x000000a9a8a87221 */ /* 0x000fe40000010000 */
[----:B------:R-:W-:Y:S02]  /*adf0*/  FADD.FTZ R170, R170, R171 ;  /* 0x000000abaaaa7221 */ /* 0x000fe40000010000 */
[----:B------:R-:W-:Y:S01]  /*ae00*/  FADD.FTZ R168, R135, R168 ;  /* 0x000000a887a87221 */ /* 0x000fe20000010000 */
[----:B------:R1:W-:Y:S01]  /*ae10*/  MUFU.EX2 R133, R145 ;  /* 0x0000009100857308 */ /* 0x0003e20000000800 */
[----:B------:R-:W-:Y:S01]  /*ae20*/  MOV R135, R132 ;  /* 0x0000008400877202 */ /* 0x000fe20000000f00 */
[----:B------:R-:W-:Y:S01]  /*ae30*/  FADD.FTZ R175, R175, R170 ;  /* 0x000000aaafaf7221 */ /* 0x000fe20000010000 */
[----:B-----5:R-:W-:Y:S01]  /*ae40*/  F2FP.PACK_AB R103, R182, R181 ;  /* 0x000000b5b667723e */ /* 0x020fe200000000ff */
[----:B------:R-:W-:Y:S02]  /*ae50*/  FADD.FTZ R179, R179, R168 ;  /* 0x000000a8b3b37221 */ /* 0x000fe40000010000 */
[----:B------:R-:W-:Y:S02]  /*ae60*/  FADD.FTZ R176, R176, R175 ;  /* 0x000000afb0b07221 */ /* 0x000fe40000010000 */
[----:B------:R-:W-:Y:S02]  /*ae70*/  FADD.FTZ R180, R180, R179 ;  /* 0x000000b3b4b47221 */ /* 0x000fe40000010000 */
[----:B------:R-:W5:Y:S01]  /*ae80*/  MUFU.EX2 R134, R134 ;  /* 0x0000008600867308 */ /* 0x000f620000000800 */
[C---:B------:R-:W-:Y:S01]  /*ae90*/  HMMA.16816.F32 R4, R100.reuse, R112, R4 ;  /* 0x000000706404723c */ /* 0x040fe20000001804 */
[----:B----4-:R-:W-:Y:S04]  /*aea0*/  LDSM.16.MT88.4 R148, [R203+0x3900] ;  /* 0x00390000cb94783b */ /* 0x010fe80000004200 */
[----:B------:R-:W-:Y:S02]  /*aeb0*/  FADD.FTZ R177, R177, R176 ;  /* 0x000000b0b1b17221 */ /* 0x000fe40000010000 */
[----:B------:R-:W-:Y:S01]  /*aec0*/  FADD.FTZ R181, R181, R180 ;  /* 0x000000b4b5b57221 */ /* 0x000fe20000010000 */
[C---:B------:R-:W-:Y:S01]  /*aed0*/  HMMA.16816.F32 R8, R100.reuse, R114, R8 ;  /* 0x000000726408723c */ /* 0x040fe20000001808 */
[----:B------:R-:W-:Y:S03]  /*aee0*/  LDSM.16.MT88.4 R112, [R198+0x4900] ;  /* 0x00490000c670783b */ /* 0x000fe60000004200 */
[----:B------:R-:W-:Y:S02]  /*aef0*/  FADD.FTZ R178, R178, R177 ;  /* 0x000000b1b2b27221 */ /* 0x000fe40000010000 */
[----:B------:R-:W-:Y:S02]  /*af00*/  FADD.FTZ R182, R182, R181 ;  /* 0x000000b5b6b67221 */ /* 0x000fe40000010000 */
[C---:B------:R-:W-:Y:S01]  /*af10*/  HMMA.16816.F32 R12, R100.reuse, R116, R12 ;  /* 0x00000074640c723c */ /* 0x040fe2000000180c */
[----:B-1----:R-:W-:Y:S07]  /*af20*/  LDSM.16.MT88.4 R144, [R196+0x1900] ;  /* 0x00190000c490783b */ /* 0x002fee0000004200 */
[C---:B------:R-:W-:Y:S01]  /*af30*/  HMMA.16816.F32 R16, R100.reuse, R118, R16 ;  /* 0x000000766410723c */ /* 0x040fe20000001810 */
[----:B------:R-:W-:Y:S07]  /*af40*/  LDSM.16.MT88.4 R116, [R197+0x4900] ;  /* 0x00490000c574783b */ /* 0x000fee0000004200 */
[C---:B---3--:R-:W-:Y:S08]  /*af50*/  HMMA.16816.F32 R20, R100.reuse, R108, R20 ;  /* 0x0000006c6414723c */ /* 0x048ff00000001814 */
[C---:B------:R-:W-:Y:S01]  /*af60*/  HMMA.16816.F32 R24, R100.reuse, R110, R24 ;  /* 0x0000006e6418723c */ /* 0x040fe20000001818 */
[----:B------:R-:W1:Y:S07]  /*af70*/  LDSM.16.MT88.4 R108, [R203+0x4900] ;  /* 0x00490000cb6c783b */ /* 0x000e6e0000004200 */
        /* <DEDUP_REMOVED lines=12> */
[C---:B--2---:R-:W-:Y:S08]  /*b040*/  HMMA.16816.F32 R60, R100.reuse, R104, R60 ;  /* 0x00000068643c723c */ /* 0x044ff0000000183c */
[C---:B------:R-:W-:Y:S01]  /*b050*/  HMMA.16816.F32 R64, R100.reuse, R106, R64 ;  /* 0x0000006a6440723c */ /* 0x040fe20000001840 */
[----:B------:R-:W2:Y:S07]  /*b060*/  LDSM.16.MT88.4 R104, [R196+0x4900] ;  /* 0x00490000c468783b */ /* 0x000eae0000004200 */
[C---:B-1----:R-:W-:Y:S08]  /*b070*/  HMMA.16816.F32 R68, R100.reuse, R108, R68 ;  /* 0x0000006c6444723c */ /* 0x042ff00000001844 */
[C---:B------:R-:W-:Y:S01]  /*b080*/  HMMA.16816.F32 R72, R100.reuse, R110, R72 ;  /* 0x0000006e6448723c */ /* 0x040fe20000001848 */
[----:B------:R-:W1:Y:S07]  /*b090*/  LDSM.16.MT88.4 R108, [R203+0x1100] ;  /* 0x00110000cb6c783b */ /* 0x000e6e0000004200 */
[C---:B------:R-:W-:Y:S08]  /*b0a0*/  HMMA.16816.F32 R76, R100.reuse, R112, R76 ;  /* 0x00000070644c723c */ /* 0x040ff0000000184c */
[C---:B------:R-:W-:Y:S01]  /*b0b0*/  HMMA.16816.F32 R80, R100.reuse, R114, R80 ;  /* 0x000000726450723c */ /* 0x040fe20000001850 */
[----:B------:R-:W3:Y:S07]  /*b0c0*/  LDSM.16.MT88.4 R112, [R197+0x1100] ;  /* 0x00110000c570783b */ /* 0x000eee0000004200 */
[C---:B------:R-:W-:Y:S08]  /*b0d0*/  HMMA.16816.F32 R84, R100.reuse, R116, R84 ;  /* 0x000000746454723c */ /* 0x040ff00000001854 */
[C---:B------:R-:W-:Y:S01]  /*b0e0*/  HMMA.16816.F32 R88, R100.reuse, R118, R88 ;  /* 0x000000766458723c */ /* 0x040fe20000001858 */
[----:B------:R-:W4:Y:S07]  /*b0f0*/  LDSM.16.MT88.4 R116, [R203+0x3100] ;  /* 0x00310000cb74783b */ /* 0x000f2e0000004200 */
[C---:B--2---:R-:W-:Y:S08]  /*b100*/  HMMA.16816.F32 R92, R100.reuse, R104, R92 ;  /* 0x00000068645c723c */ /* 0x044ff0000000185c */
[----:B------:R-:W-:Y:S01]  /*b110*/  HMMA.16816.F32 R96, R100, R106, R96 ;  /* 0x0000006a6460723c */ /* 0x000fe20000001860 */
[----:B------:R-:W2:Y:S06]  /*b120*/  LDSM.16.MT88.4 R104, [R196+0x3100] ;  /* 0x00310000c468783b */ /* 0x000eac0000004200 */
[----:B------:R-:W-:Y:S01]  /*b130*/  F2FP.PACK_AB R100, R228, R183 ;  /* 0x000000b7e464723e */ /* 0x000fe200000000ff */
[----:B------:R-:W-:Y:S01]  /*b140*/  FADD.FTZ R183, R183, R178 ;  /* 0x000000b2b7b77221 */ /* 0x000fe20000010000 */
[----:B------:R-:W-:Y:S03]  /*b150*/  F2FP.PACK_AB R102, R230, R229 ;  /* 0x000000e5e666723e */ /* 0x000fe600000000ff */
[----:B------:R-:W-:Y:S01]  /*b160*/  F2FP.PACK_AB R101, R232, R231 ;  /* 0x000000e7e865723e */ /* 0x000fe200000000ff */
[----:B------:R-:W-:Y:S01]  /*b170*/  FADD.FTZ R231, R231, R182 ;  /* 0x000000b6e7e77221 */ /* 0x000fe20000010000 */
[----:B------:R-:W-:Y:S01]  /*b180*/  F2FP.PACK_AB R103, R234, R233 ;  /* 0x000000e9ea67723e */ /* 0x000fe200000000ff */
[----:B------:R-:W-:Y:S02]  /*b190*/  FADD.FTZ R228, R228, R183 ;  /* 0x000000b7e4e47221 */ /* 0x000fe40000010000 */
[----:B------:R-:W-:Y:S02]  /*b1a0*/  FADD.FTZ R232, R232, R231 ;  /* 0x000000e7e8e87221 */ /* 0x000fe40000010000 */
[----:B------:R-:W-:Y:S02]  /*b1b0*/  FADD.FTZ R229, R229, R228 ;  /* 0x000000e4e5e57221 */ /* 0x000fe40000010000 */
[C---:B-1----:R-:W-:Y:S03]  /*b1c0*/  HMMA.16816.F32 R4, R100.reuse, R108, R4 ;  /* 0x0000006c6404723c */ /* 0x042fe60000001804 */
[----:B------:R-:W-:Y:S02]  /*b1d0*/  FADD.FTZ R233, R233, R232 ;  /* 0x000000e8e9e97221 */ /* 0x000fe40000010000 */
[----:B------:R-:W-:Y:S02]  /*b1e0*/  FADD.FTZ R230, R230, R229 ;  /* 0x000000e5e6e67221 */ /* 0x000fe40000010000 */
[----:B------:R-:W-:Y:S01]  /*b1f0*/  FADD.FTZ R234, R234, R233 ;  /* 0x000000e9eaea7221 */ /* 0x000fe20000010000 */
[C---:B------:R-:W-:Y:S01]  /*b200*/  HMMA.16816.F32 R8, R100.reuse, R110, R8 ;  /* 0x0000006e6408723c */ /* 0x040fe20000001808 */
[----:B------:R-:W1:Y:S07]  /*b210*/  LDSM.16.MT88.4 R108, [R203+0x5100] ;  /* 0x00510000cb6c783b */ /* 0x000e6e0000004200 */
[C---:B------:R-:W-:Y:S08]  /*b220*/  HMMA.16816.F32 R12, R100.reuse, R120, R12 ;  /* 0x00000078640c723c */ /* 0x040ff0000000180c */
[C---:B------:R-:W-:Y:S08]  /*b230*/  HMMA.16816.F32 R16, R100.reuse, R122, R16 ;  /* 0x0000007a6410723c */ /* 0x040ff00000001810 */
[C---:B---3--:R-:W-:Y:S08]  /*b240*/  HMMA.16816.F32 R20, R100.reuse, R112, R20 ;  /* 0x000000706414723c */ /* 0x048ff00000001814 */
[C---:B------:R-:W-:Y:S01]  /*b250*/  HMMA.16816.F32 R24, R100.reuse, R114, R24 ;  /* 0x000000726418723c */ /* 0x040fe20000001818 */
[----:B------:R-:W3:Y:S07]  /*b260*/  LDSM.16.MT88.4 R112, [R198+0x5100] ;  /* 0x00510000c670783b */ /* 0x000eee0000004200 */
[C---:B------:R-:W-:Y:S08]  /*b270*/  HMMA.16816.F32 R28, R100.reuse, R124, R28 ;  /* 0x0000007c641c723c */ /* 0x040ff0000000181c */
[C---:B------:R-:W-:Y:S01]  /*b280*/  HMMA.16816.F32 R32, R100.reuse, R126, R32 ;  /* 0x0000007e6420723c */ /* 0x040fe20000001820 */
[----:B------:R-:W-:Y:S07]  /*b290*/  LDSM.16.MT88.4 R124, [R203+0x1900] ;  /* 0x00190000cb7c783b */ /* 0x000fee0000004200 */
[C---:B----4-:R-:W-:Y:S08]  /*b2a0*/  HMMA.16816.F32 R36, R100.reuse, R116, R36 ;  /* 0x000000746424723c */ /* 0x050ff00000001824 */
[C---:B------:R-:W-:Y:S01]  /*b2b0*/  HMMA.16816.F32 R40, R100.reuse, R118, R40 ;  /* 0x000000766428723c */ /* 0x040fe20000001828 */
[----:B------:R-:W4:Y:S07]  /*b2c0*/  LDSM.16.MT88.4 R116, [R197+0x5100] ;  /* 0x00510000c574783b */ /* 0x000f2e0000004200 */
        /* <DEDUP_REMOVED lines=8> */
[C---:B--2---:R-:W-:Y:S04]  /*b350*/  HMMA.16816.F32 R60, R100.reuse, R104, R60 ;  /* 0x00000068643c723c */ /* 0x044fe8000000183c */
[----:B-----5:R-:W-:Y:S01]  /*b360*/  F2FP.PACK_AB R139, R133, R134 ;  /* 0x00000086858b723e */ /* 0x020fe200000000ff */
[----:B------:R-:W-:Y:S02]  /*b370*/  FADD.FTZ R239, R239, R234 ;  /* 0x000000eaefef7221 */ /* 0x000fe40000010000 */
[----:B------:R-:W-:Y:S01]  /*b380*/  FADD.FTZ R236, R236, R235 ;  /* 0x000000ebecec7221 */ /* 0x000fe20000010000 */
[C---:B------:R-:W-:Y:S01]  /*b390*/  HMMA.16816.F32 R64, R100.reuse, R106, R64 ;  /* 0x0000006a6440723c */ /* 0x040fe20000001840 */
[----:B------:R-:W2:Y:S03]  /*b3a0*/  LDSM.16.MT88.4 R104, [R196+0x5100] ;  /* 0x00510000c468783b */ /* 0x000ea60000004200 */
[----:B------:R-:W-:Y:S02]  /*b3b0*/  FADD.FTZ R239, R240, R239 ;  /* 0x000000eff0ef7221 */ /* 0x000fe40000010000 */
[----:B------:R-:W-:Y:S02]  /*b3c0*/  FADD.FTZ R237, R237, R236 ;  /* 0x000000eceded7221 */ /* 0x000fe40000010000 */
[C---:B-1----:R-:W-:Y:S04]  /*b3d0*/  HMMA.16816.F32 R68, R100.reuse, R108, R68 ;  /* 0x0000006c6444723c */ /* 0x042fe80000001844 */
[----:B------:R-:W-:Y:S02]  /*b3e0*/  FADD.FTZ R134, R134, R239 ;  /* 0x000000ef86867221 */ /* 0x000fe40000010000 */
[----:B------:R-:W-:Y:S02]  /*b3f0*/  FADD.FTZ R218, R238, R237 ;  /* 0x000000edeeda7221 */ /* 0x000fe40000010000 */
[C---:B------:R-:W-:Y:S01]  /*b400*/  HMMA.16816.F32 R72, R100.reuse, R110, R72 ;  /* 0x0000006e6448723c */ /* 0x040fe20000001848 */
[----:B------:R-:W1:Y:S03]  /*b410*/  LDSM.16.MT88.4 R108, [R198+0x1900] ;  /* 0x00190000c66c783b */ /* 0x000e660000004200 */
[----:B------:R-:W-:Y:S04]  /*b420*/  FADD.FTZ R219, R133, R134 ;  /* 0x0000008685db7221 */ /* 0x000fe80000010000 */
[C---:B---3--:R-:W-:Y:S08]  /*b430*/  HMMA.16816.F32 R76, R100.reuse, R112, R76 ;  /* 0x00000070644c723c */ /* 0x048ff0000000184c */
[C---:B------:R-:W-:Y:S08]  /*b440*/  HMMA.16816.F32 R80, R100.reuse, R114, R80 ;  /* 0x000000726450723c */ /* 0x040ff00000001850 */
[C---:B----4-:R-:W-:Y:S08]  /*b450*/  HMMA.16816.F32 R84, R100.reuse, R116, R84 ;  /* 0x000000746454723c */ /* 0x050ff00000001854 */
[C---:B------:R-:W-:Y:S08]  /*b460*/  HMMA.16816.F32 R88, R100.reuse, R118, R88 ;  /* 0x000000766458723c */ /* 0x040ff00000001858 */
[C---:B--2---:R-:W-:Y:S08]  /*b470*/  HMMA.16816.F32 R92, R100.reuse, R104, R92 ;  /* 0x00000068645c723c */ /* 0x044ff0000000185c */
        /* <DEDUP_REMOVED lines=22> */
[C---:B--2---:R-:W-:Y:S08]  /*b5e0*/  HMMA.16816.F32 R76, R136.reuse, R4, R76 ;  /* 0x00000004884c723c */ /* 0x044ff0000000184c */
[C---:B------:R-:W-:Y:S08]  /*b5f0*/  HMMA.16816.F32 R80, R136.reuse, R6, R80 ;  /* 0x000000068850723c */ /* 0x040ff00000001850 */
[C---:B---3--:R-:W-:Y:S08]  /*b600*/  HMMA.16816.F32 R84, R136.reuse, R8, R84 ;  /* 0x000000088854723c */ /* 0x048ff00000001854 */
[C---:B------:R-:W-:Y:S08]  /*b610*/  HMMA.16816.F32 R88, R136.reuse, R10, R88 ;  /* 0x0000000a8858723c */ /* 0x040ff00000001858 */
[C---:B-1----:R-:W-:Y:S08]  /*b620*/  HMMA.16816.F32 R92, R136.reuse, R12, R92 ;  /* 0x0000000c885c723c */ /* 0x042ff0000000185c */
[----:B------:R-:W-:Y:S01]  /*b630*/  HMMA.16816.F32 R96, R136, R14, R96 ;  /* 0x0000000e8860723c */ /* 0x000fe20000001860 */
[----:B------:R-:W-:-:S07]  /*b640*/  @P0 BRA `(.L_x_180) ;  /* 0xffffd32000000947 */ /* 0x000fce000383ffff */
.L_x_179:
[----:B------:R-:W-:-:S06]  /*b650*/  UISETP.GE.AND UP0, UPT, UR13, UR8, UPT ;  /* 0x000000080d00728c */ /* 0x000fcc000bf06270 */
[----:B------:R-:W-:-:S13]  /*b660*/  PLOP3.LUT P0, PT, PT, PT, UP0, 0x80, 0x0 ;  /* 0x000000000000781c */ /* 0x000fda0003f0f008 */
[----:B------:R-:W-:Y:S05]  /*b670*/  @!P0 BRA `(.L_x_181) ;  /* 0x000038f000008947 */ /* 0x000fea0003800000 */
[----:B------:R-:W-:Y:S01]  /*b680*/  IADD3 R220, P5, R208, 0x80, RZ ;  /* 0x00000080d0dc7810 */ /* 0x000fe20007fbe0ff */
[----:B------:R-:W-:Y:S01]  /*b690*/  ULDC.64 UR4, c[0x0][0x208] ;  /* 0x0000820000047ab9 */ /* 0x000fe20000000a00 */
[----:B------:R-:W-:Y:S01]  /*b6a0*/  IADD3 R181, P0, R210, 0x80, RZ ;  /* 0x00000080d2b57810 */ /* 0x000fe20007f1e0ff */
[----:B------:R-:W-:Y:S01]  /*b6b0*/  IMAD.MOV.U32 R2, RZ, RZ, R132 ;  /* 0x000000ffff027224 */ /* 0x000fe200078e0084 */
[----:B------:R-:W-:Y:S01]  /*b6c0*/  IADD3 R222, P6, R208, 0x40, RZ ;  /* 0x00000040d0de7810 */ /* 0x000fe20007fde0ff */
[----:B------:R-:W-:Y:S01]  /*b6d0*/  IMAD.MOV.U32 R3, RZ, RZ, R0 ;  /* 0x000000ffff037224 */ /* 0x000fe200078e0000 */
[----:B------:R-:W-:Y:S01]  /*b6e0*/  IADD3 R183, P4, R210, 0x40, RZ ;  /* 0x00000040d2b77810 */ /* 0x000fe20007f9e0ff */
[----:B------:R-:W-:Y:S01]  /*b6f0*/  IMAD.X R221, RZ, RZ, R215, P5 ;  /* 0x000000ffffdd7224 */ /* 0x000fe200028e06d7 */
[----:B------:R-:W-:Y:S01]  /*b700*/  IADD3.X R223, RZ, R215, RZ, P6, !PT ;  /* 0x000000d7ffdf7210 */ /* 0x000fe200037fe4ff */
[----:B------:R-:W-:Y:S01]  /*b710*/  IMAD.X R180, RZ, RZ, R217, P0 ;  /* 0x000000ffffb47224 */ /* 0x000fe200000e06d9 */
[----:B------:R-:W-:Y:S01]  /*b720*/  IADD3.X R182, RZ, R217, RZ, P4, !PT ;  /* 0x000000d9ffb67210 */ /* 0x000fe200027fe4ff */
[----:B------:R-:W-:Y:S01]  /*b730*/  USHF.L.U64.HI UR19, UR4, 0x5, UR5 ;  /* 0x0000000504137899 */ /* 0x000fe20008010205 */
[----:B------:R-:W-:Y:S01]  /*b740*/  MOV R214, R208 ;  /* 0x000000d000d67202 */ /* 0x000fe20000000f00 */
[----:B------:R-:W-:-:S03]  /*b750*/  USHF.L.U32 UR18, UR4, 0x5, URZ ;  /* 0x0000000504127899 */ /* 0x000fc6000800063f */
[----:B------:R-:W-:Y:S02]  /*b760*/  ULDC.64 UR4, c[0x0][0x1e0] ;  /* 0x0000780000047ab9 */ /* 0x000fe40000000a00 */
.L_x_190:
[----:B------:R-:W-:Y:S04]  /*b770*/  DEPBAR.LE SB0, 0x0 ;  /* 0x000080000000791a */ /* 0x000fe80000000000 */
[----:B------:R-:W-:Y:S01]  /*b780*/  BAR.SYNC.DEFER_BLOCKING 0x0 ;  /* 0x0000000000007b1d */ /* 0x000fe20000010000 */
[----:B------:R-:W-:Y:S01]  /*b790*/  USHF.R.S32.HI UR7, URZ, 0x1f, UR13 ;  /* 0x0000001f3f077899 */ /* 0x000fe2000801140d */
[----:B------:R-:W-:Y:S01]  /*b7a0*/  IMAD.U32 R13, RZ, RZ, UR13 ;  /* 0x0000000dff0d7e24 */ /* 0x000fe2000f8e00ff */
[----:B------:R-:W-:Y:S01]  /*b7b0*/  UIMAD UR6, UR9, UR13, URZ ;  /* 0x0000000d090672a4 */ /* 0x000fe2000f8e023f */
[----:B------:R-:W-:Y:S01]  /*b7c0*/  IMAD.U32 R7, RZ, RZ, UR13 ;  /* 0x0000000dff077e24 */ /* 0x000fe2000f8e00ff */
[----:B------:R-:W-:Y:S01]  /*b7d0*/  UIMAD.WIDE.U32 UR20, UR13, UR10, UR18 ;  /* 0x0000000a0d1472a5 */ /* 0x000fe2000f8e0012 */
[----:B------:R-:W-:Y:S01]  /*b7e0*/  IMAD.WIDE.U32 R12, R13, UR10, R214 ;  /* 0x0000000a0d0c7c25 */ /* 0x000fe2000f8e00d6 */
[----:B------:R-:W-:Y:S02]  /*b7f0*/  UIMAD UR6, UR7, UR10, UR6 ;  /* 0x0000000a070672a4 */ /* 0x000fe4000f8e0206 */
[----:B------:R-:W-:Y:S01]  /*b800*/  UISETP.GT.AND UP3, UPT, UR13, UR8, UPT ;  /* 0x000000080d00728c */ /* 0x000fe2000bf64270 */
[----:B------:R-:W-:Y:S01]  /*b810*/  IMAD.WIDE.U32 R6, R7, UR10, R222 ;  /* 0x0000000a07067c25 */ /* 0x000fe2000f8e00de */
[----:B------:R-:W-:Y:S01]  /*b820*/  LEA R22, P4, R12, c[0x0][0x1f8], 0x1 ;  /* 0x00007e000c167a11 */ /* 0x000fe200078808ff */
[----:B------:R-:W-:Y:S01]  /*b830*/  UIADD3 UR7, UR6, UR21, URZ ;  /* 0x0000001506077290 */ /* 0x000fe2000fffe03f */
[----:B------:R-:W-:Y:S01]  /*b840*/  IADD3 R0, R13, UR6, RZ ;  /* 0x000000060d007c10 */ /* 0x000fe2000fffe0ff */
[----:B------:R-:W-:Y:S01]  /*b850*/  IMAD.U32 R15, RZ, RZ, UR13 ;  /* 0x0000000dff0f7e24 */ /* 0x000fe2000f8e00ff */
[----:B------:R-:W-:Y:S02]  /*b860*/  LEA R20, P0, R6, c[0x0][0x1f8], 0x1 ;  /* 0x00007e0006147a11 */ /* 0x000fe400078008ff */
[----:B------:R-:W-:Y:S01]  /*b870*/  LEA.HI.X R23, R12, c[0x0][0x1fc], R0, 0x1, P4 ;  /* 0x00007f000c177a11 */ /* 0x000fe200020f0c00 */
[----:B------:R-:W-:Y:S01]  /*b880*/  IMAD.WIDE.U32 R14, R15, UR10, R220 ;  /* 0x0000000a0f0e7c25 */ /* 0x000fe2000f8e00dc */
[----:B------:R-:W-:Y:S02]  /*b890*/  IADD3 R4, R7, UR6, RZ ;  /* 0x0000000607047c10 */ /* 0x000fe4000fffe0ff */
[----:B------:R-:W-:Y:S02]  /*b8a0*/  IADD3 R5, P5, R208, UR20, RZ ;  /* 0x00000014d0057c10 */ /* 0x000fe4000ffbe0ff */
[----:B------:R-:W-:Y:S01]  /*b8b0*/  IADD3 R7, P4, R222, UR20, RZ ;  /* 0x00000014de077c10 */ /* 0x000fe2000ff9e0ff */
[----:B------:R-:W-:Y:S01]  /*b8c0*/  LDSM.16.M88.4 R32, [R206+0xc100] ;  /* 0x00c10000ce20783b */ /* 0x000fe20000000200 */
[----:B------:R-:W-:Y:S02]  /*b8d0*/  LEA.HI.X R21, R6, c[0x0][0x1fc], R4, 0x1, P0 ;  /* 0x00007f0006157a11 */ /* 0x000fe400000f0c04 */
[----:B------:R-:W-:Y:S02]  /*b8e0*/  IADD3.X R4, R215, UR7, RZ, P5, !PT ;  /* 0x00000007d7047c10 */ /* 0x000fe4000affe4ff */
[----:B------:R-:W-:Y:S02]  /*b8f0*/  LEA R168, P5, R5, c[0x0][0x1f8], 0x1 ;  /* 0x00007e0005a87a11 */ /* 0x000fe400078a08ff */
[----:B------:R-:W1:Y:S01]  /*b900*/  LDSM.16.M88.4 R8, [R205+0x6100] ;  /* 0x00610000cd08783b */ /* 0x000e620000000200 */
[----:B------:R-:W-:Y:S02]  /*b910*/  IADD3.X R6, R223, UR7, RZ, P4, !PT ;  /* 0x00000007df067c10 */ /* 0x000fe4000a7fe4ff */
[----:B------:R-:W-:Y:S02]  /*b920*/  LEA R166, P4, R7, c[0x0][0x1f8], 0x1 ;  /* 0x00007e0007a67a11 */ /* 0x000fe400078808ff */
[----:B------:R-:W-:Y:S02]  /*b930*/  LEA.HI.X R169, R5, c[0x0][0x1fc], R4, 0x1, P5 ;  /* 0x00007f0005a97a11 */ /* 0x000fe400028f0c04 */
[----:B------:R-:W2:Y:S01]  /*b940*/  LDSM.16.M88.4 R16, [R205+0x6900] ;  /* 0x00690000cd10783b */ /* 0x000ea20000000200 */
[----:B------:R-:W-:Y:S02]  /*b950*/  LEA.HI.X R167, R7, c[0x0][0x1fc], R6, 0x1, P4 ;  /* 0x00007f0007a77a11 */ /* 0x000fe400020f0c06 */
[----:B------:R-:W-:Y:S02]  /*b960*/  LEA R28, P6, R14, c[0x0][0x1f8], 0x1 ;  /* 0x00007e000e1c7a11 */ /* 0x000fe400078c08ff */
[----:B------:R-:W-:Y:S02]  /*b970*/  IADD3 R13, P0, R220, UR20, RZ ;  /* 0x00000014dc0d7c10 */ /* 0x000fe4000ff1e0ff */
[----:B------:R-:W3:Y:S01]  /*b980*/  LDSM.16.M88.4 R24, [R205+0x7100] ;  /* 0x00710000cd18783b */ /* 0x000ee20000000200 */
[----:B------:R-:W-:Y:S02]  /*b990*/  IADD3 R0, R15, UR6, RZ ;  /* 0x000000060f007c10 */ /* 0x000fe4000fffe0ff */
[----:B------:R-:W-:Y:S01]  /*b9a0*/  IADD3.X R12, R221, UR7, RZ, P0, !PT ;  /* 0x00000007dd0c7c10 */ /* 0x000fe200087fe4ff */
[----:B------:R-:W-:Y:S01]  /*b9b0*/  @UP3 UIADD3 UR7, UR13, -0x1, URZ ;  /* 0xffffffff0d073890 */ /* 0x000fe2000fffe03f */
[C---:B------:R-:W-:Y:S02]  /*b9c0*/  LEA R164, P0, R13.reuse, c[0x0][0x1f8], 0x1 ;  /* 0x00007e000da47a11 */ /* 0x040fe400078008ff */
[----:B------:R-:W4:Y:S01]  /*b9d0*/  LDSM.16.M88.4 R132, [R205+0x7900] ;  /* 0x00790000cd84783b */ /* 0x000f220000000200 */
[----:B------:R-:W-:Y:S01]  /*b9e0*/  LEA.HI.X R29, R14, c[0x0][0x1fc], R0, 0x1, P6 ;  /* 0x00007f000e1d7a11 */ /* 0x000fe200030f0c00 */
[----:B------:R-:W-:Y:S01]  /*b9f0*/  @UP3 USHF.R.S32.HI UR6, URZ, 0x1f, UR7 ;  /* 0x0000001f3f063899 */ /* 0x000fe20008011407 */
[----:B------:R-:W-:Y:S01]  /*ba00*/  LEA.HI.X R165, R13, c[0x0][0x1fc], R12, 0x1, P0 ;  /* 0x00007f000da57a11 */ /* 0x000fe200000f0c0c */
[----:B------:R-:W-:Y:S01]  /*ba10*/  @UP3 UIMAD.WIDE.U32 UR20, UR7, UR4, URZ ;  /* 0x00000004071432a5 */ /* 0x000fe2000f8e003f */
[----:B------:R-:W-:Y:S01]  /*ba20*/  PLOP3.LUT P0, PT, PT, PT, UP3, 0x80, 0x0 ;  /* 0x000000000000781c */ /* 0x000fe20003f0f038 */
[----:B------:R-:W-:Y:S01]  /*ba30*/  @UP3 UIMAD UR6, UR6, UR4, URZ ;  /* 0x00000004060632a4 */ /* 0x000fe2000f8e023f */
[----:B------:R-:W-:Y:S01]  /*ba40*/  LDSM.16.M88.4 R136, [R202+0xc100] ;  /* 0x00c10000ca88783b */ /* 0x000fe20000000200 */
[----:B------:R-:W-:Y:S02]  /*ba50*/  PLOP3.LUT P5, PT, PT, PT, UP2, 0x80, 0x0 ;  /* 0x000000000000781c */ /* 0x000fe40003faf028 */
[----:B------:R-:W-:Y:S01]  /*ba60*/  PLOP3.LUT P4, PT, PT, PT, UP2, 0x80, 0x0 ;  /* 0x000000000000781c */ /* 0x000fe20003f8f028 */
[----:B------:R-:W-:Y:S02]  /*ba70*/  @UP3 UIMAD UR6, UR7, UR5, UR6 ;  /* 0x00000005070632a4 */ /* 0x000fe4000f8e0206 */
[----:B------:R-:W-:Y:S01]  /*ba80*/  @UP3 USHF.L.U32 UR7, UR20, 0x6, URZ ;  /* 0x0000000614073899 */ /* 0x000fe2000800063f */
[----:B------:R-:W5:Y:S01]  /*ba90*/  LDSM.16.M88.4 R140, [R204] ;  /* 0x00000000cc8c783b */ /* 0x000f620000000200 */
[----:B------:R-:W-:Y:S01]  /*baa0*/  @UP3 UIADD3 UR6, UR21, UR6, URZ ;  /* 0x0000000615063290 */ /* 0x000fe2000fffe03f */
[C---:B-1----:R-:W-:Y:S03]  /*bab0*/  HMMA.16816.F32 R4, R32.reuse, R8, RZ ;  /* 0x000000082004723c */ /* 0x042fe600000018ff */
[----:B------:R-:W-:Y:S02]  /*bac0*/  @UP3 USHF.L.U64.HI UR6, UR20, 0x6, UR6 ;  /* 0x0000000614063899 */ /* 0x000fe40008010206 */
[----:B------:R-:W1:Y:S03]  /*bad0*/  LDSM.16.M88.4 R144, [R195] ;  /* 0x00000000c390783b */ /* 0x000e660000000200 */
[C---:B------:R-:W-:Y:S04]  /*bae0*/  HMMA.16816.F32 R8, R32.reuse, R10, RZ ;  /* 0x0000000a2008723c */ /* 0x040fe800000018ff */
[----:B------:R-:W1:Y:S04]  /*baf0*/  LDSM.16.M88.4 R148, [R194] ;  /* 0x00000000c294783b */ /* 0x000e680000000200 */
[C---:B--2---:R-:W-:Y:S03]  /*bb00*/  HMMA.16816.F32 R12, R32.reuse, R16, RZ ;  /* 0x00000010200c723c */ /* 0x044fe600000018ff */
[----:B------:R-:W2:Y:S05]  /*bb10*/  LDSM.16.M88.4 R152, [R193] ;  /* 0x00000000c198783b */ /* 0x000eaa0000000200 */
[C---:B------:R-:W-:Y:S02]  /*bb20*/  HMMA.16816.F32 R16, R32.reuse, R18, RZ ;  /* 0x000000122010723c */ /* 0x040fe400000018ff */
[----:B------:R-:W-:Y:S01]  /*bb30*/  @!PT LDS RZ, [RZ] ;  /* 0x00000000fffff984 */ /* 0x000fe20000000800 */
[----:B------:R-:W-:Y:S01]  /*bb40*/  @!PT LDS RZ, [RZ] ;  /* 0x00000000fffff984 */ /* 0x000fe20000000800 */
[----:B------:R-:W-:Y:S01]  /*bb50*/  @!PT LDS RZ, [RZ] ;  /* 0x00000000fffff984 */ /* 0x000fe20000000800 */
[----:B------:R3:W-:Y:S07]  /*bb60*/  LDGSTS.E.BYPASS.LTC128B.128 [R207+0x100], [R22.64], !P3 ;  /* 0x0010000016cf7fae */ /* 0x0007ee000d901d50 */
[----:B------:R3:W-:Y:S07]  /*bb70*/  LDGSTS.E.BYPASS.LTC128B.128 [R207+0x2100], [R20.64], !P2 ;  /* 0x0210000014cf7fae */ /* 0x0007ee000d101d50 */
[----:B------:R4:W-:Y:S07]  /*bb80*/  LDGSTS.E.BYPASS.LTC128B.128 [R207+0x4100], [R28.64], !P1 ;  /* 0x041000001ccf7fae */ /* 0x0009ee000c901d50 */
[----:B------:R1:W-:Y:S07]  /*bb90*/  LDGSTS.E.BYPASS.LTC128B.128 [R207+0x1100], [R168.64], !P3 ;  /* 0x01100000a8cf7fae */ /* 0x0003ee000d901d50 */
[----:B------:R1:W-:Y:S01]  /*bba0*/  LDGSTS.E.BYPASS.LTC128B.128 [R207+0x3100], [R166.64], !P2 ;  /* 0x03100000a6cf7fae */ /* 0x0003e2000d101d50 */
[C---:B---3--:R-:W-:Y:S06]  /*bbb0*/  HMMA.16816.F32 R20, R32.reuse, R24, RZ ;  /* 0x000000182014723c */ /* 0x048fec00000018ff */
[----:B------:R1:W-:Y:S02]  /*bbc0*/  LDGSTS.E.BYPASS.LTC128B.128 [R207+0x5100], [R164.64], !P1 ;  /* 0x05100000a4cf7fae */ /* 0x0003e4000c901d50 */
[C---:B------:R-:W-:Y:S05]  /*bbd0*/  HMMA.16816.F32 R24, R32.reuse, R26, RZ ;  /* 0x0000001a2018723c */ /* 0x040fea00000018ff */
[----:B------:R-:W-:Y:S03]  /*bbe0*/  LDSM.16.M88.4 R156, [R201+0xc100] ;  /* 0x00c10000c99c783b */ /* 0x000fe60000000200 */
[C---:B----4-:R-:W-:Y:S04]  /*bbf0*/  HMMA.16816.F32 R28, R32.reuse, R132, RZ ;  /* 0x00000084201c723c */ /* 0x050fe800000018ff */
[----:B------:R-:W0:Y:S04]  /*bc00*/  LDGDEPBAR ;  /* 0x00000000000079af */ /* 0x000e280000000000 */
[----:B------:R-:W-:Y:S03]  /*bc10*/  HMMA.16816.F32 R32, R32, R134, RZ ;  /* 0x000000862020723c */ /* 0x000fe600000018ff */
[----:B------:R-:W3:Y:S05]  /*bc20*/  LDSM.16.M88.4 R160, [R200+0x6100] ;  /* 0x00610000c8a0783b */ /* 0x000eea0000000200 */
[C---:B-----5:R-:W-:Y:S02]  /*bc30*/  HMMA.16816.F32 R4, R136.reuse, R140, R4 ;  /* 0x0000008c8804723c */ /* 0x060fe40000001804 */
[----:B------:R-:W4:Y:S06]  /*bc40*/  LDSM.16.M88.4 R132, [R200+0x6900] ;  /* 0x00690000c884783b */ /* 0x000f2c0000000200 */
[C---:B------:R-:W-:Y:S01]  /*bc50*/  HMMA.16816.F32 R8, R136.reuse, R142, R8 ;  /* 0x0000008e8808723c */ /* 0x040fe20000001808 */
[----:B-1----:R-:W1:Y:S07]  /*bc60*/  LDSM.16.M88.4 R164, [R200+0x7100] ;  /* 0x00710000c8a4783b */ /* 0x002e6e0000000200 */
[C---:B------:R-:W-:Y:S01]  /*bc70*/  HMMA.16816.F32 R12, R136.reuse, R144, R12 ;  /* 0x00000090880c723c */ /* 0x040fe2000000180c */
[----:B------:R-:W5:Y:S07]  /*bc80*/  LDSM.16.M88.4 R168, [R200+0x7900] ;  /* 0x00790000c8a8783b */ /* 0x000f6e0000000200 */
[C---:B------:R-:W-:Y:S01]  /*bc90*/  HMMA.16816.F32 R16, R136.reuse, R146, R16 ;  /* 0x000000928810723c */ /* 0x040fe20000001810 */
[----:B------:R-:W-:Y:S07]  /*bca0*/  LDSM.16.M88.4 R172, [R199+0xc100] ;  /* 0x00c10000c7ac783b */ /* 0x000fee0000000200 */
[C---:B------:R-:W-:Y:S01]  /*bcb0*/  HMMA.16816.F32 R20, R136.reuse, R148, R20 ;  /* 0x000000948814723c */ /* 0x040fe20000001814 */
[----:B------:R-:W1:Y:S07]  /*bcc0*/  LDSM.16.M88.4 R176, [R192] ;  /* 0x00000000c0b0783b */ /* 0x000e6e0000000200 */
[C---:B------:R-:W-:Y:S01]  /*bcd0*/  HMMA.16816.F32 R24, R136.reuse, R150, R24 ;  /* 0x000000968818723c */ /* 0x040fe20000001818 */
[----:B------:R-:W-:Y:S07]  /*bce0*/  LDSM.16.M88.4 R140, [R192+0x1000] ;  /* 0x00100000c08c783b */ /* 0x000fee0000000200 */
[C---:B--2---:R-:W-:Y:S01]  /*bcf0*/  HMMA.16816.F32 R28, R136.reuse, R152, R28 ;  /* 0x00000098881c723c */ /* 0x044fe2000000181c */
[----:B------:R-:W-:Y:S07]  /*bd00*/  LDSM.16.M88.4 R144, [R192+0x1800] ;  /* 0x00180000c090783b */ /* 0x000fee0000000200 */
[----:B------:R-:W-:Y:S01]  /*bd10*/  HMMA.16816.F32 R32, R136, R154, R32 ;  /* 0x0000009a8820723c */ /* 0x000fe20000001820 */
[----:B------:R-:W2:Y:S07]  /*bd20*/  LDSM.16.M88.4 R136, [R192+0x800] ;  /* 0x00080000c088783b */ /* 0x000eae0000000200 */
[C---:B---3--:R-:W-:Y:S01]  /*bd30*/  HMMA.16816.F32 R4, R156.reuse, R160, R4 ;  /* 0x000000a09c04723c */ /* 0x048fe20000001804 */
[----:B------:R-:W-:Y:S07]  /*bd40*/  LDSM.16.M88.4 R148, [R206+0x10100] ;  /* 0x01010000ce94783b */ /* 0x000fee0000000200 */
[C---:B------:R-:W-:Y:S01]  /*bd50*/  HMMA.16816.F32 R8, R156.reuse, R162, R8 ;  /* 0x000000a29c08723c */ /* 0x040fe20000001808 */
[----:B------:R-:W3:Y:S07]  /*bd60*/  LDSM.16.M88.4 R152, [R205+0x8100] ;  /* 0x00810000cd98783b */ /* 0x000eee0000000200 */
[C---:B----4-:R-:W-:Y:S01]  /*bd70*/  HMMA.16816.F32 R12, R156.reuse, R132, R12 ;  /* 0x000000849c0c723c */ /* 0x050fe2000000180c */
[----:B------:R-:W-:Y:S07]  /*bd80*/  LDSM.16.M88.4 R160, [R205+0x9900] ;  /* 0x00990000cda0783b */ /* 0x000fee0000000200 */
[C---:B------:R-:W-:Y:S01]  /*bd90*/  HMMA.16816.F32 R16, R156.reuse, R134, R16 ;  /* 0x000000869c10723c */ /* 0x040fe20000001810 */
[----:B------:R-:W4:Y:S07]  /*bda0*/  LDSM.16.M88.4 R132, [R205+0x8900] ;  /* 0x00890000cd84783b */ /* 0x000f2e0000000200 */
[C---:B-1----:R-:W-:Y:S08]  /*bdb0*/  HMMA.16816.F32 R20, R156.reuse, R164, R20 ;  /* 0x000000a49c14723c */ /* 0x042ff00000001814 */
[C---:B------:R-:W-:Y:S01]  /*bdc0*/  HMMA.16816.F32 R24, R156.reuse, R166, R24 ;  /* 0x000000a69c18723c */ /* 0x040fe20000001818 */
[----:B------:R-:W-:Y:S07]  /*bdd0*/  LDSM.16.M88.4 R164, [R202+0x10100] ;  /* 0x01010000caa4783b */ /* 0x000fee0000000200 */
[C---:B-----5:R-:W-:Y:S08]  /*bde0*/  HMMA.16816.F32 R28, R156.reuse, R168, R28 ;  /* 0x000000a89c1c723c */ /* 0x060ff0000000181c */
[----:B------:R-:W-:Y:S01]  /*bdf0*/  HMMA.16816.F32 R32, R156, R170, R32 ;  /* 0x000000aa9c20723c */ /* 0x000fe20000001820 */
[----:B------:R-:W1:Y:S07]  /*be00*/  LDSM.16.M88.4 R156, [R205+0x9100] ;  /* 0x00910000cd9c783b */ /* 0x000e6e0000000200 */
[C---:B------:R-:W-:Y:S01]  /*be10*/  HMMA.16816.F32 R4, R172.reuse, R176, R4 ;  /* 0x000000b0ac04723c */ /* 0x040fe20000001804 */
[----:B------:R-:W5:Y:S07]  /*be20*/  LDSM.16.M88.4 R168, [R191] ;  /* 0x00000000bfa8783b */ /* 0x000f6e0000000200 */
        /* <DEDUP_REMOVED lines=11> */
[C---:B---3--:R-:W-:Y:S01]  /*bee0*/  HMMA.16816.F32 R4, R148.reuse, R152, R4 ;  /* 0x000000989404723c */ /* 0x048fe20000001804 */
[----:B------:R-:W3:Y:S07]  /*bef0*/  LDSM.16.M88.4 R172, [R201+0x10100] ;  /* 0x01010000c9ac783b */ /* 0x000eee0000000200 */
[C---:B------:R-:W-:Y:S01]  /*bf00*/  HMMA.16816.F32 R8, R148.reuse, R154, R8 ;  /* 0x0000009a9408723c */ /* 0x040fe20000001808 */
[----:B------:R-:W-:Y:S07]  /*bf10*/  LDSM.16.M88.4 R152, [R200+0x9900] ;  /* 0x00990000c898783b */ /* 0x000fee0000000200 */
[C---:B----4-:R-:W-:Y:S08]  /*bf20*/  HMMA.16816.F32 R12, R148.reuse, R132, R12 ;  /* 0x00000084940c723c */ /* 0x050ff0000000180c */
[C---:B------:R-:W-:Y:S01]  /*bf30*/  HMMA.16816.F32 R16, R148.reuse, R134, R16 ;  /* 0x000000869410723c */ /* 0x040fe20000001810 */
[----:B------:R-:W4:Y:S07]  /*bf40*/  LDSM.16.M88.4 R132, [R200+0x8900] ;  /* 0x00890000c884783b */ /* 0x000f2e0000000200 */
[C---:B-1----:R-:W-:Y:S08]  /*bf50*/  HMMA.16816.F32 R20, R148.reuse, R156, R20 ;  /* 0x0000009c9414723c */ /* 0x042ff00000001814 */
[C---:B------:R-:W-:Y:S01]  /*bf60*/  HMMA.16816.F32 R24, R148.reuse, R158, R24 ;  /* 0x0000009e9418723c */ /* 0x040fe20000001818 */
[----:B------:R-:W-:Y:S07]  /*bf70*/  LDSM.16.M88.4 R156, [R199+0x10100] ;  /* 0x01010000c79c783b */ /* 0x000fee0000000200 */
[C---:B------:R-:W-:Y:S08]  /*bf80*/  HMMA.16816.F32 R28, R148.reuse, R160, R28 ;  /* 0x000000a0941c723c */ /* 0x040ff0000000181c */
[----:B------:R-:W-:Y:S01]  /*bf90*/  HMMA.16816.F32 R32, R148, R162, R32 ;  /* 0x000000a29420723c */ /* 0x000fe20000001820 */
[----:B------:R-:W1:Y:S07]  /*bfa0*/  LDSM.16.M88.4 R148, [R200+0x9100] ;  /* 0x00910000c894783b */ /* 0x000e6e0000000200 */
[C---:B-----5:R-:W-:Y:S01]  /*bfb0*/  HMMA.16816.F32 R4, R164.reuse, R168, R4 ;  /* 0x000000a8a404723c */ /* 0x060fe20000001804 */
[----:B------:R-:W5:Y:S07]  /*bfc0*/  LDSM.16.M88.4 R160, [R192+0x2000] ;  /* 0x00200000c0a0783b */ /* 0x000f6e0000000200 */
        /* <DEDUP_REMOVED lines=11> */
[C---:B---3--:R-:W-:Y:S01]  /*c080*/  HMMA.16816.F32 R4, R172.reuse, R176, R4 ;  /* 0x000000b0ac04723c */ /* 0x048fe20000001804 */
[----:B------:R-:W3:Y:S07]  /*c090*/  LDSM.16.M88.4 R164, [R206+0x14100] ;  /* 0x01410000cea4783b */ /* 0x000eee0000000200 */
[C---:B------:R-:W-:Y:S01]  /*c0a0*/  HMMA.16816.F32 R8, R172.reuse, R178, R8 ;  /* 0x000000b2ac08723c */ /* 0x040fe20000001808 */
[----:B------:R-:W-:Y:S07]  /*c0b0*/  LDSM.16.M88.4 R176, [R187] ;  /* 0x00000000bbb0783b */ /* 0x000fee0000000200 */
[C---:B----4-:R-:W-:Y:S08]  /*c0c0*/  HMMA.16816.F32 R12, R172.reuse, R132, R12 ;  /* 0x00000084ac0c723c */ /* 0x050ff0000000180c */
[C---:B------:R-:W-:Y:S01]  /*c0d0*/  HMMA.16816.F32 R16, R172.reuse, R134, R16 ;  /* 0x00000086ac10723c */ /* 0x040fe20000001810 */
[----:B------:R-:W4:Y:S07]  /*c0e0*/  LDSM.16.M88.4 R132, [R205+0xa900] ;  /* 0x00a90000cd84783b */ /* 0x000f2e0000000200 */
[C---:B-1----:R-:W-:Y:S08]  /*c0f0*/  HMMA.16816.F32 R20, R172.reuse, R148, R20 ;  /* 0x00000094ac14723c */ /* 0x042ff00000001814 */
[C---:B------:R-:W-:Y:S01]  /*c100*/  HMMA.16816.F32 R24, R172.reuse, R150, R24 ;  /* 0x00000096ac18723c */ /* 0x040fe20000001818 */
[----:B------:R-:W1:Y:S07]  /*c110*/  LDSM.16.M88.4 R148, [R205+0xb100] ;  /* 0x00b10000cd94783b */ /* 0x000e6e0000000200 */
        /* <DEDUP_REMOVED lines=29> */
[----:B------:R-:W1:Y:S01]  /*c2f0*/  LDSM.16.M88.4 R164, [R199+0x14100] ;  /* 0x01410000c7a4783b */ /* 0x000e620000000200 */
[C---:B-----5:R-:W-:Y:S08]  /*c300*/  HMMA.16816.F32 R4, R172.reuse, R176, R4 ;  /* 0x000000b0ac04723c */ /* 0x060ff00000001804 */
[C---:B------:R-:W-:Y:S08]  /*c310*/  HMMA.16816.F32 R8, R172.reuse, R178, R8 ;  /* 0x000000b2ac08723c */ /* 0x040ff00000001808 */
[C---:B--2---:R-:W-:Y:S08]  /*c320*/  HMMA.16816.F32 R12, R172.reuse, R136, R12 ;  /* 0x00000088ac0c723c */ /* 0x044ff0000000180c */
[C---:B------:R-:W-:Y:S08]  /*c330*/  HMMA.16816.F32 R16, R172.reuse, R138, R16 ;  /* 0x0000008aac10723c */ /* 0x040ff00000001810 */
[C---:B------:R-:W-:Y:S08]  /*c340*/  HMMA.16816.F32 R20, R172.reuse, R140, R20 ;  /* 0x0000008cac14723c */ /* 0x040ff00000001814 */
[C---:B------:R-:W-:Y:S08]  /*c350*/  HMMA.16816.F32 R24, R172.reuse, R142, R24 ;  /* 0x0000008eac18723c */ /* 0x040ff00000001818 */
[C---:B------:R-:W-:Y:S08]  /*c360*/  HMMA.16816.F32 R28, R172.reuse, R144, R28 ;  /* 0x00000090ac1c723c */ /* 0x040ff0000000181c */
[----:B------:R-:W-:Y:S08]  /*c370*/  HMMA.16816.F32 R32, R172, R146, R32 ;  /* 0x00000092ac20723c */ /* 0x000ff00000001820 */
[C---:B---3--:R-:W-:Y:S08]  /*c380*/  HMMA.16816.F32 R4, R156.reuse, R160, R4 ;  /* 0x000000a09c04723c */ /* 0x048ff00000001804 */
[C---:B------:R-:W-:Y:S08]  /*c390*/  HMMA.16816.F32 R8, R156.reuse, R162, R8 ;  /* 0x000000a29c08723c */ /* 0x040ff00000001808 */
[C---:B----4-:R-:W-:Y:S08]  /*c3a0*/  HMMA.16816.F32 R12, R156.reuse, R132, R12 ;  /* 0x000000849c0c723c */ /* 0x050ff0000000180c */
        /* <DEDUP_REMOVED lines=9> */
[----:B------:R-:W-:Y:S01]  /*c440*/  FMUL.FTZ R137, R4, c[0x0][0x320] ;  /* 0x0000c80004897a20 */ /* 0x000fe20000410000 */
[C---:B------:R-:W-:Y:S03]  /*c450*/  HMMA.16816.F32 R16, R164.reuse, R134, R16 ;  /* 0x00000086a410723c */ /* 0x040fe60000001810 */
[----:B------:R-:W-:Y:S02]  /*c460*/  FMUL.FTZ R138, R5, c[0x0][0x320] ;  /* 0x0000c800058a7a20 */ /* 0x000fe40000410000 */
[----:B------:R-:W1:Y:S01]  /*c470*/  MUFU.TANH R137, R137 ;  /* 0x0000008900897308 */ /* 0x000e620000002400 */
[----:B------:R-:W-:Y:S02]  /*c480*/  FMUL.FTZ R0, R6, c[0x0][0x320] ;  /* 0x0000c80006007a20 */ /* 0x000fe40000410000 */
[----:B------:R-:W-:Y:S02]  /*c490*/  FMUL.FTZ R136, R7, c[0x0][0x320] ;  /* 0x0000c80007887a20 */ /* 0x000fe40000410000 */
[----:B------:R-:W2:Y:S02]  /*c4a0*/  LDSM.16.M88.4 R4, [R192+0x5000] ;  /* 0x00500000c004783b */ /* 0x000ea40000000200 */
[----:B------:R-:W-:Y:S02]  /*c4b0*/  FMUL.FTZ R9, R9, c[0x0][0x320] ;  /* 0x0000c80009097a20 */ /* 0x000fe40000410000 */
[----:B------:R-:W-:Y:S01]  /*c4c0*/  FMUL.FTZ R10, R10, c[0x0][0x320] ;  /* 0x0000c8000a0a7a20 */ /* 0x000fe20000410000 */
[----:B------:R-:W3:Y:S01]  /*c4d0*/  MUFU.TANH R138, R138 ;  /* 0x0000008a008a7308 */ /* 0x000ee20000002400 */
[----:B------:R-:W-:Y:S02]  /*c4e0*/  FMUL.FTZ R11, R11, c[0x0][0x320] ;  /* 0x0000c8000b0b7a20 */ /* 0x000fe40000410000 */
[----:B------:R-:W-:Y:S02]  /*c4f0*/  FMUL.FTZ R139, R8, c[0x0][0x320] ;  /* 0x0000c800088b7a20 */ /* 0x000fe40000410000 */
[----:B------:R-:W-:Y:S02]  /*c500*/  FMUL.FTZ R8, R12, c[0x0][0x320] ;  /* 0x0000c8000c087a20 */ /* 0x000fe40000410000 */
[----:B------:R-:W-:Y:S02]  /*c510*/  FMUL.FTZ R14, R14, c[0x0][0x320] ;  /* 0x0000c8000e0e7a20 */ /* 0x000fe40000410000 */
[----:B------:R-:W-:Y:S01]  /*c520*/  FMUL.FTZ R15, R15, c[0x0][0x320] ;  /* 0x0000c8000f0f7a20 */ /* 0x000fe20000410000 */
[----:B------:R-:W4:Y:S01]  /*c530*/  MUFU.TANH R140, R9 ;  /* 0x00000009008c7308 */ /* 0x000f220000002400 */
[----:B------:R-:W-:Y:S02]  /*c540*/  FMUL.FTZ R142, R16, c[0x0][0x320] ;  /* 0x0000c800108e7a20 */ /* 0x000fe40000410000 */
[----:B------:R-:W-:Y:S02]  /*c550*/  FMUL.FTZ R18, R18, c[0x0][0x320] ;  /* 0x0000c80012127a20 */ /* 0x000fe40000410000 */
[----:B------:R-:W-:Y:S02]  /*c560*/  FMUL.FTZ R19, R19, c[0x0][0x320] ;  /* 0x0000c80013137a20 */ /* 0x000fe40000410000 */
[----:B------:R-:W-:Y:S02]  /*c570*/  FMUL.FTZ R162, R13, c[0x0][0x320] ;  /* 0x0000c8000da27a20 */ /* 0x000fe40000410000 */
[----:B------:R-:W-:Y:S01]  /*c580*/  FMUL.FTZ R13, R17, c[0x0][0x320] ;  /* 0x0000c800110d7a20 */ /* 0x000fe20000410000 */
[----:B------:R-:W1:Y:S10]  /*c590*/  MUFU.TANH R132, R10 ;  /* 0x0000000a00847308 */ /* 0x000e740000002400 */
[----:B------:R-:W1:Y:S01]  /*c5a0*/  MUFU.TANH R133, R11 ;  /* 0x0000000b00857308 */ /* 0x000e620000002400 */
[C---:B--2---:R-:W-:Y:S09]  /*c5b0*/  HMMA.16816.F32 R20, R164.reuse, R4, R20 ;  /* 0x00000004a414723c */ /* 0x044ff20000001814 */
[----:B------:R2:W1:Y:S03]  /*c5c0*/  MUFU.TANH R12, R8 ;  /* 0x00000008000c7308 */ /* 0x0004660000002400 */
[----:B------:R-:W-:Y:S01]  /*c5d0*/  @P5 IMAD.HI.U32 R4, R212, c[0x0][0x2c8], RZ ;  /* 0x0000b200d4045a27 */ /* 0x000fe200078e00ff */
[C---:B------:R-:W-:Y:S03]  /*c5e0*/  HMMA.16816.F32 R24, R164.reuse, R6, R24 ;  /* 0x00000006a418723c */ /* 0x040fe60000001818 */
[----:B------:R-:W-:Y:S01]  /*c5f0*/  IMAD.MOV.U32 R5, RZ, RZ, R212 ;  /* 0x000000ffff057224 */ /* 0x000fe200078e00d4 */
[----:B------:R-:W-:Y:S02]  /*c600*/  @P4 SHF.R.U32.HI R5, RZ, c[0x0][0x2cc], R4 ;  /* 0x0000b300ff054a19 */ /* 0x000fe40000011604 */
[----:B------:R5:W1:Y:S01]  /*c610*/  MUFU.TANH R163, R14 ;  /* 0x0000000e00a37308 */ /* 0x000a620000002400 */
[----:B------:R-:W-:Y:S05]  /*c620*/  @P0 IADD3 R4, P4, R210, UR7, RZ ;  /* 0x00000007d2040c10 */ /* 0x000fea000ff9e0ff */
[----:B------:R-:W-:Y:S02]  /*c630*/  @P0 LEA R16, P6, R4, c[0x0][0x1c8], 0x1 ;  /* 0x0000720004100a11 */ /* 0x000fe400078c08ff */
[----:B------:R-:W-:Y:S01]  /*c640*/  @P0 IADD3 R6, P5, R183, UR7, RZ ;  /* 0x00000007b7060c10 */ /* 0x000fe2000ffbe0ff */
[----:B------:R-:W-:Y:S01]  /*c650*/  FMUL.FTZ R22, R22, c[0x0][0x320] ;  /* 0x0000c80016167a20 */ /* 0x000fe20000410000 */
[----:B------:R1:W1:Y:S01]  /*c660*/  MUFU.TANH R161, R15 ;  /* 0x0000000f00a17308 */ /* 0x0002620000002400 */
[----:B------:R-:W-:Y:S01]  /*c670*/  FMUL.FTZ R23, R23, c[0x0][0x320] ;  /* 0x0000c80017177a20 */ /* 0x000fe20000410000 */
[----:B------:R-:W-:Y:S01]  /*c680*/  @P0 IADD3.X R7, R182, UR6, RZ, P5, !PT ;  /* 0x00000006b6070c10 */ /* 0x000fe2000affe4ff */
[----:B------:R-:W-:Y:S01]  /*c690*/  FMUL.FTZ R160, R20, c[0x0][0x320] ;  /* 0x0000c80014a07a20 */ /* 0x000fe20000410000 */
[----:B--2---:R-:W2:Y:S01]  /*c6a0*/  LDSM.16.M88.4 R8, [R192+0x5800] ;  /* 0x00580000c008783b */ /* 0x004ea20000000200 */
[----:B------:R-:W-:Y:S04]  /*c6b0*/  DEPBAR.LE SB0, 0x0 ;  /* 0x000080000000791a */ /* 0x000fe80000000000 */
[----:B------:R-:W-:Y:S01]  /*c6c0*/  FMUL.FTZ R25, R25, c[0x0][0x320] ;  /* 0x0000c80019197a20 */ /* 0x000fe20000410000 */
[----:B------:R1:W1:Y:S01]  /*c6d0*/  MUFU.TANH R159, R22 ;  /* 0x00000016009f7308 */ /* 0x0002620000002400 */
[----:B------:R-:W-:Y:S01]  /*c6e0*/  BAR.SYNC.DEFER_BLOCKING 0x0 ;  /* 0x0000000000007b1d */ /* 0x000fe20000010000 */
[----:B------:R-:W-:Y:S02]  /*c6f0*/  FMUL.FTZ R156, R24, c[0x0][0x320] ;  /* 0x0000c800189c7a20 */ /* 0x000fe40000410000 */
[----:B------:R-:W-:Y:S02]  /*c700*/  FMUL.FTZ R158, R21, c[0x0][0x320] ;  /* 0x0000c800159e7a20 */ /* 0x000fe40000410000 */
[----:B------:R-:W-:Y:S02]  /*c710*/  FMUL.FTZ R26, R26, c[0x0][0x320] ;  /* 0x0000c8001a1a7a20 */ /* 0x000fe40000410000 */
[----:B------:R-:W-:Y:S02]  /*c720*/  FMUL.FTZ R27, R27, c[0x0][0x320] ;  /* 0x0000c8001b1b7a20 */ /* 0x000fe40000410000 */
[----:B------:R1:W1:Y:S10]  /*c730*/  MUFU.TANH R157, R23 ;  /* 0x00000017009d7308 */ /* 0x0002740000002400 */
[----:B------:R1:W1:Y:S10]  /*c740*/  MUFU.TANH R154, R25 ;  /* 0x00000019009a7308 */ /* 0x0002740000002400 */
[----:B------:R1:W1:Y:S01]  /*c750*/  MUFU.TANH R143, R18 ;  /* 0x00000012008f7308 */ /* 0x0002620000002400 */
[C---:B--2---:R-:W-:Y:S09]  /*c760*/  HMMA.16816.F32 R28, R164.reuse, R8, R28 ;  /* 0x00000008a41c723c */ /* 0x044ff2000000181c */
[----:B------:R2:W2:Y:S03]  /*c770*/  MUFU.TANH R141, R19 ;  /* 0x00000013008d7308 */ /* 0x0004a60000002400 */
[----:B------:R-:W-:Y:S01]  /*c780*/  @P0 IADD3.X R9, R217, UR6, RZ, P4, !PT ;  /* 0x00000006d9090c10 */ /* 0x000fe2000a7fe4ff */
[----:B------:R-:W-:Y:S03]  /*c790*/  HMMA.16816.F32 R32, R164, R10, R32 ;  /* 0x0000000aa420723c */ /* 0x000fe60000001820 */
[----:B------:R-:W-:Y:S02]  /*c7a0*/  @P0 LEA.HI.X R17, R4, c[0x0][0x1cc], R9, 0x1, P6 ;  /* 0x0000730004110a11 */ /* 0x000fe400030f0c09 */
[C---:B-----5:R-:W-:Y:S01]  /*c7b0*/  @P0 LEA R14, P4, R6.reuse, c[0x0][0x1c8], 0x1 ;  /* 0x00007200060e0a11 */ /* 0x060fe200078808ff */
[----:B------:R-:W2:Y:S02]  /*c7c0*/  MUFU.TANH R0, R0 ;  /* 0x0000000000007308 */ /* 0x000ea40000002400 */
[----:B------:R-:W-:Y:S01]  /*c7d0*/  @!PT LDS RZ, [RZ] ;  /* 0x00000000fffff984 */ /* 0x000fe20000000800 */
[----:B------:R-:W-:Y:S01]  /*c7e0*/  @!PT LDS RZ, [RZ] ;  /* 0x00000000fffff984 */ /* 0x000fe20000000800 */
[----:B------:R-:W-:Y:S01]  /*c7f0*/  @!PT LDS RZ, [RZ] ;  /* 0x00000000fffff984 */ /* 0x000fe20000000800 */
[----:B------:R2:W-:Y:S01]  /*c800*/  @P0 LDGSTS.E.BYPASS.LTC128B.128 [R207+0x6100], [R16.64], !P3 ;  /* 0x0610000010cf0fae */ /* 0x0005e2000d901d50 */
[----:B-1----:R-:W-:Y:S03]  /*c810*/  @P0 LEA.HI.X R15, R6, c[0x0][0x1cc], R7, 0x1, P4 ;  /* 0x00007300060f0a11 */ /* 0x002fe600020f0c07 */
[----:B------:R-:W-:Y:S01]  /*c820*/  @P0 IADD3 R4, P5, R181, UR7, RZ ;  /* 0x00000007b5040c10 */ /* 0x000fe2000ffbe0ff */
[----:B------:R-:W-:Y:S01]  /*c830*/  @UP3 UIADD3 UR7, UP0, UR12, UR7, URZ ;  /* 0x000000070c073290 */ /* 0x000fe2000ff1e03f */
[----:B------:R-:W-:Y:S01]  /*c840*/  FMUL.FTZ R28, R28, c[0x0][0x320] ;  /* 0x0000c8001c1c7a20 */ /* 0x000fe20000410000 */
[----:B------:R1:W-:Y:S01]  /*c850*/  @P0 LDGSTS.E.BYPASS.LTC128B.128 [R207+0x8100], [R14.64], !P2 ;  /* 0x081000000ecf0fae */ /* 0x0003e2000d101d50 */
[----:B------:R-:W1:Y:S01]  /*c860*/  MUFU.TANH R136, R136 ;  /* 0x0000008800887308 */ /* 0x000e620000002400 */
[----:B------:R-:W-:Y:S01]  /*c870*/  @P0 LEA R22, P4, R4, c[0x0][0x1c8], 0x1 ;  /* 0x0000720004160a11 */ /* 0x000fe200078808ff */
[----:B------:R-:W-:Y:S01]  /*c880*/  FMUL.FTZ R29, R29, c[0x0][0x320] ;  /* 0x0000c8001d1d7a20 */ /* 0x000fe20000410000 */
[----:B------:R-:W-:Y:S01]  /*c890*/  @P0 IADD3.X R7, R180, UR6, RZ, P5, !PT ;  /* 0x00000006b4070c10 */ /* 0x000fe2000affe4ff */
[----:B------:R-:W-:Y:S01]  /*c8a0*/  @UP3 UIADD3.X UR6, UR11, UR6, URZ, UP0, !UPT ;  /* 0x000000060b063290 */ /* 0x000fe200087fe43f */
[----:B------:R-:W-:Y:S01]  /*c8b0*/  @P0 IADD3 R9, P6, R210, UR7, RZ ;  /* 0x00000007d2090c10 */ /* 0x000fe2000ffde0ff */
[----:B------:R-:W-:Y:S01]  /*c8c0*/  FMUL.FTZ R30, R30, c[0x0][0x320] ;  /* 0x0000c8001e1e7a20 */ /* 0x000fe20000410000 */
[----:B------:R-:W-:Y:S01]  /*c8d0*/  @P0 LEA.HI.X R23, R4, c[0x0][0x1cc], R7, 0x1, P4 ;  /* 0x0000730004170a11 */ /* 0x000fe200020f0c07 */
[----:B------:R-:W-:Y:S01]  /*c8e0*/  FMUL.FTZ R31, R31, c[0x0][0x320] ;  /* 0x0000c8001f1f7a20 */ /* 0x000fe20000410000 */
[----:B------:R-:W-:Y:S01]  /*c8f0*/  @P0 IADD3 R7, P5, R183, UR7, RZ ;  /* 0x00000007b7070c10 */ /* 0x000fe2000ffbe0ff */
[----:B------:R-:W1:Y:S01]  /*c900*/  MUFU.TANH R139, R139 ;  /* 0x0000008b008b7308 */ /* 0x000e620000002400 */
[----:B------:R-:W-:Y:S01]  /*c910*/  @P0 IADD3.X R8, R217, UR6, RZ, P6, !PT ;  /* 0x00000006d9080c10 */ /* 0x000fe2000b7fe4ff */
[----:B------:R1:W-:Y:S01]  /*c920*/  @P0 LDGSTS.E.BYPASS.LTC128B.128 [R207+0xa100], [R22.64], !P1 ;  /* 0x0a10000016cf0fae */ /* 0x0003e2000c901d50 */
[----:B------:R-:W-:Y:S01]  /*c930*/  @P0 LEA R24, P6, R9, c[0x0][0x1c8], 0x1 ;  /* 0x0000720009180a11 */ /* 0x000fe200078c08ff */
[----:B------:R-:W-:Y:S01]  /*c940*/  FMUL.FTZ R32, R32, c[0x0][0x320] ;  /* 0x0000c80020207a20 */ /* 0x000fe20000410000 */
[----:B------:R-:W-:Y:S01]  /*c950*/  @P0 IADD3.X R4, R182, UR6, RZ, P5, !PT ;  /* 0x00000006b6040c10 */ /* 0x000fe2000affe4ff */
[----:B------:R-:W-:Y:S01]  /*c960*/  FMUL.FTZ R33, R33, c[0x0][0x320] ;  /* 0x0000c80021217a20 */ /* 0x000fe20000410000 */
[----:B------:R-:W-:Y:S01]  /*c970*/  @P0 LEA.HI.X R25, R9, c[0x0][0x1cc], R8, 0x1, P6 ;  /* 0x0000730009190a11 */ /* 0x000fe200030f0c08 */
[----:B------:R-:W-:Y:S01]  /*c980*/  FMUL.FTZ R34, R34, c[0x0][0x320] ;  /* 0x0000c80022227a20 */ /* 0x000fe20000410000 */
[----:B------:R-:W-:Y:S01]  /*c990*/  @P0 LEA R18, P5, R7, c[0x0][0x1c8], 0x1 ;  /* 0x0000720007120a11 */ /* 0x000fe200078a08ff */
[----:B------:R-:W1:Y:S01]  /*c9a0*/  MUFU.TANH R162, R162 ;  /* 0x000000a200a27308 */ /* 0x000e620000002400 */
[----:B------:R-:W-:Y:S01]  /*c9b0*/  @P0 IADD3 R6, P4, R181, UR7, RZ ;  /* 0x00000007b5060c10 */ /* 0x000fe2000ff9e0ff */
[----:B------:R1:W-:Y:S01]  /*c9c0*/  @P0 LDGSTS.E.BYPASS.LTC128B.128 [R207+0x7100], [R24.64], !P3 ;  /* 0x0710000018cf0fae */ /* 0x0003e2000d901d50 */
[----:B--2---:R-:W-:Y:S01]  /*c9d0*/  @P0 LEA.HI.X R19, R7, c[0x0][0x1cc], R4, 0x1, P5 ;  /* 0x0000730007130a11 */ /* 0x004fe200028f0c04 */
[----:B------:R-:W-:Y:S01]  /*c9e0*/  FMUL.FTZ R35, R35, c[0x0][0x320] ;  /* 0x0000c80023237a20 */ /* 0x000fe20000410000 */
[----:B------:R-:W-:Y:S01]  /*c9f0*/  @P0 IADD3.X R11, R180, UR6, RZ, P4, !PT ;  /* 0x00000006b40b0c10 */ /* 0x000fe2000a7fe4ff */
[----:B------:R-:W-:Y:S01]  /*ca00*/  USHF.L.U32 UR6, UR13, 0x6, URZ ;  /* 0x000000060d067899 */ /* 0x000fe2000800063f */
[C---:B------:R-:W-:Y:S02]  /*ca10*/  @P0 LEA R20, P4, R6.reuse, c[0x0][0x1c8], 0x1 ;  /* 0x0000720006140a11 */ /* 0x040fe400078808ff */
[----:B------:R2:W-:Y:S01]  /*ca20*/  @P0 LDGSTS.E.BYPASS.LTC128B.128 [R207+0x9100], [R18.64], !P2 ;  /* 0x0910000012cf0fae */ /* 0x0005e2000d101d50 */
[----:B------:R-:W1:Y:S01]  /*ca30*/  MUFU.TANH R142, R142 ;  /* 0x0000008e008e7308 */ /* 0x000e620000002400 */
[----:B------:R-:W-:Y:S01]  /*ca40*/  @P0 LEA.HI.X R21, R6, c[0x0][0x1cc], R11, 0x1, P4 ;  /* 0x0000730006150a11 */ /* 0x000fe200020f0c0b */
[----:B------:R-:W-:Y:S04]  /*ca50*/  IMAD.U32 R4, RZ, RZ, UR6 ;  /* 0x00000006ff047e24 */ /* 0x000fe8000f8e00ff */
[----:B------:R2:W-:Y:S01]  /*ca60*/  @P0 LDGSTS.E.BYPASS.LTC128B.128 [R207+0xb100], [R20.64], !P1 ;  /* 0x0b10000014cf0fae */ /* 0x0005e2000c901d50 */
[----:B------:R-:W-:Y:S02]  /*ca70*/  IADD3 R7, -R213, 0x1, -R4 ;  /* 0x00000001d5077810 */ /* 0x000fe40007ffe904 */
[----:B------:R-:W-:Y:S01]  /*ca80*/  PLOP3.LUT P0, PT, PT, PT, UP1, 0x40, 0x0 ;  /* 0x000000000000781c */ /* 0x000fe20003f0e818 */
[----:B------:R-:W1:Y:S01]  /*ca90*/  MUFU.TANH R13, R13 ;  /* 0x0000000d000d7308 */ /* 0x000e620000002400 */
[----:B------:R-:W-:Y:S02]  /*caa0*/  IADD3 R7, R7, c[0x0][0x1d0], RZ ;  /* 0x0000740007077a10 */ /* 0x000fe40007ffe0ff */
[----:B------:R-:W0:Y:S02]  /*cab0*/  LDGDEPBAR ;  /* 0x00000000000079af */ /* 0x000e240000000000 */
[----:B------:R-:W-:Y:S04]  /*cac0*/  IADD3 R7, R7, -c[0x0][0x168], RZ ;  /* 0x80005a0007077a10 */ /* 0x000fe80007ffe0ff */
[C---:B------:R-:W-:Y:S01]  /*cad0*/  IADD3 R9, R7.reuse, c[0x0][0x328], RZ ;  /* 0x0000ca0007097a10 */ /* 0x040fe20007ffe0ff */
[----:B------:R-:W1:Y:S01]  /*cae0*/  MUFU.TANH R160, R160 ;  /* 0x000000a000a07308 */ /* 0x000e620000002400 */
[----:B------:R-:W1:Y:S01]  /*caf0*/  SHFL.IDX PT, R6, R5, RZ, 0x1c1f ;  /* 0x001c1fff05067589 */ /* 0x000e6200000e0000 */
[----:B------:R-:W-:Y:S08]  /*cb00*/  IADD3 R7, R7, UR14, RZ ;  /* 0x0000000e07077c10 */ /* 0x000ff0000fffe0ff */
[----:B------:R-:W2:Y:S10]  /*cb10*/  MUFU.TANH R158, R158 ;  /* 0x0000009e009e7308 */ /* 0x000eb40000002400 */
[----:B------:R-:W2:Y:S01]  /*cb20*/  MUFU.TANH R156, R156 ;  /* 0x0000009c009c7308 */ /* 0x000ea20000002400 */
[--C-:B-1----:R-:W-:Y:S02]  /*cb30*/  IMAD.IADD R14, R9, 0x1, R6.reuse ;  /* 0x00000001090e7824 */ /* 0x102fe400078e0206 */
[----:B------:R-:W-:Y:S07]  /*cb40*/  IMAD.IADD R11, R7, 0x1, R6 ;  /* 0x00000001070b7824 */ /* 0x000fee00078e0206 */
[----:B------:R1:W1:Y:S10]  /*cb50*/  MUFU.TANH R155, R26 ;  /* 0x0000001a009b7308 */ /* 0x0002740000002400 */
        /* <DEDUP_REMOVED lines=24> */
.L_x_184:
[----:B------:R-:W-:Y:S04]  /*cce0*/  MOV R6, c[0x0][0x32c] ;  /* 0x0000cb0000067a02 */ /* 0x000fe80000000f00 */
[----:B------:R-:W-:Y:S11]  /*ccf0*/  ISETP.NE.AND P0, PT, R6, 0x1, PT ;  /* 0x000000010600780c */ /* 0x000ff60003f05270 */
[----:B------:R-:W-:Y:S02]  /*cd00*/  @!UPT UIADD3 URZ, URZ, URZ, URZ ;  /* 0x0000003f3f3ff290 */ /* 0x000fe4000fffe03f */
[----:B------:R-:W-:Y:S05]  /*cd10*/  @P0 IMAD.HI.U32 R6, R15, c[0x0][0x330], RZ ;  /* 0x0000cc000f060a27 */ /* 0x000fea00078e00ff */
[----:B------:R-:W-:Y:S02]  /*cd20*/  @P0 SHF.R.U32.HI R15, RZ, c[0x0][0x334], R6 ;  /* 0x0000cd00ff0f0a19 */ /* 0x000fe40000011606 */
.L_x_185:
[----:B------:R-:W-:Y:S05]  /*cd30*/  BSYNC B0 ;  /* 0x0000000000007941 */ /* 0x000fea0003800000 */
.L_x_183:
[----:B------:R-:W-:Y:S04]  /*cd40*/  IMAD.MOV.U32 R6, RZ, RZ, c[0x0][0x32c] ;  /* 0x0000cb00ff067624 */ /* 0x000fe800078e00ff */
[----:B------:R-:W-:Y:S04]  /*cd50*/  IMAD R6, R15, R6, -UR6 ;  /* 0x800000060f067e24 */ /* 0x000fe8000f8e0206 */
[----:B------:R-:W-:Y:S05]  /*cd60*/  IMAD.IADD R6, R6, 0x1, -R213 ;  /* 0x0000000106067824 */ /* 0x000fea00078e0ad5 */
[----:B------:R-:W-:Y:S02]  /*cd70*/  IADD3 R15, R6, c[0x0][0x32c], RZ ;  /* 0x0000cb00060f7a10 */ /* 0x000fe40007ffe0ff */
[----:B------:R-:W-:Y:S02]  /*cd80*/  IMNMX R11, R11, R6, !PT ;  /* 0x000000060b0b7217 */ /* 0x000fe40007800200 */
[----:B------:R-:W-:Y:S02]  /*cd90*/  IMNMX R14, R14, R15, PT ;  /* 0x0000000f0e0e7217 */ /* 0x000fe40003800200 */
.L_x_182:
[----:B--234-:R-:W-:Y:S06]  /*cda0*/  UISETP.GT.AND UP0, UPT, UR13, -0x1, UPT ;  /* 0xffffffff0d00788c */ /* 0x01cfec000bf04270 */
[----:B------:R-:W-:Y:S04]  /*cdb0*/  PLOP3.LUT P0, PT, PT, PT, UP0, 0x80, 0x0 ;  /* 0x000000000000781c */ /* 0x000fe80003f0f008 */
[C---:B------:R-:W-:Y:S02]  /*cdc0*/  ISETP.GT.AND P4, PT, R11.reuse, 0x1, P0 ;  /* 0x000000010b00780c */ /* 0x040fe40000784270 */
[C---:B------:R-:W-:Y:S02]  /*cdd0*/  ISETP.GT.AND P5, PT, R11.reuse, RZ, P0 ;  /* 0x000000ff0b00720c */ /* 0x040fe400007a4270 */
[C---:B------:R-:W-:Y:S02]  /*cde0*/  ISETP.LT.OR P4, PT, R14.reuse, 0x2, P4 ;  /* 0x000000020e00780c */ /* 0x040fe40002781670 */
[----:B------:R-:W-:Y:S02]  /*cdf0*/  ISETP.LT.OR P5, PT, R14, 0x1, P5 ;  /* 0x000000010e00780c */ /* 0x000fe40002fa1670 */
[----:B------:R-:W-:Y:S02]  /*ce00*/  FSEL R138, R138, -INF , !P4 ;  /* 0xff8000008a8a7808 */ /* 0x000fe40006000000 */
[C---:B------:R-:W-:Y:S02]  /*ce10*/  ISETP.GT.AND P4, PT, R11.reuse, 0x10, P0 ;  /* 0x000000100b00780c */ /* 0x040fe40000784270 */
[----:B------:R-:W-:Y:S02]  /*ce20*/  ISETP.GT.AND P6, PT, R11, 0x8, P0 ;  /* 0x000000080b00780c */ /* 0x000fe400007c4270 */
[----:B------:R-:W-:Y:S02]  /*ce30*/  ISETP.LT.OR P4, PT, R14, 0x11, P4 ;  /* 0x000000110e00780c */ /* 0x000fe40002781670 */
[----:B------:R-:W-:Y:S02]  /*ce40*/  FSEL R10, R137, -INF , !P5 ;  /* 0xff800000890a7808 */ /* 0x000fe40006800000 */
[C---:B------:R-:W-:Y:S02]  /*ce50*/  ISETP.GT.AND P5, PT, R11.reuse, 0x9, P0 ;  /* 0x000000090b00780c */ /* 0x040fe400007a4270 */
[----:B------:R-:W-:Y:S02]  /*ce60*/  FSEL R164, R12, -INF , !P4 ;  /* 0xff8000000ca47808 */ /* 0x000fe40006000000 */
[----:B------:R-:W-:Y:S01]  /*ce70*/  ISETP.GT.AND P4, PT, R11, 0x19, P0 ;  /* 0x000000190b00780c */ /* 0x000fe20000784270 */
[----:B------:R-:W2:Y:S01]  /*ce80*/  SHFL.IDX PT, R12, R5, 0x1, 0x1c1f ;  /* 0x003c1f00050c7f89 */ /* 0x000ea200000e0000 */
        /* <DEDUP_REMOVED lines=11> */
[----:B------:R-:W-:Y:S01]  /*cf40*/  ISETP.LT.OR P4, PT, R14, 0x29, P4 ;  /* 0x000000290e00780c */ /* 0x000fe20002781670 */
[--C-:B--2---:R-:W-:Y:S01]  /*cf50*/  IMAD.IADD R5, R9, 0x1, R12.reuse ;  /* 0x0000000109057824 */ /* 0x104fe200078e020c */
[----:B------:R-:W-:Y:S01]  /*cf60*/  FSEL R162, R162, -INF , !P6 ;  /* 0xff800000a2a27808 */ /* 0x000fe20007000000 */
[----:B------:R-:W-:Y:S01]  /*cf70*/  IMAD.IADD R7, R7, 0x1, R12 ;  /* 0x0000000107077824 */ /* 0x000fe200078e020c */
[C---:B------:R-:W-:Y:S02]  /*cf80*/  ISETP.GT.AND P6, PT, R11.reuse, 0x20, P0 ;  /* 0x000000200b00780c */ /* 0x040fe400007c4270 */
[----:B------:R-:W-:Y:S02]  /*cf90*/  FSEL R142, R142, -INF , !P5 ;  /* 0xff8000008e8e7808 */ /* 0x000fe40006800000 */
[C---:B------:R-:W-:Y:S02]  /*cfa0*/  ISETP.GT.AND P5, PT, R11.reuse, 0x21, P0 ;  /* 0x000000210b00780c */ /* 0x040fe400007a4270 */
[----:B------:R-:W-:Y:S02]  /*cfb0*/  FSEL R156, R156, -INF , !P4 ;  /* 0xff8000009c9c7808 */ /* 0x000fe40006000000 */
[C---:B------:R-:W-:Y:S02]  /*cfc0*/  ISETP.GT.AND P4, PT, R11.reuse, 0x31, P0 ;  /* 0x000000310b00780c */ /* 0x040fe40000784270 */
[C---:B------:R-:W-:Y:S02]  /*cfd0*/  ISETP.LT.OR P6, PT, R14.reuse, 0x21, P6 ;  /* 0x000000210e00780c */ /* 0x040fe400037c1670 */
[C---:B------:R-:W-:Y:S02]  /*cfe0*/  ISETP.LT.OR P5, PT, R14.reuse, 0x22, P5 ;  /* 0x000000220e00780c */ /* 0x040fe40002fa1670 */
[----:B------:R-:W-:Y:S02]  /*cff0*/  ISETP.LT.OR P4, PT, R14, 0x32, P4 ;  /* 0x000000320e00780c */ /* 0x000fe40002781670 */
[----:B------:R-:W-:Y:S02]  /*d000*/  FSEL R160, R160, -INF , !P6 ;  /* 0xff800000a0a07808 */ /* 0x000fe40007000000 */
[C---:B------:R-:W-:Y:S02]  /*d010*/  ISETP.GT.AND P6, PT, R11.reuse, 0x29, P0 ;  /* 0x000000290b00780c */ /* 0x040fe400007c4270 */
[----:B------:R-:W-:Y:S02]  /*d020*/  FSEL R158, R158, -INF , !P5 ;  /* 0xff8000009e9e7808 */ /* 0x000fe40006800000 */
[C---:B------:R-:W-:Y:S02]  /*d030*/  ISETP.GT.AND P5, PT, R11.reuse, 0x30, P0 ;  /* 0x000000300b00780c */ /* 0x040fe400007a4270 */
[----:B-1----:R-:W-:Y:S02]  /*d040*/  FSEL R150, R150, -INF , !P4 ;  /* 0xff80000096967808 */ /* 0x002fe40006000000 */
[----:B------:R-:W-:Y:S02]  /*d050*/  PLOP3.LUT P4, PT, PT, PT, UP1, 0x40, 0x0 ;  /* 0x000000000000781c */ /* 0x000fe40003f8e818 */
[C---:B------:R-:W-:Y:S02]  /*d060*/  ISETP.LT.OR P6, PT, R14.reuse, 0x2a, P6 ;  /* 0x0000002a0e00780c */ /* 0x040fe400037c1670 */
[----:B------:R-:W-:Y:S02]  /*d070*/  ISETP.LT.OR P5, PT, R14, 0x31, P5 ;  /* 0x000000310e00780c */ /* 0x000fe40002fa1670 */
[----:B------:R-:W-:Y:S02]  /*d080*/  FSEL R154, R154, -INF , !P6 ;  /* 0xff8000009a9a7808 */ /* 0x000fe40007000000 */
[C---:B------:R-:W-:Y:S02]  /*d090*/  ISETP.GT.AND P6, PT, R11.reuse, 0x38, P0 ;  /* 0x000000380b00780c */ /* 0x040fe400007c4270 */
        /* <DEDUP_REMOVED lines=21> */
.L_x_188:
[----:B------:R-:W-:Y:S04]  /*d1f0*/  MOV R9, c[0x0][0x32c] ;  /* 0x0000cb0000097a02 */ /* 0x000fe80000000f00 */
[----:B------:R-:W-:Y:S11]  /*d200*/  ISETP.NE.AND P4, PT, R9, 0x1, PT ;  /* 0x000000010900780c */ /* 0x000ff60003f85270 */
[----:B------:R-:W-:Y:S02]  /*d210*/  @!UPT UIADD3 URZ, URZ, URZ, URZ ;  /* 0x0000003f3f3ff290 */ /* 0x000fe4000fffe03f */
[----:B------:R-:W-:Y:S05]  /*d220*/  @P4 IMAD.HI.U32 R9, R12, c[0x0][0x330], RZ ;  /* 0x0000cc000c094a27 */ /* 0x000fea00078e00ff */
[----:B------:R-:W-:Y:S02]  /*d230*/  @P4 SHF.R.U32.HI R12, RZ, c[0x0][0x334], R9 ;  /* 0x0000cd00ff0c4a19 */ /* 0x000fe40000011609 */
.L_x_189:
[----:B------:R-:W-:Y:S05]  /*d240*/  BSYNC B0 ;  /* 0x0000000000007941 */ /* 0x000fea0003800000 */
.L_x_187:
[----:B------:R-:W-:Y:S04]  /*d250*/  IMAD.MOV.U32 R9, RZ, RZ, c[0x0][0x32c] ;  /* 0x0000cb00ff097624 */ /* 0x000fe800078e00ff */
[----:B------:R-:W-:Y:S04]  /*d260*/  IMAD R14, R12, R9, -UR6 ;  /* 0x800000060c0e7e24 */ /* 0x000fe8000f8e0209 */
[----:B------:R-:W-:Y:S05]  /*d270*/  IMAD.IADD R14, R14, 0x1, -R213 ;  /* 0x000000010e0e7824 */ /* 0x000fea00078e0ad5 */
[----:B------:R-:W-:Y:S02]  /*d280*/  IADD3 R12, R14, c[0x0][0x32c], RZ ;  /* 0x0000cb000e0c7a10 */ /* 0x000fe40007ffe0ff */
[----:B------:R-:W-:Y:S02]  /*d290*/  IMNMX R7, R7, R14, !PT ;  /* 0x0000000e07077217 */ /* 0x000fe40007800200 */
[----:B------:R-:W-:Y:S02]  /*d2a0*/  IMNMX R5, R5, R12, PT ;  /* 0x0000000c05057217 */ /* 0x000fe40003800200 */
.L_x_186:
[----:B------:R-:W-:Y:S01]  /*d2b0*/  FMNMX.FTZ R17, R10, R3, !PT ;  /* 0x000000030a117209 */ /* 0x000fe20007810000 */
[----:B------:R-:W-:Y:S01]  /*d2c0*/  LDSM.16.MT88.4 R20, [R198+0x100] ;  /* 0x00010000c614783b */ /* 0x000fe20000004200 */
[----:B------:R-:W-:Y:S01]  /*d2d0*/  ISETP.GT.AND P6, PT, R7, RZ, P0 ;  /* 0x000000ff0700720c */ /* 0x000fe200007c4270 */
[----:B------:R-:W-:Y:S01]  /*d2e0*/  UISETP.GT.AND UP0, UPT, UR13, UR8, UPT ;  /* 0x000000080d00728c */ /* 0x000fe2000bf04270 */
[----:B------:R-:W-:Y:S01]  /*d2f0*/  FMNMX.FTZ R17, R138, R17, !PT ;  /* 0x000000118a117209 */ /* 0x000fe20007810000 */
[----:B------:R-:W-:Y:S01]  /*d300*/  UIADD3 UR13, UR13, -0x1, URZ ;  /* 0xffffffff0d0d7890 */ /* 0x000fe2000fffe03f */
[----:B------:R-:W-:Y:S02]  /*d310*/  ISETP.LT.OR P6, PT, R5, 0x1, P6 ;  /* 0x000000010500780c */ /* 0x000fe400037c1670 */
[----:B------:R-:W-:Y:S01]  /*d320*/  FMNMX.FTZ R17, R8, R17, !PT ;  /* 0x0000001108117209 */ /* 0x000fe20007810000 */
[----:B------:R-:W-:Y:S01]  /*d330*/  LDSM.16.MT88.4 R28, [R197+0x100] ;  /* 0x00010000c51c783b */ /* 0x000fe20000004200 */
[----:B------:R-:W-:Y:S02]  /*d340*/  ISETP.GT.AND P5, PT, R7, 0x1, P0 ;  /* 0x000000010700780c */ /* 0x000fe400007a4270 */
[----:B------:R-:W-:Y:S02]  /*d350*/  FMNMX.FTZ R17, R6, R17, !PT ;  /* 0x0000001106117209 */ /* 0x000fe40007810000 */
[----:B------:R-:W-:Y:S02]  /*d360*/  FSEL R15, R0, -INF , !P6 ;  /* 0xff800000000f7808 */ /* 0x000fe40007000000 */
[----:B------:R-:W-:Y:S02]  /*d370*/  FMNMX.FTZ R17, R164, R17, !PT ;  /* 0x00000011a4117209 */ /* 0x000fe40007810000 */
[----:B------:R-:W-:Y:S02]  /*d380*/  ISETP.LT.OR P5, PT, R5, 0x2, P5 ;  /* 0x000000020500780c */ /* 0x000fe40002fa1670 */
[----:B------:R-:W-:Y:S02]  /*d390*/  FMNMX.FTZ R17, R162, R17, !PT ;  /* 0x00000011a2117209 */ /* 0x000fe40007810000 */
[----:B------:R-:W-:Y:S02]  /*d3a0*/  ISETP.GT.AND P4, PT, R7, 0x8, P0 ;  /* 0x000000080700780c */ /* 0x000fe40000784270 */
[----:B------:R-:W-:Y:S02]  /*d3b0*/  FMNMX.FTZ R17, R142, R17, !PT ;  /* 0x000000118e117209 */ /* 0x000fe40007810000 */
[----:B------:R-:W-:Y:S02]  /*d3c0*/  FSEL R13, R136, -INF , !P5 ;  /* 0xff800000880d7808 */ /* 0x000fe40006800000 */
[----:B------:R-:W-:Y:S02]  /*d3d0*/  FMNMX.FTZ R17, R140, R17, !PT ;  /* 0x000000118c117209 */ /* 0x000fe40007810000 */
[----:B------:R-:W-:Y:S02]  /*d3e0*/  FMNMX.FTZ R0, R15, R2, !PT ;  /* 0x000000020f007209 */ /* 0x000fe40007810000 */
[----:B------:R-:W-:Y:S02]  /*d3f0*/  FMNMX.FTZ R17, R160, R17, !PT ;  /* 0x00000011a0117209 */ /* 0x000fe40007810000 */
[----:B------:R-:W-:Y:S02]  /*d400*/  ISETP.GT.AND P6, PT, R7, 0x9, P0 ;  /* 0x000000090700780c */ /* 0x000fe400007c4270 */
[----:B------:R-:W-:Y:S02]  /*d410*/  FMNMX.FTZ R17, R158, R17, !PT ;  /* 0x000000119e117209 */ /* 0x000fe40007810000 */
[----:B------:R-:W-:Y:S02]  /*d420*/  ISETP.LT.OR P4, PT, R5, 0x9, P4 ;  /* 0x000000090500780c */ /* 0x000fe40002781670 */
[----:B------:R-:W-:Y:S02]  /*d430*/  FMNMX.FTZ R17, R156, R17, !PT ;  /* 0x000000119c117209 */ /* 0x000fe40007810000 */
[----:B------:R-:W-:Y:S02]  /*d440*/  FMNMX.FTZ R0, R13, R0, !PT ;  /* 0x000000000d007209 */ /* 0x000fe40007810000 */
[----:B------:R-:W-:Y:S02]  /*d450*/  FSEL R11, R132, -INF , !P4 ;  /* 0xff800000840b7808 */ /* 0x000fe40006000000 */
        /* <DEDUP_REMOVED lines=30> */
[----:B------:R-:W-:Y:S02]  /*d640*/  ISETP.LT.OR P6, PT, R5, 0x22, P6 ;  /* 0x000000220500780c */ /* 0x000fe400037c1670 */
        /* <DEDUP_REMOVED lines=22> */
[----:B-1----:R-:W-:Y:S02]  /*d7b0*/  FMNMX.FTZ R17, R17, R0, !PT ;  /* 0x0000000011117209 */ /* 0x002fe40007810000 */
[----:B------:R-:W-:Y:S02]  /*d7c0*/  FMNMX.FTZ R0, R147, R12, !PT ;  /* 0x0000000c93007209 */ /* 0x000fe40007810000 */
[----:B------:R-:W-:Y:S01]  /*d7d0*/  ISETP.LT.OR P0, PT, R5, 0x3a, P0 ;  /* 0x0000003a0500780c */ /* 0x000fe20000701670 */
[----:B------:R-:W1:Y:S01]  /*d7e0*/  SHFL.BFLY PT, R12, R17, 0x1, 0x1f ;  /* 0x0c201f00110c7f89 */ /* 0x000e6200000e0000 */
[----:B------:R-:W-:Y:S02]  /*d7f0*/  FMNMX.FTZ R0, R145, R0, !PT ;  /* 0x0000000091007209 */ /* 0x000fe40007810000 */
[----:B------:R-:W-:Y:S04]  /*d800*/  FSEL R133, R4, -INF , !P0 ;  /* 0xff80000004857808 */ /* 0x000fe80004000000 */
[----:B------:R-:W-:Y:S05]  /*d810*/  FMNMX.FTZ R7, R133, R0, !PT ;  /* 0x0000000085077209 */ /* 0x000fea0007810000 */
[----:B------:R-:W2:Y:S01]  /*d820*/  SHFL.BFLY PT, R4, R7, 0x2, 0x1f ;  /* 0x0c401f0007047f89 */ /* 0x000ea200000e0000 */
[----:B-1----:R-:W-:Y:S04]  /*d830*/  FMNMX.FTZ R0, R17, R12, !PT ;  /* 0x0000000c11007209 */ /* 0x002fe80007810000 */
[C---:B------:R-:W-:Y:S01]  /*d840*/  FSETP.NEU.FTZ.AND P0, PT, R0.reuse, -INF , PT ;  /* 0xff8000000000780b */ /* 0x040fe20003f1d000 */
[C---:B------:R-:W-:Y:S05]  /*d850*/  FMUL.FTZ R151, R0.reuse, c[0x0][0x2d0] ;  /* 0x0000b40000977a20 */ /* 0x040fea0000410000 */
[----:B------:R-:W-:Y:S02]  /*d860*/  FSEL R151, R151, RZ, P0 ;  /* 0x000000ff97977208 */ /* 0x000fe40000000000 */
[----:B--2---:R-:W-:Y:S02]  /*d870*/  FMNMX.FTZ R5, R7, R4, !PT ;  /* 0x0000000407057209 */ /* 0x004fe40007810000 */
[----:B------:R-:W-:Y:S01]  /*d880*/  FSEL R4, R0, RZ, P0 ;  /* 0x000000ff00047208 */ /* 0x000fe20000000000 */
[--C-:B------:R-:W-:Y:S02]  /*d890*/  FFMA.FTZ R168, R10, c[0x0][0x2d0], -R151.reuse ;  /* 0x0000b4000aa87a23 */ /* 0x100fe40000010897 */
[----:B------:R-:W1:Y:S01]  /*d8a0*/  SHFL.BFLY PT, R132, R5, 0x1, 0x1f ;  /* 0x0c201f0005847f89 */ /* 0x000e6200000e0000 */
[----:B------:R-:W-:Y:S02]  /*d8b0*/  FFMA.FTZ R135, R138, c[0x0][0x2d0], -R151 ;  /* 0x0000b4008a877a23 */ /* 0x000fe40000010897 */
[----:B------:R-:W-:Y:S01]  /*d8c0*/  FADD.FTZ R3, -R4, R3 ;  /* 0x0000000304037221 */ /* 0x000fe20000010100 */
[----:B------:R-:W-:Y:S01]  /*d8d0*/  MUFU.EX2 R168, R168 ;  /* 0x000000a800a87308 */ /* 0x000fe20000000800 */
[--C-:B------:R-:W-:Y:S02]  /*d8e0*/  FFMA.FTZ R134, R8, c[0x0][0x2d0], -R151.reuse ;  /* 0x0000b40008867a23 */ /* 0x100fe40000010897 */
        /* <DEDUP_REMOVED lines=10> */
[----:B-1----:R-:W-:Y:S01]  /*d990*/  FMNMX.FTZ R132, R5, R132, !PT ;  /* 0x0000008405847209 */ /* 0x002fe20007810000 */
[----:B------:R-:W-:Y:S01]  /*d9a0*/  MUFU.EX2 R134, R134 ;  /* 0x0000008600867308 */ /* 0x000fe20000000800 */
[--C-:B------:R-:W-:Y:S02]  /*d9b0*/  FFMA.FTZ R228, R156, c[0x0][0x2d0], -R151.reuse ;  /* 0x0000b4009ce47a23 */ /* 0x100fe40000010897 */
[C---:B------:R-:W-:Y:S01]  /*d9c0*/  FSETP.NEU.FTZ.AND P0, PT, R132.reuse, -INF , PT ;  /* 0xff8000008400780b */ /* 0x040fe20003f1d000 */
[----:B------:R-:W-:Y:S02]  /*d9d0*/  FMUL.FTZ R144, R132, c[0x0][0x2d0] ;  /* 0x0000b40084907a20 */ /* 0x000fe40000410000 */
[--C-:B------:R-:W-:Y:S01]  /*d9e0*/  FFMA.FTZ R229, R154, c[0x0][0x2d0], -R151.reuse ;  /* 0x0000b4009ae57a23 */ /* 0x100fe20000010897 */
[----:B------:R-:W-:Y:S01]  /*d9f0*/  FSEL R5, R132, RZ, P0 ;  /* 0x000000ff84057208 */ /* 0x000fe20000000000 */
[--C-:B------:R-:W-:Y:S01]  /*da00*/  FFMA.FTZ R234, R152, c[0x0][0x2d0], -R151.reuse ;  /* 0x0000b40098ea7a23 */ /* 0x100fe20000010897 */
[----:B------:R-:W-:Y:S01]  /*da10*/  FSEL R144, R144, RZ, P0 ;  /* 0x000000ff90907208 */ /* 0x000fe20000000000 */
[----:B------:R-:W1:Y:S01]  /*da20*/  MUFU.EX2 R169, R169 ;  /* 0x000000a900a97308 */ /* 0x000e620000000800 */
[--C-:B------:R-:W-:Y:S01]  /*da30*/  FFMA.FTZ R235, R150, c[0x0][0x2d0], -R151.reuse ;  /* 0x0000b40096eb7a23 */ /* 0x100fe20000010897 */
[----:B------:R-:W-:Y:S01]  /*da40*/  PLOP3.LUT P0, PT, PT, PT, UP0, 0x80, 0x0 ;  /* 0x000000000000781c */ /* 0x000fe20003f0f008 */
[----:B------:R-:W-:Y:S01]  /*da50*/  FADD.FTZ R5, -R5, R2 ;  /* 0x0000000205057221 */ /* 0x000fe20000010100 */
[----:B--2---:R-:W-:Y:S01]  /*da60*/  F2FP.PACK_AB R136, R135, R168 ;  /* 0x000000a88788723e */ /* 0x004fe200000000ff */
[--C-:B------:R-:W-:Y:S02]  /*da70*/  FFMA.FTZ R173, R15, c[0x0][0x2d0], -R144.reuse ;  /* 0x0000b4000fad7a23 */ /* 0x100fe40000010890 */
[--C-:B------:R-:W-:Y:S02]  /*da80*/  FFMA.FTZ R172, R13, c[0x0][0x2d0], -R144.reuse ;  /* 0x0000b4000dac7a23 */ /* 0x100fe40000010890 */
[----:B------:R-:W2:Y:S01]  /*da90*/  LDSM.16.MT88.4 R12, [R203+0x100] ;  /* 0x00010000cb0c783b */ /* 0x000ea20000004200 */
[--C-:B------:R-:W-:Y:S01]  /*daa0*/  FFMA.FTZ R171, R11, c[0x0][0x2d0], -R144.reuse ;  /* 0x0000b4000bab7a23 */ /* 0x100fe20000010890 */
[----:B------:R-:W3:Y:S01]  /*dab0*/  MUFU.EX2 R3, R6 ;  /* 0x0000000600037308 */ /* 0x000ee20000000800 */
[--C-:B------:R-:W-:Y:S02]  /*dac0*/  FFMA.FTZ R170, R9, c[0x0][0x2d0], -R144.reuse ;  /* 0x0000b40009aa7a23 */ /* 0x100fe40000010890 */
[----:B------:R-:W-:Y:S02]  /*dad0*/  FMUL.FTZ R2, R5, c[0x0][0x2d0] ;  /* 0x0000b40005027a20 */ /* 0x000fe40000410000 */
[--C-:B------:R-:W-:Y:S02]  /*dae0*/  FFMA.FTZ R178, R163, c[0x0][0x2d0], -R144.reuse ;  /* 0x0000b400a3b27a23 */ /* 0x100fe40000010890 */
[--C-:B------:R-:W-:Y:S02]  /*daf0*/  FFMA.FTZ R179, R161, c[0x0][0x2d0], -R144.reuse ;  /* 0x0000b400a1b37a23 */ /* 0x100fe40000010890 */
[----:B------:R-:W-:Y:S01]  /*db00*/  LDSM.16.MT88.4 R160, [R196+0x3900] ;  /* 0x00390000c4a0783b */ /* 0x000fe20000004200 */
[----:B------:R-:W-:Y:S01]  /*db10*/  MUFU.EX2 R173, R173 ;  /* 0x000000ad00ad7308 */ /* 0x000fe20000000800 */
[--C-:B------:R-:W-:Y:S01]  /*db20*/  FFMA.FTZ R224, R143, c[0x0][0x2d0], -R144.reuse ;  /* 0x0000b4008fe07a23 */ /* 0x100fe20000010890 */
[----:B-1----:R-:W-:Y:S01]  /*db30*/  F2FP.PACK_AB R138, R169, R134 ;  /* 0x00000086a98a723e */ /* 0x002fe200000000ff */
[--C-:B------:R-:W-:Y:S02]  /*db40*/  FFMA.FTZ R225, R141, c[0x0][0x2d0], -R144.reuse ;  /* 0x0000b4008de17a23 */ /* 0x100fe40000010890 */
[--C-:B------:R-:W-:Y:S02]  /*db50*/  FFMA.FTZ R230, R159, c[0x0][0x2d0], -R144.reuse ;  /* 0x0000b4009fe67a23 */ /* 0x100fe40000010890 */
[----:B------:R-:W-:Y:S01]  /*db60*/  LDSM.16.MT88.4 R140, [R197+0x2900] ;  /* 0x00290000c58c783b */ /* 0x000fe20000004200 */
[--C-:B------:R-:W-:Y:S02]  /*db70*/  FFMA.FTZ R231, R157, c[0x0][0x2d0], -R144.reuse ;  /* 0x0000b4009de77a23 */ /* 0x100fe40000010890 */
[----:B------:R-:W1:Y:S01]  /*db80*/  MUFU.EX2 R172, R172 ;  /* 0x000000ac00ac7308 */ /* 0x000e620000000800 */
[--C-:B------:R-:W-:Y:S02]  /*db90*/  FFMA.FTZ R232, R155, c[0x0][0x2d0], -R144.reuse ;  /* 0x0000b4009be87a23 */ /* 0x100fe40000010890 */
[--C-:B------:R-:W-:Y:S02]  /*dba0*/  FFMA.FTZ R233, R153, c[0x0][0x2d0], -R144.reuse ;  /* 0x0000b40099e97a23 */ /* 0x100fe40000010890 */
[C---:B---3--:R-:W-:Y:S01]  /*dbb0*/  FMUL.FTZ R4, R3.reuse, R128 ;  /* 0x0000008003047220 */ /* 0x048fe20000410000 */
[----:B------:R-:W-:Y:S01]  /*dbc0*/  LDSM.16.MT88.4 R152, [R198+0x3900] ;  /* 0x00390000c698783b */ /* 0x000fe20000004200 */
[C---:B------:R-:W-:Y:S02]  /*dbd0*/  FMUL.FTZ R5, R3.reuse, R129 ;  /* 0x0000008103057220 */ /* 0x040fe40000410000 */
[C---:B------:R-:W-:Y:S01]  /*dbe0*/  FMUL.FTZ R8, R3.reuse, R124 ;  /* 0x0000007c03087220 */ /* 0x040fe20000410000 */
[----:B------:R-:W-:Y:S01]  /*dbf0*/  MUFU.EX2 R171, R171 ;  /* 0x000000ab00ab7308 */ /* 0x000fe20000000800 */
[C---:B------:R-:W-:Y:S02]  /*dc00*/  FMUL.FTZ R9, R3.reuse, R125 ;  /* 0x0000007d03097220 */ /* 0x040fe40000410000 */
[C---:B------:R-:W-:Y:S01]  /*dc10*/  FMUL.FTZ R16, R3.reuse, R116 ;  /* 0x0000007403107220 */ /* 0x040fe20000410000 */
[----:B------:R-:W-:Y:S01]  /*dc20*/  LDSM.16.MT88.4 R156, [R197+0x3900] ;  /* 0x00390000c59c783b */ /* 0x000fe20000004200 */
        /* <DEDUP_REMOVED lines=8> */
[--C-:B------:R-:W-:Y:S02]  /*dcb0*/  FFMA.FTZ R238, R149, c[0x0][0x2d0], -R144.reuse ;  /* 0x0000b40095ee7a23 */ /* 0x100fe40000010890 */
[--C-:B------:R-:W-:Y:S01]  /*dcc0*/  FFMA.FTZ R239, R147, c[0x0][0x2d0], -R144.reuse ;  /* 0x0000b40093ef7a23 */ /* 0x100fe20000010890 */
[----:B------:R-:W1:Y:S01]  /*dcd0*/  MUFU.EX2 R2, R2 ;  /* 0x0000000200027308 */ /* 0x000e620000000800 */
[--C-:B------:R-:W-:Y:S02]  /*dce0*/  FFMA.FTZ R240, R145, c[0x0][0x2d0], -R144.reuse ;  /* 0x0000b40091f07a23 */ /* 0x100fe40000010890 */
[----:B------:R-:W-:Y:S02]  /*dcf0*/  FFMA.FTZ R151, R146, c[0x0][0x2d0], -R151 ;  /* 0x0000b40092977a23 */ /* 0x000fe40000010897 */
[----:B------:R-:W-:Y:S02]  /*dd00*/  FFMA.FTZ R144, R133, c[0x0][0x2d0], -R144 ;  /* 0x0000b40085907a23 */ /* 0x000fe40000010890 */
[C---:B------:R-:W-:Y:S02]  /*dd10*/  FMUL.FTZ R36, R3.reuse, R36 ;  /* 0x0000002403247220 */ /* 0x040fe40000410000 */
        /* <DEDUP_REMOVED lines=123> */
[----:B------:R-:W3:Y:S01]  /*e4d0*/  MUFU.EX2 R235, R235 ;  /* 0x000000eb00eb7308 */ /* 0x000ee20000000800 */
[C---:B-1----:R-:W-:Y:S04]  /*e4e0*/  HMMA.16816.F32 R76, R136.reuse, R100, R76 ;  /* 0x00000064884c723c */ /* 0x042fe8000000184c */
[C---:B------:R-:W-:Y:S02]  /*e4f0*/  FMUL.FTZ R84, R3.reuse, R84 ;  /* 0x0000005403547220 */ /* 0x040fe40000410000 */
[----:B------:R-:W-:Y:S01]  /*e500*/  FMUL.FTZ R85, R3, R85 ;  /* 0x0000005503557220 */ /* 0x000fe20000410000 */
[----:B------:R-:W-:Y:S01]  /*e510*/  F2FP.PACK_AB R100, R175, R174 ;  /* 0x000000aeaf64723e */ /* 0x000fe200000000ff */
[C---:B------:R-:W-:Y:S01]  /*e520*/  HMMA.16816.F32 R80, R136.reuse, R102, R80 ;  /* 0x000000668850723c */ /* 0x040fe20000001850 */
[----:B------:R-:W-:Y:S03]  /*e530*/  MUFU.EX2 R236, R236 ;  /* 0x000000ec00ec7308 */ /* 0x000fe60000000800 */
[C---:B------:R-:W-:Y:S01]  /*e540*/  FMUL.FTZ R86, R2.reuse, R86 ;  /* 0x0000005602567220 */ /* 0x040fe20000410000 */
[----:B----4-:R-:W-:Y:S01]  /*e550*/  F2FP.PACK_AB R101, R179, R178 ;  /* 0x000000b2b365723e */ /* 0x010fe200000000ff */
[C---:B------:R-:W-:Y:S01]  /*e560*/  FMUL.FTZ R87, R2.reuse, R87 ;  /* 0x0000005702577220 */ /* 0x040fe20000410000 */
[----:B------:R-:W-:Y:S01]  /*e570*/  F2FP.PACK_AB R102, R177, R176 ;  /* 0x000000b0b166723e */ /* 0x000fe200000000ff */
[----:B------:R-:W-:Y:S01]  /*e580*/  FMUL.FTZ R88, R3, R88 ;  /* 0x0000005803587220 */ /* 0x000fe20000410000 */
[----:B-----5:R-:W-:Y:S02]  /*e590*/  F2FP.PACK_AB R103, R225, R224 ;  /* 0x000000e0e167723e */ /* 0x020fe400000000ff */
[----:B------:R-:W-:Y:S01]  /*e5a0*/  MUFU.EX2 R238, R238 ;  /* 0x000000ee00ee7308 */ /* 0x000fe20000000800 */
[C---:B------:R-:W-:Y:S01]  /*e5b0*/  FMUL.FTZ R89, R3.reuse, R89 ;  /* 0x0000005903597220 */ /* 0x040fe20000410000 */
[C---:B--2---:R-:W-:Y:S03]  /*e5c0*/  HMMA.16816.F32 R84, R136.reuse, R108, R84 ;  /* 0x0000006c8854723c */ /* 0x044fe60000001854 */
[C---:B------:R-:W-:Y:S02]  /*e5d0*/  FMUL.FTZ R90, R2.reuse, R90 ;  /* 0x0000005a025a7220 */ /* 0x040fe40000410000 */
        /* <DEDUP_REMOVED lines=19> */
[----:B------:R-:W-:Y:S01]  /*e710*/  FADD.FTZ R135, R135, R168 ;  /* 0x000000a887877221 */ /* 0x000fe20000010000 */
[----:B------:R-:W-:Y:S01]  /*e720*/  MOV R2, R132 ;  /* 0x0000008400027202 */ /* 0x000fe20000000f00 */
        /* <DEDUP_REMOVED lines=132> */
.L_x_181:
[----:B------:R-:W1:Y:S01]  /*ef70*/  SHFL.BFLY PT, R3, R218, 0x2, 0x1f ;  /* 0x0c401f00da037f89 */ /* 0x000e6200000e0000 */
[----:B------:R-:W-:Y:S01]  /*ef80*/  CS2R R4, SRZ ;  /* 0x0000000000047805 */ /* 0x000fe2000001ff00 */
[----:B------:R-:W-:-:S02]  /*ef90*/  MOV R8, 0xff800000 ;  /* 0xff80000000087802 */ /* 0x000fc40000000f00 */
[----:B------:R-:W2:Y:S01]  /*efa0*/  SHFL.BFLY PT, R2, R219, 0x2, 0x1f ;  /* 0x0c401f00db027f89 */ /* 0x000ea200000e0000 */
        /* <DEDUP_REMOVED lines=8> */
[----:B------:R-:W-:Y:S02]  /*f030*/  MOV R7, 0xff800000 ;  /* 0xff80000000077802 */ /* 0x000fe40000000f00 */
[----:B------:R-:W-:-:S09]  /*f040*/  FSETP.NE.FTZ.AND P0, PT, R2, RZ, PT ;  /* 0x000000ff0200720b */ /* 0x000fd20003f15000 */
[----:B------:R-:W1:Y:S01]  /*f050*/  @P1 MUFU.RCP R5, R3 ;  /* 0x0000000300051308 */ /* 0x000e620000001000 */
[----:B------:R-:W-:-:S03]  /*f060*/  @P1 MOV R10, 0x3f317218 ;  /* 0x3f317218000a1802 */ /* 0x000fc60000000f00 */
[----:B------:R-:W-:Y:S02]  /*f070*/  @P0 MOV R9, 0x3f317218 ;  /* 0x3f31721800090802 */ /* 0x000fe40000000f00 */
[----:B------:R-:W-:Y:S02]  /*f080*/  @P1 FMUL.FTZ R10, R10, c[0x0][0x2d0] ;  /* 0x0000b4000a0a1a20 */ /* 0x000fe40000410000 */
[----:B------:R-:W-:Y:S01]  /*f090*/  @P0 MUFU.RCP R4, R2 ;  /* 0x0000000200040308 */ /* 0x000fe20000001000 */
[----:B------:R-:W-:-:S07]  /*f0a0*/  @P0 FMUL.FTZ R9, R9, c[0x0][0x2d0] ;  /* 0x0000b40009090a20 */ /* 0x000fce0000410000 */
[----:B------:R-:W2:Y:S01]  /*f0b0*/  @P1 MUFU.LG2 R3, R3 ;  /* 0x0000000300031308 */ /* 0x000ea20000000c00 */
[C---:B-1----:R-:W-:Y:S02]  /*f0c0*/  FMUL.FTZ R128, R5.reuse, R128 ;  /* 0x0000008005807220 */ /* 0x042fe40000410000 */
[C---:B------:R-:W-:Y:S02]  /*f0d0*/  FMUL.FTZ R129, R5.reuse, R129 ;  /* 0x0000008105817220 */ /* 0x040fe40000410000 */
[C---:B------:R-:W-:Y:S02]  /*f0e0*/  FMUL.FTZ R124, R5.reuse, R124 ;  /* 0x0000007c057c7220 */ /* 0x040fe40000410000 */
[C---:B------:R-:W-:Y:S01]  /*f0f0*/  FMUL.FTZ R125, R5.reuse, R125 ;  /* 0x0000007d057d7220 */ /* 0x040fe20000410000 */
[----:B------:R-:W1:Y:S01]  /*f100*/  @P0 MUFU.LG2 R2, R2 ;  /* 0x0000000200020308 */ /* 0x000e620000000c00 */
[C---:B------:R-:W-:Y:S02]  /*f110*/  FMUL.FTZ R120, R5.reuse, R120 ;  /* 0x0000007805787220 */ /* 0x040fe40000410000 */
[----:B------:R-:W-:-:S02]  /*f120*/  FMUL.FTZ R121, R5, R121 ;  /* 0x0000007905797220 */ /* 0x000fc40000410000 */
[C---:B------:R-:W-:Y:S02]  /*f130*/  FMUL.FTZ R116, R5.reuse, R116 ;  /* 0x0000007405747220 */ /* 0x040fe40000410000 */
[----:B------:R-:W-:Y:S02]  /*f140*/  FMUL.FTZ R117, R5, R117 ;  /* 0x0000007505757220 */ /* 0x000fe40000410000 */
[----:B--2---:R-:W-:Y:S02]  /*f150*/  @P1 FMUL.FTZ R3, R3, 0.69314718246459960938 ;  /* 0x3f31721803031820 */ /* 0x004fe40000410000 */
[C---:B------:R-:W-:Y:S02]  /*f160*/  FMUL.FTZ R112, R5.reuse, R112 ;  /* 0x0000007005707220 */ /* 0x040fe40000410000 */
        /* <DEDUP_REMOVED lines=90> */
.L_x_154:
[----:B------:R-:W-:Y:S05]  /*f710*/  @P2 BRA `(.L_x_191) ;  /* 0x0000153000002947 */ /* 0x000fea0003800000 */
[----:B------:R-:W1:Y:S01]  /*f720*/  S2R R0, SR_CTAID.Y ;  /* 0x0000000000007919 */ /* 0x000e620000002600 */
[----:B------:R-:W-:Y:S01]  /*f730*/  F2FP.PACK_AB R128, R129, R128 ;  /* 0x000000808180723e */ /* 0x000fe200000000ff */
[----:B------:R-:W-:Y:S01]  /*f740*/  BSSY B0, `(.L_x_192) ;  /* 0x0000108000007945 */ /* 0x000fe20003800000 */
[----:B------:R-:W-:Y:S01]  /*f750*/  F2FP.PACK_AB R130, R131, R130 ;  /* 0x000000828382723e */ /* 0x000fe200000000ff */
[----:B------:R-:W2:Y:S01]  /*f760*/  S2R R2, SR_TID.X ;  /* 0x0000000000027919 */ /* 0x000ea20000002100 */
[----:B------:R-:W-:-:S02]  /*f770*/  F2FP.PACK_AB R124, R125, R124 ;  /* 0x0000007c7d7c723e */ /* 0x000fc400000000ff */
[----:B------:R-:W-:Y:S01]  /*f780*/  F2FP.PACK_AB R126, R127, R126 ;  /* 0x0000007e7f7e723e */ /* 0x000fe200000000ff */
[----:B------:R-:W3:Y:S01]  /*f790*/  S2R R22, SR_CTAID.Z ;  /* 0x0000000000167919 */ /* 0x000ee20000002700 */
[----:B------:R-:W-:Y:S02]  /*f7a0*/  F2FP.PACK_AB R120, R121, R120 ;  /* 0x000000787978723e */ /* 0x000fe400000000ff */
[----:B------:R-:W-:Y:S01]  /*f7b0*/  F2FP.PACK_AB R122, R123, R122 ;  /* 0x0000007a7b7a723e */ /* 0x000fe200000000ff */
[----:B------:R-:W-:Y:S01]  /*f7c0*/  BAR.SYNC.DEFER_BLOCKING 0x1, 0x100 ;  /* 0x0044000000007b1d */ /* 0x000fe20000010000 */
[----:B------:R-:W-:Y:S02]  /*f7d0*/  F2FP.PACK_AB R116, R117, R116 ;  /* 0x000000747574723e */ /* 0x000fe400000000ff */
[----:B------:R-:W-:Y:S02]  /*f7e0*/  F2FP.PACK_AB R118, R119, R118 ;  /* 0x000000767776723e */ /* 0x000fe400000000ff */
[----:B------:R-:W-:-:S02]  /*f7f0*/  F2FP.PACK_AB R112, R113, R112 ;  /* 0x000000707170723e */ /* 0x000fc400000000ff */
[----:B------:R-:W-:Y:S02]  /*f800*/  F2FP.PACK_AB R114, R115, R114 ;  /* 0x000000727372723e */ /* 0x000fe400000000ff */
[----:B------:R-:W-:Y:S02]  /*f810*/  F2FP.PACK_AB R108, R109, R108 ;  /* 0x0000006c6d6c723e */ /* 0x000fe400000000ff */
[----:B------:R-:W-:Y:S01]  /*f820*/  F2FP.PACK_AB R110, R111, R110 ;  /* 0x0000006e6f6e723e */ /* 0x000fe200000000ff */
[C---:B-1----:R-:W-:Y:S01]  /*f830*/  IMAD.WIDE.U32 R26, R0.reuse, c[0x0][0x490], RZ ;  /* 0x00012400001a7a25 */ /* 0x042fe200078e00ff */
[----:B------:R-:W-:Y:S02]  /*f840*/  SHF.R.S32.HI R3, RZ, 0x1f, R0 ;  /* 0x0000001fff037819 */ /* 0x000fe40000011400 */
[----:B------:R-:W-:Y:S01]  /*f850*/  F2FP.PACK_AB R104, R105, R104 ;  /* 0x000000686968723e */ /* 0x000fe200000000ff */
[----:B------:R-:W-:Y:S01]  /*f860*/  IMAD.WIDE.U32 R16, R0, c[0x0][0x3e8], RZ ;  /* 0x0000fa0000107a25 */ /* 0x000fe200078e00ff */
[----:B--2---:R-:W-:-:S02]  /*f870*/  SHF.R.S32.HI R11, RZ, 0x1f, R2 ;  /* 0x0000001fff0b7819 */ /* 0x004fc40000011402 */
[----:B------:R-:W-:Y:S01]  /*f880*/  F2FP.PACK_AB R106, R107, R106 ;  /* 0x0000006a6b6a723e */ /* 0x000fe200000000ff */
[----:B------:R-:W-:Y:S01]  /*f890*/  IMAD R9, R3, c[0x0][0x490], RZ ;  /* 0x0001240003097a24 */ /* 0x000fe200078e02ff */
[-C--:B------:R-:W-:Y:S01]  /*f8a0*/  LEA.HI R19, R11, R2.reuse, RZ, 0x5 ;  /* 0x000000020b137211 */ /* 0x080fe200078f28ff */
[----:B------:R-:W-:Y:S01]  /*f8b0*/  IMAD R3, R3, c[0x0][0x3e8], RZ ;  /* 0x0000fa0003037a24 */ /* 0x000fe200078e02ff */
[CC--:B------:R-:W-:Y:S01]  /*f8c0*/  LEA.HI R4, R11.reuse, R2.reuse, RZ, 0x3 ;  /* 0x000000020b047211 */ /* 0x0c0fe200078f18ff */
[C---:B------:R-:W-:Y:S01]  /*f8d0*/  IMAD R24, R0.reuse, c[0x0][0x494], R9 ;  /* 0x0001250000187a24 */ /* 0x040fe200078e0209 */
[-C--:B------:R-:W-:Y:S01]  /*f8e0*/  LEA.HI R9, R11, R2.reuse, RZ, 0x2 ;  /* 0x000000020b097211 */ /* 0x080fe200078f10ff */
[----:B------:R-:W-:Y:S01]  /*f8f0*/  IMAD R3, R0, c[0x0][0x3ec], R3 ;  /* 0x0000fb0000037a24 */ /* 0x000fe200078e0203 */
[----:B------:R-:W-:Y:S01]  /*f900*/  LOP3.LUT R13, R19, 0xffffffe0, RZ, 0xc0, !PT ;  /* 0xffffffe0130d7812 */ /* 0x000fe200078ec0ff */
[----:B------:R-:W-:Y:S01]  /*f910*/  IMAD.IADD R25, R27, 0x1, R24 ;  /* 0x000000011b197824 */ /* 0x000fe200078e0218 */
[----:B------:R-:W-:Y:S01]  /*f920*/  SHF.R.S32.HI R21, RZ, 0x2, R9 ;  /* 0x00000002ff157819 */ /* 0x000fe20000011409 */
[----:B------:R-:W-:Y:S01]  /*f930*/  IMAD.IADD R3, R17, 0x1, R3 ;  /* 0x0000000111037824 */ /* 0x000fe200078e0203 */
[----:B------:R-:W-:Y:S01]  /*f940*/  SHF.R.S32.HI R10, RZ, 0x1f, R9 ;  /* 0x0000001fff0a7819 */ /* 0x000fe20000011409 */
[----:B------:R-:W-:Y:S01]  /*f950*/  IMAD.MOV.U32 R24, RZ, RZ, R26 ;  /* 0x000000ffff187224 */ /* 0x000fe200078e001a */
[----:B------:R-:W-:-:S02]  /*f960*/  LEA.HI R0, R11, R2, RZ, 0x6 ;  /* 0x000000020b007211 */ /* 0x000fc400078f30ff */
[----:B------:R-:W-:Y:S01]  /*f970*/  LEA.HI R11, R10, R21, RZ, 0x3 ;  /* 0x000000150a0b7211 */ /* 0x000fe200078f18ff */
[----:B------:R-:W-:Y:S01]  /*f980*/  IMAD.IADD R10, R2, 0x1, -R13 ;  /* 0x00000001020a7824 */ /* 0x000fe200078e0a0d */
[----:B------:R-:W-:Y:S01]  /*f990*/  SHF.R.S32.HI R20, RZ, 0x5, R19 ;  /* 0x00000005ff147819 */ /* 0x000fe20000011413 */
[----:B---3--:R-:W-:Y:S01]  /*f9a0*/  IMAD.WIDE.U32 R24, R22, c[0x0][0x498], R24 ;  /* 0x0001260016187a25 */ /* 0x008fe200078e0018 */
[----:B------:R-:W-:Y:S02]  /*f9b0*/  LOP3.LUT R12, R11, 0xfffffff8, RZ, 0xc0, !PT ;  /* 0xfffffff80b0c7812 */ /* 0x000fe400078ec0ff */
[----:B------:R-:W-:Y:S02]  /*f9c0*/  SHF.R.S32.HI R11, RZ, 0x1f, R10 ;  /* 0x0000001fff0b7819 */ /* 0x000fe4000001140a */
[----:B------:R-:W-:Y:S01]  /*f9d0*/  LOP3.LUT P4, RZ, R10, 0x3, RZ, 0xc0, !PT ;  /* 0x000000030aff7812 */ /* 0x000fe2000788c0ff */
[----:B------:R-:W-:Y:S01]  /*f9e0*/  IMAD.IADD R21, R21, 0x1, -R12 ;  /* 0x0000000115157824 */ /* 0x000fe200078e0a0c */
[----:B------:R-:W-:Y:S01]  /*f9f0*/  LEA.HI R10, R11, R10, RZ, 0x2 ;  /* 0x0000000a0b0a7211 */ /* 0x000fe200078f10ff */
[----:B------:R-:W-:Y:S01]  /*fa00*/  IMAD.MOV.U32 R12, RZ, RZ, c[0x0][0x4e8] ;  /* 0x00013a00ff0c7624 */ /* 0x000fe200078e00ff */
[----:B------:R-:W1:Y:S01]  /*fa10*/  S2R R11, SR_CTAID.X ;  /* 0x00000000000b7919 */ /* 0x000e620000002500 */
[----:B------:R-:W-:-:S02]  /*fa20*/  LOP3.LUT R9, R9, 0xfffffffc, RZ, 0xc0, !PT ;  /* 0xfffffffc09097812 */ /* 0x000fc400078ec0ff */
[----:B------:R-:W-:Y:S02]  /*fa30*/  SHF.R.S32.HI R13, RZ, 0x1f, R22 ;  /* 0x0000001fff0d7819 */ /* 0x000fe40000011416 */
[----:B------:R-:W-:Y:S01]  /*fa40*/  SHF.R.S32.HI R19, RZ, 0x1f, R19 ;  /* 0x0000001fff137819 */ /* 0x000fe20000011413 */
[----:B------:R-:W-:Y:S01]  /*fa50*/  IMAD.IADD R9, R2, 0x1, -R9 ;  /* 0x0000000102097824 */ /* 0x000fe200078e0a09 */
[----:B------:R-:W-:Y:S01]  /*fa60*/  LOP3.LUT R15, R4, 0xfffffff8, RZ, 0xc0, !PT ;  /* 0xfffffff8040f7812 */ /* 0x000fe200078ec0ff */
[----:B------:R-:W-:Y:S01]  /*fa70*/  IMAD R17, R13, c[0x0][0x498], RZ ;  /* 0x000126000d117a24 */ /* 0x000fe200078e02ff */
[----:B------:R-:W-:Y:S01]  /*fa80*/  LEA.HI R19, R19, R20, RZ, 0x3 ;  /* 0x0000001413137211 */ /* 0x000fe200078f18ff */
[----:B------:R-:W-:Y:S01]  /*fa90*/  IMAD R13, R13, c[0x0][0x3f0], RZ ;  /* 0x0000fc000d0d7a24 */ /* 0x000fe200078e02ff */
[----:B------:R-:W-:Y:S01]  /*faa0*/  SHF.R.S32.HI R4, RZ, 0x3, R4 ;  /* 0x00000003ff047819 */ /* 0x000fe20000011404 */
[----:B------:R-:W-:Y:S01]  /*fab0*/  IMAD.IADD R15, R2, 0x1, -R15 ;  /* 0x00000001020f7824 */ /* 0x000fe200078e0a0f */
[----:B------:R-:W-:Y:S01]  /*fac0*/  ISETP.NE.AND P0, PT, R12, 0x1, PT ;  /* 0x000000010c00780c */ /* 0x000fe20003f05270 */
[----:B------:R-:W-:Y:S01]  /*fad0*/  IMAD.MOV.U32 R2, RZ, RZ, R16 ;  /* 0x000000ffff027224 */ /* 0x000fe200078e0010 */
[----:B------:R-:W-:Y:S01]  /*fae0*/  LOP3.LUT R19, R19, 0xffffff8, RZ, 0xc0, !PT ;  /* 0x0ffffff813137812 */ /* 0x000fe200078ec0ff */
[C---:B------:R-:W-:Y:S01]  /*faf0*/  IMAD R14, R22.reuse, c[0x0][0x49c], R17 ;  /* 0x00012700160e7a24 */ /* 0x040fe200078e0211 */
[----:B------:R-:W-:Y:S01]  /*fb00*/  LEA.HI R16, R9, R9, RZ, 0x1 ;  /* 0x0000000909107211 */ /* 0x000fe200078f08ff */
[----:B------:R-:W-:Y:S01]  /*fb10*/  IMAD R13, R22, c[0x0][0x3f4], R13 ;  /* 0x0000fd00160d7a24 */ /* 0x000fe200078e020d */
[----:B------:R-:W-:Y:S01]  /*fb20*/  R2P PR, R21, 0x6 ;  /* 0x0000000615007804 */ /* 0x000fe20000000000 */
[----:B------:R-:W-:Y:S01]  /*fb30*/  IMAD.SHL.U32 R26, R4, 0x40, RZ ;  /* 0x00000040041a7824 */ /* 0x000fe200078e00ff */
[----:B------:R-:W-:Y:S01]  /*fb40*/  LOP3.LUT R16, R16, 0x1ffffffe, RZ, 0xc0, !PT ;  /* 0x1ffffffe10107812 */ /* 0x000fe200078ec0ff */
[----:B------:R-:W-:Y:S01]  /*fb50*/  IMAD.WIDE.U32 R22, R22, c[0x0][0x3f0], R2 ;  /* 0x0000fc0016167a25 */ /* 0x000fe200078e0002 */
[----:B------:R-:W-:-:S02]  /*fb60*/  SHF.R.S32.HI R10, RZ, 0x2, R10 ;  /* 0x00000002ff0a7819 */ /* 0x000fc4000001140a */
[----:B------:R-:W-:Y:S01]  /*fb70*/  LOP3.LUT R26, R26, 0x1c0, RZ, 0xc0, !PT ;  /* 0x000001c01a1a7812 */ /* 0x000fe200078ec0ff */
[----:B------:R-:W-:Y:S01]  /*fb80*/  IMAD.SHL.U32 R3, R15, 0x8, RZ ;  /* 0x000000080f037824 */ /* 0x000fe200078e00ff */
[----:B------:R-:W-:Y:S01]  /*fb90*/  F2FP.PACK_AB R100, R101, R100 ;  /* 0x000000646564723e */ /* 0x000fe200000000ff */
[----:B------:R-:W-:Y:S01]  /*fba0*/  IMAD R18, R15, 0x20, R4 ;  /* 0x000000200f127824 */ /* 0x000fe200078e0204 */
[----:B------:R-:W-:Y:S01]  /*fbb0*/  SHF.R.U32.HI R2, RZ, 0x3, R26 ;  /* 0x00000003ff027819 */ /* 0x000fe2000001161a */
[----:B------:R-:W-:Y:S01]  /*fbc0*/  IMAD.IADD R19, R20, 0x1, -R19 ;  /* 0x0000000114137824 */ /* 0x000fe200078e0a13 */
[----:B------:R-:W-:Y:S01]  /*fbd0*/  LOP3.LUT R17, R26, 0x38, R3, 0xf8, !PT ;  /* 0x000000381a117812 */ /* 0x000fe200078ef803 */
[----:B------:R-:W-:Y:S01]  /*fbe0*/  IMAD R15, R20, 0x200, R9 ;  /* 0x00000200140f7824 */ /* 0x000fe200078e0209 */
[C---:B------:R-:W-:Y:S01]  /*fbf0*/  LOP3.LUT R20, R21.reuse, 0x1, RZ, 0xc0, !PT ;  /* 0x0000000115147812 */ /* 0x040fe200078ec0ff */
[----:B------:R-:W-:Y:S01]  /*fc00*/  IMAD.SHL.U32 R21, R21, 0x40, RZ ;  /* 0x0000004015157824 */ /* 0x000fe200078e00ff */
[----:B------:R-:W-:Y:S01]  /*fc10*/  LOP3.LUT R2, R17, R2, RZ, 0x3c, !PT ;  /* 0x0000000211027212 */ /* 0x000fe200078e3cff */
[----:B-1----:R-:W-:Y:S01]  /*fc20*/  IMAD R18, R11, 0x80, R18 ;  /* 0x000000800b127824 */ /* 0x002fe200078e0212 */
[----:B------:R-:W-:Y:S01]  /*fc30*/  ISETP.NE.U32.AND P3, PT, R20, 0x1, PT ;  /* 0x000000011400780c */ /* 0x000fe20003f65070 */
[----:B------:R-:W-:Y:S01]  /*fc40*/  IMAD.IADD R9, R9, 0x1, -R16 ;  /* 0x0000000109097824 */ /* 0x000fe200078e0a10 */
[----:B------:R-:W-:Y:S01]  /*fc50*/  LOP3.LUT R21, R21, 0x1c0, RZ, 0xc0, !PT ;  /* 0x000001c015157812 */ /* 0x000fe200078ec0ff */
[----:B------:R-:W-:Y:S01]  /*fc60*/  @P0 IMAD.HI.U32 R16, R18, c[0x0][0x4ec], RZ ;  /* 0x00013b0012100a27 */ /* 0x000fe200078e00ff */
[----:B------:R-:W-:-:S02]  /*fc70*/  F2FP.PACK_AB R102, R103, R102 ;  /* 0x000000666766723e */ /* 0x000fc400000000ff */
[----:B------:R-:W-:Y:S01]  /*fc80*/  F2FP.PACK_AB R36, R37, R36 ;  /* 0x000000242524723e */ /* 0x000fe200000000ff */
[----:B------:R-:W-:Y:S01]  /*fc90*/  IMAD.IADD R23, R23, 0x1, R13 ;  /* 0x0000000117177824 */ /* 0x000fe200078e020d */
[----:B------:R-:W-:Y:S01]  /*fca0*/  F2FP.PACK_AB R38, R39, R38 ;  /* 0x000000262726723e */ /* 0x000fe200000000ff */
[----:B------:R-:W-:Y:S01]  /*fcb0*/  IMAD R10, R19, 0x10, R10 ;  /* 0x00000010130a7824 */ /* 0x000fe200078e020a */
[----:B------:R-:W-:Y:S01]  /*fcc0*/  F2FP.PACK_AB R40, R41, R40 ;  /* 0x000000282928723e */ /* 0x000fe200000000ff */
[----:B------:R-:W-:Y:S01]  /*fcd0*/  IMAD.SHL.U32 R13, R0, 0x8, RZ ;  /* 0x00000008000d7824 */ /* 0x000fe200078e00ff */
[----:B------:R-:W-:Y:S01]  /*fce0*/  LEA.HI R0, R21, R21, RZ, 0x1d ;  /* 0x0000001515007211 */ /* 0x000fe200078fe8ff */
[----:B------:R-:W-:Y:S01]  /*fcf0*/  IMAD.MOV.U32 R17, RZ, RZ, R18 ;  /* 0x000000ffff117224 */ /* 0x000fe200078e0012 */
[----:B------:R-:W-:Y:S01]  /*fd00*/  @P0 SHF.R.U32.HI R17, RZ, c[0x0][0x4f0], R16 ;  /* 0x00013c00ff110a19 */ /* 0x000fe20000011610 */
[----:B------:R-:W-:Y:S01]  /*fd10*/  IMAD R16, R9, 0x8, R10 ;  /* 0x0000000809107824 */ /* 0x000fe200078e020a */
[----:B------:R-:W-:Y:S01]  /*fd20*/  LOP3.LUT R13, R2, 0x7ffffe00, R13, 0xf8, !PT ;  /* 0x7ffffe00020d7812 */ /* 0x000fe200078ef80d */
[----:B------:R-:W-:Y:S01]  /*fd30*/  IMAD.U32 R0, R15, 0x2, R0 ;  /* 0x000000020f007824 */ /* 0x000fe200078e0000 */
[----:B------:R-:W-:Y:S01]  /*fd40*/  SHF.R.S32.HI R2, RZ, 0x1f, R17 ;  /* 0x0000001fff027819 */ /* 0x000fe20000011411 */
[----:B------:R-:W-:Y:S01]  /*fd50*/  IMAD R16, R11, 0x80, R16 ;  /* 0x000000800b107824 */ /* 0x000fe200078e0210 */
[----:B------:R-:W-:Y:S01]  /*fd60*/  F2FP.PACK_AB R42, R43, R42 ;  /* 0x0000002a2b2a723e */ /* 0x000fe200000000ff */
[----:B------:R-:W-:Y:S01]  /*fd70*/  IMAD R12, R12, c[0x0][0x388], RZ ;  /* 0x0000e2000c0c7a24 */ /* 0x000fe200078e02ff */
[----:B------:R-:W-:Y:S01]  /*fd80*/  F2FP.PACK_AB R44, R45, R44 ;  /* 0x0000002c2d2c723e */ /* 0x000fe200000000ff */
[----:B------:R-:W-:Y:S01]  /*fd90*/  IMAD R9, R11, 0x80, R10 ;  /* 0x000000800b097824 */ /* 0x000fe200078e020a */
[----:B------:R-:W-:Y:S01]  /*fda0*/  F2FP.PACK_AB R46, R47, R46 ;  /* 0x0000002e2f2e723e */ /* 0x000fe200000000ff */
[----:B------:R-:W-:Y:S01]  /*fdb0*/  IMAD.SHL.U32 R21, R0, 0x2, RZ ;  /* 0x0000000200157824 */ /* 0x000fe200078e00ff */
[----:B------:R-:W-:Y:S01]  /*fdc0*/  F2FP.PACK_AB R48, R49, R48 ;  /* 0x000000303130723e */ /* 0x000fe200000000ff */
[----:B------:R-:W-:Y:S01]  /*fdd0*/  @P0 IMAD.HI.U32 R0, R16, c[0x0][0x4ec], RZ ;  /* 0x00013b0010000a27 */ /* 0x000fe200078e00ff */
[----:B------:R-:W-:-:S02]  /*fde0*/  ISETP.GE.OR P5, PT, R9, R12, P4 ;  /* 0x0000000c0900720c */ /* 0x000fc400027a6670 */
[----:B------:R-:W-:Y:S01]  /*fdf0*/  IADD3 R9, R9, 0x8, RZ ;  /* 0x0000000809097810 */ /* 0x000fe20007ffe0ff */
[----:B------:R-:W-:Y:S01]  /*fe00*/  IMAD R2, R2, c[0x0][0x3e0], RZ ;  /* 0x0000f80002027a24 */ /* 0x000fe200078e02ff */
[----:B------:R-:W-:Y:S01]  /*fe10*/  STS [R21+0x80], R128 ;  /* 0x0000808015007388 */ /* 0x000fe20000000800 */
[----:B------:R-:W-:Y:S01]  /*fe20*/  IMAD.MOV.U32 R15, RZ, RZ, R16 ;  /* 0x000000ffff0f7224 */ /* 0x000fe200078e0010 */
[----:B------:R-:W-:Y:S01]  /*fe30*/  @P0 SHF.R.U32.HI R15, RZ, c[0x0][0x4f0], R0 ;  /* 0x00013c00ff0f0a19 */ /* 0x000fe20000011600 */
[----:B------:R-:W-:Y:S01]  /*fe40*/  IMAD.MOV R19, RZ, RZ, -R17 ;  /* 0x000000ffff137224 */ /* 0x000fe200078e0a11 */
[----:B------:R-:W-:Y:S01]  /*fe50*/  ISETP.GE.OR P4, PT, R9, R12, P4 ;  /* 0x0000000c0900720c */ /* 0x000fe20002786670 */
[----:B------:R-:W-:Y:S01]  /*fe60*/  IMAD.WIDE.U32 R22, R17, c[0x0][0x3e0], R22 ;  /* 0x0000f80011167a25 */ /* 0x000fe200078e0016 */
[----:B------:R-:W-:Y:S01]  /*fe70*/  SHF.R.S32.HI R9, RZ, 0x1f, R15 ;  /* 0x0000001fff097819 */ /* 0x000fe2000001140f */
[----:B------:R-:W-:Y:S01]  /*fe80*/  STS [R21+0x480], R130 ;  /* 0x0004808215007388 */ /* 0x000fe20000000800 */
[----:B------:R-:W-:Y:S01]  /*fe90*/  IADD3 R24, P0, R15, R24, RZ ;  /* 0x000000180f187210 */ /* 0x000fe20007f1e0ff */
[----:B------:R-:W-:Y:S01]  /*fea0*/  IMAD R17, R17, c[0x0][0x3e4], R2 ;  /* 0x0000f90011117a24 */ /* 0x000fe200078e0202 */
[----:B------:R-:W-:Y:S01]  /*feb0*/  IADD3 R0, R21, 0x80, RZ ;  /* 0x0000008015007810 */ /* 0x000fe20007ffe0ff */
[----:B------:R-:W-:Y:S01]  /*fec0*/  IMAD R19, R19, c[0x0][0x4e8], R18 ;  /* 0x00013a0013137a24 */ /* 0x000fe200078e0212 */
[----:B------:R-:W-:Y:S01]  /*fed0*/  IADD3.X R25, R9, R25, R14, P0, !PT ;  /* 0x0000001909197210 */ /* 0x000fe200007fe40e */
[----:B------:R-:W-:Y:S01]  /*fee0*/  IMAD.IADD R23, R23, 0x1, R17 ;  /* 0x0000000117177824 */ /* 0x000fe200078e0211 */
[----:B------:R-:W-:Y:S01]  /*fef0*/  IADD3 R17, R21, 0x70, RZ ;  /* 0x0000007015117810 */ /* 0x000fe20007ffe0ff */
[----:B------:R-:W-:Y:S01]  /*ff00*/  IMAD.MOV R9, RZ, RZ, -R15 ;  /* 0x000000ffff097224 */ /* 0x000fe200078e0a0f */
[----:B------:R-:W-:Y:S01]  /*ff10*/  @P3 IADD3 R17, R0, 0x10, RZ ;  /* 0x0000001000113810 */ /* 0x000fe20007ffe0ff */
[----:B------:R-:W-:Y:S01]  /*ff20*/  IMAD.MOV.U32 R0, RZ, RZ, 0x20 ;  /* 0x00000020ff007424 */ /* 0x000fe200078e00ff */
[----:B------:R-:W-:Y:S01]  /*ff30*/  SHF.R.S32.HI R2, RZ, 0x1f, R19 ;  /* 0x0000001fff027819 */ /* 0x000fe20000011413 */
[----:B------:R-:W-:Y:S01]  /*ff40*/  IMAD R27, R9, c[0x0][0x4e8], R16 ;  /* 0x00013a00091b7a24 */ /* 0x000fe200078e0210 */
[----:B------:R-:W-:Y:S01]  /*ff50*/  F2FP.PACK_AB R50, R51, R50 ;  /* 0x000000323332723e */ /* 0x000fe200000000ff */
[----:B------:R-:W-:Y:S01]  /*ff60*/  IMAD.MOV.U32 R9, RZ, RZ, 0x40 ;  /* 0x00000040ff097424 */ /* 0x000fe200078e00ff */
[----:B------:R-:W-:Y:S01]  /*ff70*/  SEL R0, R0, 0xffffffe0, !P1 ;  /* 0xffffffe000007807 */ /* 0x000fe20004800000 */
[----:B------:R-:W-:Y:S01]  /*ff80*/  IMAD R2, R2, c[0x0][0x3d8], RZ ;  /* 0x0000f60002027a24 */ /* 0x000fe200078e02ff */
[----:B------:R-:W-:Y:S01]  /*ff90*/  STS [R17], R124 ;  /* 0x0000007c11007388 */ /* 0x000fe20000000800 */
[----:B------:R-:W-:Y:S01]  /*ffa0*/  IMAD.WIDE.U32 R24, R27, c[0x0][0x488], R24 ;  /* 0x000122001b187a25 */ /* 0x000fe200078e0018 */
[----:B------:R-:W-:-:S02]  /*ffb0*/  SEL R10, R9, 0xffffffc0, !P2 ;  /* 0xffffffc0090a7807 */ /* 0x000fc40005000000 */
[----:B------:R-:W-:Y:S01]  /*ffc0*/  STS [R17+0x400], R126 ;  /* 0x0004007e11007388 */ /* 0x000fe20000000800 */
[----:B------:R-:W-:Y:S01]  /*ffd0*/  IMAD.IADD R15, R21, 0x1, R0 ;  /* 0x00000001150f7824 */ /* 0x000fe200078e0200 */
[----:B------:R-:W-:Y:S01]  /*ffe0*/  F2FP.PACK_AB R52, R53, R52 ;  /* 0x000000343534723e */ /* 0x000fe200000000ff */
[----:B------:R-:W-:Y:S01]  /*fff0*/  IMAD.IADD R9, R0, 0x1, R17 ;  /* 0x0000000100097824 */ /* 0x000fe200078e0211 */
[----:B------:R-:W-:Y:S01]  /*10000*/  SHF.R.S32.HI R0, RZ, 0x1f, R27 ;  /* 0x0000001fff007819 */ /* 0x000fe2000001141b */
[C---:B------:R-:W-:Y:S01]  /*10010*/  IMAD R2, R19.reuse, c[0x0][0x3dc], R2 ;  /* 0x0000f70013027a24 */ /* 0x040fe200078e0202 */
[----:B------:R-:W-:Y:S01]  /*10020*/  STS [R15+0x80], R120 ;  /* 0x000080780f007388 */ /* 0x000fe20000000800 */
[----:B------:R-:W-:Y:S01]  /*10030*/  IMAD.WIDE.U32 R18, R19, c[0x0][0x3d8], R22 ;  /* 0x0000f60013127a25 */ /* 0x000fe200078e0016 */
[----:B------:R-:W-:Y:S02]  /*10040*/  F2FP.PACK_AB R54, R55, R54 ;  /* 0x000000363736723e */ /* 0x000fe400000000ff */
[----:B------:R-:W-:Y:S01]  /*10050*/  STS [R15+0x480], R122 ;  /* 0x0004807a0f007388 */ /* 0x000fe20000000800 */
[----:B------:R-:W-:Y:S01]  /*10060*/  IMAD R0, R0, c[0x0][0x488], RZ ;  /* 0x0001220000007a24 */ /* 0x000fe200078e02ff */
[----:B------:R-:W-:Y:S01]  /*10070*/  F2FP.PACK_AB R56, R57, R56 ;  /* 0x000000383938723e */ /* 0x000fe200000000ff */
[----:B------:R-:W-:Y:S01]  /*10080*/  IMAD.IADD R23, R21, 0x1, R10 ;  /* 0x0000000115177824 */ /* 0x000fe200078e020a */
[----:B------:R-:W-:Y:S01]  /*10090*/  STS [R9], R116 ;  /* 0x0000007409007388 */ /* 0x000fe20000000800 */
[----:B------:R-:W-:Y:S01]  /*100a0*/  IMAD R0, R27, c[0x0][0x48c], R0 ;  /* 0x000123001b007a24 */ /* 0x000fe200078e0200 */
[----:B------:R-:W-:Y:S01]  /*100b0*/  F2FP.PACK_AB R58, R59, R58 ;  /* 0x0000003a3b3a723e */ /* 0x000fe200000000ff */
[C---:B------:R-:W-:Y:S01]  /*100c0*/  IMAD.IADD R27, R10.reuse, 0x1, R17 ;  /* 0x000000010a1b7824 */ /* 0x040fe200078e0211 */
[----:B------:R-:W-:Y:S01]  /*100d0*/  STS [R9+0x400], R118 ;  /* 0x0004007609007388 */ /* 0x000fe20000000800 */
[----:B------:R-:W-:Y:S01]  /*100e0*/  IMAD.IADD R29, R10, 0x1, R15 ;  /* 0x000000010a1d7824 */ /* 0x000fe200078e020f */
[----:B------:R-:W-:Y:S01]  /*100f0*/  F2FP.PACK_AB R60, R61, R60 ;  /* 0x0000003c3d3c723e */ /* 0x000fe200000000ff */
[----:B------:R-:W-:Y:S01]  /*10100*/  IMAD.IADD R31, R9, 0x1, R10 ;  /* 0x00000001091f7824 */ /* 0x000fe200078e020a */
[----:B------:R-:W-:Y:S01]  /*10110*/  STS [R23+0x80], R112 ;  /* 0x0000807017007388 */ /* 0x000fe20000000800 */
[----:B------:R-:W-:Y:S01]  /*10120*/  F2FP.PACK_AB R62, R63, R62 ;  /* 0x0000003e3f3e723e */ /* 0x000fe200000000ff */
[----:B------:R-:W-:Y:S01]  /*10130*/  IMAD.IADD R25, R25, 0x1, R0 ;  /* 0x0000000119197824 */ /* 0x000fe200078e0200 */
[----:B------:R-:W-:Y:S01]  /*10140*/  F2FP.PACK_AB R64, R65, R64 ;  /* 0x000000404140723e */ /* 0x000fe200000000ff */
[----:B------:R-:W-:Y:S01]  /*10150*/  STS [R23+0x480], R114 ;  /* 0x0004807217007388 */ /* 0x000fe20000000800 */
[----:B------:R-:W-:Y:S01]  /*10160*/  F2FP.PACK_AB R66, R67, R66 ;  /* 0x000000424342723e */ /* 0x000fe200000000ff */
[----:B------:R-:W-:Y:S01]  /*10170*/  IMAD R57, R11, 0x80, R4 ;  /* 0x000000800b397824 */ /* 0x000fe200078e0204 */
[----:B------:R-:W-:Y:S01]  /*10180*/  F2FP.PACK_AB R68, R69, R68 ;  /* 0x000000444544723e */ /* 0x000fe200000000ff */
        /* <DEDUP_REMOVED lines=14> */
[----:B------:R-:W-:Y:S01]  /*10270*/  LEA R14, P0, R24, c[0x0][0x450], 0x2 ;  /* 0x00011400180e7a11 */ /* 0x000fe200078010ff */
        /* <DEDUP_REMOVED lines=10> */
[----:B------:R-:W-:Y:S02]  /*10320*/  LEA.HI.X R25, R24, c[0x0][0x454], R25, 0x2, P0 ;  /* 0x0001150018197a11 */ /* 0x000fe400000f1419 */
[----:B------:R-:W-:Y:S01]  /*10330*/  LEA R0, P0, R18, c[0x0][0x380], 0x1 ;  /* 0x0000e00012007a11 */ /* 0x000fe200078008ff */
        /* <DEDUP_REMOVED lines=15> */
[----:B-1----:R-:W-:-:S03]  /*10430*/  IMAD.SHL.U32 R58, R13, 0x2, RZ ;  /* 0x000000020d3a7824 */ /* 0x002fc600078e00ff */
        /* <DEDUP_REMOVED lines=14> */
[----:B------:R-:W-:Y:S04]  /*10520*/  SHFL.IDX PT, R88, R14, RZ, 0x1c1f ;  /* 0x001c1fff0e587589 */ /* 0x000fe800000e0000 */
[----:B------:R-:W2:Y:S04]  /*10530*/  SHFL.IDX PT, R89, R25, RZ, 0x1c1f ;  /* 0x001c1fff19597589 */ /* 0x000ea800000e0000 */
[----:B------:R-:W-:Y:S06]  /*10540*/  BAR.SYNC.DEFER_BLOCKING 0x1, 0x100 ;  /* 0x0044000000007b1d */ /* 0x000fec0000010000 */
[----:B------:R-:W-:Y:S01]  /*10550*/  SHFL.IDX PT, R96, R14, 0x1, 0x1c1f ;  /* 0x003c1f000e607f89 */ /* 0x000fe200000e0000 */
[----:B-1----:R-:W-:-:S03]  /*10560*/  IMAD.IADD R5, R19, 0x1, R2 ;  /* 0x0000000113057824 */ /* 0x002fc600078e0202 */
[----:B------:R-:W1:Y:S02]  /*10570*/  SHFL.IDX PT, R97, R25, 0x1, 0x1c1f ;  /* 0x003c1f0019617f89 */ /* 0x000e6400000e0000 */
[----:B------:R-:W-:Y:S02]  /*10580*/  LEA.HI.X R2, R18, c[0x0][0x384], R5, 0x1, P0 ;  /* 0x0000e10012027a11 */ /* 0x000fe400000f0c05 */
[----:B------:R3:W4:Y:S01]  /*10590*/  SHFL.IDX PT, R60, R0, RZ, 0x181f ;  /* 0x00181fff003c7589 */ /* 0x00072200000e0000 */
[----:B------:R-:W-:-:S03]  /*105a0*/  ISETP.GE.AND P0, PT, R57, R12, PT ;  /* 0x0000000c3900720c */ /* 0x000fc60003f06270 */
[----:B------:R3:W3:Y:S04]  /*105b0*/  SHFL.IDX PT, R61, R2, RZ, 0x181f ;  /* 0x00181fff023d7589 */ /* 0x0006e800000e0000 */
[----:B--2---:R2:W-:Y:S04]  /*105c0*/  @!P5 ST.E [R88.64], R7 ;  /* 0x000000075800d985 */ /* 0x0045e8000c101910 */
[----:B-1----:R2:W-:Y:S04]  /*105d0*/  @!P4 ST.E [R96.64], R8 ;  /* 0x000000086000c985 */ /* 0x0025e8000c101910 */
[----:B------:R2:W1:Y:S04]  /*105e0*/  LDS.128 R52, [R58+0x1080] ;  /* 0x001080003a347984 */ /* 0x0004680000000c00 */
[----:B------:R2:W1:Y:S04]  /*105f0*/  LDS.128 R48, [R58+0x2080] ;  /* 0x002080003a307984 */ /* 0x0004680000000c00 */
[----:B------:R2:W1:Y:S04]  /*10600*/  LDS.128 R44, [R58+0x3080] ;  /* 0x003080003a2c7984 */ /* 0x0004680000000c00 */
[----:B------:R2:W1:Y:S04]  /*10610*/  LDS.128 R40, [R58+0x5080] ;  /* 0x005080003a287984 */ /* 0x0004680000000c00 */
[----:B------:R2:W1:Y:S04]  /*10620*/  LDS.128 R36, [R58+0x6080] ;  /* 0x006080003a247984 */ /* 0x0004680000000c00 */
[----:B------:R2:W1:Y:S04]  /*10630*/  LDS.128 R32, [R58+0x7080] ;  /* 0x007080003a207984 */ /* 0x0004680000000c00 */
[----:B------:R2:W1:Y:S04]  /*10640*/  LDS.128 R28, [R58+0x9080] ;  /* 0x009080003a1c7984 */ /* 0x0004680000000c00 */
[----:B------:R2:W1:Y:S04]  /*10650*/  LDS.128 R24, [R58+0xa080] ;  /* 0x00a080003a187984 */ /* 0x0004680000000c00 */
[----:B------:R2:W1:Y:S01]  /*10660*/  LDS.128 R20, [R58+0xb080] ;  /* 0x00b080003a147984 */ /* 0x0004620000000c00 */
[----:B------:R-:W-:Y:S05]  /*10670*/  @P0 BRA `(.L_x_193) ;  /* 0x0000014000000947 */ /* 0x000fea0003800000 */
[----:B---34-:R-:W3:Y:S01]  /*10680*/  LDS.128 R16, [R58+0x80] ;  /* 0x000080003a107984 */ /* 0x018ee20000000c00 */
[----:B------:R-:W-:-:S02]  /*10690*/  IADD3 R56, R3, 0x40, RZ ;  /* 0x0000004003387810 */ /* 0x000fc40007ffe0ff */
[C---:B------:R-:W-:Y:S01]  /*106a0*/  IADD3 R14, R3.reuse, 0x80, RZ ;  /* 0x00000080030e7810 */ /* 0x040fe20007ffe0ff */
[----:B--2---:R-:W2:Y:S01]  /*106b0*/  LDS.128 R8, [R58+0x4080] ;  /* 0x004080003a087984 */ /* 0x004ea20000000c00 */
[----:B------:R-:W-:Y:S02]  /*106c0*/  ISETP.GE.AND P1, PT, R56, c[0x0][0x3c8], PT ;  /* 0x0000f20038007a0c */ /* 0x000fe40003f26270 */
[----:B------:R-:W-:Y:S01]  /*106d0*/  ISETP.GE.AND P0, PT, R14, c[0x0][0x3c8], PT ;  /* 0x0000f2000e007a0c */ /* 0x000fe20003f06270 */
[----:B------:R4:W5:Y:S01]  /*106e0*/  LDS.128 R4, [R58+0x8080] ;  /* 0x008080003a047984 */ /* 0x0009620000000c00 */
[----:B------:R-:W-:-:S09]  /*106f0*/  ISETP.GE.AND P2, PT, R3, c[0x0][0x3c8], PT ;  /* 0x0000f20003007a0c */ /* 0x000fd20003f46270 */
[----:B------:R-:W-:Y:S02]  /*10700*/  @!P1 SHF.R.S32.HI R15, RZ, 0x1f, R56 ;  /* 0x0000001fff0f9819 */ /* 0x000fe40000011438 */
[----:B------:R-:W-:Y:S02]  /*10710*/  @!P0 SHF.R.S32.HI R13, RZ, 0x1f, R14 ;  /* 0x0000001fff0d8819 */ /* 0x000fe4000001140e */
[----:B------:R-:W-:Y:S02]  /*10720*/  @!P1 LEA.HI R15, R15, R56, RZ, 0x3 ;  /* 0x000000380f0f9211 */ /* 0x000fe400078f18ff */
[----:B------:R-:W-:Y:S02]  /*10730*/  @!P0 LEA.HI R13, R13, R14, RZ, 0x3 ;  /* 0x0000000e0d0d8211 */ /* 0x000fe400078f18ff */
[----:B------:R-:W-:Y:S02]  /*10740*/  @!P1 LOP3.LUT R15, R15, 0xfffffff8, RZ, 0xc0, !PT ;  /* 0xfffffff80f0f9812 */ /* 0x000fe400078ec0ff */
[----:B------:R-:W-:Y:S01]  /*10750*/  @!P0 LOP3.LUT R13, R13, 0xfffffff8, RZ, 0xc0, !PT ;  /* 0xfffffff80d0d8812 */ /* 0x000fe200078ec0ff */
[----:B----4-:R-:W-:-:S04]  /*10760*/  @!P2 IMAD.WIDE R58, R3, 0x2, R60 ;  /* 0x00000002033aa825 */ /* 0x010fc800078e023c */
[----:B------:R-:W-:-:S04]  /*10770*/  @!P1 IMAD.WIDE R14, R15, 0x2, R60 ;  /* 0x000000020f0e9825 */ /* 0x000fc800078e023c */
[----:B------:R-:W-:Y:S01]  /*10780*/  @!P0 IMAD.WIDE R60, R13, 0x2, R60 ;  /* 0x000000020d3c8825 */ /* 0x000fe200078e023c */
[----:B---3--:R3:W-:Y:S04]  /*10790*/  @!P2 ST.E.128 [R58.64], R16 ;  /* 0x000000103a00a985 */ /* 0x0087e8000c101d10 */
[----:B--2---:R3:W-:Y:S04]  /*107a0*/  @!P1 ST.E.128 [R14.64], R8 ;  /* 0x000000080e009985 */ /* 0x0047e8000c101d10 */
[----:B-----5:R3:W-:Y:S02]  /*107b0*/  @!P0 ST.E.128 [R60.64], R4 ;  /* 0x000000043c008985 */ /* 0x0207e4000c101d10 */
.L_x_193:
[----:B---34-:R-:W-:Y:S05]  /*107c0*/  BSYNC B0 ;  /* 0x0000000000007941 */ /* 0x018fea0003800000 */
.L_x_192:
[----:B------:R-:W-:Y:S01]  /*107d0*/  IADD3 R5, R57, 0x20, RZ ;  /* 0x0000002039057810 */ /* 0x000fe20007ffe0ff */
[----:B------:R3:W4:Y:S01]  /*107e0*/  SHFL.IDX PT, R9, R2, 0x1, 0x181f ;  /* 0x00381f0002097f89 */ /* 0x00072200000e0000 */
[----:B------:R-:W-:Y:S02]  /*107f0*/  BSSY B0, `(.L_x_194) ;  /* 0x0000015000007945 */ /* 0x000fe40003800000 */
[----:B------:R-:W-:Y:S01]  /*10800*/  ISETP.GE.AND P0, PT, R5, R12, PT ;  /* 0x0000000c0500720c */ /* 0x000fe20003f06270 */
[----:B--2---:R3:W2:-:S12]  /*10810*/  SHFL.IDX PT, R8, R0, 0x1, 0x181f ;  /* 0x00381f0000087f89 */ /* 0x00469800000e0000 */
        /* <DEDUP_REMOVED lines=13> */
[----:B-1----:R1:W-:Y:S02]  /*108f0*/  @!P2 ST.E.128 [R10.64], R52 ;  /* 0x000000340a00a985 */ /* 0x0023e4000c101d10 */
[----:B------:R-:W-:-:S04]  /*10900*/  @!P1 IMAD.WIDE R6, R6, 0x2, R8 ;  /* 0x0000000206069825 */ /* 0x000fc800078e0208 */
[----:B------:R-:W-:Y:S01]  /*10910*/  @!P0 IMAD.WIDE R4, R4, 0x2, R8 ;  /* 0x0000000204048825 */ /* 0x000fe200078e0208 */
[----:B------:R1:W-:Y:S04]  /*10920*/  @!P1 ST.E.128 [R6.64], R40 ;  /* 0x0000002806009985 */ /* 0x0003e8000c101d10 */
[----:B------:R1:W-:Y:S02]  /*10930*/  @!P0 ST.E.128 [R4.64], R28 ;  /* 0x0000001c04008985 */ /* 0x0003e4000c101d10 */
.L_x_195:
[----:B------:R-:W-:Y:S05]  /*10940*/  BSYNC B0 ;  /* 0x0000000000007941 */ /* 0x000fea0003800000 */
.L_x_194:
[----:B-1----:R-:W-:Y:S01]  /*10950*/  IADD3 R5, R57, 0x40, RZ ;  /* 0x0000004039057810 */ /* 0x002fe20007ffe0ff */
[----:B----4-:R1:W4:Y:S01]  /*10960*/  SHFL.IDX PT, R9, R2, 0x2, 0x181f ;  /* 0x00581f0002097f89 */ /* 0x01032200000e0000 */
        /* <DEDUP_REMOVED lines=21> */
.L_x_197:
[----:B------:R-:W-:Y:S05]  /*10ac0*/  BSYNC B0 ;  /* 0x0000000000007941 */ /* 0x000fea0003800000 */
.L_x_196:
[----:B------:R-:W-:Y:S01]  /*10ad0*/  IADD3 R57, R57, 0x60, RZ ;  /* 0x0000006039397810 */ /* 0x000fe20007ffe0ff */
[----:B--2---:R2:W1:Y:S03]  /*10ae0*/  SHFL.IDX PT, R7, R2, 0x3, 0x181f ;  /* 0x00781f0002077f89 */ /* 0x00446600000e0000 */
[----:B------:R-:W-:Y:S01]  /*10af0*/  ISETP.GE.AND P0, PT, R57, R12, PT ;  /* 0x0000000c3900720c */ /* 0x000fe20003f06270 */
[----:B------:R2:W3:-:S12]  /*10b00*/  SHFL.IDX PT, R6, R0, 0x3, 0x181f ;  /* 0x00781f0000067f89 */ /* 0x0004d800000e0000 */
[----:B------:R-:W-:Y:S05]  /*10b10*/  @P0 EXIT ;  /* 0x000000000000094d */ /* 0x000fea0003800000 */
[C---:B------:R-:W-:Y:S02]  /*10b20*/  IADD3 R5, R3.reuse, 0x40, RZ ;  /* 0x0000004003057810 */ /* 0x040fe40007ffe0ff */
[----:B------:R-:W-:Y:S02]  /*10b30*/  ISETP.GE.AND P1, PT, R3, c[0x0][0x3c8], PT ;  /* 0x0000f20003007a0c */ /* 0x000fe40003f26270 */
[----:B------:R-:W-:-:S13]  /*10b40*/  ISETP.GE.AND P0, PT, R5, c[0x0][0x3c8], PT ;  /* 0x0000f20005007a0c */ /* 0x000fda0003f06270 */
[----:B-123--:R-:W-:-:S04]  /*10b50*/  @!P0 SHF.R.S32.HI R0, RZ, 0x1f, R5 ;  /* 0x0000001fff008819 */ /* 0x00efc80000011405 */
[----:B------:R-:W-:Y:S01]  /*10b60*/  @!P0 LEA.HI R0, R0, R5, RZ, 0x3 ;  /* 0x0000000500008211 */ /* 0x000fe200078f18ff */
[C-C-:B------:R-:W-:Y:S01]  /*10b70*/  @!P1 IMAD.WIDE R4, R3.reuse, 0x2, R6.reuse ;  /* 0x0000000203049825 */ /* 0x140fe200078e0206 */
[----:B------:R-:W-:Y:S02]  /*10b80*/  IADD3 R3, R3, 0x80, RZ ;  /* 0x0000008003037810 */ /* 0x000fe40007ffe0ff */
[----:B------:R-:W-:Y:S02]  /*10b90*/  @!P0 LOP3.LUT R0, R0, 0xfffffff8, RZ, 0xc0, !PT ;  /* 0xfffffff800008812 */ /* 0x000fe400078ec0ff */
[----:B------:R1:W-:Y:S03]  /*10ba0*/  @!P1 ST.E.128 [R4.64], R44 ;  /* 0x0000002c04009985 */ /* 0x0003e6000c101d10 */
[----:B----4-:R-:W-:-:S05]  /*10bb0*/  @!P0 IMAD.WIDE R8, R0, 0x2, R6 ;  /* 0x0000000200088825 */ /* 0x010fca00078e0206 */
[----:B------:R1:W-:Y:S01]  /*10bc0*/  @!P0 ST.E.128 [R8.64], R32 ;  /* 0x0000002008008985 */ /* 0x0003e2000c101d10 */
[----:B------:R-:W-:-:S13]  /*10bd0*/  ISETP.GE.AND P0, PT, R3, c[0x0][0x3c8], PT ;  /* 0x0000f20003007a0c */ /* 0x000fda0003f06270 */
[----:B------:R-:W-:Y:S05]  /*10be0*/  @P0 EXIT ;  /* 0x000000000000094d */ /* 0x000fea0003800000 */
[----:B------:R-:W-:-:S04]  /*10bf0*/  SHF.R.S32.HI R0, RZ, 0x1f, R3 ;  /* 0x0000001fff007819 */ /* 0x000fc80000011403 */
[----:B------:R-:W-:-:S04]  /*10c00*/  LEA.HI R3, R0, R3, RZ, 0x3 ;  /* 0x0000000300037211 */ /* 0x000fc800078f18ff */
[----:B------:R-:W-:-:S05]  /*10c10*/  LOP3.LUT R3, R3, 0xfffffff8, RZ, 0xc0, !PT ;  /* 0xfffffff803037812 */ /* 0x000fca00078ec0ff */
[----:B------:R-:W-:-:S05]  /*10c20*/  IMAD.WIDE R6, R3, 0x2, R6 ;  /* 0x0000000203067825 */ /* 0x000fca00078e0206 */
[----:B------:R-:W-:Y:S01]  /*10c30*/  ST.E.128 [R6.64], R20 ;  /* 0x0000001406007985 */ /* 0x000fe2000c101d10 */
[----:B------:R-:W-:Y:S05]  /*10c40*/  EXIT ;  /* 0x000000000000794d */ /* 0x000fea0003800000 */
.L_x_191:
[----:B------:R-:W1:Y:S01]  /*10c50*/  S2R R7, SR_TID.X ;  /* 0x0000000000077919 */ /* 0x000e620000002100 */
[----:B------:R-:W-:Y:S03]  /*10c60*/  BSSY B0, `(.L_x_198) ;  /* 0x0000027000007945 */ /* 0x000fe60003800000 */
[----:B------:R-:W2:Y:S01]  /*10c70*/  S2R R8, SR_CTAID.Z ;  /* 0x0000000000087919 */ /* 0x000ea20000002700 */
[----:B-1----:R-:W-:Y:S02]  /*10c80*/  ISETP.GT.AND P0, PT, R7, 0x7f, PT ;  /* 0x0000007f0700780c */ /* 0x002fe40003f04270 */
[----:B--2---:R-:W-:-:S11]  /*10c90*/  SHF.R.S32.HI R11, RZ, 0x1f, R8 ;  /* 0x0000001fff0b7819 */ /* 0x004fd60000011408 */
[----:B------:R-:W-:Y:S05]  /*10ca0*/  @P0 BRA `(.L_x_199) ;  /* 0x0000022000000947 */ /* 0x000fea0003800000 */
[----:B------:R-:W1:Y:S01]  /*10cb0*/  S2R R0, SR_CTAID.X ;  /* 0x0000000000007919 */ /* 0x000e620000002500 */
[----:B------:R-:W-:-:S05]  /*10cc0*/  MOV R2, c[0x0][0x4e8] ;  /* 0x00013a0000027a02 */ /* 0x000fca0000000f00 */
[----:B------:R-:W-:Y:S01]  /*10cd0*/  IMAD R3, R2, c[0x0][0x388], RZ ;  /* 0x0000e20002037a24 */ /* 0x000fe200078e02ff */
[----:B-1----:R-:W-:-:S04]  /*10ce0*/  LEA R0, R0, R7, 0x7 ;  /* 0x0000000700007211 */ /* 0x002fc800078e38ff */
[----:B------:R-:W-:-:S13]  /*10cf0*/  ISETP.GE.AND P0, PT, R0, R3, PT ;  /* 0x000000030000720c */ /* 0x000fda0003f06270 */
[----:B------:R-:W-:Y:S05]  /*10d00*/  @P0 BRA `(.L_x_199) ;  /* 0x000001c000000947 */ /* 0x000fea0003800000 */
[----:B------:R-:W1:Y:S01]  /*10d10*/  S2R R9, SR_CTAID.Y ;  /* 0x0000000000097919 */ /* 0x000e620000002600 */
[----:B------:R-:W-:Y:S02]  /*10d20*/  ISETP.NE.AND P0, PT, R2, 0x1, PT ;  /* 0x000000010200780c */ /* 0x000fe40003f05270 */
[----:B------:R-:W-:-:S11]  /*10d30*/  MOV R5, R0 ;  /* 0x0000000000057202 */ /* 0x000fd60000000f00 */
[----:B------:R-:W-:-:S05]  /*10d40*/  @P0 IMAD.HI.U32 R6, R0, c[0x0][0x4ec], RZ ;  /* 0x00013b0000060a27 */ /* 0x000fca00078e00ff */
[----:B------:R-:W-:Y:S02]  /*10d50*/  @P0 SHF.R.U32.HI R5, RZ, c[0x0][0x4f0], R6 ;  /* 0x00013c00ff050a19 */ /* 0x000fe40000011606 */
[----:B-1----:R-:W-:Y:S01]  /*10d60*/  SHF.R.S32.HI R4, RZ, 0x1f, R9 ;  /* 0x0000001fff047819 */ /* 0x002fe20000011409 */
[----:B------:R-:W-:-:S04]  /*10d70*/  IMAD.WIDE.U32 R2, R9, c[0x0][0x490], RZ ;  /* 0x0001240009027a25 */ /* 0x000fc800078e00ff */
[----:B------:R-:W-:Y:S02]  /*10d80*/  IMAD R4, R4, c[0x0][0x490], RZ ;  /* 0x0001240004047a24 */ /* 0x000fe400078e02ff */
[----:B------:R-:W-:Y:S02]  /*10d90*/  IMAD.MOV.U32 R12, RZ, RZ, R2 ;  /* 0x000000ffff0c7224 */ /* 0x000fe400078e0002 */
[----:B------:R-:W-:Y:S01]  /*10da0*/  IMAD R13, R9, c[0x0][0x494], R4 ;  /* 0x00012500090d7a24 */ /* 0x000fe200078e0204 */
[----:B------:R-:W-:-:S04]  /*10db0*/  IADD3 R9, -R5, RZ, RZ ;  /* 0x000000ff05097210 */ /* 0x000fc80007ffe1ff */
[----:B------:R-:W-:Y:S01]  /*10dc0*/  IADD3 R13, R3, R13, RZ ;  /* 0x0000000d030d7210 */ /* 0x000fe20007ffe0ff */
[----:B------:R-:W-:Y:S02]  /*10dd0*/  IMAD R3, R11, c[0x0][0x498], RZ ;  /* 0x000126000b037a24 */ /* 0x000fe400078e02ff */
[----:B------:R-:W-:Y:S02]  /*10de0*/  IMAD R4, R9, c[0x0][0x4e8], R0 ;  /* 0x00013a0009047a24 */ /* 0x000fe400078e0200 */
[----:B------:R-:W-:-:S03]  /*10df0*/  IMAD.WIDE.U32 R12, R8, c[0x0][0x498], R12 ;  /* 0x00012600080c7a25 */ /* 0x000fc600078e000c */
[----:B------:R-:W-:Y:S01]  /*10e00*/  SHF.R.S32.HI R2, RZ, 0x1f, R4 ;  /* 0x0000001fff027819 */ /* 0x000fe20000011404 */
[----:B------:R-:W-:Y:S01]  /*10e10*/  IMAD R0, R8, c[0x0][0x49c], R3 ;  /* 0x0001270008007a24 */ /* 0x000fe200078e0203 */
[----:B------:R-:W-:Y:S02]  /*10e20*/  SHF.R.S32.HI R3, RZ, 0x1f, R5 ;  /* 0x0000001fff037819 */ /* 0x000fe40000011405 */
[----:B------:R-:W-:Y:S01]  /*10e30*/  IADD3 R12, P0, R5, R12, RZ ;  /* 0x0000000c050c7210 */ /* 0x000fe20007f1e0ff */
[----:B------:R-:W-:-:S03]  /*10e40*/  IMAD R5, R2, c[0x0][0x488], RZ ;  /* 0x0001220002057a24 */ /* 0x000fc600078e02ff */
[----:B------:R-:W-:Y:S01]  /*10e50*/  IADD3.X R13, R3, R13, R0, P0, !PT ;  /* 0x0000000d030d7210 */ /* 0x000fe200007fe400 */
[----:B------:R-:W-:-:S04]  /*10e60*/  IMAD R5, R4, c[0x0][0x48c], R5 ;  /* 0x0001230004057a24 */ /* 0x000fc800078e0205 */
[----:B------:R-:W-:-:S05]  /*10e70*/  IMAD.WIDE.U32 R12, R4, c[0x0][0x488], R12 ;  /* 0x00012200040c7a25 */ /* 0x000fca00078e000c */
[----:B------:R-:W-:Y:S02]  /*10e80*/  IADD3 R5, R13, R5, RZ ;  /* 0x000000050d057210 */ /* 0x000fe40007ffe0ff */
[----:B------:R-:W-:-:S04]  /*10e90*/  LEA R2, P0, R12, c[0x0][0x450], 0x2 ;  /* 0x000114000c027a11 */ /* 0x000fc800078010ff */
[----:B------:R-:W-:Y:S01]  /*10ea0*/  LEA.HI.X R3, R12, c[0x0][0x454], R5, 0x2, P0 ;  /* 0x000115000c037a11 */ /* 0x000fe200000f1405 */
[----:B------:R-:W-:-:S05]  /*10eb0*/  IMAD.MOV.U32 R5, RZ, RZ, -0x800000 ;  /* 0xff800000ff057424 */ /* 0x000fca00078e00ff */
[----:B------:R1:W-:Y:S03]  /*10ec0*/  STG.E [R2.64], R5 ;  /* 0x0000000502007986 */ /* 0x0003e6000c101910 */
.L_x_199:
[----:B------:R-:W-:Y:S05]  /*10ed0*/  BSYNC B0 ;  /* 0x0000000000007941 */ /* 0x000fea0003800000 */
.L_x_198:
[----:B------:R-:W2:Y:S01]  /*10ee0*/  S2R R12, SR_CTAID.Y ;  /* 0x00000000000c7919 */ /* 0x000ea20000002600 */
[----:B------:R-:W-:Y:S01]  /*10ef0*/  SHF.R.S32.HI R4, RZ, 0x1f, R7 ;  /* 0x0000001fff047819 */ /* 0x000fe20000011407 */
[----:B------:R-:W-:Y:S01]  /*10f00*/  IMAD R11, R11, c[0x0][0x3f0], RZ ;  /* 0x0000fc000b0b7a24 */ /* 0x000fe200078e02ff */
[----:B-1----:R-:W-:Y:S01]  /*10f10*/  MOV R3, c[0x0][0x4e8] ;  /* 0x00013a0000037a02 */ /* 0x002fe20000000f00 */
[----:B------:R-:W1:Y:S01]  /*10f20*/  S2R R5, SR_CTAID.X ;  /* 0x0000000000057919 */ /* 0x000e620000002500 */
[----:B------:R-:W-:Y:S01]  /*10f30*/  LEA.HI R4, R4, R7, RZ, 0x3 ;  /* 0x0000000704047211 */ /* 0x000fe200078f18ff */
[----:B------:R-:W-:Y:S01]  /*10f40*/  BSSY B0, `(.L_x_200) ;  /* 0x0000038000007945 */ /* 0x000fe20003800000 */
[C---:B------:R-:W-:Y:S01]  /*10f50*/  ISETP.NE.AND P0, PT, R3.reuse, 0x1, PT ;  /* 0x000000010300780c */ /* 0x040fe20003f05270 */
[----:B------:R-:W-:Y:S01]  /*10f60*/  IMAD R3, R3, c[0x0][0x388], RZ ;  /* 0x0000e20003037a24 */ /* 0x000fe200078e02ff */
[----:B------:R-:W-:Y:S02]  /*10f70*/  LOP3.LUT R2, R4, 0xfffffff8, RZ, 0xc0, !PT ;  /* 0xfffffff804027812 */ /* 0x000fe400078ec0ff */
[----:B------:R-:W-:-:S03]  /*10f80*/  SHF.R.S32.HI R4, RZ, 0x3, R4 ;  /* 0x00000003ff047819 */ /* 0x000fc60000011404 */
[----:B------:R-:W-:-:S05]  /*10f90*/  IMAD.IADD R7, R7, 0x1, -R2 ;  /* 0x0000000107077824 */ /* 0x000fca00078e0a02 */
[CC--:B------:R-:W-:Y:S02]  /*10fa0*/  LEA R6, R7.reuse, R4.reuse, 0x5 ;  /* 0x0000000407067211 */ /* 0x0c0fe400078e28ff */
[----:B------:R-:W-:Y:S02]  /*10fb0*/  SHF.L.U32 R7, R7, 0x3, RZ ;  /* 0x0000000307077819 */ /* 0x000fe400000006ff */
[----:B--2---:R-:W-:Y:S01]  /*10fc0*/  SHF.R.S32.HI R0, RZ, 0x1f, R12 ;  /* 0x0000001fff007819 */ /* 0x004fe2000001140c */
[C---:B-1----:R-:W-:Y:S01]  /*10fd0*/  IMAD R6, R5.reuse, 0x80, R6 ;  /* 0x0000008005067824 */ /* 0x042fe200078e0206 */
[----:B------:R-:W-:-:S03]  /*10fe0*/  LEA R4, R5, R4, 0x7 ;  /* 0x0000000405047211 */ /* 0x000fc600078e38ff */
[----:B------:R-:W-:Y:S01]  /*10ff0*/  IMAD R9, R0, c[0x0][0x3e8], RZ ;  /* 0x0000fa0000097a24 */ /* 0x000fe200078e02ff */
[----:B------:R-:W-:Y:S01]  /*11000*/  IADD3 R5, R7, 0x80, RZ ;  /* 0x0000008007057810 */ /* 0x000fe20007ffe0ff */
[----:B------:R-:W-:-:S04]  /*11010*/  @P0 IMAD.HI.U32 R2, R6, c[0x0][0x4ec], RZ ;  /* 0x00013b0006020a27 */ /* 0x000fc800078e00ff */
[C---:B------:R-:W-:Y:S02]  /*11020*/  IMAD R9, R12.reuse, c[0x0][0x3ec], R9 ;  /* 0x0000fb000c097a24 */ /* 0x040fe400078e0209 */
[----:B------:R-:W-:-:S04]  /*11030*/  IMAD.WIDE.U32 R12, R12, c[0x0][0x3e8], RZ ;  /* 0x0000fa000c0c7a25 */ /* 0x000fc800078e00ff */
[----:B------:R-:W-:Y:S01]  /*11040*/  IMAD R0, R8, c[0x0][0x3f4], R11 ;  /* 0x0000fd0008007a24 */ /* 0x000fe200078e020b */
[----:B------:R-:W-:Y:S01]  /*11050*/  IADD3 R13, R13, R9, RZ ;  /* 0x000000090d0d7210 */ /* 0x000fe20007ffe0ff */
[----:B------:R-:W-:Y:S01]  /*11060*/  IMAD.MOV.U32 R9, RZ, RZ, R6 ;  /* 0x000000ffff097224 */ /* 0x000fe200078e0006 */
[----:B------:R-:W-:-:S03]  /*11070*/  @P0 SHF.R.U32.HI R9, RZ, c[0x0][0x4f0], R2 ;  /* 0x00013c00ff090a19 */ /* 0x000fc60000011602 */
[----:B------:R-:W-:Y:S01]  /*11080*/  IMAD.WIDE.U32 R12, R8, c[0x0][0x3f0], R12 ;  /* 0x0000fc00080c7a25 */ /* 0x000fe200078e000c */
[----:B------:R-:W-:Y:S02]  /*11090*/  SHF.R.S32.HI R2, RZ, 0x1f, R9 ;  /* 0x0000001fff027819 */ /* 0x000fe40000011409 */
[----:B------:R-:W-:Y:S01]  /*110a0*/  IADD3 R11, -R9, RZ, RZ ;  /* 0x000000ff090b7210 */ /* 0x000fe20007ffe1ff */
[----:B------:R-:W-:Y:S02]  /*110b0*/  IMAD.IADD R13, R13, 0x1, R0 ;  /* 0x000000010d0d7824 */ /* 0x000fe400078e0200 */
[----:B------:R-:W-:Y:S02]  /*110c0*/  IMAD R2, R2, c[0x0][0x3e0], RZ ;  /* 0x0000f80002027a24 */ /* 0x000fe400078e02ff */
[----:B------:R-:W-:Y:S01]  /*110d0*/  IMAD R11, R11, c[0x0][0x4e8], R6 ;  /* 0x00013a000b0b7a24 */ /* 0x000fe200078e0206 */
[----:B------:R-:W-:Y:S01]  /*110e0*/  IADD3 R6, R7, 0x40, RZ ;  /* 0x0000004007067810 */ /* 0x000fe20007ffe0ff */
[----:B------:R-:W-:-:S03]  /*110f0*/  IMAD.WIDE.U32 R12, R9, c[0x0][0x3e0], R12 ;  /* 0x0000f800090c7a25 */ /* 0x000fc600078e000c */
[----:B------:R-:W-:Y:S01]  /*11100*/  SHF.R.S32.HI R0, RZ, 0x1f, R11 ;  /* 0x0000001fff007819 */ /* 0x000fe2000001140b */
[----:B------:R-:W-:-:S04]  /*11110*/  IMAD R9, R9, c[0x0][0x3e4], R2 ;  /* 0x0000f90009097a24 */ /* 0x000fc800078e0202 */
[----:B------:R-:W-:Y:S01]  /*11120*/  IMAD R0, R0, c[0x0][0x3d8], RZ ;  /* 0x0000f60000007a24 */ /* 0x000fe200078e02ff */
[----:B------:R-:W-:-:S03]  /*11130*/  IADD3 R13, R13, R9, RZ ;  /* 0x000000090d0d7210 */ /* 0x000fc60007ffe0ff */
[C---:B------:R-:W-:Y:S02]  /*11140*/  IMAD R0, R11.reuse, c[0x0][0x3dc], R0 ;  /* 0x0000f7000b007a24 */ /* 0x040fe400078e0200 */
[----:B------:R-:W-:-:S04]  /*11150*/  IMAD.WIDE.U32 R8, R11, c[0x0][0x3d8], R12 ;  /* 0x0000f6000b087a25 */ /* 0x000fc800078e000c */
[----:B------:R-:W-:Y:S01]  /*11160*/  IMAD.IADD R11, R9, 0x1, R0 ;  /* 0x00000001090b7824 */ /* 0x000fe200078e0200 */
[----:B------:R-:W-:-:S04]  /*11170*/  LEA R9, P0, R8, c[0x0][0x380], 0x1 ;  /* 0x0000e00008097a11 */ /* 0x000fc800078008ff */
[----:B------:R-:W-:Y:S01]  /*11180*/  LEA.HI.X R8, R8, c[0x0][0x384], R11, 0x1, P0 ;  /* 0x0000e10008087a11 */ /* 0x000fe200000f0c0b */
[----:B------:R1:W2:Y:S01]  /*11190*/  SHFL.IDX PT, R10, R9, RZ, 0x181f ;  /* 0x00181fff090a7589 */ /* 0x0002a200000e0000 */
[----:B------:R-:W-:-:S03]  /*111a0*/  ISETP.GE.AND P0, PT, R4, R3, PT ;  /* 0x000000030400720c */ /* 0x000fc60003f06270 */
[----:B------:R1:W3:Y:S10]  /*111b0*/  SHFL.IDX PT, R11, R8, RZ, 0x181f ;  /* 0x00181fff080b7589 */ /* 0x0002f400000e0000 */
        /* <DEDUP_REMOVED lines=16> */
.L_x_201:
[----:B------:R-:W-:Y:S05]  /*112c0*/  BSYNC B0 ;  /* 0x0000000000007941 */ /* 0x000fea0003800000 */
.L_x_200:
        /* <DEDUP_REMOVED lines=21> */
.L_x_203:
[----:B------:R-:W-:Y:S05]  /*11420*/  BSYNC B0 ;  /* 0x0000000000007941 */ /* 0x000fea0003800000 */
.L_x_202:
        /* <DEDUP_REMOVED lines=21> */
.L_x_205:
[----:B------:R-:W-:Y:S05]  /*11580*/  BSYNC B0 ;  /* 0x0000000000007941 */ /* 0x000fea0003800000 */
.L_x_204:
        /* <DEDUP_REMOVED lines=12> */
[----:B------:R-:W-:-:S05]  /*11650*/  @!P0 IMAD.WIDE R2, R3, 0x2, R10 ;  /* 0x0000000203028825 */ /* 0x000fca00078e020a */
        /* <DEDUP_REMOVED lines=9> */
.L_x_206:
        /* <DEDUP_REMOVED lines=9> */
.L_x_1286:


//--------------------- .text._ZN7cutlass13device_kernelIN5flash19enable_sm80_to_sm89INS1_16FlashAttnFwdSm80INS1_25CollectiveMainloopFwdSm80ILi8ELi1ELb0EN4cute5tupleIJNS5_1CILi128EEENS7_ILi64EEENS7_ILi192EEEEEELi192ENS_6half_tEfNS_4arch4Sm80ELb0ELb1ELb1ELb1ELb0ELb0ELb1ELb0EEENS1_21CollectiveEpilogueFwdINS6_IJS8_SA_S9_EEENS6_IJNS7_ILi1EEESI_SI_EEESC_SE_Li256ELb1ELb1ELb0ELb0EEENS1_19SingleTileSchedulerILb1ELb0ELb1ELi128EEEEEEEEEvNT_6ParamsE --------------------------
	.section	.text._ZN7cutlass13device_kernelIN5flash19enable_sm80_to_sm89INS1_16FlashAttnFwdSm80INS1_25CollectiveMainloopFwdSm80ILi8ELi1ELb0EN4cute5tupleIJNS5_1CILi128EEENS7_ILi64EEENS7_ILi192EEEEEELi192ENS_6half_tEfNS_4arch4Sm80ELb0ELb1ELb1ELb1ELb0ELb0ELb1ELb0EEENS1_21CollectiveEpilogueFwdINS6_IJS8_SA_S9_EEENS6_IJNS7_ILi1EEESI_SI_EEESC_SE_Li256ELb1ELb1ELb0ELb0EEENS1_19SingleTileSchedulerILb1ELb0ELb1ELi128EEEEEEEEEvNT_6ParamsE,"ax",@progbits
	.sectioninfo	@"SHI_REGISTERS=255"
	.align	128
.text._ZN7cutlass13device_kernelIN5flash19enable_sm80_to_sm89INS1_16FlashAttnFwdSm80INS1_25CollectiveMainloopFwdSm80ILi8ELi1ELb0EN4cute5tupleIJNS5_1CILi128EEENS7_ILi64EEENS7_ILi192EEEEEELi192ENS_6half_tEfNS_4arch4Sm80ELb0ELb1ELb1ELb1ELb0ELb0ELb1ELb0EEENS1_21CollectiveEpilogueFwdINS6_IJS8_SA_S9_EEENS6_IJNS7_ILi1EEESI_SI_EEESC_SE_Li256ELb1ELb1ELb0ELb0EEENS1_19SingleTileSchedulerILb1ELb0ELb1ELi128EEEEEEEEEvNT_6ParamsE:
        .type           _ZN7cutlass13device_kernelIN5flash19enable_sm80_to_sm89INS1_16FlashAttnFwdSm80INS1_25CollectiveMainloopFwdSm80ILi8ELi1ELb0EN4cute5tupleIJNS5_1CILi128EEENS7_ILi64EEENS7_ILi192EEEEEELi192ENS_6half_tEfNS_4arch4Sm80ELb0ELb1ELb1ELb1ELb0ELb0ELb1ELb0EEENS1_21CollectiveEpilogueFwdINS6_IJS8_SA_S9_EEENS6_IJNS7_ILi1EEESI_SI_EEESC_SE_Li256ELb1ELb1ELb0ELb0EEENS1_19SingleTileSchedulerILb1ELb0ELb1ELi128EEEEEEEEEvNT_6ParamsE,@function
        .size           _ZN7cutlass13device_kernelIN5flash19enable_sm80_to_sm89INS1_16FlashAttnFwdSm80INS1_25CollectiveMainloopFwdSm80ILi8ELi1ELb0EN4cute5tupleIJNS5_1CILi128EEENS7_ILi64EEENS7_ILi192EEEEEELi192ENS_6half_tEfNS_4arch4Sm80ELb0ELb1ELb1ELb1ELb0ELb0ELb1ELb0EEENS1_21CollectiveEpilogueFwdINS6_IJS8_SA_S9_EEENS6_IJNS7_ILi1EEESI_SI_EEESC_SE_Li256ELb1ELb1ELb0ELb0EEENS1_19SingleTileSchedulerILb1ELb0ELb1ELi128EEEEEEEEEvNT_6ParamsE,(.L_x_1287 - _ZN7cutlass13device_kernelIN5flash19enable_sm80_to_sm89INS1_16FlashAttnFwdSm80INS1_25CollectiveMainloopFwdSm80ILi8ELi1ELb0EN4cute5tupleIJNS5_1CILi128EEENS7_ILi64EEENS7_ILi192EEEEEELi192ENS_6half_tEfNS_4arch4Sm80ELb0ELb1ELb1ELb1ELb0ELb0ELb1ELb0EEENS1_21CollectiveEpilogueFwdINS6_IJS8_SA_S9_EEENS6_IJNS7_ILi1EEESI_SI_EEESC_SE_Li256ELb1ELb1ELb0ELb0EEENS1_19SingleTileSchedulerILb1ELb0ELb1ELi128EEEEEEEEEvNT_6ParamsE)
        .other          _ZN7cutlass13device_kernelIN5flash19enable_sm80_to_sm89INS1_16FlashAttnFwdSm80INS1_25CollectiveMainloopFwdSm80ILi8ELi1ELb0EN4cute5tupleIJNS5_1CILi128EEENS7_ILi64EEENS7_ILi192EEEEEELi192ENS_6half_tEfNS_4arch4Sm80ELb0ELb1ELb1ELb1ELb0ELb0ELb1ELb0EEENS1_21CollectiveEpilogueFwdINS6_IJS8_SA_S9_EEENS6_IJNS7_ILi1EEESI_SI_EEESC_SE_Li256ELb1ELb1ELb0ELb0EEENS1_19SingleTileSchedulerILb1ELb0ELb1ELi128EEEEEEEEEvNT_6ParamsE,@"STO_CUDA_ENTRY STV_DEFAULT"
_ZN7cutlass13device_kernelIN5flash19enable_sm80_to_sm89INS1_16FlashAttnFwdSm80INS1_25CollectiveMainloopFwdSm80ILi8ELi1ELb0EN4cute5tupleIJNS5_1CILi128EEENS7_ILi64EEENS7_ILi192EEEEEELi192ENS_6half_tEfNS_4arch4Sm80ELb0ELb1ELb1ELb1ELb0ELb0ELb1ELb0EEENS1_21CollectiveEpilogueFwdINS6_IJS8_SA_S9_EEENS6_IJNS7_ILi1EEESI_SI_EEESC_SE_Li256ELb1ELb1ELb0ELb0EEENS1_19SingleTileSchedulerILb1ELb0ELb1ELi128EEEEEEEEEvNT_6ParamsE:
[----:B------:R-:W-:Y:S02]  /*0000*/  MOV R1, c[0x0][0x28] ;  /* 0x00000a0000017a02 */ /* 0x000fe40000000f00 */
[----:B------:R-:W1:Y:S01]  /*0010*/  S2R R6, SR_TID.X ;  /* 0x0000000000067919 */ /* 0x000e620000002100 */
[----:B------:R-:W-:Y:S01]  /*0020*/  MOV R5, 0x4 ;  /* 0x0000000400057802 */ /* 0x000fe20000000f00 */
[----:B------:R-:W2:Y:S01]  /*0030*/  S2UR UR17, SR_CTAID.X ;  /* 0x00000000001179c3 */ /* 0x000ea20000002500 */
[----:B------:R-:W-:Y:S01]  /*0040*/  ULDC.64 UR18, c[0x0][0x118] ;  /* 0x0000460000127ab9 */ /* 0x000fe20000000a00 */
[----:B------:R-:W3:Y:S01]  /*0050*/  S2R R208, SR_CTAID.Z ;  /* 0x0000000000d07919 */ /* 0x000ee20000002700 */
[----:B-1----:R-:W-:Y:S01]  /*0060*/  SHF.R.U32.HI R0, RZ, 0x5, R6 ;  /* 0x00000005ff007819 */ /* 0x002fe20000011606 */
[----:B---3--:R-:W-:-:S05]  /*0070*/  IMAD.WIDE R2, R208, R5, c[0x0][0x568] ;  /* 0x00015a00d0027625 */ /* 0x008fca00078e0205 */
[----:B------:R-:W1:Y:S02]  /*0080*/  SHFL.IDX PT, R0, R0, RZ, 0x1f ;  /* 0x00001fff00007589 */ /* 0x000e6400000e0000 */
[----:B-1----:R-:W-:-:S13]  /*0090*/  ISETP.NE.AND P0, PT, R0, RZ, PT ;  /* 0x000000ff0000720c */ /* 0x002fda0003f05270 */
[----:B------:R-:W-:Y:S05]  /*00a0*/  @!P0 BRA `(.L_x_207) ;  /* 0x0000013000008947 */ /* 0x000fea0003800000 */
[----:B--2---:R-:W-:-:S04]  /*00b0*/  ISETP.NE.U32.AND P0, PT, RZ, c[0x0][0x568], PT ;  /* 0x00015a00ff007a0c */ /* 0x004fc80003f05070 */
[----:B------:R-:W-:-:S13]  /*00c0*/  ISETP.NE.AND.EX P0, PT, RZ, c[0x0][0x56c], PT, P0 ;  /* 0x00015b00ff007a0c */ /* 0x000fda0003f05300 */
[----:B------:R-:W-:Y:S05]  /*00d0*/  @!P0 BRA `(.L_x_208) ;  /* 0x0000002000008947 */ /* 0x000fea0003800000 */
[----:B------:R1:W5:Y:S01]  /*00e0*/  LDG.E R0, [R2.64] ;  /* 0x0000001202007981 */ /* 0x000362000c1e1900 */
[----:B------:R-:W-:Y:S05]  /*00f0*/  BRA `(.L_x_209) ;  /* 0x0000009000007947 */ /* 0x000fea0003800000 */
.L_x_208:
        /* <DEDUP_REMOVED lines=8> */
.L_x_210:
[----:B------:R-:W-:-:S04]  /*0180*/  MOV R0, c[0x0][0x54c] ;  /* 0x0001530000007a02 */ /* 0x000fc80000000f00 */
.L_x_209:
[----:B------:R-:W-:Y:S01]  /*0190*/  USHF.L.U32 UR7, UR17, 0x7, URZ ;  /* 0x0000000711077899 */ /* 0x000fe2000800063f */
[----:B-----5:R-:W-:-:S05]  /*01a0*/  IMAD R0, R0, c[0x0][0x548], RZ ;  /* 0x0001520000007a24 */ /* 0x020fca00078e02ff */
[----:B------:R-:W-:-:S04]  /*01b0*/  ISETP.LE.AND P0, PT, R0, UR7, PT ;  /* 0x0000000700007c0c */ /* 0x000fc8000bf03270 */
[----:B------:R-:W-:Y:S01]  /*01c0*/  SEL R208, R208, 0xffffffff, !P0 ;  /* 0xffffffffd0d07807 */ /* 0x000fe20004000000 */
[----:B------:R-:W-:Y:S05]  /*01d0*/  BRA `(.L_x_211) ;  /* 0x0000012000007947 */ /* 0x000fea0003800000 */
.L_x_207:
[----:B--2---:R-:W-:-:S04]  /*01e0*/  ISETP.NE.U32.AND P0, PT, RZ, c[0x0][0x568], PT ;  /* 0x00015a00ff007a0c */ /* 0x004fc80003f05070 */
[----:B------:R-:W-:-:S13]  /*01f0*/  ISETP.NE.AND.EX P0, PT, RZ, c[0x0][0x56c], PT, P0 ;  /* 0x00015b00ff007a0c */ /* 0x000fda0003f05300 */
[----:B------:R-:W-:Y:S05]  /*0200*/  @!P0 BRA `(.L_x_212) ;  /* 0x0000002000008947 */ /* 0x000fea0003800000 */
[----:B------:R1:W5:Y:S01]  /*0210*/  LDG.E R0, [R2.64] ;  /* 0x0000001202007981 */ /* 0x000362000c1e1900 */
[----:B------:R-:W-:Y:S05]  /*0220*/  BRA `(.L_x_213) ;  /* 0x0000009000007947 */ /* 0x000fea0003800000 */
.L_x_212:
        /* <DEDUP_REMOVED lines=8> */
.L_x_214:
[----:B------:R-:W-:-:S04]  /*02b0*/  MOV R0, c[0x0][0x54c] ;  /* 0x0001530000007a02 */ /* 0x000fc80000000f00 */
.L_x_213:
[----:B------:R-:W-:Y:S01]  /*02c0*/  USHF.L.U32 UR7, UR17, 0x7, URZ ;  /* 0x0000000711077899 */ /* 0x000fe2000800063f */
[----:B-----5:R-:W-:-:S05]  /*02d0*/  IMAD R0, R0, c[0x0][0x548], RZ ;  /* 0x0001520000007a24 */ /* 0x020fca00078e02ff */
[----:B------:R-:W-:-:S04]  /*02e0*/  ISETP.LE.AND P0, PT, R0, UR7, PT ;  /* 0x0000000700007c0c */ /* 0x000fc8000bf03270 */
[----:B------:R-:W-:-:S04]  /*02f0*/  SEL R208, R208, 0xffffffff, !P0 ;  /* 0xffffffffd0d07807 */ /* 0x000fc80004000000 */
.L_x_211:
[----:B------:R-:W-:-:S13]  /*0300*/  ISETP.GE.AND P0, PT, R208, RZ, PT ;  /* 0x000000ffd000720c */ /* 0x000fda0003f06270 */
[----:B------:R-:W-:Y:S05]  /*0310*/  @!P0 EXIT ;  /* 0x000000000000894d */ /* 0x000fea0003800000 */
[----:B------:R-:W-:Y:S02]  /*0320*/  ISETP.NE.U32.AND P1, PT, RZ, c[0x0][0x370], PT ;  /* 0x0000dc00ff007a0c */ /* 0x000fe40003f25070 */
[----:B------:R-:W-:Y:S02]  /*0330*/  ISETP.NE.U32.AND P0, PT, RZ, c[0x0][0x360], PT ;  /* 0x0000d800ff007a0c */ /* 0x000fe40003f05070 */
[----:B------:R-:W-:Y:S02]  /*0340*/  ISETP.NE.AND.EX P1, PT, RZ, c[0x0][0x374], PT, P1 ;  /* 0x0000dd00ff007a0c */ /* 0x000fe40003f25310 */
[----:B------:R-:W-:Y:S02]  /*0350*/  ISETP.NE.AND.EX P0, PT, RZ, c[0x0][0x364], PT, P0 ;  /* 0x0000d900ff007a0c */ /* 0x000fe40003f05300 */
[----:B------:R-:W-:Y:S02]  /*0360*/  ISETP.NE.U32.AND P5, PT, RZ, c[0x0][0x348], PT ;  /* 0x0000d200ff007a0c */ /* 0x000fe40003fa5070 */
[----:B------:R-:W-:-:S02]  /*0370*/  ISETP.NE.U32.AND P4, PT, RZ, c[0x0][0x350], PT ;  /* 0x0000d400ff007a0c */ /* 0x000fc40003f85070 */
[----:B------:R-:W-:Y:S02]  /*0380*/  ISETP.NE.AND.EX P5, PT, RZ, c[0x0][0x34c], PT, P5 ;  /* 0x0000d300ff007a0c */ /* 0x000fe40003fa5350 */
[----:B------:R-:W-:-:S03]  /*0390*/  ISETP.NE.AND.EX P4, PT, RZ, c[0x0][0x354], PT, P4 ;  /* 0x0000d500ff007a0c */ /* 0x000fc60003f85340 */
[----:B------:R-:W-:-:S04]  /*03a0*/  @P1 IMAD.WIDE R14, R208, R5, c[0x0][0x370] ;  /* 0x0000dc00d00e1625 */ /* 0x000fc800078e0205 */
[----:B------:R-:W-:Y:S01]  /*03b0*/  @P0 IMAD.WIDE R12, R208, R5, c[0x0][0x360] ;  /* 0x0000d800d00c0625 */ /* 0x000fe200078e0205 */
[----:B------:R-:W2:Y:S01]  /*03c0*/  @P1 LDG.E R4, [R14.64] ;  /* 0x000000120e041981 */ /* 0x000ea2000c1e1900 */
[----:B-1----:R-:W-:-:S03]  /*03d0*/  CS2R R2, SRZ ;  /* 0x0000000000027805 */ /* 0x002fc6000001ff00 */
[----:B------:R-:W3:Y:S01]  /*03e0*/  @P0 LDG.E R0, [R12.64] ;  /* 0x000000120c000981 */ /* 0x000ee2000c1e1900 */
[----:B------:R-:W-:-:S04]  /*03f0*/  IMAD.WIDE R10, R208, R5, c[0x0][0x348] ;  /* 0x0000d200d00a7625 */ /* 0x000fc800078e0205 */
[----:B------:R-:W-:Y:S01]  /*0400*/  IMAD.WIDE R8, R208, R5, c[0x0][0x350] ;  /* 0x0000d400d0087625 */ /* 0x000fe200078e0205 */
[----:B------:R1:W5:Y:S04]  /*0410*/  @P5 LDG.E R2, [R10.64] ;  /* 0x000000120a025981 */ /* 0x000368000c1e1900 */
[----:B------:R1:W5:Y:S01]  /*0420*/  @P4 LDG.E R3, [R8.64] ;  /* 0x0000001208034981 */ /* 0x000362000c1e1900 */
[----:B------:R-:W-:Y:S02]  /*0430*/  UMOV UR6, URZ ;  /* 0x0000003f00067c82 */ /* 0x000fe40008000000 */
[----:B------:R-:W-:Y:S02]  /*0440*/  ULDC UR16, c[0x0][0x168] ;  /* 0x00005a0000107ab9 */ /* 0x000fe40000000800 */
[----:B------:R-:W-:Y:S01]  /*0450*/  ULDC UR9, c[0x0][0x1d0] ;  /* 0x0000740000097ab9 */ /* 0x000fe20000000800 */
[----:B--2---:R1:W2:Y:S08]  /*0460*/  @P1 R2UR UR6, R4 ;  /* 0x00000000040613c2 */ /* 0x0042b000000e0000 */
[----:B---3--:R1:W3:Y:S02]  /*0470*/  @P0 R2UR UR16, R0 ;  /* 0x00000000001003c2 */ /* 0x0082e400000e0000 */
[----:B-12---:R-:W-:Y:S05]  /*0480*/  @P0 BRA `(.L_x_215) ;  /* 0x0000006000000947 */ /* 0x006fea0003800000 */
[----:B------:R-:W-:Y:S05]  /*0490*/  @!P5 BRA `(.L_x_215) ;  /* 0x000000500000d947 */ /* 0x000fea0003800000 */
[----:B------:R-:W2:Y:S04]  /*04a0*/  LDG.E R0, [R10.64] ;  /* 0x000000120a007981 */ /* 0x000ea8000c1e1900 */
[----:B------:R-:W4:Y:S01]  /*04b0*/  LDG.E R4, [R10.64+0x4] ;  /* 0x000004120a047981 */ /* 0x000f22000c1e1900 */
[----:B--23--:R-:W1:Y:S08]  /*04c0*/  R2UR UR16, R0 ;  /* 0x00000000001073c2 */ /* 0x00ce7000000e0000 */
[----:B----4-:R-:W1:Y:S02]  /*04d0*/  R2UR UR4, R4 ;  /* 0x00000000040473c2 */ /* 0x010e6400000e0000 */
[----:B-1----:R-:W-:-:S06]  /*04e0*/  UIADD3 UR16, -UR16, UR4, URZ ;  /* 0x0000000410107290 */ /* 0x002fcc000fffe13f */
.L_x_215:
[----:B------:R-:W-:-:S04]  /*04f0*/  ISETP.NE.U32.AND P0, PT, RZ, c[0x0][0x368], PT ;  /* 0x0000da00ff007a0c */ /* 0x000fc80003f05070 */
[----:B------:R-:W-:-:S13]  /*0500*/  ISETP.NE.AND.EX P0, PT, RZ, c[0x0][0x36c], PT, P0 ;  /* 0x0000db00ff007a0c */ /* 0x000fda0003f05300 */
[----:B------:R-:W-:Y:S05]  /*0510*/  @!P0 BRA `(.L_x_216) ;  /* 0x0000004000008947 */ /* 0x000fea0003800000 */
[----:B------:R-:W-:-:S05]  /*0520*/  IMAD.WIDE R8, R208, R5, c[0x0][0x368] ;  /* 0x0000da00d0087625 */ /* 0x000fca00078e0205 */
[----:B------:R-:W2:Y:S02]  /*0530*/  LDG.E R0, [R8.64] ;  /* 0x0000001208007981 */ /* 0x000ea4000c1e1900 */
[----:B--2---:R1:W2:Y:S02]  /*0540*/  R2UR UR9, R0 ;  /* 0x00000000000973c2 */ /* 0x0042a400000e0000 */
[----:B-12---:R-:W-:Y:S05]  /*0550*/  BRA `(.L_x_217) ;  /* 0x0000006000007947 */ /* 0x006fea0003800000 */
.L_x_216:
[----:B------:R-:W-:Y:S05]  /*0560*/  @!P4 BRA `(.L_x_217) ;  /* 0x000000500000c947 */ /* 0x000fea0003800000 */
[----:B------:R-:W2:Y:S04]  /*0570*/  LDG.E R0, [R8.64] ;  /* 0x0000001208007981 */ /* 0x000ea8000c1e1900 */
[----:B------:R-:W4:Y:S01]  /*0580*/  LDG.E R4, [R8.64+0x4] ;  /* 0x0000041208047981 */ /* 0x000f22000c1e1900 */
[----:B--2---:R-:W1:Y:S08]  /*0590*/  R2UR UR9, R0 ;  /* 0x00000000000973c2 */ /* 0x004e7000000e0000 */
[----:B----4-:R-:W1:Y:S02]  /*05a0*/  R2UR UR4, R4 ;  /* 0x00000000040473c2 */ /* 0x010e6400000e0000 */
[----:B-1----:R-:W-:-:S06]  /*05b0*/  UIADD3 UR9, -UR9, UR4, URZ ;  /* 0x0000000409097290 */ /* 0x002fcc000fffe13f */
.L_x_217:
[----:B------:R-:W-:Y:S01]  /*05c0*/  ULDC UR4, c[0x0][0x2c4] ;  /* 0x0000b10000047ab9 */ /* 0x000fe20000000800 */
[----:B-----5:R-:W-:Y:S01]  /*05d0*/  IADD3 R0, R3, UR6, RZ ;  /* 0x0000000603007c10 */ /* 0x020fe2000fffe0ff */
[----:B------:R-:W-:-:S02]  /*05e0*/  UISETP.NE.AND UP2, UPT, UR4, 0x1, UPT ;  /* 0x000000010400788c */ /* 0x000fc4000bf45270 */
[----:B------:R-:W-:Y:S02]  /*05f0*/  ULDC.64 UR10, c[0x0][0x2c8] ;  /* 0x0000b200000a7ab9 */ /* 0x000fe40000000a00 */
[----:B------:R-:W-:Y:S02]  /*0600*/  ULDC.64 UR4, c[0x0][0x328] ;  /* 0x0000ca0000047ab9 */ /* 0x000fe40000000a00 */
[----:B------:R-:W-:Y:S02]  /*0610*/  UISETP.GE.AND UP1, UPT, UR5, 0x1, UPT ;  /* 0x000000010500788c */ /* 0x000fe4000bf26270 */
[----:B------:R-:W-:-:S03]  /*0620*/  UIADD3 UR9, -UR6, UR9, URZ ;  /* 0x0000000906097290 */ /* 0x000fc6000fffe13f */
[----:B------:R-:W-:Y:S01]  /*0630*/  @UP2 UIADD3 UR12, UR7, 0x7f, URZ ;  /* 0x0000007f070c2890 */ /* 0x000fe2000fffe03f */
[----:B------:R-:W-:Y:S01]  /*0640*/  PLOP3.LUT P0, PT, PT, PT, UP1, 0x40, 0x0 ;  /* 0x000000000000781c */ /* 0x000fe20003f0e818 */
[----:B---3--:R-:W-:Y:S02]  /*0650*/  UIADD3 UR8, UR9, 0x1, -UR16 ;  /* 0x0000000109087890 */ /* 0x008fe4000fffe810 */
[----:B------:R-:W-:Y:S02]  /*0660*/  UIMAD.WIDE.U32 UR12, UR12, UR10, URZ ;  /* 0x0000000a0c0c72a5 */ /* 0x000fe4000f8e003f */
[----:B------:R-:W-:Y:S02]  /*0670*/  UIADD3 UR10, UR7, 0x7f, URZ ;  /* 0x0000007f070a7890 */ /* 0x000fe4000fffe03f */
[----:B------:R-:W-:-:S04]  /*0680*/  @UP2 USHF.R.U32.HI UR10, URZ, UR11, UR13 ;  /* 0x0000000b3f0a2299 */ /* 0x000fc8000801160d */
[----:B------:R-:W-:-:S04]  /*0690*/  UIADD3 UR8, UR8, UR10, URZ ;  /* 0x0000000a08087290 */ /* 0x000fc8000fffe03f */
[----:B------:R-:W-:Y:S01]  /*06a0*/  UIADD3 UR4, UR8, UR4, URZ ;  /* 0x0000000408047290 */ /* 0x000fe2000fffe03f */
[----:B------:R-:W-:Y:S05]  /*06b0*/  @P0 BRA `(.L_x_218) ;  /* 0x0000012000000947 */ /* 0x000fea0003800000 */
[----:B------:R-:W-:Y:S01]  /*06c0*/  ISETP.LT.AND P0, PT, RZ, UR8, PT ;  /* 0x00000008ff007c0c */ /* 0x000fe2000bf01270 */
[----:B------:R-:W-:-:S12]  /*06d0*/  UIADD3 UR6, UR8, -0x1, URZ ;  /* 0xffffffff08067890 */ /* 0x000fd8000fffe03f */
[----:B------:R-:W-:Y:S05]  /*06e0*/  @P0 BRA `(.L_x_219) ;  /* 0x0000007000000947 */ /* 0x000fea0003800000 */
[----:B------:R-:W-:Y:S02]  /*06f0*/  UISETP.NE.AND UP0, UPT, UR5, 0x1, UPT ;  /* 0x000000010500788c */ /* 0x000fe4000bf05270 */
[----:B------:R-:W-:Y:S02]  /*0700*/  UIADD3 UR6, -UR8, URZ, URZ ;  /* 0x0000003f08067290 */ /* 0x000fe4000fffe13f */
[----:B------:R-:W-:Y:S02]  /*0710*/  ULDC.64 UR10, c[0x0][0x330] ;  /* 0x0000cc00000a7ab9 */ /* 0x000fe40000000a00 */
[----:B------:R-:W-:-:S05]  /*0720*/  UIMAD.WIDE.U32 UR12, UR6, UR10, URZ ;  /* 0x0000000a060c72a5 */ /* 0x000fca000f8e003f */
[----:B------:R-:W-:-:S04]  /*0730*/  @UP0 USHF.R.U32.HI UR6, URZ, UR11, UR13 ;  /* 0x0000000b3f060299 */ /* 0x000fc8000801160d */
[----:B------:R-:W-:Y:S01]  /*0740*/  ULOP3.LUT UR6, URZ, UR6, URZ, 0x33, !UPT ;  /* 0x000000063f067292 */ /* 0x000fe2000f8e333f */
[----:B------:R-:W-:Y:S05]  /*0750*/  BRA `(.L_x_220) ;  /* 0x0000004000007947 */ /* 0x000fea0003800000 */
.L_x_219:
[----:B------:R-:W-:Y:S02]  /*0760*/  UISETP.NE.AND UP0, UPT, UR5, 0x1, UPT ;  /* 0x000000010500788c */ /* 0x000fe4000bf05270 */
[----:B------:R-:W-:Y:S02]  /*0770*/  ULDC.64 UR10, c[0x0][0x330] ;  /* 0x0000cc00000a7ab9 */ /* 0x000fe40000000a00 */
[----:B------:R-:W-:-:S07]  /*0780*/  UIMAD.WIDE.U32 UR12, UR6, UR10, URZ ;  /* 0x0000000a060c72a5 */ /* 0x000fce000f8e003f */
[----:B------:R-:W-:Y:S02]  /*0790*/  @UP0 USHF.R.U32.HI UR6, URZ, UR11, UR13 ;  /* 0x0000000b3f060299 */ /* 0x000fe4000801160d */
.L_x_220:
[----:B------:R-:W-:Y:S02]  /*07a0*/  ULDC UR8, c[0x0][0x32c] ;  /* 0x0000cb0000087ab9 */ /* 0x000fe40000000800 */
[----:B------:R-:W-:-:S04]  /*07b0*/  UIMAD UR8, UR6, UR5, UR8 ;  /* 0x00000005060872a4 */ /* 0x000fc8000f8e0208 */
[----:B------:R-:W-:-:S04]  /*07c0*/  UISETP.LT.AND UP0, UPT, UR4, UR8, UPT ;  /* 0x000000080400728c */ /* 0x000fc8000bf01270 */
[----:B------:R-:W-:Y:S02]  /*07d0*/  USEL UR4, UR4, UR8, UP0 ;  /* 0x0000000804047287 */ /* 0x000fe40008000000 */
.L_x_218:
[----:B------:R-:W-:Y:S01]  /*07e0*/  UIADD3 UR12, UR9, 0x3f, URZ ;  /* 0x0000003f090c7890 */ /* 0x000fe2000fffe03f */
[----:B------:R-:W-:Y:S01]  /*07f0*/  PLOP3.LUT P0, PT, PT, PT, UP1, 0x40, 0x0 ;  /* 0x000000000000781c */ /* 0x000fe20003f0e818 */
[----:B------:R-:W-:Y:S02]  /*0800*/  UIADD3 UR6, UR4, 0x3f, URZ ;  /* 0x0000003f04067890 */ /* 0x000fe4000fffe03f */
[----:B------:R-:W-:Y:S02]  /*0810*/  ULDC.64 UR10, c[0x0][0x2c8] ;  /* 0x0000b200000a7ab9 */ /* 0x000fe40000000a00 */
[----:B------:R-:W-:Y:S02]  /*0820*/  UIMAD.WIDE.U32 UR14, UR7, UR10, URZ ;  /* 0x0000000a070e72a5 */ /* 0x000fe4000f8e003f */
[----:B------:R-:W-:Y:S02]  /*0830*/  USHF.R.S32.HI UR8, URZ, 0x1f, UR12 ;  /* 0x0000001f3f087899 */ /* 0x000fe4000801140c */
[----:B------:R-:W-:-:S02]  /*0840*/  USHF.R.S32.HI UR10, URZ, 0x1f, UR6 ;  /* 0x0000001f3f0a7899 */ /* 0x000fc40008011406 */
[----:B------:R-:W-:Y:S02]  /*0850*/  ULEA.HI UR8, UR8, UR12, URZ, 0x6 ;  /* 0x0000000c08087291 */ /* 0x000fe4000f8f303f */
[----:B------:R-:W-:Y:S02]  /*0860*/  ULEA.HI UR10, UR10, UR6, URZ, 0x6 ;  /* 0x000000060a0a7291 */ /* 0x000fe4000f8f303f */
[----:B------:R-:W-:Y:S02]  /*0870*/  UMOV UR4, UR7 ;  /* 0x0000000700047c82 */ /* 0x000fe40008000000 */
[----:B------:R-:W-:Y:S02]  /*0880*/  @UP2 USHF.R.U32.HI UR4, URZ, UR11, UR15 ;  /* 0x0000000b3f042299 */ /* 0x000fe4000801160f */
[----:B------:R-:W-:Y:S02]  /*0890*/  USHF.R.S32.HI UR14, URZ, 0x6, UR8 ;  /* 0x000000063f0e7899 */ /* 0x000fe40008011408 */
[----:B------:R-:W-:-:S02]  /*08a0*/  USHF.R.S32.HI UR11, URZ, 0x6, UR10 ;  /* 0x000000063f0b7899 */ /* 0x000fc4000801140a */
[----:B------:R-:W-:Y:S02]  /*08b0*/  UIADD3 UR6, UR9, -UR16, URZ ;  /* 0x8000001009067290 */ /* 0x000fe4000fffe03f */
[----:B------:R-:W-:Y:S02]  /*08c0*/  UISETP.LT.AND UP0, UPT, UR14, UR11, UPT ;  /* 0x0000000b0e00728c */ /* 0x000fe4000bf01270 */
[----:B------:R-:W-:Y:S02]  /*08d0*/  UIADD3 UR10, UR6, UR4, URZ ;  /* 0x00000004060a7290 */ /* 0x000fe4000fffe03f */
[----:B------:R-:W-:Y:S02]  /*08e0*/  ULDC UR8, c[0x0][0x324] ;  /* 0x0000c90000087ab9 */ /* 0x000fe40000000800 */
[----:B------:R-:W-:Y:S02]  /*08f0*/  USEL UR14, UR14, UR11, UP0 ;  /* 0x0000000b0e0e7287 */ /* 0x000fe40008000000 */
[----:B------:R-:W-:Y:S01]  /*0900*/  UIADD3 UR8, UR10, -UR8, URZ ;  /* 0x800000080a087290 */ /* 0x000fe2000fffe03f */
[----:B------:R-:W-:Y:S05]  /*0910*/  @P0 BRA `(.L_x_221) ;  /* 0x0000014000000947 */ /* 0x000fea0003800000 */
[----:B------:R-:W-:-:S06]  /*0920*/  UISETP.GT.AND UP0, UPT, UR10, -0x1, UPT ;  /* 0xffffffff0a00788c */ /* 0x000fcc000bf04270 */
[----:B------:R-:W-:-:S13]  /*0930*/  PLOP3.LUT P0, PT, PT, PT, UP0, 0x80, 0x0 ;  /* 0x000000000000781c */ /* 0x000fda0003f0f008 */
[----:B------:R-:W-:Y:S05]  /*0940*/  @P0 BRA `(.L_x_222) ;  /* 0x0000008000000947 */ /* 0x000fea0003800000 */
        /* <DEDUP_REMOVED lines=8> */
.L_x_222:
[----:B------:R-:W-:-:S03]  /*09d0*/  UISETP.NE.AND UP0, UPT, UR5, 0x1, UPT ;  /* 0x000000010500788c */ /* 0x000fc6000bf05270 */
[----:B------:R-:W-:Y:S02]  /*09e0*/  ULDC.64 UR4, c[0x0][0x330] ;  /* 0x0000cc0000047ab9 */ /* 0x000fe40000000a00 */
[----:B------:R-:W-:-:S07]  /*09f0*/  UIMAD.WIDE.U32 UR12, UR10, UR4, URZ ;  /* 0x000000040a0c72a5 */ /* 0x000fce000f8e003f */
[----:B------:R-:W-:Y:S02]  /*0a00*/  @UP0 UMOV UR11, UR13 ;  /* 0x0000000d000b0c82 */ /* 0x000fe40008000000 */
[----:B------:R-:W-:Y:S02]  /*0a10*/  @UP0 USHF.R.U32.HI UR10, URZ, UR5, UR11 ;  /* 0x000000053f0a0299 */ /* 0x000fe4000801160b */
.L_x_223:
[----:B------:R-:W-:Y:S02]  /*0a20*/  ULDC UR4, c[0x0][0x32c] ;  /* 0x0000cb0000047ab9 */ /* 0x000fe40000000800 */
[----:B------:R-:W-:-:S04]  /*0a30*/  UIMAD UR4, UR10, UR4, URZ ;  /* 0x000000040a0472a4 */ /* 0x000fc8000f8e023f */
[----:B------:R-:W-:-:S04]  /*0a40*/  UISETP.LT.AND UP0, UPT, UR8, UR4, UPT ;  /* 0x000000040800728c */ /* 0x000fc8000bf01270 */
[----:B------:R-:W-:-:S04]  /*0a50*/  USEL UR8, UR8, UR4, !UP0 ;  /* 0x0000000408087287 */ /* 0x000fc8000c000000 */
.L_x_221:
[----:B------:R-:W-:Y:S01]  /*0a60*/  USHF.R.S32.HI UR4, URZ, 0x1f, UR8 ;  /* 0x0000001f3f047899 */ /* 0x000fe20008011408 */
[----:B------:R-:W-:Y:S01]  /*0a70*/  PLOP3.LUT P1, PT, PT, PT, PT, 0x80, 0x0 ;  /* 0x000000000000781c */ /* 0x000fe20003f2f070 */
[----:B------:R-:W-:Y:S01]  /*0a80*/  IMAD.MOV.U32 R3, RZ, RZ, RZ ;  /* 0x000000ffff037224 */ /* 0x000fe200078e00ff */
[----:B------:R-:W-:Y:S01]  /*0a90*/  CS2R R96, SRZ ;  /* 0x0000000000607805 */ /* 0x000fe2000001ff00 */
[----:B------:R-:W-:Y:S01]  /*0aa0*/  ULEA.HI UR8, UR4, UR8, URZ, 0x6 ;  /* 0x0000000804087291 */ /* 0x000fe2000f8f303f */
[----:B------:R-:W-:Y:S01]  /*0ab0*/  IMAD.MOV.U32 R98, RZ, RZ, RZ ;  /* 0x000000ffff627224 */ /* 0x000fe200078e00ff */
[----:B------:R-:W-:Y:S01]  /*0ac0*/  CS2R R94, SRZ ;  /* 0x00000000005e7805 */ /* 0x000fe2000001ff00 */
[----:B------:R-:W-:Y:S01]  /*0ad0*/  CS2R R92, SRZ ;  /* 0x00000000005c7805 */ /* 0x000fe2000001ff00 */
[----:B------:R-:W-:Y:S01]  /*0ae0*/  USHF.R.S32.HI UR8, URZ, 0x6, UR8 ;  /* 0x000000063f087899 */ /* 0x000fe20008011408 */
[----:B------:R-:W-:Y:S01]  /*0af0*/  CS2R R90, SRZ ;  /* 0x00000000005a7805 */ /* 0x000fe2000001ff00 */
[----:B------:R-:W-:Y:S01]  /*0b00*/  CS2R R88, SRZ ;  /* 0x0000000000587805 */ /* 0x000fe2000001ff00 */
[----:B------:R-:W-:Y:S01]  /*0b10*/  CS2R R86, SRZ ;  /* 0x0000000000567805 */ /* 0x000fe2000001ff00 */
        /* <DEDUP_REMOVED lines=46> */
[----:B------:R-:W-:Y:S01]  /*0e00*/  IMAD.MOV.U32 R4, RZ, RZ, RZ ;  /* 0x000000ffff047224 */ /* 0x000fe200078e00ff */
[----:B------:R-:W-:Y:S05]  /*0e10*/  @!P0 BRA `(.L_x_224) ;  /* 0x0000ef4000008947 */ /* 0x000fea0003800000 */
[----:B------:R-:W-:-:S04]  /*0e20*/  ISETP.NE.U32.AND P3, PT, RZ, c[0x0][0x340], PT ;  /* 0x0000d000ff007a0c */ /* 0x000fc80003f65070 */
[----:B------:R-:W-:-:S13]  /*0e30*/  ISETP.NE.AND.EX P3, PT, RZ, c[0x0][0x344], PT, P3 ;  /* 0x0000d100ff007a0c */ /* 0x000fda0003f65330 */
[----:B------:R-:W-:-:S06]  /*0e40*/  @P3 IMAD.WIDE R8, R208, R5, c[0x0][0x340] ;  /* 0x0000d000d0083625 */ /* 0x000fcc00078e0205 */
[----:B------:R1:W2:Y:S01]  /*0e50*/  @P3 LDG.E R8, [R8.64] ;  /* 0x0000001208083981 */ /* 0x0002a2000c1e1900 */
[----:B------:R-:W-:Y:S01]  /*0e60*/  SHF.R.S32.HI R7, RZ, 0x1f, R2 ;  /* 0x0000001fff077819 */ /* 0x000fe20000011402 */
[C---:B------:R-:W-:Y:S01]  /*0e70*/  IMAD.WIDE.U32 R26, R2.reuse, c[0x0][0x178], RZ ;  /* 0x00005e00021a7a25 */ /* 0x040fe200078e00ff */
[----:B------:R-:W-:Y:S01]  /*0e80*/  SHF.R.S32.HI R83, RZ, 0x1f, R6 ;  /* 0x0000001fff537819 */ /* 0x000fe20000011406 */
[----:B------:R-:W3:Y:S01]  /*0e90*/  S2R R4, SR_CTAID.Y ;  /* 0x0000000000047919 */ /* 0x000ee20000002600 */
[----:B------:R-:W-:Y:S01]  /*0ea0*/  PLOP3.LUT P2, PT, PT, PT, UP2, 0x80, 0x0 ;  /* 0x000000000000781c */ /* 0x000fe20003f4f028 */
[----:B------:R-:W-:Y:S01]  /*0eb0*/  IMAD R7, R7, c[0x0][0x178], RZ ;  /* 0x00005e0007077a24 */ /* 0x000fe200078e02ff */
[CC--:B------:R-:W-:Y:S01]  /*0ec0*/  LEA.HI R5, R83.reuse, R6.reuse, RZ, 0x3 ;  /* 0x0000000653057211 */ /* 0x0c0fe200078f18ff */
[----:B------:R-:W-:Y:S01]  /*0ed0*/  ULDC UR4, c[0x0][0x2c4] ;  /* 0x0000b10000047ab9 */ /* 0x000fe20000000800 */
[----:B------:R-:W-:Y:S01]  /*0ee0*/  LEA.HI R3, R83, R6, RZ, 0x4 ;  /* 0x0000000653037211 */ /* 0x000fe200078f20ff */
[----:B------:R-:W-:Y:S01]  /*0ef0*/  IMAD R7, R2, c[0x0][0x17c], R7 ;  /* 0x00005f0002077a24 */ /* 0x000fe200078e0207 */
[----:B------:R-:W-:Y:S01]  /*0f00*/  SHF.R.S32.HI R12, RZ, 0x3, R5 ;  /* 0x00000003ff0c7819 */ /* 0x000fe20000011405 */
[----:B------:R-:W-:Y:S01]  /*0f10*/  UIMAD UR4, UR16, UR4, URZ ;  /* 0x00000004100472a4 */ /* 0x000fe2000f8e023f */
[----:B------:R-:W-:Y:S01]  /*0f20*/  LOP3.LUT R5, R5, 0xfffffff8, RZ, 0xc0, !PT ;  /* 0xfffffff805057812 */ /* 0x000fe200078ec0ff */
[----:B------:R-:W-:Y:S01]  /*0f30*/  IMAD.IADD R27, R27, 0x1, R7 ;  /* 0x000000011b1b7824 */ /* 0x000fe200078e0207 */
[----:B------:R-:W-:Y:S01]  /*0f40*/  SHF.R.S32.HI R2, RZ, 0x4, R3 ;  /* 0x00000004ff027819 */ /* 0x000fe20000011403 */
[----:B------:R-:W-:Y:S01]  /*0f50*/  IMAD.SHL.U32 R207, R12, 0x40, RZ ;  /* 0x000000400ccf7824 */ /* 0x000fe200078e00ff */
[----:B------:R-:W-:Y:S01]  /*0f60*/  IADD3 R23, P0, R0, R12, RZ ;  /* 0x0000000c00177210 */ /* 0x000fe20007f1e0ff */
[----:B------:R-:W-:Y:S01]  /*0f70*/  IMAD.IADD R54, R6, 0x1, -R5 ;  /* 0x0000000106367824 */ /* 0x000fe200078e0a05 */
[----:B------:R-:W-:Y:S01]  /*0f80*/  LEA.HI R205, R3, R2, RZ, 0x1 ;  /* 0x0000000203cd7211 */ /* 0x000fe200078f08ff */
[----:B------:R-:W-:Y:S01]  /*0f90*/  BSSY B0, `(.L_x_225) ;  /* 0x000007f000007945 */ /* 0x000fe20003800000 */
[----:B------:R-:W-:Y:S01]  /*0fa0*/  SHF.R.S32.HI R5, RZ, 0x1f, R0 ;  /* 0x0000001fff057819 */ /* 0x000fe20000011400 */
[----:B------:R-:W-:Y:S01]  /*0fb0*/  IMAD.SHL.U32 R18, R54, 0x8, RZ ;  /* 0x0000000836127824 */ /* 0x000fe200078e00ff */
[----:B------:R-:W-:-:S02]  /*0fc0*/  LOP3.LUT R205, R205, 0xfffffffe, RZ, 0xc0, !PT ;  /* 0xfffffffecdcd7812 */ /* 0x000fc400078ec0ff */
[----:B------:R-:W-:Y:S02]  /*0fd0*/  LEA.HI.X.SX32 R0, R12, R5, 0x1, P0 ;  /* 0x000000050c007211 */ /* 0x000fe400000f0eff */
[----:B------:R-:W-:Y:S01]  /*0fe0*/  LOP3.LUT R207, R207, 0x1c0, RZ, 0xc0, !PT ;  /* 0x000001c0cfcf7812 */ /* 0x000fe200078ec0ff */
[----:B------:R-:W-:Y:S01]  /*0ff0*/  IMAD.IADD R205, R2, 0x1, -R205 ;  /* 0x0000000102cd7824 */ /* 0x000fe200078e0acd */
[----:B------:R-:W-:Y:S01]  /*1000*/  IADD3 R5, R18, 0x80, RZ ;  /* 0x0000008012057810 */ /* 0x000fe20007ffe0ff */
[C---:B------:R-:W-:Y:S01]  /*1010*/  IMAD R2, R0.reuse, c[0x0][0x1e0], RZ ;  /* 0x0000780000027a24 */ /* 0x040fe200078e02ff */
[----:B------:R-:W-:Y:S01]  /*1020*/  LOP3.LUT R10, R207, 0x38, R18, 0xf8, !PT ;  /* 0x00000038cf0a7812 */ /* 0x000fe200078ef812 */
[----:B------:R-:W-:Y:S01]  /*1030*/  IMAD R0, R0, c[0x0][0x208], RZ ;  /* 0x0000820000007a24 */ /* 0x000fe200078e02ff */
[----:B------:R-:W-:Y:S01]  /*1040*/  SHF.R.U32.HI R207, RZ, 0x3, R207 ;  /* 0x00000003ffcf7819 */ /* 0x000fe200000116cf */
[----:B-1----:R-:W-:Y:S01]  /*1050*/  IMAD R9, R23, c[0x0][0x1e4], R2 ;  /* 0x0000790017097a24 */ /* 0x002fe200078e0202 */
[----:B------:R-:W-:Y:S01]  /*1060*/  LOP3.LUT R3, R3, 0xfffffff0, RZ, 0xc0, !PT ;  /* 0xfffffff003037812 */ /* 0x000fe200078ec0ff */
[----:B------:R-:W-:Y:S01]  /*1070*/  IMAD R7, R23, c[0x0][0x20c], R0 ;  /* 0x0000830017077a24 */ /* 0x000fe200078e0200 */
[----:B------:R-:W-:Y:S01]  /*1080*/  LOP3.LUT R207, R10, R207, RZ, 0x3c, !PT ;  /* 0x000000cf0acf7212 */ /* 0x000fe200078e3cff */
[----:B------:R-:W-:Y:S01]  /*1090*/  IMAD R0, R54, 0x20, R12 ;  /* 0x0000002036007824 */ /* 0x000fe200078e020c */
[----:B---3--:R-:W-:Y:S01]  /*10a0*/  SHF.R.S32.HI R10, RZ, 0x1f, R4 ;  /* 0x0000001fff0a7819 */ /* 0x008fe20000011404 */
[----:B------:R-:W-:Y:S01]  /*10b0*/  IMAD.IADD R16, R6, 0x1, -R3 ;  /* 0x0000000106107824 */ /* 0x000fe200078e0a03 */
[----:B------:R-:W-:Y:S01]  /*10c0*/  PLOP3.LUT P0, PT, PT, PT, UP2, 0x80, 0x0 ;  /* 0x000000000000781c */ /* 0x000fe20003f0f028 */
[----:B------:R-:W-:Y:S01]  /*10d0*/  IMAD.WIDE.U32 R26, R4, c[0x0][0x1b8], R26 ;  /* 0x00006e00041a7a25 */ /* 0x000fe200078e001a */
[----:B------:R-:W-:-:S02]  /*10e0*/  IADD3 R0, R0, UR7, RZ ;  /* 0x0000000700007c10 */ /* 0x000fc4000fffe0ff */
[----:B------:R-:W-:Y:S01]  /*10f0*/  ISETP.GE.AND P1, PT, R5, c[0x0][0x1d4], PT ;  /* 0x0000750005007a0c */ /* 0x000fe20003f26270 */
[----:B------:R-:W-:Y:S01]  /*1100*/  IMAD R5, R10, c[0x0][0x1b8], RZ ;  /* 0x00006e000a057a24 */ /* 0x000fe200078e02ff */
[----:B------:R-:W-:Y:S01]  /*1110*/  SHF.R.S32.HI R19, RZ, 0x1f, R18 ;  /* 0x0000001fff137819 */ /* 0x000fe20000011412 */
[----:B------:R-:W-:Y:S01]  /*1120*/  @P2 IMAD.HI.U32 R13, R0, c[0x0][0x2c8], RZ ;  /* 0x0000b200000d2a27 */ /* 0x000fe200078e00ff */
[----:B------:R-:W-:Y:S02]  /*1130*/  SHF.R.S32.HI R3, RZ, 0x1f, R208 ;  /* 0x0000001fff037819 */ /* 0x000fe400000114d0 */
[----:B------:R-:W-:Y:S01]  /*1140*/  SEL R11, R208, RZ, !P5 ;  /* 0x000000ffd00b7207 */ /* 0x000fe20006800000 */
[----:B------:R-:W-:Y:S01]  /*1150*/  IMAD R20, R4, c[0x0][0x1bc], R5 ;  /* 0x00006f0004147a24 */ /* 0x000fe200078e0205 */
[----:B------:R-:W-:Y:S01]  /*1160*/  SEL R2, R3, RZ, !P5 ;  /* 0x000000ff03027207 */ /* 0x000fe20006800000 */
[----:B------:R-:W-:Y:S01]  /*1170*/  IMAD.WIDE.U32 R24, R23, c[0x0][0x1e0], R18 ;  /* 0x0000780017187a25 */ /* 0x000fe200078e0012 */
[----:B------:R-:W-:-:S02]  /*1180*/  SHF.R.S32.HI R5, RZ, 0x1f, R16 ;  /* 0x0000001fff057819 */ /* 0x000fc40000011410 */
[----:B------:R-:W-:Y:S01]  /*1190*/  IADD3 R21, R27, R20, RZ ;  /* 0x000000141b157210 */ /* 0x000fe20007ffe0ff */
[----:B------:R-:W-:Y:S01]  /*11a0*/  IMAD.WIDE.U32 R22, R23, c[0x0][0x208], R18 ;  /* 0x0000820017167a25 */ /* 0x000fe200078e0012 */
[----:B------:R-:W-:-:S03]  /*11b0*/  LEA.HI R5, R5, R16, RZ, 0x3 ;  /* 0x0000001005057211 */ /* 0x000fc600078f18ff */
[----:B------:R-:W-:Y:S01]  /*11c0*/  IMAD.MOV.U32 R14, RZ, RZ, R0 ;  /* 0x000000ffff0e7224 */ /* 0x000fe200078e0000 */
[----:B------:R-:W-:Y:S01]  /*11d0*/  @P0 SHF.R.U32.HI R14, RZ, c[0x0][0x2cc], R13 ;  /* 0x0000b300ff0e0a19 */ /* 0x000fe2000001160d */
[----:B------:R-:W-:Y:S01]  /*11e0*/  IMAD R2, R2, c[0x0][0x1c0], RZ ;  /* 0x0000700002027a24 */ /* 0x000fe200078e02ff */
[----:B------:R-:W-:Y:S01]  /*11f0*/  LOP3.LUT R15, R5, 0xfffffff8, RZ, 0xc0, !PT ;  /* 0xfffffff8050f7812 */ /* 0x000fe200078ec0ff */
[----:B------:R-:W-:Y:S02]  /*1200*/  IMAD.MOV.U32 R20, RZ, RZ, R26 ;  /* 0x000000ffff147224 */ /* 0x000fe400078e001a */
[----:B------:R-:W-:Y:S01]  /*1210*/  IMAD.IADD R23, R23, 0x1, R7 ;  /* 0x0000000117177824 */ /* 0x000fe200078e0207 */
[----:B------:R-:W-:Y:S01]  /*1220*/  IADD3 R7, -R14, RZ, RZ ;  /* 0x000000ff0e077210 */ /* 0x000fe20007ffe1ff */
[----:B------:R-:W-:Y:S01]  /*1230*/  IMAD.IADD R25, R25, 0x1, R9 ;  /* 0x0000000119197824 */ /* 0x000fe200078e0209 */
[----:B------:R-:W-:Y:S01]  /*1240*/  SHF.R.S32.HI R9, RZ, 0x1f, R14 ;  /* 0x0000001fff097819 */ /* 0x000fe2000001140e */
[----:B------:R-:W-:-:S02]  /*1250*/  IMAD R2, R11, c[0x0][0x1c4], R2 ;  /* 0x000071000b027a24 */ /* 0x000fc400078e0202 */
[----:B------:R-:W-:-:S04]  /*1260*/  IMAD.WIDE.U32 R20, R11, c[0x0][0x1c0], R20 ;  /* 0x000070000b147a25 */ /* 0x000fc800078e0014 */
[----:B------:R-:W-:Y:S02]  /*1270*/  IMAD R7, R7, c[0x0][0x2c4], R0 ;  /* 0x0000b10007077a24 */ /* 0x000fe400078e0200 */
[----:B------:R-:W-:Y:S02]  /*1280*/  IMAD.IADD R21, R21, 0x1, R2 ;  /* 0x0000000115157824 */ /* 0x000fe400078e0202 */
[----:B------:R-:W-:Y:S01]  /*1290*/  IMAD R9, R9, c[0x0][0x1b0], RZ ;  /* 0x00006c0009097a24 */ /* 0x000fe200078e02ff */
[----:B------:R-:W-:Y:S01]  /*12a0*/  SHF.R.S32.HI R0, RZ, 0x1f, R7 ;  /* 0x0000001fff007819 */ /* 0x000fe20000011407 */
[----:B------:R-:W-:Y:S02]  /*12b0*/  IMAD.IADD R15, R16, 0x1, -R15 ;  /* 0x00000001100f7824 */ /* 0x000fe400078e0a0f */
[----:B------:R-:W-:Y:S02]  /*12c0*/  IMAD R11, R10, c[0x0][0x1e8], RZ ;  /* 0x00007a000a0b7a24 */ /* 0x000fe400078e02ff */
[C---:B------:R-:W-:Y:S01]  /*12d0*/  IMAD R9, R14.reuse, c[0x0][0x1b4], R9 ;  /* 0x00006d000e097a24 */ /* 0x040fe200078e0209 */
[C---:B------:R-:W-:Y:S01]  /*12e0*/  LOP3.LUT P6, RZ, R15.reuse, 0x4, RZ, 0xc0, !PT ;  /* 0x000000040fff7812 */ /* 0x040fe200078cc0ff */
[----:B------:R-:W-:Y:S01]  /*12f0*/  IMAD.WIDE.U32 R16, R14, c[0x0][0x1b0], R20 ;  /* 0x00006c000e107a25 */ /* 0x000fe200078e0014 */
[----:B------:R-:W-:-:S03]  /*1300*/  LOP3.LUT P0, RZ, R15, 0x2, RZ, 0xc0, !PT ;  /* 0x000000020fff7812 */ /* 0x000fc6000780c0ff */
[----:B------:R-:W-:Y:S01]  /*1310*/  IMAD R13, R10, c[0x0][0x210], RZ ;  /* 0x000084000a0d7a24 */ /* 0x000fe200078e02ff */
[----:B------:R-:W-:Y:S01]  /*1320*/  LEA.HI R10, R83, R6, RZ, 0x6 ;  /* 0x00000006530a7211 */ /* 0x000fe200078f30ff */
[C---:B------:R-:W-:Y:S02]  /*1330*/  IMAD R11, R4.reuse, c[0x0][0x1ec], R11 ;  /* 0x00007b00040b7a24 */ /* 0x040fe400078e020b */
[----:B------:R-:W-:Y:S01]  /*1340*/  IMAD.WIDE.U32 R212, R4, c[0x0][0x1e8], R24 ;  /* 0x00007a0004d47a25 */ /* 0x000fe200078e0018 */
[----:B------:R-:W-:-:S03]  /*1350*/  SHF.L.U32 R10, R10, 0x3, RZ ;  /* 0x000000030a0a7819 */ /* 0x000fc600000006ff */
[----:B------:R-:W-:Y:S01]  /*1360*/  IMAD.IADD R17, R17, 0x1, R9 ;  /* 0x0000000111117824 */ /* 0x000fe200078e0209 */
[----:B------:R-:W-:Y:S01]  /*1370*/  LOP3.LUT R207, R207, 0xfffffe00, R10, 0xf8, !PT ;  /* 0xfffffe00cfcf7812 */ /* 0x000fe200078ef80a */
[----:B------:R-:W-:Y:S02]  /*1380*/  IMAD R0, R0, c[0x0][0x1a8], RZ ;  /* 0x00006a0000007a24 */ /* 0x000fe400078e02ff */
[C---:B------:R-:W-:Y:S02]  /*1390*/  IMAD R13, R4.reuse, c[0x0][0x214], R13 ;  /* 0x00008500040d7a24 */ /* 0x040fe400078e020d */
[----:B------:R-:W-:-:S04]  /*13a0*/  IMAD.WIDE.U32 R20, R4, c[0x0][0x210], R22 ;  /* 0x0000840004147a25 */ /* 0x000fc800078e0016 */
[----:B------:R-:W-:Y:S01]  /*13b0*/  IMAD.IADD R213, R213, 0x1, R11 ;  /* 0x00000001d5d57824 */ /* 0x000fe200078e020b */
[----:B------:R-:W-:Y:S01]  /*13c0*/  IADD3 R11, R12, UR7, RZ ;  /* 0x000000070c0b7c10 */ /* 0x000fe2000fffe0ff */
[----:B------:R-:W-:Y:S01]  /*13d0*/  IMAD.SHL.U32 R4, R15, 0x40, RZ ;  /* 0x000000400f047824 */ /* 0x000fe200078e00ff */
[----:B------:R-:W-:Y:S01]  /*13e0*/  IADD3 R21, R21, R13, RZ ;  /* 0x0000000d15157210 */ /* 0x000fe20007ffe0ff */
[C---:B------:R-:W-:Y:S02]  /*13f0*/  IMAD R0, R7.reuse, c[0x0][0x1ac], R0 ;  /* 0x00006b0007007a24 */ /* 0x040fe400078e0200 */
[----:B------:R-:W-:Y:S01]  /*1400*/  IMAD.WIDE.U32 R16, R7, c[0x0][0x1a8], R16 ;  /* 0x00006a0007107a25 */ /* 0x000fe200078e0010 */
[----:B------:R-:W-:-:S03]  /*1410*/  LOP3.LUT R4, R4, 0x1c0, RZ, 0xc0, !PT ;  /* 0x000001c004047812 */ /* 0x000fc600078ec0ff */
[----:B------:R-:W-:Y:S01]  /*1420*/  IMAD.SHL.U32 R15, R205, 0x8, RZ ;  /* 0x00000008cd0f7824 */ /* 0x000fe200078e00ff */
[----:B------:R-:W-:Y:S01]  /*1430*/  LEA R14, P2, R16, c[0x0][0x160], 0x1 ;  /* 0x00005800100e7a11 */ /* 0x000fe200078408ff */
[----:B------:R-:W-:Y:S02]  /*1440*/  IMAD.IADD R0, R17, 0x1, R0 ;  /* 0x0000000111007824 */ /* 0x000fe400078e0200 */
[----:B------:R-:W-:Y:S01]  /*1450*/  IMAD.MOV.U32 R2, RZ, RZ, 0x10 ;  /* 0x00000010ff027424 */ /* 0x000fe200078e00ff */
[----:B------:R-:W-:Y:S01]  /*1460*/  LOP3.LUT R7, R4, 0x8, R15, 0xf8, !PT ;  /* 0x0000000804077812 */ /* 0x000fe200078ef80f */
[----:B------:R-:W-:Y:S01]  /*1470*/  IMAD.SHL.U32 R5, R5, 0x40, RZ ;  /* 0x0000004005057824 */ /* 0x000fe200078e00ff */
[----:B------:R-:W-:Y:S02]  /*1480*/  SHF.R.U32.HI R4, RZ, 0x3, R4 ;  /* 0x00000003ff047819 */ /* 0x000fe40000011604 */
[----:B------:R-:W-:Y:S02]  /*1490*/  LEA.HI.X R13, R16, c[0x0][0x164], R0, 0x1, P2 ;  /* 0x00005900100d7a11 */ /* 0x000fe400010f0c00 */
[----:B------:R-:W-:Y:S01]  /*14a0*/  LOP3.LUT R4, R7, R4, RZ, 0x3c, !PT ;  /* 0x0000000407047212 */ /* 0x000fe200078e3cff */
[----:B------:R1:W3:Y:S01]  /*14b0*/  SHFL.IDX PT, R16, R14, RZ, 0x181f ;  /* 0x00181fff0e107589 */ /* 0x0002e200000e0000 */
[----:B------:R-:W-:-:S02]  /*14c0*/  IADD3 R7, R18, 0x40, RZ ;  /* 0x0000004012077810 */ /* 0x000fc40007ffe0ff */
[----:B------:R-:W-:Y:S01]  /*14d0*/  SEL R2, R2, 0xfffffff0, !P0 ;  /* 0xfffffff002027807 */ /* 0x000fe20004000000 */
[----:B------:R1:W4:Y:S01]  /*14e0*/  SHFL.IDX PT, R17, R13, RZ, 0x181f ;  /* 0x00181fff0d117589 */ /* 0x00032200000e0000 */
[C---:B------:R-:W-:Y:S02]  /*14f0*/  ISETP.GE.AND P2, PT, R7.reuse, c[0x0][0x1d4], PT ;  /* 0x0000750007007a0c */ /* 0x040fe40003f46270 */
[----:B------:R-:W-:Y:S02]  /*1500*/  ISETP.GE.AND P0, PT, R7, c[0x0][0x198], PT ;  /* 0x0000660007007a0c */ /* 0x000fe40003f06270 */
[----:B------:R-:W-:Y:S02]  /*1510*/  LOP3.LUT R4, R4, 0xfffffe00, R5, 0xf8, !PT ;  /* 0xfffffe0004047812 */ /* 0x000fe400078ef805 */
[----:B--2---:R-:W-:Y:S01]  /*1520*/  @P3 SHF.R.S32.HI R9, RZ, 0x1f, R8 ;  /* 0x0000001fff093819 */ /* 0x004fe20000011408 */
[----:B------:R-:W-:Y:S02]  /*1530*/  @!P3 IMAD.MOV.U32 R8, RZ, RZ, R208 ;  /* 0x000000ffff08b224 */ /* 0x000fe400078e00d0 */
[----:B------:R-:W-:Y:S01]  /*1540*/  @!P3 IMAD.MOV.U32 R9, RZ, RZ, R3 ;  /* 0x000000ffff09b224 */ /* 0x000fe200078e0003 */
[----:B------:R-:W-:Y:S01]  /*1550*/  ISETP.GE.AND P3, PT, R18, c[0x0][0x1d4], PT ;  /* 0x0000750012007a0c */ /* 0x000fe20003f66270 */
[----:B------:R-:W-:Y:S01]  /*1560*/  IMAD.MOV.U32 R3, RZ, RZ, 0x20 ;  /* 0x00000020ff037424 */ /* 0x000fe200078e00ff */
[----:B------:R-:W-:Y:S01]  /*1570*/  SEL R210, R8, RZ, !P4 ;  /* 0x000000ff08d27207 */ /* 0x000fe20006000000 */
[----:B------:R-:W-:Y:S01]  /*1580*/  IMAD.SHL.U32 R8, R54, 0x8, RZ ;  /* 0x0000000836087824 */ /* 0x000fe200078e00ff */
[----:B------:R-:W-:-:S02]  /*1590*/  SEL R215, R9, RZ, !P4 ;  /* 0x000000ff09d77207 */ /* 0x000fc40006000000 */
[----:B------:R-:W-:Y:S01]  /*15a0*/  ISETP.GE.AND P4, PT, R11, UR4, PT ;  /* 0x000000040b007c0c */ /* 0x000fe2000bf86270 */
[----:B------:R-:W-:Y:S01]  /*15b0*/  IMAD.WIDE.U32 R212, R210, c[0x0][0x1f0], R212 ;  /* 0x00007c00d2d47a25 */ /* 0x000fe200078e00d4 */
[----:B------:R-:W-:Y:S02]  /*15c0*/  IADD3 R0, R8, 0x80, RZ ;  /* 0x0000008008007810 */ /* 0x000fe40007ffe0ff */
[----:B------:R-:W-:Y:S01]  /*15d0*/  SEL R3, R3, 0xffffffe0, !P6 ;  /* 0xffffffe003037807 */ /* 0x000fe20007000000 */
[C---:B------:R-:W-:Y:S01]  /*15e0*/  IMAD R219, R215.reuse, c[0x0][0x1f0], RZ ;  /* 0x00007c00d7db7a24 */ /* 0x040fe200078e02ff */
[----:B------:R-:W-:Y:S01]  /*15f0*/  ISETP.GE.AND P6, PT, R0, c[0x0][0x198], PT ;  /* 0x0000660000007a0c */ /* 0x000fe20003fc6270 */
[----:B------:R-:W-:Y:S01]  /*1600*/  IMAD R215, R215, c[0x0][0x218], RZ ;  /* 0x00008600d7d77a24 */ /* 0x000fe200078e02ff */
[----:B------:R-:W-:Y:S01]  /*1610*/  ISETP.GE.AND P5, PT, R8, c[0x0][0x198], PT ;  /* 0x0000660008007a0c */ /* 0x000fe20003fa6270 */
[C---:B------:R-:W-:Y:S01]  /*1620*/  IMAD R219, R210.reuse, c[0x0][0x1f4], R219 ;  /* 0x00007d00d2db7a24 */ /* 0x040fe200078e02db */
[----:B------:R-:W-:Y:S01]  /*1630*/  P2R R9, PR, RZ, 0x40 ;  /* 0x00000040ff097803 */ /* 0x000fe20000000000 */
[----:B------:R-:W-:-:S02]  /*1640*/  IMAD R215, R210, c[0x0][0x21c], R215 ;  /* 0x00008700d2d77a24 */ /* 0x000fc400078e02d7 */
[----:B------:R-:W-:-:S04]  /*1650*/  IMAD.WIDE.U32 R210, R210, c[0x0][0x218], R20 ;  /* 0x00008600d2d27a25 */ /* 0x000fc800078e0014 */
[----:B------:R-:W-:Y:S02]  /*1660*/  IMAD.IADD R219, R213, 0x1, R219 ;  /* 0x00000001d5db7824 */ /* 0x000fe400078e02db */
[----:B------:R-:W-:Y:S01]  /*1670*/  IMAD.IADD R215, R211, 0x1, R215 ;  /* 0x00000001d3d77824 */ /* 0x000fe200078e02d7 */
[----:B------:R-:W-:Y:S05]  /*1680*/  @P4 BRA `(.L_x_226) ;  /* 0x000000f000004947 */ /* 0x000fea0003800000 */
[----:B-1-34-:R-:W-:Y:S02]  /*1690*/  SHF.R.S32.HI R10, RZ, 0x1f, R7 ;  /* 0x0000001fff0a7819 */ /* 0x01afe40000011407 */
[----:B------:R-:W-:Y:S02]  /*16a0*/  SHF.R.S32.HI R5, RZ, 0x1f, R0 ;  /* 0x0000001fff057819 */ /* 0x000fe40000011400 */
[----:B------:R-:W-:Y:S01]  /*16b0*/  LEA.HI R9, R10, R7, RZ, 0x3 ;  /* 0x000000070a097211 */ /* 0x000fe200078f18ff */
[----:B------:R-:W-:Y:S01]  /*16c0*/  IMAD.SHL.U32 R10, R207, 0x2, RZ ;  /* 0x00000002cf0a7824 */ /* 0x000fe200078e00ff */
[----:B------:R-:W-:Y:S02]  /*16d0*/  LEA.HI R5, R5, R0, RZ, 0x3 ;  /* 0x0000000005057211 */ /* 0x000fe400078f18ff */
[----:B------:R-:W-:-:S02]  /*16e0*/  LEA R20, P4, R8, R16, 0x1 ;  /* 0x0000001008147211 */ /* 0x000fc400078808ff */
[----:B------:R-:W-:Y:S02]  /*16f0*/  LOP3.LUT R9, R9, 0xfffffff8, RZ, 0xc0, !PT ;  /* 0xfffffff809097812 */ /* 0x000fe400078ec0ff */
[----:B------:R-:W-:Y:S02]  /*1700*/  LOP3.LUT R5, R5, 0xfffffff8, RZ, 0xc0, !PT ;  /* 0xfffffff805057812 */ /* 0x000fe400078ec0ff */
[----:B------:R-:W-:Y:S01]  /*1710*/  LEA.HI.X R21, R8, R17, R19, 0x1, P4 ;  /* 0x0000001108157211 */ /* 0x000fe200020f0c13 */
[----:B------:R-:W-:-:S04]  /*1720*/  IMAD.WIDE R22, R9, 0x2, R16 ;  /* 0x0000000209167825 */ /* 0x000fc800078e0210 */
[----:B------:R-:W-:Y:S01]  /*1730*/  IMAD.WIDE R16, R5, 0x2, R16 ;  /* 0x0000000205107825 */ /* 0x000fe200078e0210 */
[----:B------:R-:W-:Y:S01]  /*1740*/  @!PT LDS RZ, [RZ] ;  /* 0x00000000fffff984 */ /* 0x000fe20000000800 */
[----:B------:R1:W-:Y:S04]  /*1750*/  LDGSTS.E.BYPASS.LTC128B.128 [R10+0xc100], [R20.64], !P5 ;  /* 0x0c100000140a7fae */ /* 0x0003e8000e901d52 */
[----:B------:R1:W-:Y:S04]  /*1760*/  LDGSTS.E.BYPASS.LTC128B.128 [R10+0x10100], [R22.64], !P0 ;  /* 0x10100000160a7fae */ /* 0x0003e8000c101d52 */
[----:B------:R1:W-:Y:S02]  /*1770*/  LDGSTS.E.BYPASS.LTC128B.128 [R10+0x14100], [R16.64], !P6 ;  /* 0x14100000100a7fae */ /* 0x0003e4000f101d52 */
.L_x_226:
[----:B-1-34-:R-:W-:Y:S05]  /*1780*/  BSYNC B0 ;  /* 0x0000000000007941 */ /* 0x01afea0003800000 */
.L_x_225:
[----:B------:R-:W-:Y:S01]  /*1790*/  IADD3 R5, R11, 0x20, RZ ;  /* 0x000000200b057810 */ /* 0x000fe20007ffe0ff */
[----:B------:R1:W2:Y:S01]  /*17a0*/  SHFL.IDX PT, R21, R13, 0x1, 0x181f ;  /* 0x00381f000d157f89 */ /* 0x0002a200000e0000 */
[----:B------:R-:W-:Y:S02]  /*17b0*/  BSSY B0, `(.L_x_227) ;  /* 0x0000014000007945 */ /* 0x000fe40003800000 */
[----:B------:R-:W-:Y:S01]  /*17c0*/  ISETP.GE.AND P4, PT, R5, UR4, PT ;  /* 0x0000000405007c0c */ /* 0x000fe2000bf86270 */
        /* <DEDUP_REMOVED lines=18> */
.L_x_228:
[----:B------:R-:W-:Y:S05]  /*18f0*/  BSYNC B0 ;  /* 0x0000000000007941 */ /* 0x000fea0003800000 */
.L_x_227:
[----:B------:R-:W-:Y:S01]  /*1900*/  IADD3 R5, R11, 0x40, RZ ;  /* 0x000000400b057810 */ /* 0x000fe20007ffe0ff */
[----:B--2---:R2:W4:Y:S01]  /*1910*/  SHFL.IDX PT, R21, R13, 0x2, 0x181f ;  /* 0x00581f000d157f89 */ /* 0x00452200000e0000 */
[----:B------:R-:W-:Y:S02]  /*1920*/  BSSY B0, `(.L_x_229) ;  /* 0x0000014000007945 */ /* 0x000fe40003800000 */
[----:B------:R-:W-:Y:S01]  /*1930*/  ISETP.GE.AND P4, PT, R5, UR4, PT ;  /* 0x0000000405007c0c */ /* 0x000fe2000bf86270 */
        /* <DEDUP_REMOVED lines=18> */
.L_x_230:
[----:B------:R-:W-:Y:S05]  /*1a60*/  BSYNC B0 ;  /* 0x0000000000007941 */ /* 0x000fea0003800000 */
.L_x_229:
[----:B---3--:R-:W3:Y:S01]  /*1a70*/  SHFL.IDX PT, R16, R14, 0x3, 0x181f ;  /* 0x00781f000e107f89 */ /* 0x008ee200000e0000 */
[----:B------:R-:W-:Y:S01]  /*1a80*/  IADD3 R11, R11, 0x60, RZ ;  /* 0x000000600b0b7810 */ /* 0x000fe20007ffe0ff */
[----:B------:R-:W-:Y:S01]  /*1a90*/  UIADD3 UR20, UR14, -0x1, URZ ;  /* 0xffffffff0e147890 */ /* 0x000fe2000fffe03f */
[----:B------:R-:W-:Y:S01]  /*1aa0*/  IMAD.SHL.U32 R207, R207, 0x2, RZ ;  /* 0x00000002cfcf7824 */ /* 0x000fe200078e00ff */
[----:B------:R-:W5:Y:S01]  /*1ab0*/  SHFL.IDX PT, R17, R13, 0x3, 0x181f ;  /* 0x00781f000d117f89 */ /* 0x000f6200000e0000 */
[----:B------:R-:W-:Y:S01]  /*1ac0*/  ISETP.GE.AND P6, PT, R11, UR4, PT ;  /* 0x000000040b007c0c */ /* 0x000fe2000bfc6270 */
[----:B------:R-:W-:Y:S01]  /*1ad0*/  USHF.L.U32 UR15, UR20, 0x6, URZ ;  /* 0x00000006140f7899 */ /* 0x000fe2000800063f */
[----:B------:R-:W-:Y:S01]  /*1ae0*/  IMAD.MOV.U32 R218, RZ, RZ, R212 ;  /* 0x000000ffffda7224 */ /* 0x000fe200078e00d4 */
[----:B------:R-:W-:Y:S01]  /*1af0*/  ULDC.64 UR4, c[0x0][0x1e0] ;  /* 0x0000780000047ab9 */ /* 0x000fe20000000a00 */
[CC--:B------:R-:W-:Y:S01]  /*1b00*/  LEA.HI R80, R83.reuse, R6.reuse, RZ, 0x5 ;  /* 0x0000000653507211 */ /* 0x0c0fe200078f28ff */
[----:B------:R-:W-:Y:S01]  /*1b10*/  UMOV UR10, 0x6 ;  /* 0x00000006000a7882 */ /* 0x000fe20000000000 */
[----:B------:R-:W-:Y:S01]  /*1b20*/  LEA.HI R83, R83, R6, RZ, 0x2 ;  /* 0x0000000653537211 */ /* 0x000fe200078f10ff */
[----:B------:R-:W-:Y:S01]  /*1b30*/  IMAD.U32 R5, RZ, RZ, UR15 ;  /* 0x0000000fff057e24 */ /* 0x000fe2000f8e00ff */
[----:B------:R-:W-:Y:S01]  /*1b40*/  USHF.L.U32 UR22, UR4, 0x6, URZ ;  /* 0x0000000604167899 */ /* 0x000fe2000800063f */
[----:B------:R-:W-:Y:S01]  /*1b50*/  SHF.R.S32.HI R81, RZ, 0x5, R80 ;  /* 0x00000005ff517819 */ /* 0x000fe20000011450 */
[----:B------:R-:W-:Y:S01]  /*1b60*/  USHF.L.U64.HI UR21, UR4, UR10, UR5 ;  /* 0x0000000a04157299 */ /* 0x000fe20008010205 */
[----:B------:R-:W-:Y:S01]  /*1b70*/  LOP3.LUT R83, R83, 0xfffffffc, RZ, 0xc0, !PT ;  /* 0xfffffffc53537812 */ /* 0x000fe200078ec0ff */
[----:B------:R-:W-:Y:S01]  /*1b80*/  USHF.R.S32.HI UR11, URZ, 0x1f, UR20 ;  /* 0x0000001f3f0b7899 */ /* 0x000fe20008011414 */
[----:B------:R-:W-:Y:S01]  /*1b90*/  @!P6 SHF.R.S32.HI R10, RZ, 0x1f, R7 ;  /* 0x0000001fff0ae819 */ /* 0x000fe20000011407 */
[----:B------:R-:W-:Y:S01]  /*1ba0*/  UIMAD UR12, UR21, UR20, URZ ;  /* 0x00000014150c72a4 */ /* 0x000fe2000f8e023f */
[----:B------:R-:W-:Y:S01]  /*1bb0*/  IMAD R206, R81, 0x400, R4 ;  /* 0x0000040051ce7824 */ /* 0x000fe200078e0204 */
[----:B------:R-:W-:Y:S01]  /*1bc0*/  USHF.L.U32 UR13, UR4, 0x5, URZ ;  /* 0x00000005040d7899 */ /* 0x000fe2000800063f */
[----:B------:R-:W-:Y:S01]  /*1bd0*/  @!P6 LEA.HI R9, R10, R7, RZ, 0x3 ;  /* 0x000000070a09e211 */ /* 0x000fe200078f18ff */
[----:B------:R-:W-:Y:S01]  /*1be0*/  IMAD.U32 R7, RZ, RZ, UR22 ;  /* 0x00000016ff077e24 */ /* 0x000fe2000f8e00ff */
[----:B---3--:R-:W-:Y:S01]  /*1bf0*/  @!P6 LEA R20, P4, R8, R16, 0x1 ;  /* 0x000000100814e211 */ /* 0x008fe200078808ff */
[----:B------:R-:W-:Y:S01]  /*1c00*/  UIMAD UR12, UR11, UR22, UR12 ;  /* 0x000000160b0c72a4 */ /* 0x000fe2000f8e020c */
[----:B------:R-:W-:Y:S01]  /*1c10*/  IADD3 R10, -R5, UR9, -R12 ;  /* 0x00000009050a7c10 */ /* 0x000fe2000fffe90c */
[----:B------:R-:W-:Y:S01]  /*1c20*/  IMAD.SHL.U32 R206, R206, 0x2, RZ ;  /* 0x00000002cece7824 */ /* 0x000fe200078e00ff */
[----:B----45:R-:W-:Y:S01]  /*1c30*/  @!P6 LEA.HI.X R21, R8, R17, R19, 0x1, P4 ;  /* 0x000000110815e211 */ /* 0x030fe200020f0c13 */
[----:B------:R-:W-:Y:S01]  /*1c40*/  IMAD.WIDE.U32 R18, R7, UR20, R218 ;  /* 0x0000001407127c25 */ /* 0x000fe2000f8e00da */
[----:B------:R-:W-:Y:S01]  /*1c50*/  @!P6 LOP3.LUT R9, R9, 0xfffffff8, RZ, 0xc0, !PT ;  /* 0xfffffff80909e812 */ /* 0x000fe200078ec0ff */
[----:B------:R-:W-:Y:S01]  /*1c60*/  UISETP.GT.AND UP0, UPT, UR20, UR8, UPT ;  /* 0x000000081400728c */ /* 0x000fe2000bf04270 */
[C---:B------:R-:W-:Y:S01]  /*1c70*/  ISETP.GE.AND P4, PT, R10.reuse, 0x21, PT ;  /* 0x000000210a00780c */ /* 0x040fe20003f86270 */
[----:B------:R-:W-:Y:S01]  /*1c80*/  @!PT LDS RZ, [RZ] ;  /* 0x00000000fffff984 */ /* 0x000fe20000000800 */
[----:B------:R3:W-:Y:S01]  /*1c90*/  @!P6 LDGSTS.E.BYPASS.LTC128B.128 [R207+0xf100], [R20.64], !P5 ;  /* 0x0f10000014cfefae */ /* 0x0007e2000e901d52 */
[----:B------:R-:W-:Y:S01]  /*1ca0*/  ISETP.GE.AND P5, PT, R10, 0x1, PT ;  /* 0x000000010a00780c */ /* 0x000fe20003fa6270 */
[----:B------:R-:W-:Y:S01]  /*1cb0*/  @!P6 IMAD.WIDE R22, R9, 0x2, R16 ;  /* 0x000000020916e825 */ /* 0x000fe200078e0210 */
[----:B------:R-:W-:Y:S01]  /*1cc0*/  IADD3 R9, R19, UR12, RZ ;  /* 0x0000000c13097c10 */ /* 0x000fe2000fffe0ff */
[----:B------:R-:W-:-:S02]  /*1cd0*/  UMOV UR12, 0x5 ;  /* 0x00000005000c7882 */ /* 0x000fc40000000000 */
[----:B------:R-:W-:Y:S01]  /*1ce0*/  USHF.L.U64.HI UR12, UR4, UR12, UR5 ;  /* 0x0000000c040c7299 */ /* 0x000fe20008010205 */
[----:B------:R3:W-:Y:S01]  /*1cf0*/  @!P6 LDGSTS.E.BYPASS.LTC128B.128 [R207+0x13100], [R22.64], !P0 ;  /* 0x1310000016cfefae */ /* 0x0007e2000c101d52 */
[--C-:B------:R-:W-:Y:S01]  /*1d00*/  IMAD R202, R2, 0x2, R206.reuse ;  /* 0x0000000202ca7824 */ /* 0x100fe200078e02ce */
[----:B------:R-:W-:Y:S01]  /*1d10*/  ULDC.64 UR4, c[0x0][0x208] ;  /* 0x0000820000047ab9 */ /* 0x000fe20000000a00 */
[C---:B------:R-:W-:Y:S01]  /*1d20*/  IMAD R201, R3.reuse, 0x2, R206 ;  /* 0x0000000203c97824 */ /* 0x040fe200078e02ce */
[----:B------:R-:W-:Y:S01]  /*1d30*/  UIMAD UR11, UR11, UR4, URZ ;  /* 0x000000040b0b72a4 */ /* 0x000fe2000f8e023f */
[----:B------:R-:W-:Y:S01]  /*1d40*/  IMAD R199, R3, 0x2, R202 ;  /* 0x0000000203c77824 */ /* 0x000fe200078e02ca */
[----:B------:R-:W-:Y:S01]  /*1d50*/  UIMAD.WIDE.U32 UR24, UR20, UR4, URZ ;  /* 0x00000004141872a5 */ /* 0x000fe2000f8e003f */
[C---:B-12---:R-:W-:Y:S01]  /*1d60*/  @P5 LEA R14, P0, R18.reuse, c[0x0][0x1c8], 0x1 ;  /* 0x00007200120e5a11 */ /* 0x046fe200078008ff */
[----:B------:R-:W-:Y:S02]  /*1d70*/  UIMAD UR11, UR20, UR5, UR11 ;  /* 0x00000005140b72a4 */ /* 0x000fe4000f8e020b */
[----:B------:R-:W-:Y:S01]  /*1d80*/  USHF.L.U64.HI UR10, UR4, UR10, UR5 ;  /* 0x0000000a040a7299 */ /* 0x000fe20008010205 */
[C---:B------:R-:W-:Y:S01]  /*1d90*/  @P5 LEA.HI.X R15, R18.reuse, c[0x0][0x1cc], R9, 0x1, P0 ;  /* 0x00007300120f5a11 */ /* 0x040fe200000f0c09 */
[----:B------:R-:W-:Y:S01]  /*1da0*/  UIADD3 UR11, UR25, UR11, URZ ;  /* 0x0000000b190b7290 */ /* 0x000fe2000fffe03f */
[----:B------:R-:W-:Y:S01]  /*1db0*/  @P4 IADD3 R10, P0, R18, UR13, RZ ;  /* 0x0000000d120a4c10 */ /* 0x000fe2000ff1e0ff */
[----:B------:R-:W-:-:S03]  /*1dc0*/  @UP0 UIADD3 UR5, UR14, -0x2, URZ ;  /* 0xfffffffe0e050890 */ /* 0x000fc6000fffe03f */
[----:B------:R-:W-:Y:S01]  /*1dd0*/  @P4 IADD3.X R9, R9, UR12, RZ, P0, !PT ;  /* 0x0000000c09094c10 */ /* 0x000fe200087fe4ff */
[----:B------:R-:W-:Y:S01]  /*1de0*/  IMAD.U32 R13, RZ, RZ, UR11 ;  /* 0x0000000bff0d7e24 */ /* 0x000fe2000f8e00ff */
[C---:B------:R-:W-:Y:S01]  /*1df0*/  @P4 LEA R18, P0, R10.reuse, c[0x0][0x1c8], 0x1 ;  /* 0x000072000a124a11 */ /* 0x040fe200078008ff */
[----:B------:R-:W-:Y:S02]  /*1e00*/  USHF.L.U32 UR11, UR4, 0x6, URZ ;  /* 0x00000006040b7899 */ /* 0x000fe4000800063f */
[----:B------:R-:W-:Y:S01]  /*1e10*/  @UP0 USHF.R.S32.HI UR4, URZ, 0x1f, UR5 ;  /* 0x0000001f3f040899 */ /* 0x000fe20008011405 */
[----:B------:R-:W-:Y:S02]  /*1e20*/  @P4 LEA.HI.X R19, R10, c[0x0][0x1cc], R9, 0x1, P0 ;  /* 0x000073000a134a11 */ /* 0x000fe400000f0c09 */
[----:B------:R-:W-:Y:S02]  /*1e30*/  @!P6 IADD3 R9, R8, 0x80, RZ ;  /* 0x000000800809e810 */ /* 0x000fe40007ffe0ff */
[----:B------:R-:W-:Y:S01]  /*1e40*/  ISETP.GE.AND P0, PT, R0, c[0x0][0x198], PT ;  /* 0x0000660000007a0c */ /* 0x000fe20003f06270 */
[----:B------:R-:W-:Y:S01]  /*1e50*/  IMAD.SHL.U32 R0, R54, 0x40, RZ ;  /* 0x0000004036007824 */ /* 0x000fe200078e00ff */
[----:B------:R-:W-:-:S04]  /*1e60*/  @!P6 SHF.R.S32.HI R8, RZ, 0x1f, R9 ;  /* 0x0000001fff08e819 */ /* 0x000fc80000011409 */
[----:B------:R-:W-:Y:S01]  /*1e70*/  @!P6 LEA.HI R9, R8, R9, RZ, 0x3 ;  /* 0x000000090809e211 */ /* 0x000fe200078f18ff */
[----:B------:R-:W-:-:S03]  /*1e80*/  IMAD.SHL.U32 R8, R12, 0x8, RZ ;  /* 0x000000080c087824 */ /* 0x000fc600078e00ff */
[----:B------:R-:W-:-:S05]  /*1e90*/  @!P6 LOP3.LUT R9, R9, 0xfffffff8, RZ, 0xc0, !PT ;  /* 0xfffffff80909e812 */ /* 0x000fca00078ec0ff */
[----:B------:R-:W-:Y:S01]  /*1ea0*/  @!P6 IMAD.WIDE R16, R9, 0x2, R16 ;  /* 0x000000020910e825 */ /* 0x000fe200078e0210 */
[----:B------:R-:W-:-:S04]  /*1eb0*/  LOP3.LUT R9, R0, 0x1c0, RZ, 0xc0, !PT ;  /* 0x000001c000097812 */ /* 0x000fc800078ec0ff */
[----:B------:R1:W-:Y:S01]  /*1ec0*/  @!P6 LDGSTS.E.BYPASS.LTC128B.128 [R207+0x17100], [R16.64], !P0 ;  /* 0x1710000010cfefae */ /* 0x0003e2000c101d52 */
[----:B------:R-:W-:Y:S02]  /*1ed0*/  LOP3.LUT R0, R9, 0x8, R8, 0xf8, !PT ;  /* 0x0000000809007812 */ /* 0x000fe400078ef808 */
[----:B------:R-:W-:Y:S01]  /*1ee0*/  SHF.R.U32.HI R9, RZ, 0x3, R9 ;  /* 0x00000003ff097819 */ /* 0x000fe20000011609 */
[----:B------:R-:W0:Y:S03]  /*1ef0*/  LDGDEPBAR ;  /* 0x00000000000079af */ /* 0x000e260000000000 */
[----:B------:R-:W-:Y:S01]  /*1f00*/  LOP3.LUT R0, R0, R9, RZ, 0x3c, !PT ;  /* 0x0000000900007212 */ /* 0x000fe200078e3cff */
[----:B------:R-:W-:Y:S04]  /*1f10*/  BAR.SYNC.DEFER_BLOCKING 0x0 ;  /* 0x0000000000007b1d */ /* 0x000fe80000010000 */
[----:B------:R-:W-:-:S04]  /*1f20*/  IMAD R205, R205, 0x200, R0 ;  /* 0x00000200cdcd7824 */ /* 0x000fc800078e0200 */
[----:B------:R-:W-:-:S05]  /*1f30*/  IMAD.SHL.U32 R205, R205, 0x2, RZ ;  /* 0x00000002cdcd7824 */ /* 0x000fca00078e00ff */
[----:B------:R-:W-:Y:S02]  /*1f40*/  IADD3 R204, R205, 0x6120, RZ ;  /* 0x00006120cdcc7810 */ /* 0x000fe40007ffe0ff */
[----:B-1----:R-:W-:Y:S02]  /*1f50*/  SEL R17, RZ, 0x2, P2 ;  /* 0x00000002ff117807 */ /* 0x002fe40001000000 */
[----:B------:R-:W-:Y:S01]  /*1f60*/  SEL R16, RZ, 0x4, P1 ;  /* 0x00000004ff107807 */ /* 0x000fe20000800000 */
        /* <DEDUP_REMOVED lines=8> */
[----:B------:R2:W-:Y:S01]  /*1ff0*/  @P4 LDGSTS.E.BYPASS.LTC128B.128 [R207+0xb100], [R18.64+0x100], !P1 ;  /* 0x0b10010012cf4fae */ /* 0x0005e2000c901d52 */
[----:B------:R-:W-:-:S03]  /*2000*/  LOP3.LUT P4, RZ, R54, 0x2, RZ, 0xc0, !PT ;  /* 0x0000000236ff7812 */ /* 0x000fc6000788c0ff */
[----:B------:R-:W0:Y:S01]  /*2010*/  LDGDEPBAR ;  /* 0x00000000000079af */ /* 0x000e220000000000 */
[----:B-1----:R-:W-:Y:S02]  /*2020*/  IMAD.U32 R14, RZ, RZ, UR24 ;  /* 0x00000018ff0e7e24 */ /* 0x002fe4000f8e00ff */
[----:B------:R-:W-:-:S03]  /*2030*/  IMAD.U32 R15, RZ, RZ, UR25 ;  /* 0x00000019ff0f7e24 */ /* 0x000fc6000f8e00ff */
[----:B------:R-:W-:-:S04]  /*2040*/  LEA R15, P0, R14, R210, 0x6 ;  /* 0x000000d20e0f7211 */ /* 0x000fc800078030ff */
[----:B------:R-:W-:Y:S02]  /*2050*/  LEA.HI.X R0, R14, R215, R13, 0x6, P0 ;  /* 0x000000d70e007211 */ /* 0x000fe400000f340d */
[----:B------:R-:W-:Y:S01]  /*2060*/  LEA R56, P0, R15, c[0x0][0x1f8], 0x1 ;  /* 0x00007e000f387a11 */ /* 0x000fe200078008ff */
[----:B------:R-:W-:-:S04]  /*2070*/  DEPBAR.LE SB0, 0x1 ;  /* 0x000080400000791a */ /* 0x000fc80000000000 */
[----:B------:R-:W-:-:S04]  /*2080*/  DEPBAR.LE SB0, 0x0 ;  /* 0x000080000000791a */ /* 0x000fc80000000000 */
[----:B------:R-:W-:Y:S01]  /*2090*/  BAR.SYNC.DEFER_BLOCKING 0x0 ;  /* 0x0000000000007b1d */ /* 0x000fe20000010000 */
[----:B------:R-:W-:Y:S02]  /*20a0*/  LEA.HI.X R57, R15, c[0x0][0x1fc], R0, 0x1, P0 ;  /* 0x00007f000f397a11 */ /* 0x000fe400000f0c00 */
[----:B------:R-:W-:Y:S02]  /*20b0*/  IADD3 R0, -R12, UR9, -R5 ;  /* 0x000000090c007c10 */ /* 0x000fe4000fffe905 */
[----:B------:R-:W-:Y:S02]  /*20c0*/  SEL R13, RZ, 0x1, P3 ;  /* 0x00000001ff0d7807 */ /* 0x000fe40001800000 */
[----:B------:R-:W-:Y:S02]  /*20d0*/  ISETP.LT.OR P6, PT, R0, 0x1, P3 ;  /* 0x000000010000780c */ /* 0x000fe40001fc1670 */
[----:B------:R-:W-:Y:S02]  /*20e0*/  IADD3 R14, R205, 0x6100, RZ ;  /* 0x00006100cd0e7810 */ /* 0x000fe40007ffe0ff */
[----:B------:R-:W-:-:S02]  /*20f0*/  IADD3 R13, R16, R17, R13 ;  /* 0x00000011100d7210 */ /* 0x000fc40007ffe00d */
[----:B------:R-:W-:Y:S02]  /*2100*/  @P4 IADD3 R204, R14, -0x20, RZ ;  /* 0xffffffe00ecc4810 */ /* 0x000fe40007ffe0ff */
[----:B------:R-:W-:Y:S02]  /*2110*/  IADD3 R52, P0, R56, UR11, RZ ;  /* 0x0000000b38347c10 */ /* 0x000fe4000ff1e0ff */
[C---:B------:R-:W-:Y:S02]  /*2120*/  LOP3.LUT P5, RZ, R13.reuse, 0x2, RZ, 0xc0, !PT ;  /* 0x000000020dff7812 */ /* 0x040fe400078ac0ff */
[----:B------:R-:W-:Y:S02]  /*2130*/  LOP3.LUT P4, RZ, R13, 0x4, RZ, 0xc0, !PT ;  /* 0x000000040dff7812 */ /* 0x000fe4000788c0ff */
[----:B------:R-:W-:Y:S02]  /*2140*/  IADD3.X R53, R57, UR10, RZ, P0, !PT ;  /* 0x0000000a39357c10 */ /* 0x000fe400087fe4ff */
[C---:B------:R-:W-:Y:S01]  /*2150*/  ISETP.LT.OR P0, PT, R0.reuse, 0x1, !P5 ;  /* 0x000000010000780c */ /* 0x040fe20006f01670 */
[----:B------:R-:W-:Y:S01]  /*2160*/  LDSM.16.M88.4 R8, [R206+0xc100] ;  /* 0x00c10000ce08783b */ /* 0x000fe20000000200 */
[----:B------:R-:W-:-:S02]  /*2170*/  ISETP.LT.OR P5, PT, R0, 0x21, !P5 ;  /* 0x000000210000780c */ /* 0x000fc40006fa1670 */
[C---:B------:R-:W-:Y:S01]  /*2180*/  IADD3 R195, R204.reuse, 0x800, RZ ;  /* 0x00000800ccc37810 */ /* 0x040fe20007ffe0ff */
[----:B------:R-:W1:Y:S01]  /*2190*/  LDSM.16.M88.4 R28, [R205+0x6100] ;  /* 0x00610000cd1c783b */ /* 0x000e620000000200 */
[C---:B------:R-:W-:Y:S02]  /*21a0*/  IADD3 R194, R204.reuse, 0x1000, RZ ;  /* 0x00001000ccc27810 */ /* 0x040fe40007ffe0ff */
[C---:B------:R-:W-:Y:S01]  /*21b0*/  IADD3 R193, R204.reuse, 0x1800, RZ ;  /* 0x00001800ccc17810 */ /* 0x040fe20007ffe0ff */
[----:B---3--:R-:W3:Y:S01]  /*21c0*/  LDSM.16.M88.4 R20, [R205+0x6900] ;  /* 0x00690000cd14783b */ /* 0x008ee20000000200 */
[C---:B------:R-:W-:Y:S02]  /*21d0*/  IADD3 R191, R204.reuse, 0x2000, RZ ;  /* 0x00002000ccbf7810 */ /* 0x040fe40007ffe0ff */
[C---:B------:R-:W-:Y:S01]  /*21e0*/  IADD3 R190, R204.reuse, 0x2800, RZ ;  /* 0x00002800ccbe7810 */ /* 0x040fe20007ffe0ff */
[----:B------:R-:W2:Y:S01]  /*21f0*/  LDSM.16.M88.4 R64, [R205+0x7100] ;  /* 0x00710000cd40783b */ /* 0x000ea20000000200 */
[----:B------:R-:W-:-:S02]  /*2200*/  IADD3 R189, R204, 0x3000, RZ ;  /* 0x00003000ccbd7810 */ /* 0x000fc40007ffe0ff */
[C---:B------:R-:W-:Y:S01]  /*2210*/  IADD3 R188, R204.reuse, 0x3800, RZ ;  /* 0x00003800ccbc7810 */ /* 0x040fe20007ffe0ff */
[----:B------:R-:W4:Y:S01]  /*2220*/  LDSM.16.M88.4 R40, [R205+0x7900] ;  /* 0x00790000cd28783b */ /* 0x000f220000000200 */
[C---:B------:R-:W-:Y:S02]  /*2230*/  IADD3 R187, R204.reuse, 0x4000, RZ ;  /* 0x00004000ccbb7810 */ /* 0x040fe40007ffe0ff */
[C---:B------:R-:W-:Y:S01]  /*2240*/  IADD3 R186, R204.reuse, 0x4800, RZ ;  /* 0x00004800ccba7810 */ /* 0x040fe20007ffe0ff */
[----:B------:R-:W-:Y:S01]  /*2250*/  LDSM.16.M88.4 R44, [R202+0xc100] ;  /* 0x00c10000ca2c783b */ /* 0x000fe20000000200 */
[C---:B------:R-:W-:Y:S02]  /*2260*/  IADD3 R185, R204.reuse, 0x5000, RZ ;  /* 0x00005000ccb97810 */ /* 0x040fe40007ffe0ff */
[----:B------:R-:W-:Y:S01]  /*2270*/  IADD3 R184, R204, 0x5800, RZ ;  /* 0x00005800ccb87810 */ /* 0x000fe20007ffe0ff */
[----:B------:R-:W5:Y:S04]  /*2280*/  LDSM.16.M88.4 R12, [R204] ;  /* 0x00000000cc0c783b */ /* 0x000f680000000200 */
[----:B------:R-:W2:Y:S04]  /*2290*/  LDSM.16.M88.4 R36, [R204+0x800] ;  /* 0x00080000cc24783b */ /* 0x000ea80000000200 */
[----:B------:R-:W4:Y:S04]  /*22a0*/  LDSM.16.M88.4 R76, [R204+0x1000] ;  /* 0x00100000cc4c783b */ /* 0x000f280000000200 */
[----:B------:R-:W4:Y:S04]  /*22b0*/  LDSM.16.M88.4 R48, [R204+0x1800] ;  /* 0x00180000cc30783b */ /* 0x000f280000000200 */
[----:B------:R-:W-:Y:S01]  /*22c0*/  @!PT LDS RZ, [RZ] ;  /* 0x00000000fffff984 */ /* 0x000fe20000000800 */
[----:B------:R-:W-:Y:S01]  /*22d0*/  @!PT LDS RZ, [RZ] ;  /* 0x00000000fffff984 */ /* 0x000fe20000000800 */
[----:B------:R-:W-:Y:S01]  /*22e0*/  @!PT LDS RZ, [RZ] ;  /* 0x00000000fffff984 */ /* 0x000fe20000000800 */
[----:B------:R2:W-:Y:S01]  /*22f0*/  LDGSTS.E.BYPASS.LTC128B.128 [R207+0x100], [R56.64], !P6 ;  /* 0x0010000038cf7fae */ /* 0x0005e2000f101d52 */
[----:B------:R-:W-:-:S02]  /*2300*/  ISETP.LT.OR P6, PT, R0, 0x1, !P4 ;  /* 0x000000010000780c */ /* 0x000fc400067c1670 */
[----:B------:R-:W-:Y:S01]  /*2310*/  ISETP.LT.OR P4, PT, R0, 0x21, !P4 ;  /* 0x000000210000780c */ /* 0x000fe20006781670 */
[----:B------:R4:W-:Y:S01]  /*2320*/  LDGSTS.E.BYPASS.LTC128B.128 [R207+0x2100], [R56.64+0x80], !P0 ;  /* 0x0210008038cf7fae */ /* 0x0009e2000c101d52 */
[----:B-1----:R-:W-:Y:S01]  /*2330*/  HMMA.16816.F32 R32, R8, R28, RZ ;  /* 0x0000001c0820723c */ /* 0x002fe200000018ff */
[----:B------:R-:W-:-:S07]  /*2340*/  LOP3.LUT P0, RZ, R54, 0x4, RZ, 0xc0, !PT ;  /* 0x0000000436ff7812 */ /* 0x000fce000780c0ff */
[----:B------:R-:W-:Y:S01]  /*2350*/  HMMA.16816.F32 R28, R8, R30, RZ ;  /* 0x0000001e081c723c */ /* 0x000fe200000018ff */
[----:B------:R4:W-:Y:S01]  /*2360*/  LDGSTS.E.BYPASS.LTC128B.128 [R207+0x4100], [R56.64+0x100], !P6 ;  /* 0x0410010038cf7fae */ /* 0x0009e2000f101d52 */
[----:B------:R-:W-:Y:S01]  /*2370*/  ISETP.LT.OR P6, PT, R0, 0x21, P3 ;  /* 0x000000210000780c */ /* 0x000fe20001fc1670 */
[----:B------:R-:W-:-:S05]  /*2380*/  IMAD.MOV.U32 R0, RZ, RZ, 0x40 ;  /* 0x00000040ff007424 */ /* 0x000fca00078e00ff */
[----:B------:R-:W-:Y:S01]  /*2390*/  SEL R0, R0, 0xffffffc0, !P0 ;  /* 0xffffffc000007807 */ /* 0x000fe20004000000 */
[C---:B---3--:R-:W-:Y:S04]  /*23a0*/  HMMA.16816.F32 R24, R8.reuse, R20, RZ ;  /* 0x000000140818723c */ /* 0x048fe800000018ff */
[----:B------:R-:W-:Y:S02]  /*23b0*/  IMAD.IADD R200, R205, 0x1, R0 ;  /* 0x00000001cdc87824 */ /* 0x000fe400078e0200 */
[----:B------:R1:W-:Y:S01]  /*23c0*/  LDGSTS.E.BYPASS.LTC128B.128 [R207+0x1100], [R52.64], !P6 ;  /* 0x0110000034cf7fae */ /* 0x0003e2000f101d52 */
[----:B------:R-:W-:Y:S01]  /*23d0*/  IMAD.IADD R192, R0, 0x1, R204 ;  /* 0x0000000100c07824 */ /* 0x000fe200078e02cc */
[----:B--2---:R-:W-:Y:S02]  /*23e0*/  HMMA.16816.F32 R16, R8, R64, RZ ;  /* 0x000000400810723c */ /* 0x004fe400000018ff */
[----:B------:R1:W-:Y:S01]  /*23f0*/  LDGSTS.E.BYPASS.LTC128B.128 [R207+0x3100], [R52.64+0x80], !P5 ;  /* 0x0310008034cf7fae */ /* 0x0003e2000e901d52 */
[----:B------:R-:W-:-:S03]  /*2400*/  PLOP3.LUT P5, PT, PT, PT, UP0, 0x80, 0x0 ;  /* 0x000000000000781c */ /* 0x000fc60003faf008 */
[----:B------:R1:W-:Y:S01]  /*2410*/  LDGSTS.E.BYPASS.LTC128B.128 [R207+0x5100], [R52.64+0x100], !P4 ;  /* 0x0510010034cf7fae */ /* 0x0003e2000e101d52 */
[----:B------:R-:W-:Y:S01]  /*2420*/  PLOP3.LUT P4, PT, PT, PT, UP2, 0x80, 0x0 ;  /* 0x000000000000781c */ /* 0x000fe20003f8f028 */
[C---:B------:R-:W-:Y:S02]  /*2430*/  HMMA.16816.F32 R20, R8.reuse, R22, RZ ;  /* 0x000000160814723c */ /* 0x040fe400000018ff */
[----:B------:R-:W-:Y:S04]  /*2440*/  LDSM.16.M88.4 R72, [R200+0x6900] ;  /* 0x00690000c848783b */ /* 0x000fe80000000200 */
[----:B----4-:R-:W-:Y:S02]  /*2450*/  LDSM.16.M88.4 R56, [R201+0xc100] ;  /* 0x00c10000c938783b */ /* 0x010fe40000000200 */
[C---:B------:R-:W-:Y:S02]  /*2460*/  HMMA.16816.F32 R64, R8.reuse, R66, RZ ;  /* 0x000000420840723c */ /* 0x040fe400000018ff */
[----:B------:R-:W-:Y:S04]  /*2470*/  LDSM.16.M88.4 R68, [R200+0x7900] ;  /* 0x00790000c844783b */ /* 0x000fe80000000200 */
[----:B------:R-:W0:Y:S02]  /*2480*/  LDGDEPBAR ;  /* 0x00000000000079af */ /* 0x000e240000000000 */
[C---:B------:R-:W-:Y:S08]  /*2490*/  HMMA.16816.F32 R60, R8.reuse, R40, RZ ;  /* 0x00000028083c723c */ /* 0x040ff000000018ff */
[----:B------:R-:W-:Y:S01]  /*24a0*/  HMMA.16816.F32 R8, R8, R42, RZ ;  /* 0x0000002a0808723c */ /* 0x000fe200000018ff */
[----:B------:R-:W2:Y:S04]  /*24b0*/  LDSM.16.M88.4 R40, [R200+0x6100] ;  /* 0x00610000c828783b */ /* 0x000ea80000000200 */
[----:B-1----:R-:W-:Y:S03]  /*24c0*/  LDSM.16.M88.4 R52, [R192] ;  /* 0x00000000c034783b */ /* 0x002fe60000000200 */
[C---:B-----5:R-:W-:Y:S08]  /*24d0*/  HMMA.16816.F32 R32, R44.reuse, R12, R32 ;  /* 0x0000000c2c20723c */ /* 0x060ff00000001820 */
[C---:B------:R-:W-:Y:S01]  /*24e0*/  HMMA.16816.F32 R28, R44.reuse, R14, R28 ;  /* 0x0000000e2c1c723c */ /* 0x040fe2000000181c */
[----:B------:R-:W1:Y:S07]  /*24f0*/  LDSM.16.M88.4 R12, [R200+0x7100] ;  /* 0x00710000c80c783b */ /* 0x000e6e0000000200 */
[C---:B------:R-:W-:Y:S08]  /*2500*/  HMMA.16816.F32 R24, R44.reuse, R36, R24 ;  /* 0x000000242c18723c */ /* 0x040ff00000001818 */
[C---:B------:R-:W-:Y:S01]  /*2510*/  HMMA.16816.F32 R20, R44.reuse, R38, R20 ;  /* 0x000000262c14723c */ /* 0x040fe20000001814 */
[----:B------:R-:W3:Y:S07]  /*2520*/  LDSM.16.M88.4 R36, [R199+0xc100] ;  /* 0x00c10000c724783b */ /* 0x000eee0000000200 */
[C---:B------:R-:W-:Y:S08]  /*2530*/  HMMA.16816.F32 R16, R44.reuse, R76, R16 ;  /* 0x0000004c2c10723c */ /* 0x040ff00000001810 */
[C---:B------:R-:W-:Y:S01]  /*2540*/  HMMA.16816.F32 R64, R44.reuse, R78, R64 ;  /* 0x0000004e2c40723c */ /* 0x040fe20000001840 */
[----:B------:R-:W-:Y:S07]  /*2550*/  LDSM.16.M88.4 R76, [R205+0x9100] ;  /* 0x00910000cd4c783b */ /* 0x000fee0000000200 */
[C---:B------:R-:W-:Y:S08]  /*2560*/  HMMA.16816.F32 R60, R44.reuse, R48, R60 ;  /* 0x000000302c3c723c */ /* 0x040ff0000000183c */
[----:B------:R-:W-:Y:S01]  /*2570*/  HMMA.16816.F32 R8, R44, R50, R8 ;  /* 0x000000322c08723c */ /* 0x000fe20000001808 */
[----:B------:R-:W4:Y:S04]  /*2580*/  LDSM.16.M88.4 R48, [R192+0x800] ;  /* 0x00080000c030783b */ /* 0x000f280000000200 */
[----:B------:R-:W5:Y:S03]  /*2590*/  LDSM.16.M88.4 R44, [R192+0x1000] ;  /* 0x00100000c02c783b */ /* 0x000f660000000200 */
[C---:B--2---:R-:W-:Y:S08]  /*25a0*/  HMMA.16816.F32 R32, R56.reuse, R40, R32 ;  /* 0x000000283820723c */ /* 0x044ff00000001820 */
[C---:B------:R-:W-:Y:S01]  /*25b0*/  HMMA.16816.F32 R28, R56.reuse, R42, R28 ;  /* 0x0000002a381c723c */ /* 0x040fe2000000181c */
[----:B------:R-:W2:Y:S07]  /*25c0*/  LDSM.16.M88.4 R40, [R192+0x1800] ;  /* 0x00180000c028783b */ /* 0x000eae0000000200 */
[C---:B------:R-:W-:Y:S08]  /*25d0*/  HMMA.16816.F32 R24, R56.reuse, R72, R24 ;  /* 0x000000483818723c */ /* 0x040ff00000001818 */
[C---:B------:R-:W-:Y:S01]  /*25e0*/  HMMA.16816.F32 R20, R56.reuse, R74, R20 ;  /* 0x0000004a3814723c */ /* 0x040fe20000001814 */
[----:B------:R-:W-:Y:S07]  /*25f0*/  LDSM.16.M88.4 R72, [R206+0x10100] ;  /* 0x01010000ce48783b */ /* 0x000fee0000000200 */
[C---:B-1----:R-:W-:Y:S08]  /*2600*/  HMMA.16816.F32 R16, R56.reuse, R12, R16 ;  /* 0x0000000c3810723c */ /* 0x042ff00000001810 */
[C---:B------:R-:W-:Y:S01]  /*2610*/  HMMA.16816.F32 R64, R56.reuse, R14, R64 ;  /* 0x0000000e3840723c */ /* 0x040fe20000001840 */
[----:B------:R-:W1:Y:S07]  /*2620*/  LDSM.16.M88.4 R12, [R205+0x8100] ;  /* 0x00810000cd0c783b */ /* 0x000e6e0000000200 */
[C---:B------:R-:W-:Y:S08]  /*2630*/  HMMA.16816.F32 R60, R56.reuse, R68, R60 ;  /* 0x00000044383c723c */ /* 0x040ff0000000183c */
[----:B------:R-:W-:Y:S01]  /*2640*/  HMMA.16816.F32 R56, R56, R70, R8 ;  /* 0x000000463838723c */ /* 0x000fe20000001808 */
[----:B------:R-:W1:Y:S04]  /*2650*/  LDSM.16.M88.4 R8, [R205+0x8900] ;  /* 0x00890000cd08783b */ /* 0x000e680000000200 */
[----:B------:R-:W1:Y:S03]  /*2660*/  LDSM.16.M88.4 R68, [R205+0x9900] ;  /* 0x00990000cd44783b */ /* 0x000e660000000200 */
[C---:B---3--:R-:W-:Y:S08]  /*2670*/  HMMA.16816.F32 R32, R36.reuse, R52, R32 ;  /* 0x000000342420723c */ /* 0x048ff00000001820 */
[C---:B------:R-:W-:Y:S01]  /*2680*/  HMMA.16816.F32 R28, R36.reuse, R54, R28 ;  /* 0x00000036241c723c */ /* 0x040fe2000000181c */
[----:B------:R-:W-:Y:S07]  /*2690*/  LDSM.16.M88.4 R52, [R202+0x10100] ;  /* 0x01010000ca34783b */ /* 0x000fee0000000200 */
[C---:B----4-:R-:W-:Y:S08]  /*26a0*/  HMMA.16816.F32 R24, R36.reuse, R48, R24 ;  /* 0x000000302418723c */ /* 0x050ff00000001818 */
[C---:B------:R-:W-:Y:S01]  /*26b0*/  HMMA.16816.F32 R20, R36.reuse, R50, R20 ;  /* 0x000000322414723c */ /* 0x040fe20000001814 */
[----:B------:R-:W3:Y:S07]  /*26c0*/  LDSM.16.M88.4 R48, [R204+0x2000] ;  /* 0x00200000cc30783b */ /* 0x000eee0000000200 */
[C---:B-----5:R-:W-:Y:S08]  /*26d0*/  HMMA.16816.F32 R16, R36.reuse, R44, R16 ;  /* 0x0000002c2410723c */ /* 0x060ff00000001810 */
[C---:B------:R-:W-:Y:S01]  /*26e0*/  HMMA.16816.F32 R64, R36.reuse, R46, R64 ;  /* 0x0000002e2440723c */ /* 0x040fe20000001840 */
[----:B------:R-:W4:Y:S07]  /*26f0*/  LDSM.16.M88.4 R44, [R204+0x2800] ;  /* 0x00280000cc2c783b */ /* 0x000f2e0000000200 */
[C---:B--2---:R-:W-:Y:S08]  /*2700*/  HMMA.16816.F32 R60, R36.reuse, R40, R60 ;  /* 0x00000028243c723c */ /* 0x044ff0000000183c */
[----:B------:R-:W-:Y:S01]  /*2710*/  HMMA.16816.F32 R56, R36, R42, R56 ;  /* 0x0000002a2438723c */ /* 0x000fe20000001838 */
[----:B------:R-:W2:Y:S04]  /*2720*/  LDSM.16.M88.4 R40, [R204+0x3000] ;  /* 0x00300000cc28783b */ /* 0x000ea80000000200 */
[----:B------:R-:W5:Y:S03]  /*2730*/  LDSM.16.M88.4 R36, [R204+0x3800] ;  /* 0x00380000cc24783b */ /* 0x000f660000000200 */
[C---:B-1----:R-:W-:Y:S08]  /*2740*/  HMMA.16816.F32 R32, R72.reuse, R12, R32 ;  /* 0x0000000c4820723c */ /* 0x042ff00000001820 */
[C---:B------:R-:W-:Y:S01]  /*2750*/  HMMA.16816.F32 R28, R72.reuse, R14, R28 ;  /* 0x0000000e481c723c */ /* 0x040fe2000000181c */
[----:B------:R-:W-:Y:S07]  /*2760*/  LDSM.16.M88.4 R12, [R201+0x10100] ;  /* 0x01010000c90c783b */ /* 0x000fee0000000200 */
[C---:B------:R-:W-:Y:S08]  /*2770*/  HMMA.16816.F32 R24, R72.reuse, R8, R24 ;  /* 0x000000084818723c */ /* 0x040ff00000001818 */
[C---:B------:R-:W-:Y:S01]  /*2780*/  HMMA.16816.F32 R20, R72.reuse, R10, R20 ;  /* 0x0000000a4814723c */ /* 0x040fe20000001814 */
[----:B------:R-:W1:Y:S07]  /*2790*/  LDSM.16.M88.4 R8, [R200+0x8100] ;  /* 0x00810000c808783b */ /* 0x000e6e0000000200 */
[C---:B------:R-:W-:Y:S08]  /*27a0*/  HMMA.16816.F32 R16, R72.reuse, R76, R16 ;  /* 0x0000004c4810723c */ /* 0x040ff00000001810 */
[C---:B------:R-:W-:Y:S08]  /*27b0*/  HMMA.16816.F32 R64, R72.reuse, R78, R64 ;  /* 0x0000004e4840723c */ /* 0x040ff00000001840 */
[C---:B------:R-:W-:Y:S08]  /*27c0*/  HMMA.16816.F32 R60, R72.reuse, R68, R60 ;  /* 0x00000044483c723c */ /* 0x040ff0000000183c */
[----:B------:R-:W-:Y:S01]  /*27d0*/  HMMA.16816.F32 R56, R72, R70, R56 ;  /* 0x000000464838723c */ /* 0x000fe20000001838 */
[----:B------:R-:W-:Y:S07]  /*27e0*/  LDSM.16.M88.4 R68, [R192+0x3000] ;  /* 0x00300000c044783b */ /* 0x000fee0000000200 */
        /* <DEDUP_REMOVED lines=9> */
[C---:B-----5:R-:W-:Y:S08]  /*2880*/  HMMA.16816.F32 R60, R52.reuse, R36, R60 ;  /* 0x00000024343c723c */ /* 0x060ff0000000183c */
[----:B------:R-:W-:Y:S01]  /*2890*/  HMMA.16816.F32 R56, R52, R38, R56 ;  /* 0x000000263438723c */ /* 0x000fe20000001838 */
[----:B------:R-:W-:Y:S04]  /*28a0*/  LDSM.16.M88.4 R52, [R199+0x10100] ;  /* 0x01010000c734783b */ /* 0x000fe80000000200 */
[----:B------:R-:W5:Y:S03]  /*28b0*/  LDSM.16.M88.4 R36, [R192+0x2000] ;  /* 0x00200000c024783b */ /* 0x000f660000000200 */
        /* <DEDUP_REMOVED lines=8> */
[----:B------:R-:W-:Y:S07]  /*2940*/  LDSM.16.M88.4 R44, [R205+0xa100] ;  /* 0x00a10000cd2c783b */ /* 0x000fee0000000200 */
[----:B--2---:R-:W-:Y:S01]  /*2950*/  HMMA.16816.F32 R72, R12, R40, R60 ;  /* 0x000000280c48723c */ /* 0x004fe2000000183c */
[----:B------:R-:W2:Y:S07]  /*2960*/  LDSM.16.M88.4 R60, [R206+0x14100] ;  /* 0x01410000ce3c783b */ /* 0x000eae0000000200 */
[C---:B-----5:R-:W-:Y:S08]  /*2970*/  HMMA.16816.F32 R32, R52.reuse, R36, R32 ;  /* 0x000000243420723c */ /* 0x060ff00000001820 */
[----:B------:R-:W-:Y:S01]  /*2980*/  HMMA.16816.F32 R28, R52, R38, R28 ;  /* 0x00000026341c723c */ /* 0x000fe2000000181c */
[----:B------:R-:W4:Y:S07]  /*2990*/  LDSM.16.M88.4 R36, [R205+0xb100] ;  /* 0x00b10000cd24783b */ /* 0x000f2e0000000200 */
[----:B------:R-:W-:Y:S01]  /*29a0*/  HMMA.16816.F32 R56, R12, R42, R56 ;  /* 0x0000002a0c38723c */ /* 0x000fe20000001838 */
[----:B------:R-:W5:Y:S04]  /*29b0*/  LDSM.16.M88.4 R12, [R205+0xa900] ;  /* 0x00a90000cd0c783b */ /* 0x000f680000000200 */
[----:B------:R-:W-:Y:S03]  /*29c0*/  LDSM.16.M88.4 R40, [R202+0x14100] ;  /* 0x01410000ca28783b */ /* 0x000fe60000000200 */
[C---:B------:R-:W-:Y:S08]  /*29d0*/  HMMA.16816.F32 R16, R52.reuse, R68, R16 ;  /* 0x000000443410723c */ /* 0x040ff00000001810 */
[C---:B------:R-:W-:Y:S01]  /*29e0*/  HMMA.16816.F32 R64, R52.reuse, R70, R64 ;  /* 0x000000463440723c */ /* 0x040fe20000001840 */
[----:B------:R-:W4:Y:S07]  /*29f0*/  LDSM.16.M88.4 R68, [R205+0xb900] ;  /* 0x00b90000cd44783b */ /* 0x000f2e0000000200 */
[C---:B-1----:R-:W-:Y:S08]  /*2a00*/  HMMA.16816.F32 R24, R52.reuse, R8, R24 ;  /* 0x000000083418723c */ /* 0x042ff00000001818 */
[C---:B------:R-:W-:Y:S01]  /*2a10*/  HMMA.16816.F32 R20, R52.reuse, R10, R20 ;  /* 0x0000000a3414723c */ /* 0x040fe20000001814 */
[----:B------:R-:W1:Y:S07]  /*2a20*/  LDSM.16.M88.4 R8, [R204+0x4000] ;  /* 0x00400000cc08783b */ /* 0x000e6e0000000200 */
[C---:B---3--:R-:W-:Y:S08]  /*2a30*/  HMMA.16816.F32 R72, R52.reuse, R48, R72 ;  /* 0x000000303448723c */ /* 0x048ff00000001848 */
[----:B------:R-:W-:Y:S01]  /*2a40*/  HMMA.16816.F32 R56, R52, R50, R56 ;  /* 0x000000323438723c */ /* 0x000fe20000001838 */
[----:B------:R-:W-:Y:S07]  /*2a50*/  LDSM.16.M88.4 R52, [R204+0x5000] ;  /* 0x00500000cc34783b */ /* 0x000fee0000000200 */
[C---:B--2---:R-:W-:Y:S08]  /*2a60*/  HMMA.16816.F32 R32, R60.reuse, R44, R32 ;  /* 0x0000002c3c20723c */ /* 0x044ff00000001820 */
[C---:B------:R-:W-:Y:S01]  /*2a70*/  HMMA.16816.F32 R28, R60.reuse, R46, R28 ;  /* 0x0000002e3c1c723c */ /* 0x040fe2000000181c */
[----:B------:R-:W2:Y:S07]  /*2a80*/  LDSM.16.M88.4 R44, [R204+0x4800] ;  /* 0x00480000cc2c783b */ /* 0x000eae0000000200 */
[C---:B----4-:R-:W-:Y:S01]  /*2a90*/  HMMA.16816.F32 R48, R60.reuse, R36, R16 ;  /* 0x000000243c30723c */ /* 0x050fe20000001810 */
[----:B------:R-:W-:Y:S07]  /*2aa0*/  LDSM.16.M88.4 R16, [R201+0x14100] ;  /* 0x01410000c910783b */ /* 0x000fee0000000200 */
[C---:B------:R-:W-:Y:S01]  /*2ab0*/  HMMA.16816.F32 R64, R60.reuse, R38, R64 ;  /* 0x000000263c40723c */ /* 0x040fe20000001840 */
[----:B------:R-:W3:Y:S07]  /*2ac0*/  LDSM.16.M88.4 R36, [R204+0x5800] ;  /* 0x00580000cc24783b */ /* 0x000eee0000000200 */
[C---:B-----5:R-:W-:Y:S08]  /*2ad0*/  HMMA.16816.F32 R24, R60.reuse, R12, R24 ;  /* 0x0000000c3c18723c */ /* 0x060ff00000001818 */
[C---:B------:R-:W-:Y:S01]  /*2ae0*/  HMMA.16816.F32 R20, R60.reuse, R14, R20 ;  /* 0x0000000e3c14723c */ /* 0x040fe20000001814 */
[----:B------:R-:W4:Y:S07]  /*2af0*/  LDSM.16.M88.4 R12, [R200+0xa100] ;  /* 0x00a10000c80c783b */ /* 0x000f2e0000000200 */
[C---:B------:R-:W-:Y:S08]  /*2b00*/  HMMA.16816.F32 R72, R60.reuse, R68, R72 ;  /* 0x000000443c48723c */ /* 0x040ff00000001848 */
[----:B------:R-:W-:Y:S01]  /*2b10*/  HMMA.16816.F32 R56, R60, R70, R56 ;  /* 0x000000463c38723c */ /* 0x000fe20000001838 */
[----:B------:R-:W5:Y:S07]  /*2b20*/  LDSM.16.M88.4 R68, [R200+0xa900] ;  /* 0x00a90000c844783b */ /* 0x000f6e0000000200 */
[C---:B-1----:R-:W-:Y:S08]  /*2b30*/  HMMA.16816.F32 R32, R40.reuse, R8, R32 ;  /* 0x000000082820723c */ /* 0x042ff00000001820 */
[C---:B------:R-:W-:Y:S01]  /*2b40*/  HMMA.16816.F32 R60, R40.reuse, R10, R28 ;  /* 0x0000000a283c723c */ /* 0x040fe2000000181c */
[----:B------:R-:W-:Y:S04]  /*2b50*/  LDSM.16.M88.4 R8, [R199+0x14100] ;  /* 0x01410000c708783b */ /* 0x000fe80000000200 */
[----:B------:R-:W1:Y:S03]  /*2b60*/  LDSM.16.M88.4 R28, [R192+0x4000] ;  /* 0x00400000c01c783b */ /* 0x000e660000000200 */
[C---:B--2---:R-:W-:Y:S08]  /*2b70*/  HMMA.16816.F32 R24, R40.reuse, R44, R24 ;  /* 0x0000002c2818723c */ /* 0x044ff00000001818 */
[C---:B------:R-:W-:Y:S01]  /*2b80*/  HMMA.16816.F32 R20, R40.reuse, R46, R20 ;  /* 0x0000002e2814723c */ /* 0x040fe20000001814 */
[----:B------:R-:W2:Y:S07]  /*2b90*/  LDSM.16.M88.4 R44, [R200+0xb100] ;  /* 0x00b10000c82c783b */ /* 0x000eae0000000200 */
[C---:B---3--:R-:W-:Y:S08]  /*2ba0*/  HMMA.16816.F32 R72, R40.reuse, R36, R72 ;  /* 0x000000242848723c */ /* 0x048ff00000001848 */
[----:B------:R-:W-:Y:S01]  /*2bb0*/  HMMA.16816.F32 R56, R40, R38, R56 ;  /* 0x000000262838723c */ /* 0x000fe20000001838 */
[----:B------:R-:W3:Y:S07]  /*2bc0*/  LDSM.16.M88.4 R36, [R192+0x4800] ;  /* 0x00480000c024783b */ /* 0x000eee0000000200 */
[----:B----4-:R-:W-:Y:S08]  /*2bd0*/  HMMA.16816.F32 R32, R16, R12, R32 ;  /* 0x0000000c1020723c */ /* 0x010ff00000001820 */
[----:B------:R-:W-:Y:S08]  /*2be0*/  HMMA.16816.F32 R48, R40, R52, R48 ;  /* 0x000000342830723c */ /* 0x000ff00000001830 */
[----:B-----5:R-:W-:Y:S08]  /*2bf0*/  HMMA.16816.F32 R24, R16, R68, R24 ;  /* 0x000000441018723c */ /* 0x020ff00000001818 */
[----:B------:R-:W-:Y:S01]  /*2c00*/  HMMA.16816.F32 R64, R40, R54, R64 ;  /* 0x000000362840723c */ /* 0x000fe20000001840 */
[----:B------:R-:W4:Y:S07]  /*2c10*/  LDSM.16.M88.4 R40, [R192+0x5000] ;  /* 0x00500000c028783b */ /* 0x000f2e0000000200 */
[C---:B------:R-:W-:Y:S01]  /*2c20*/  HMMA.16816.F32 R60, R16.reuse, R14, R60 ;  /* 0x0000000e103c723c */ /* 0x040fe2000000183c */
[----:B------:R-:W5:Y:S07]  /*2c30*/  LDSM.16.M88.4 R12, [R200+0xb900] ;  /* 0x00b90000c80c783b */ /* 0x000f6e0000000200 */
[----:B------:R-:W-:Y:S08]  /*2c40*/  HMMA.16816.F32 R20, R16, R70, R20 ;  /* 0x000000461014723c */ /* 0x000ff00000001814 */
[----:B-1----:R-:W-:Y:S08]  /*2c50*/  HMMA.16816.F32 R32, R8, R28, R32 ;  /* 0x0000001c0820723c */ /* 0x002ff00000001820 */
[----:B--2---:R-:W-:Y:S08]  /*2c60*/  HMMA.16816.F32 R48, R16, R44, R48 ;  /* 0x0000002c1030723c */ /* 0x004ff00000001830 */
[C---:B---3--:R-:W-:Y:S07]  /*2c70*/  HMMA.16816.F32 R24, R8.reuse, R36, R24 ;  /* 0x000000240818723c */ /* 0x048fee0000001818 */
[----:B------:R-:W-:Y:S01]  /*2c80*/  LOP3.LUT R37, R80, 0xffffffe0, RZ, 0xc0, !PT ;  /* 0xffffffe050257812 */ /* 0x000fe200078ec0ff */
[----:B------:R-:W-:Y:S01]  /*2c90*/  HMMA.16816.F32 R60, R8, R30, R60 ;  /* 0x0000001e083c723c */ /* 0x000fe2000000183c */
[----:B------:R-:W1:Y:S01]  /*2ca0*/  LDSM.16.M88.4 R28, [R192+0x5800] ;  /* 0x00580000c01c783b */ /* 0x000e620000000200 */
[----:B------:R-:W-:Y:S01]  /*2cb0*/  FMUL.FTZ R0, R32, c[0x0][0x320] ;  /* 0x0000c80020007a20 */ /* 0x000fe20000410000 */
[----:B------:R-:W-:-:S04]  /*2cc0*/  DEPBAR.LE SB0, 0x0 ;  /* 0x000080000000791a */ /* 0x000fc80000000000 */
[----:B------:R-:W-:Y:S01]  /*2cd0*/  FMUL.FTZ R32, R34, c[0x0][0x320] ;  /* 0x0000c80022207a20 */ /* 0x000fe20000410000 */
[----:B------:R-:W-:Y:S01]  /*2ce0*/  HMMA.16816.F32 R20, R8, R38, R20 ;  /* 0x000000260814723c */ /* 0x000fe20000001814 */
[----:B------:R-:W-:Y:S01]  /*2cf0*/  SHF.R.S32.HI R34, RZ, 0x1f, R81 ;  /* 0x0000001fff227819 */ /* 0x000fe20000011451 */
[----:B------:R-:W-:Y:S01]  /*2d00*/  IMAD.IADD R36, R6, 0x1, -R83 ;  /* 0x0000000106247824 */ /* 0x000fe200078e0a53 */
[----:B------:R-:W2:Y:S01]  /*2d10*/  MUFU.TANH R0, R0 ;  /* 0x0000000000007308 */ /* 0x000ea20000002400 */
[----:B------:R-:W-:-:S03]  /*2d20*/  FMUL.FTZ R33, R33, c[0x0][0x320] ;  /* 0x0000c80021217a20 */ /* 0x000fc60000410000 */
[----:B------:R-:W-:Y:S01]  /*2d30*/  @P5 IMAD.WIDE.U32 R38, R7, UR5, R218 ;  /* 0x0000000507265c25 */ /* 0x000fe2000f8e00da */
[----:B----4-:R-:W-:Y:S01]  /*2d40*/  HMMA.16816.F32 R48, R8, R40, R48 ;  /* 0x000000280830723c */ /* 0x010fe20000001830 */
[----:B------:R-:W-:Y:S01]  /*2d50*/  LEA.HI R209, R36, R36, RZ, 0x1 ;  /* 0x0000002424d17211 */ /* 0x000fe200078f08ff */
[----:B------:R-:W-:Y:S01]  /*2d60*/  @UP0 UIMAD UR5, UR21, UR5, URZ ;  /* 0x00000005150502a4 */ /* 0x000fe2000f8e023f */
[----:B------:R-:W-:Y:S01]  /*2d70*/  FMUL.FTZ R24, R24, c[0x0][0x320] ;  /* 0x0000c80018187a20 */ /* 0x000fe20000410000 */
[----:B------:R-:W3:Y:S01]  /*2d80*/  MUFU.TANH R33, R33 ;  /* 0x0000002100217308 */ /* 0x000ee20000002400 */
[----:B------:R-:W-:Y:S01]  /*2d90*/  LOP3.LUT R209, R209, 0x1ffffffe, RZ, 0xc0, !PT ;  /* 0x1ffffffed1d17812 */ /* 0x000fe200078ec0ff */
[----:B------:R-:W-:Y:S01]  /*2da0*/  @UP0 UIMAD UR4, UR4, UR22, UR5 ;  /* 0x00000016040402a4 */ /* 0x000fe2000f8e0205 */
[----:B------:R-:W-:Y:S01]  /*2db0*/  LEA.HI R40, R34, R81, RZ, 0x3 ;  /* 0x0000005122287211 */ /* 0x000fe200078f18ff */
[----:B------:R-:W-:Y:S01]  /*2dc0*/  IMAD.IADD R34, R6, 0x1, -R37 ;  /* 0x0000000106227824 */ /* 0x000fe200078e0a25 */
[C---:B------:R-:W-:Y:S01]  /*2dd0*/  HMMA.16816.F32 R64, R16.reuse, R46, R64 ;  /* 0x0000002e1040723c */ /* 0x040fe20000001840 */
[----:B------:R-:W-:Y:S01]  /*2de0*/  FMUL.FTZ R37, R25, c[0x0][0x320] ;  /* 0x0000c80019257a20 */ /* 0x000fe20000410000 */
[----:B------:R-:W-:Y:S01]  /*2df0*/  LOP3.LUT R40, R40, 0xffffff8, RZ, 0xc0, !PT ;  /* 0x0ffffff828287812 */ /* 0x000fe200078ec0ff */
[----:B------:R-:W-:Y:S01]  /*2e00*/  IMAD.IADD R209, R36, 0x1, -R209 ;  /* 0x0000000124d17824 */ /* 0x000fe200078e0ad1 */
[----:B------:R-:W-:Y:S01]  /*2e10*/  SHF.R.S32.HI R25, RZ, 0x1f, R34 ;  /* 0x0000001fff197819 */ /* 0x000fe20000011422 */
[----:B------:R4:W1:Y:S02]  /*2e20*/  MUFU.TANH R7, R37 ;  /* 0x0000002500077308 */ /* 0x0008640000002400 */
[----:B------:R-:W-:Y:S01]  /*2e30*/  FMUL.FTZ R6, R20, c[0x0][0x320] ;  /* 0x0000c80014067a20 */ /* 0x000fe20000410000 */
[----:B-----5:R-:W-:Y:S01]  /*2e40*/  HMMA.16816.F32 R72, R16, R12, R72 ;  /* 0x0000000c1048723c */ /* 0x020fe20000001848 */
[----:B------:R-:W-:Y:S01]  /*2e50*/  LEA.HI R25, R25, R34, RZ, 0x2 ;  /* 0x0000002219197211 */ /* 0x000fe200078f10ff */
[----:B------:R-:W-:Y:S01]  /*2e60*/  IMAD.IADD R81, R81, 0x1, -R40 ;  /* 0x0000000151517824 */ /* 0x000fe200078e0a28 */
[----:B------:R-:W-:-:S02]  /*2e70*/  @P5 LEA R20, P0, R38, c[0x0][0x1c8], 0x1 ;  /* 0x0000720026145a11 */ /* 0x000fc400078008ff */
[C---:B------:R-:W-:Y:S01]  /*2e80*/  LEA.HI.SX32 R36, R25.reuse, UR7, 0x1e ;  /* 0x0000000719247c11 */ /* 0x040fe2000f8ff2ff */
[----:B------:R-:W1:Y:S01]  /*2e90*/  MUFU.TANH R32, R32 ;  /* 0x0000002000207308 */ /* 0x000e620000002400 */
[----:B------:R-:W-:Y:S01]  /*2ea0*/  LOP3.LUT R25, R25, 0x7ffffffc, RZ, 0xc0, !PT ;  /* 0x7ffffffc19197812 */ /* 0x000fe200078ec0ff */
[----:B------:R-:W-:Y:S01]  /*2eb0*/  HMMA.16816.F32 R56, R16, R14, R56 ;  /* 0x0000000e1038723c */ /* 0x000fe20000001838 */
[----:B------:R-:W-:Y:S02]  /*2ec0*/  FMUL.FTZ R12, R60, c[0x0][0x320] ;  /* 0x0000c8003c0c7a20 */ /* 0x000fe40000410000 */
[----:B------:R-:W-:Y:S02]  /*2ed0*/  IMAD R36, R81, 0x10, R36 ;  /* 0x0000001051247824 */ /* 0x000fe400078e0224 */
[----:B----4-:R-:W-:Y:S01]  /*2ee0*/  FMUL.FTZ R37, R21, c[0x0][0x320] ;  /* 0x0000c80015257a20 */ /* 0x010fe20000410000 */
[----:B------:R-:W-:Y:S01]  /*2ef0*/  @P5 IADD3 R21, R39, UR4, RZ ;  /* 0x0000000427155c10 */ /* 0x000fe2000fffe0ff */
[----:B------:R-:W-:Y:S01]  /*2f00*/  IMAD R209, R209, 0x8, R36 ;  /* 0x00000008d1d17824 */ /* 0x000fe200078e0224 */
[C---:B------:R-:W-:Y:S01]  /*2f10*/  HMMA.16816.F32 R64, R8.reuse, R42, R64 ;  /* 0x0000002a0840723c */ /* 0x040fe20000001840 */
[----:B------:R-:W-:Y:S01]  /*2f20*/  IMAD.U32 R15, RZ, RZ, UR13 ;  /* 0x0000000dff0f7e24 */ /* 0x000fe2000f8e00ff */
[----:B------:R-:W-:Y:S01]  /*2f30*/  @P5 LEA.HI.X R21, R38, c[0x0][0x1cc], R21, 0x1, P0 ;  /* 0x0000730026155a11 */ /* 0x000fe200000f0c15 */
[----:B------:R-:W-:Y:S01]  /*2f40*/  @P4 IMAD.HI.U32 R19, R209, c[0x0][0x2c8], RZ ;  /* 0x0000b200d1134a27 */ /* 0x000fe200078e00ff */
[----:B------:R-:W-:Y:S01]  /*2f50*/  PLOP3.LUT P0, PT, PT, PT, UP2, 0x80, 0x0 ;  /* 0x000000000000781c */ /* 0x000fe20003f0f028 */
[----:B------:R-:W-:Y:S01]  /*2f60*/  BAR.SYNC.DEFER_BLOCKING 0x0 ;  /* 0x0000000000007b1d */ /* 0x000fe20000010000 */
[----:B------:R-:W-:Y:S01]  /*2f70*/  @P5 LEA R16, P6, R15, R20, 0x1 ;  /* 0x000000140f105211 */ /* 0x000fe200078c08ff */
[----:B------:R-:W-:Y:S01]  /*2f80*/  IMAD.MOV.U32 R15, RZ, RZ, R209 ;  /* 0x000000ffff0f7224 */ /* 0x000fe200078e00d1 */
[C---:B-1----:R-:W-:Y:S01]  /*2f90*/  HMMA.16816.F32 R72, R8.reuse, R28, R72 ;  /* 0x0000001c0848723c */ /* 0x042fe20000001848 */
[----:B------:R-:W-:Y:S01]  /*2fa0*/  UIADD3 UR4, UR9, 0x1, -UR15 ;  /* 0x0000000109047890 */ /* 0x000fe2000fffe80f */
[----:B------:R-:W-:Y:S01]  /*2fb0*/  IMAD.IADD R216, R34, 0x1, -R25 ;  /* 0x0000000122d87824 */ /* 0x000fe200078e0a19 */
[----:B------:R-:W1:Y:S01]  /*2fc0*/  MUFU.TANH R12, R12 ;  /* 0x0000000c000c7308 */ /* 0x000e620000002400 */
[----:B------:R-:W-:Y:S01]  /*2fd0*/  FMUL.FTZ R13, R61, c[0x0][0x320] ;  /* 0x0000c8003d0d7a20 */ /* 0x000fe20000410000 */
[----:B------:R-:W-:Y:S01]  /*2fe0*/  ULDC UR15, c[0x0][0x324] ;  /* 0x0000c900000f7ab9 */ /* 0x000fe20000000800 */
[----:B------:R-:W-:Y:S01]  /*2ff0*/  IMAD.SHL.U32 R216, R216, 0x2, RZ ;  /* 0x00000002d8d87824 */ /* 0x000fe200078e00ff */
[----:B------:R-:W-:Y:S01]  /*3000*/  ULOP3.LUT UR15, URZ, UR15, URZ, 0x33, !UPT ;  /* 0x0000000f3f0f7292 */ /* 0x000fe2000f8e333f */
[----:B------:R-:W-:Y:S01]  /*3010*/  HMMA.16816.F32 R56, R8, R30, R56 ;  /* 0x0000001e0838723c */ /* 0x000fe20000001838 */
[----:B------:R-:W-:Y:S01]  /*3020*/  @P0 SHF.R.U32.HI R15, RZ, c[0x0][0x2cc], R19 ;  /* 0x0000b300ff0f0a19 */ /* 0x000fe20000011613 */
[----:B------:R-:W-:Y:S01]  /*3030*/  IMAD.U32 R19, RZ, RZ, UR4 ;  /* 0x00000004ff137e24 */ /* 0x000fe2000f8e00ff */
[----:B------:R-:W-:Y:S01]  /*3040*/  PLOP3.LUT P0, PT, PT, PT, UP1, 0x40, 0x0 ;  /* 0x000000000000781c */ /* 0x000fe20003f0e818 */
[----:B------:R-:W-:Y:S01]  /*3050*/  IMAD.U32 R17, RZ, RZ, UR13 ;  /* 0x0000000dff117e24 */ /* 0x000fe2000f8e00ff */
[----:B------:R-:W4:Y:S01]  /*3060*/  MUFU.TANH R13, R13 ;  /* 0x0000000d000d7308 */ /* 0x000f220000002400 */
[----:B------:R-:W5:Y:S01]  /*3070*/  SHFL.IDX PT, R8, R15, RZ, 0x1c1f ;  /* 0x001c1fff0f087589 */ /* 0x000f6200000e0000 */
[----:B------:R-:W-:Y:S01]  /*3080*/  IMAD.U32 R18, RZ, RZ, UR12 ;  /* 0x0000000cff127e24 */ /* 0x000fe2000f8e00ff */
[----:B------:R-:W-:Y:S01]  /*3090*/  IADD3 R19, R19, -UR16, -R216 ;  /* 0x8000001013137c10 */ /* 0x000fe2000fffe8d8 */
[----:B------:R-:W-:-:S02]  /*30a0*/  FMUL.FTZ R48, R48, c[0x0][0x320] ;  /* 0x0000c80030307a20 */ /* 0x000fc40000410000 */
[----:B------:R-:W-:Y:S01]  /*30b0*/  FMUL.FTZ R64, R64, c[0x0][0x320] ;  /* 0x0000c80040407a20 */ /* 0x000fe20000410000 */
[----:B------:R-:W-:Y:S01]  /*30c0*/  @P5 LEA.HI.X R17, R17, R21, R18, 0x1, P6 ;  /* 0x0000001511115211 */ /* 0x000fe200030f0c12 */
[----:B------:R-:W-:Y:S01]  /*30d0*/  FMUL.FTZ R65, R65, c[0x0][0x320] ;  /* 0x0000c80041417a20 */ /* 0x000fe20000410000 */
[----:B------:R-:W-:Y:S01]  /*30e0*/  @!PT LDS RZ, [RZ] ;  /* 0x00000000fffff984 */ /* 0x000fe20000000800 */
[----:B------:R-:W-:Y:S01]  /*30f0*/  @!PT LDS RZ, [RZ] ;  /* 0x00000000fffff984 */ /* 0x000fe20000000800 */
[----:B------:R1:W-:Y:S01]  /*3100*/  @P5 LDGSTS.E.BYPASS.LTC128B.128 [R207+0x6100], [R20.64], !P3 ;  /* 0x0610000014cf5fae */ /* 0x0003e2000d901d52 */
[----:B------:R-:W-:Y:S01]  /*3110*/  FMUL.FTZ R49, R49, c[0x0][0x320] ;  /* 0x0000c80031317a20 */ /* 0x000fe20000410000 */
[----:B------:R-:W1:Y:S01]  /*3120*/  MUFU.TANH R24, R24 ;  /* 0x0000001800187308 */ /* 0x000e620000002400 */
[----:B------:R-:W-:Y:S01]  /*3130*/  FMUL.FTZ R72, R72, c[0x0][0x320] ;  /* 0x0000c80048487a20 */ /* 0x000fe20000410000 */
[----:B------:R1:W-:Y:S01]  /*3140*/  @P5 LDGSTS.E.BYPASS.LTC128B.128 [R207+0x8100], [R20.64+0x80], !P2 ;  /* 0x0810008014cf5fae */ /* 0x0003e2000d101d52 */
[----:B------:R-:W-:-:S03]  /*3150*/  FMUL.FTZ R73, R73, c[0x0][0x320] ;  /* 0x0000c80049497a20 */ /* 0x000fc60000410000 */
[----:B------:R1:W-:Y:S02]  /*3160*/  @P5 LDGSTS.E.BYPASS.LTC128B.128 [R207+0xa100], [R20.64+0x100], !P1 ;  /* 0x0a10010014cf5fae */ /* 0x0003e4000c901d52 */
[----:B------:R-:W-:Y:S01]  /*3170*/  FMUL.FTZ R56, R56, c[0x0][0x320] ;  /* 0x0000c80038387a20 */ /* 0x000fe20000410000 */
[----:B------:R-:W1:Y:S01]  /*3180*/  MUFU.TANH R6, R6 ;  /* 0x0000000600067308 */ /* 0x000e620000002400 */
[----:B------:R-:W-:Y:S01]  /*3190*/  FMUL.FTZ R57, R57, c[0x0][0x320] ;  /* 0x0000c80039397a20 */ /* 0x000fe20000410000 */
[----:B------:R2:W-:Y:S04]  /*31a0*/  @P5 LDGSTS.E.BYPASS.LTC128B.128 [R207+0x7100], [R16.64], !P3 ;  /* 0x0710000010cf5fae */ /* 0x0005e8000d901d52 */
[----:B------:R2:W-:Y:S02]  /*31b0*/  @P5 LDGSTS.E.BYPASS.LTC128B.128 [R207+0x9100], [R16.64+0x80], !P2 ;  /* 0x0910008010cf5fae */ /* 0x0005e4000d101d52 */
[----:B------:R1:W1:Y:S02]  /*31c0*/  MUFU.TANH R14, R37 ;  /* 0x00000025000e7308 */ /* 0x0002640000002400 */
[----:B------:R2:W-:Y:S04]  /*31d0*/  @P5 LDGSTS.E.BYPASS.LTC128B.128 [R207+0xb100], [R16.64+0x100], !P1 ;  /* 0x0b10010010cf5fae */ /* 0x0005e8000c901d52 */
[----:B------:R-:W0:Y:S02]  /*31e0*/  LDGDEPBAR ;  /* 0x00000000000079af */ /* 0x000e240000000000 */
[----:B------:R2:W2:Y:S08]  /*31f0*/  MUFU.TANH R155, R48 ;  /* 0x00000030009b7308 */ /* 0x0004b00000002400 */
[----:B------:R3:W3:Y:S01]  /*3200*/  MUFU.TANH R161, R64 ;  /* 0x0000004000a17308 */ /* 0x0006e20000002400 */
[----:B-1----:R-:W-:-:S02]  /*3210*/  IADD3 R20, R19, c[0x0][0x328], RZ ;  /* 0x0000ca0013147a10 */ /* 0x002fc40007ffe0ff */
[----:B------:R-:W-:-:S03]  /*3220*/  IADD3 R19, R19, UR15, RZ ;  /* 0x0000000f13137c10 */ /* 0x000fc6000fffe0ff */
[--C-:B-----5:R-:W-:Y:S02]  /*3230*/  IMAD.IADD R25, R20, 0x1, R8.reuse ;  /* 0x0000000114197824 */ /* 0x120fe400078e0208 */
[----:B------:R1:W1:Y:S01]  /*3240*/  MUFU.TANH R157, R65 ;  /* 0x00000041009d7308 */ /* 0x0002620000002400 */
[----:B------:R-:W-:Y:S01]  /*3250*/  IMAD.IADD R21, R19, 0x1, R8 ;  /* 0x0000000113157824 */ /* 0x000fe200078e0208 */
[----:B--2---:R-:W-:-:S06]  /*3260*/  IADD3 R16, -R216, UR9, -R5 ;  /* 0x00000009d8107c10 */ /* 0x004fcc000fffe905 */
[----:B------:R2:W1:Y:S01]  /*3270*/  MUFU.TANH R163, R49 ;  /* 0x0000003100a37308 */ /* 0x0004620000002400 */
[----:B------:R-:W-:-:S07]  /*3280*/  IMNMX R25, R25, R16, PT ;  /* 0x0000001019197217 */ /* 0x000fce0003800200 */
[----:B------:R2:W1:Y:S08]  /*3290*/  MUFU.TANH R167, R72 ;  /* 0x0000004800a77308 */ /* 0x0004700000002400 */
[----:B------:R2:W1:Y:S08]  /*32a0*/  MUFU.TANH R165, R73 ;  /* 0x0000004900a57308 */ /* 0x0004700000002400 */
[----:B------:R2:W1:Y:S08]  /*32b0*/  MUFU.TANH R143, R56 ;  /* 0x00000038008f7308 */ /* 0x0004700000002400 */
[----:B------:R2:W1:Y:S01]  /*32c0*/  MUFU.TANH R141, R57 ;  /* 0x00000039008d7308 */ /* 0x0004620000002400 */
[----:B------:R-:W-:Y:S05]  /*32d0*/  @P0 BRA `(.L_x_231) ;  /* 0x0000016000000947 */ /* 0x000fea0003800000 */
[----:B---34-:R-:W-:Y:S01]  /*32e0*/  IMAD.U32 R9, RZ, RZ, UR16 ;  /* 0x00000010ff097e24 */ /* 0x018fe2000f8e00ff */
[----:B------:R-:W-:Y:S04]  /*32f0*/  BSSY B0, `(.L_x_232) ;  /* 0x000000f000007945 */ /* 0x000fe80003800000 */
[----:B------:R-:W-:-:S04]  /*3300*/  IADD3 R10, -R9, UR9, R8 ;  /* 0x00000009090a7c10 */ /* 0x000fc8000fffe108 */
[----:B------:R-:W-:-:S13]  /*3310*/  ISETP.GT.AND P0, PT, R10, -0x1, PT ;  /* 0xffffffff0a00780c */ /* 0x000fda0003f04270 */
[----:B------:R-:W-:Y:S05]  /*3320*/  @P0 BRA `(.L_x_233) ;  /* 0x0000007000000947 */ /* 0x000fea0003800000 */
[----:B------:R-:W-:Y:S01]  /*3330*/  IMAD.MOV.U32 R8, RZ, RZ, c[0x0][0x32c] ;  /* 0x0000cb00ff087624 */ /* 0x000fe200078e00ff */
[----:B------:R-:W-:-:S04]  /*3340*/  LOP3.LUT R10, RZ, R10, RZ, 0x33, !PT ;  /* 0x0000000aff0a7212 */ /* 0x000fc800078e33ff */
[----:B------:R-:W-:-:S13]  /*3350*/  ISETP.NE.AND P0, PT, R8, 0x1, PT ;  /* 0x000000010800780c */ /* 0x000fda0003f05270 */
[----:B------:R-:W-:-:S05]  /*3360*/  @P0 IMAD.HI.U32 R8, R10, c[0x0][0x330], RZ ;  /* 0x0000cc000a080a27 */ /* 0x000fca00078e00ff */
[----:B------:R-:W-:-:S04]  /*3370*/  @P0 SHF.R.U32.HI R10, RZ, c[0x0][0x334], R8 ;  /* 0x0000cd00ff0a0a19 */ /* 0x000fc80000011608 */
[----:B------:R-:W-:Y:S01]  /*3380*/  LOP3.LUT R10, RZ, R10, RZ, 0x33, !PT ;  /* 0x0000000aff0a7212 */ /* 0x000fe200078e33ff */
[----:B------:R-:W-:Y:S05]  /*3390*/  BRA `(.L_x_234) ;  /* 0x0000004000007947 */ /* 0x000fea0003800000 */
.L_x_233:
[----:B------:R-:W-:-:S04]  /*33a0*/  MOV R8, c[0x0][0x32c] ;  /* 0x0000cb0000087a02 */ /* 0x000fc80000000f00 */
[----:B------:R-:W-:-:S13]  /*33b0*/  ISETP.NE.AND P0, PT, R8, 0x1, PT ;  /* 0x000000010800780c */ /* 0x000fda0003f05270 */
[----:B------:R-:W-:-:S05]  /*33c0*/  @P0 IMAD.HI.U32 R8, R10, c[0x0][0x330], RZ ;  /* 0x0000cc000a080a27 */ /* 0x000fca00078e00ff */
[----:B------:R-:W-:Y:S02]  /*33d0*/  @P0 SHF.R.U32.HI R10, RZ, c[0x0][0x334], R8 ;  /* 0x0000cd00ff0a0a19 */ /* 0x000fe40000011608 */
.L_x_234:
[----:B------:R-:W-:Y:S05]  /*33e0*/  BSYNC B0 ;  /* 0x0000000000007941 */ /* 0x000fea0003800000 */
.L_x_232:
[----:B------:R-:W-:-:S04]  /*33f0*/  IMAD R9, R10, c[0x0][0x32c], -R5 ;  /* 0x0000cb000a097a24 */ /* 0x000fc800078e0a05 */
[----:B------:R-:W-:-:S05]  /*3400*/  IMAD.IADD R10, R9, 0x1, -R216 ;  /* 0x00000001090a7824 */ /* 0x000fca00078e0ad8 */
[----:B------:R-:W-:Y:S02]  /*3410*/  IADD3 R8, R10, c[0x0][0x32c], RZ ;  /* 0x0000cb000a087a10 */ /* 0x000fe40007ffe0ff */
[----:B------:R-:W-:Y:S02]  /*3420*/  IMNMX R21, R21, R10, !PT ;  /* 0x0000000a15157217 */ /* 0x000fe40007800200 */
[----:B------:R-:W-:Y:S02]  /*3430*/  IMNMX R25, R25, R8, PT ;  /* 0x0000000819197217 */ /* 0x000fe40003800200 */
.L_x_231:
[----:B---34-:R-:W-:Y:S01]  /*3440*/  ISETP.LT.AND P0, PT, RZ, UR14, PT ;  /* 0x0000000eff007c0c */ /* 0x018fe2000bf01270 */
[----:B------:R-:W-:Y:S02]  /*3450*/  FMUL.FTZ R9, R22, c[0x0][0x320] ;  /* 0x0000c80016097a20 */ /* 0x000fe40000410000 */
[----:B------:R-:W-:Y:S01]  /*3460*/  FMUL.FTZ R22, R23, c[0x0][0x320] ;  /* 0x0000c80017167a20 */ /* 0x000fe20000410000 */
[C---:B------:R-:W-:Y:S01]  /*3470*/  ISETP.GT.AND P5, PT, R21.reuse, RZ, P0 ;  /* 0x000000ff1500720c */ /* 0x040fe200007a4270 */
[----:B------:R3:W4:Y:S01]  /*3480*/  SHFL.IDX PT, R23, R15, 0x1, 0x1c1f ;  /* 0x003c1f000f177f89 */ /* 0x00072200000e0000 */
[----:B------:R-:W-:Y:S01]  /*3490*/  ISETP.GT.AND P4, PT, R21, 0x1, P0 ;  /* 0x000000011500780c */ /* 0x000fe20000784270 */
[----:B------:R-:W-:Y:S01]  /*34a0*/  FMUL.FTZ R10, R26, c[0x0][0x320] ;  /* 0x0000c8001a0a7a20 */ /* 0x000fe20000410000 */
[----:B------:R-:W-:Y:S01]  /*34b0*/  ISETP.LT.OR P5, PT, R25, 0x1, P5 ;  /* 0x000000011900780c */ /* 0x000fe20002fa1670 */
[----:B------:R-:W-:Y:S01]  /*34c0*/  FMUL.FTZ R8, R27, c[0x0][0x320] ;  /* 0x0000c8001b087a20 */ /* 0x000fe20000410000 */
[----:B------:R-:W-:Y:S01]  /*34d0*/  ISETP.LT.OR P4, PT, R25, 0x2, P4 ;  /* 0x000000021900780c */ /* 0x000fe20002781670 */
[----:B------:R-:W-:Y:S01]  /*34e0*/  FMUL.FTZ R26, R63, c[0x0][0x320] ;  /* 0x0000c8003f1a7a20 */ /* 0x000fe20000410000 */
[----:B------:R-:W-:Y:S01]  /*34f0*/  FSEL R18, R0, -INF , !P5 ;  /* 0xff80000000127808 */ /* 0x000fe20006800000 */
[----:B------:R-:W-:Y:S01]  /*3500*/  FMUL.FTZ R27, R35, c[0x0][0x320] ;  /* 0x0000c800231b7a20 */ /* 0x000fe20000410000 */
[C---:B------:R-:W-:Y:S01]  /*3510*/  ISETP.GT.AND P6, PT, R21.reuse, 0x8, P0 ;  /* 0x000000081500780c */ /* 0x040fe200007c4270 */
[----:B------:R5:W2:Y:S01]  /*3520*/  MUFU.TANH R0, R9 ;  /* 0x0000000900007308 */ /* 0x000aa20000002400 */
        /* <DEDUP_REMOVED lines=9> */
[----:B------:R-:W-:Y:S01]  /*35c0*/  FMUL.FTZ R74, R74, c[0x0][0x320] ;  /* 0x0000c8004a4a7a20 */ /* 0x000fe20000410000 */
[----:B------:R-:W-:Y:S01]  /*35d0*/  ISETP.LT.OR P4, PT, R25, 0x11, P4 ;  /* 0x000000111900780c */ /* 0x000fe20002781670 */
[----:B------:R-:W-:Y:S01]  /*35e0*/  FMUL.FTZ R75, R75, c[0x0][0x320] ;  /* 0x0000c8004b4b7a20 */ /* 0x000fe20000410000 */
[----:B------:R-:W-:Y:S01]  /*35f0*/  FSEL R17, R12, -INF , !P6 ;  /* 0xff8000000c117808 */ /* 0x000fe20007000000 */
[----:B------:R-:W-:Y:S01]  /*3600*/  FMUL.FTZ R58, R58, c[0x0][0x320] ;  /* 0x0000c8003a3a7a20 */ /* 0x000fe20000410000 */
[----:B---3--:R-:W-:Y:S01]  /*3610*/  FSEL R15, R13, -INF , !P5 ;  /* 0xff8000000d0f7808 */ /* 0x008fe20006800000 */
[----:B------:R-:W-:Y:S01]  /*3620*/  FMUL.FTZ R59, R59, c[0x0][0x320] ;  /* 0x0000c8003b3b7a20 */ /* 0x000fe20000410000 */
[----:B------:R-:W-:Y:S01]  /*3630*/  ISETP.GT.AND P6, PT, R21, 0x11, P0 ;  /* 0x000000111500780c */ /* 0x000fe200007c4270 */
[----:B------:R3:W1:Y:S01]  /*3640*/  MUFU.TANH R162, R51 ;  /* 0x0000003300a27308 */ /* 0x0006620000002400 */
[----:B------:R-:W-:Y:S01]  /*3650*/  FSEL R13, R24, -INF , !P4 ;  /* 0xff800000180d7808 */ /* 0x000fe20006000000 */
[----:B----4-:R-:W-:Y:S01]  /*3660*/  IMAD.IADD R19, R19, 0x1, R23 ;  /* 0x0000000113137824 */ /* 0x010fe200078e0217 */
[----:B------:R-:W-:-:S02]  /*3670*/  ISETP.GT.AND P4, PT, R21, 0x19, P0 ;  /* 0x000000191500780c */ /* 0x000fc40000784270 */
[C---:B------:R-:W-:Y:S02]  /*3680*/  ISETP.LT.OR P6, PT, R25.reuse, 0x12, P6 ;  /* 0x000000121900780c */ /* 0x040fe400037c1670 */
[----:B------:R-:W-:Y:S01]  /*3690*/  ISETP.LT.OR P4, PT, R25, 0x1a, P4 ;  /* 0x0000001a1900780c */ /* 0x000fe20002781670 */
[----:B------:R3:W4:Y:S01]  /*36a0*/  MUFU.TANH R172, R50 ;  /* 0x0000003200ac7308 */ /* 0x0007220000002400 */
[----:B------:R-:W-:Y:S02]  /*36b0*/  ISETP.GT.AND P5, PT, R21, 0x18, P0 ;  /* 0x000000181500780c */ /* 0x000fe400007a4270 */
[----:B------:R-:W-:Y:S02]  /*36c0*/  FSEL R11, R7, -INF , !P6 ;  /* 0xff800000070b7808 */ /* 0x000fe40007000000 */
[----:B------:R-:W-:Y:S02]  /*36d0*/  FSEL R7, R14, -INF , !P4 ;  /* 0xff8000000e077808 */ /* 0x000fe40006000000 */
[----:B------:R-:W-:Y:S01]  /*36e0*/  ISETP.GT.AND P4, PT, R21, 0x28, P0 ;  /* 0x000000281500780c */ /* 0x000fe20000784270 */
[----:B------:R-:W1:Y:S01]  /*36f0*/  MUFU.TANH R10, R10 ;  /* 0x0000000a000a7308 */ /* 0x000e620000002400 */
[----:B------:R-:W-:-:S02]  /*3700*/  ISETP.LT.OR P5, PT, R25, 0x19, P5 ;  /* 0x000000191900780c */ /* 0x000fc40002fa1670 */
[----:B------:R-:W-:Y:S02]  /*3710*/  ISETP.LT.OR P4, PT, R25, 0x29, P4 ;  /* 0x000000291900780c */ /* 0x000fe40002781670 */
[----:B-----5:R-:W-:Y:S01]  /*3720*/  FSEL R9, R6, -INF , !P5 ;  /* 0xff80000006097808 */ /* 0x020fe20006800000 */
[----:B------:R-:W-:Y:S01]  /*3730*/  FMUL.FTZ R6, R62, c[0x0][0x320] ;  /* 0x0000c8003e067a20 */ /* 0x000fe20000410000 */
[C---:B------:R-:W-:Y:S01]  /*3740*/  ISETP.GT.AND P6, PT, R21.reuse, 0x20, P0 ;  /* 0x000000201500780c */ /* 0x040fe200007c4270 */
[----:B------:R-:W1:Y:S01]  /*3750*/  MUFU.TANH R8, R8 ;  /* 0x0000000800087308 */ /* 0x000e620000002400 */
[----:B------:R-:W-:Y:S02]  /*3760*/  ISETP.GT.AND P5, PT, R21, 0x21, P0 ;  /* 0x000000211500780c */ /* 0x000fe400007a4270 */
[----:B------:R-:W-:Y:S02]  /*3770*/  FSEL R161, R161, -INF , !P4 ;  /* 0xff800000a1a17808 */ /* 0x000fe40006000000 */
[----:B------:R-:W-:-:S02]  /*3780*/  ISETP.GT.AND P4, PT, R21, 0x31, P0 ;  /* 0x000000311500780c */ /* 0x000fc40000784270 */
[C---:B------:R-:W-:Y:S01]  /*3790*/  ISETP.LT.OR P6, PT, R25.reuse, 0x21, P6 ;  /* 0x000000211900780c */ /* 0x040fe200037c1670 */
[----:B------:R3:W1:Y:S01]  /*37a0*/  MUFU.TANH R170, R66 ;  /* 0x0000004200aa7308 */ /* 0x0006620000002400 */
[C---:B------:R-:W-:Y:S02]  /*37b0*/  ISETP.LT.OR P5, PT, R25.reuse, 0x22, P5 ;  /* 0x000000221900780c */ /* 0x040fe40002fa1670 */
[----:B------:R-:W-:Y:S02]  /*37c0*/  ISETP.LT.OR P4, PT, R25, 0x32, P4 ;  /* 0x000000321900780c */ /* 0x000fe40002781670 */
[----:B------:R-:W-:Y:S02]  /*37d0*/  FSEL R155, R155, -INF , !P6 ;  /* 0xff8000009b9b7808 */ /* 0x000fe40007000000 */
[----:B-1----:R-:W-:Y:S01]  /*37e0*/  FSEL R163, R163, -INF , !P5 ;  /* 0xff800000a3a37808 */ /* 0x002fe20006800000 */
[----:B------:R3:W1:Y:S01]  /*37f0*/  MUFU.TANH R164, R67 ;  /* 0x0000004300a47308 */ /* 0x0006620000002400 */
[----:B------:R-:W-:-:S02]  /*3800*/  ISETP.GT.AND P6, PT, R21, 0x29, P0 ;  /* 0x000000291500780c */ /* 0x000fc400007c4270 */
[----:B------:R-:W-:Y:S02]  /*3810*/  ISETP.GT.AND P5, PT, R21, 0x30, P0 ;  /* 0x000000301500780c */ /* 0x000fe400007a4270 */
[----:B------:R-:W-:Y:S02]  /*3820*/  FSEL R165, R165, -INF , !P4 ;  /* 0xff800000a5a57808 */ /* 0x000fe40006000000 */
[----:B------:R-:W-:Y:S01]  /*3830*/  PLOP3.LUT P4, PT, PT, PT, UP1, 0x40, 0x0 ;  /* 0x000000000000781c */ /* 0x000fe20003f8e818 */
[----:B------:R-:W1:Y:S01]  /*3840*/  MUFU.TANH R26, R26 ;  /* 0x0000001a001a7308 */ /* 0x000e620000002400 */
[C---:B------:R-:W-:Y:S02]  /*3850*/  ISETP.LT.OR P6, PT, R25.reuse, 0x2a, P6 ;  /* 0x0000002a1900780c */ /* 0x040fe400037c1670 */
[----:B------:R-:W-:Y:S02]  /*3860*/  ISETP.LT.OR P5, PT, R25, 0x31, P5 ;  /* 0x000000311900780c */ /* 0x000fe40002fa1670 */
[----:B------:R-:W-:-:S02]  /*3870*/  FSEL R157, R157, -INF , !P6 ;  /* 0xff8000009d9d7808 */ /* 0x000fc40007000000 */
[----:B------:R-:W-:Y:S01]  /*3880*/  FSEL R167, R167, -INF , !P5 ;  /* 0xff800000a7a77808 */ /* 0x000fe20006800000 */
[----:B------:R-:W1:Y:S01]  /*3890*/  MUFU.TANH R27, R27 ;  /* 0x0000001b001b7308 */ /* 0x000e620000002400 */
[C---:B------:R-:W-:Y:S02]  /*38a0*/  ISETP.GT.AND P6, PT, R21.reuse, 0x38, P0 ;  /* 0x000000381500780c */ /* 0x040fe400007c4270 */
[----:B------:R-:W-:Y:S01]  /*38b0*/  ISETP.GT.AND P5, PT, R21, 0x39, P0 ;  /* 0x000000391500780c */ /* 0x000fe200007a4270 */
[----:B------:R-:W-:Y:S01]  /*38c0*/  IMAD.IADD R21, R20, 0x1, R23 ;  /* 0x0000000114157824 */ /* 0x000fe200078e0217 */
[C---:B------:R-:W-:Y:S02]  /*38d0*/  ISETP.LT.OR P6, PT, R25.reuse, 0x39, P6 ;  /* 0x000000391900780c */ /* 0x040fe400037c1670 */
[----:B------:R-:W-:Y:S01]  /*38e0*/  ISETP.LT.OR P5, PT, R25, 0x3a, P5 ;  /* 0x0000003a1900780c */ /* 0x000fe20002fa1670 */
[----:B------:R3:W1:Y:S01]  /*38f0*/  MUFU.TANH R166, R74 ;  /* 0x0000004a00a67308 */ /* 0x0006620000002400 */
[----:B------:R-:W-:-:S02]  /*3900*/  IMNMX R21, R21, R16, PT ;  /* 0x0000001015157217 */ /* 0x000fc40003800200 */
[----:B------:R-:W-:Y:S02]  /*3910*/  FSEL R143, R143, -INF , !P6 ;  /* 0xff8000008f8f7808 */ /* 0x000fe40007000000 */
[----:B------:R-:W-:-:S03]  /*3920*/  FSEL R141, R141, -INF , !P5 ;  /* 0xff8000008d8d7808 */ /* 0x000fc60006800000 */
[----:B------:R3:W1:Y:S08]  /*3930*/  MUFU.TANH R142, R75 ;  /* 0x0000004b008e7308 */ /* 0x0006700000002400 */
[----:B------:R-:W1:Y:S08]  /*3940*/  MUFU.TANH R22, R22 ;  /* 0x0000001600167308 */ /* 0x000e700000002400 */
[----:B------:R3:W1:Y:S08]  /*3950*/  MUFU.TANH R140, R58 ;  /* 0x0000003a008c7308 */ /* 0x0006700000002400 */
[----:B------:R3:W1:Y:S08]  /*3960*/  MUFU.TANH R160, R59 ;  /* 0x0000003b00a07308 */ /* 0x0006700000002400 */
[----:B------:R-:W1:Y:S01]  /*3970*/  MUFU.TANH R6, R6 ;  /* 0x0000000600067308 */ /* 0x000e620000002400 */
[----:B------:R-:W-:Y:S05]  /*3980*/  @P4 BRA `(.L_x_235) ;  /* 0x0000016000004947 */ /* 0x000fea0003800000 */
[----:B--2-4-:R-:W-:Y:S01]  /*3990*/  IMAD.U32 R12, RZ, RZ, UR16 ;  /* 0x00000010ff0c7e24 */ /* 0x014fe2000f8e00ff */
        /* <DEDUP_REMOVED lines=11> */
.L_x_237:
[----:B------:R-:W-:-:S04]  /*3a50*/  MOV R12, c[0x0][0x32c] ;  /* 0x0000cb00000c7a02 */ /* 0x000fc80000000f00 */
[----:B------:R-:W-:-:S13]  /*3a60*/  ISETP.NE.AND P4, PT, R12, 0x1, PT ;  /* 0x000000010c00780c */ /* 0x000fda0003f85270 */
[----:B------:R-:W-:-:S05]  /*3a70*/  @P4 IMAD.HI.U32 R12, R14, c[0x0][0x330], RZ ;  /* 0x0000cc000e0c4a27 */ /* 0x000fca00078e00ff */
[----:B------:R-:W-:Y:S02]  /*3a80*/  @P4 SHF.R.U32.HI R14, RZ, c[0x0][0x334], R12 ;  /* 0x0000cd00ff0e4a19 */ /* 0x000fe4000001160c */
.L_x_238:
[----:B------:R-:W-:Y:S05]  /*3a90*/  BSYNC B0 ;  /* 0x0000000000007941 */ /* 0x000fea0003800000 */
.L_x_236:
[----:B------:R-:W-:-:S04]  /*3aa0*/  IMAD R5, R14, c[0x0][0x32c], -R5 ;  /* 0x0000cb000e057a24 */ /* 0x000fc800078e0a05 */
[----:B------:R-:W-:-:S05]  /*3ab0*/  IMAD.IADD R14, R5, 0x1, -R216 ;  /* 0x00000001050e7824 */ /* 0x000fca00078e0ad8 */
[----:B------:R-:W-:Y:S02]  /*3ac0*/  IADD3 R12, R14, c[0x0][0x32c], RZ ;  /* 0x0000cb000e0c7a10 */ /* 0x000fe40007ffe0ff */
[----:B------:R-:W-:Y:S02]  /*3ad0*/  IMNMX R19, R19, R14, !PT ;  /* 0x0000000e13137217 */ /* 0x000fe40007800200 */
[----:B------:R-:W-:Y:S02]  /*3ae0*/  IMNMX R21, R21, R12, PT ;  /* 0x0000000c15157217 */ /* 0x000fe40003800200 */
.L_x_235:
[C---:B--2-4-:R-:W-:Y:S01]  /*3af0*/  ISETP.GT.AND P4, PT, R19.reuse, 0x8, P0 ;  /* 0x000000081300780c */ /* 0x054fe20000784270 */
[----:B------:R-:W-:Y:S01]  /*3b00*/  IMAD.SHL.U32 R203, R4, 0x2, RZ ;  /* 0x0000000204cb7824 */ /* 0x000fe200078e00ff */
[----:B------:R-:W-:Y:S01]  /*3b10*/  ISETP.GT.AND P5, PT, R19, 0x9, P0 ;  /* 0x000000091300780c */ /* 0x000fe200007a4270 */
[----:B------:R-:W-:Y:S01]  /*3b20*/  @UP2 USHF.L.U32 UR17, UR17, 0x7, URZ ;  /* 0x0000000711112899 */ /* 0x000fe2000800063f */
[----:B------:R-:W-:Y:S01]  /*3b30*/  ISETP.LT.OR P4, PT, R21, 0x9, P4 ;  /* 0x000000091500780c */ /* 0x000fe20002781670 */
[--C-:B------:R-:W-:Y:S01]  /*3b40*/  IMAD R197, R3, 0x2, R203.reuse ;  /* 0x0000000203c57824 */ /* 0x100fe200078e02cb */
[----:B------:R-:W-:Y:S01]  /*3b50*/  ISETP.LT.OR P5, PT, R21, 0xa, P5 ;  /* 0x0000000a1500780c */ /* 0x000fe20002fa1670 */
[----:B------:R-:W-:Y:S01]  /*3b60*/  LDSM.16.MT88.4 R40, [R203+0x2100] ;  /* 0x00210000cb28783b */ /* 0x000fe20000004200 */
[----:B-1----:R-:W-:Y:S01]  /*3b70*/  FSEL R16, R6, -INF , !P4 ;  /* 0xff80000006107808 */ /* 0x002fe20006000000 */
[----:B------:R-:W-:Y:S01]  /*3b80*/  IMAD R198, R2, 0x2, R203 ;  /* 0x0000000202c67824 */ /* 0x000fe200078e02cb */
[----:B------:R-:W-:Y:S01]  /*3b90*/  FMNMX.FTZ R12, R18, R33, !PT ;  /* 0x00000021120c7209 */ /* 0x000fe20007810000 */
[----:B---3--:R-:W-:Y:S01]  /*3ba0*/  LDSM.16.MT88.4 R56, [R197+0x2100] ;  /* 0x00210000c538783b */ /* 0x008fe20000004200 */
[----:B------:R-:W-:Y:S01]  /*3bb0*/  FSEL R6, R26, -INF , !P5 ;  /* 0xff8000001a067808 */ /* 0x000fe20006800000 */
[----:B------:R-:W-:Y:S01]  /*3bc0*/  IMAD R196, R3, 0x2, R198 ;  /* 0x0000000203c47824 */ /* 0x000fe200078e02c6 */
[C---:B------:R-:W-:Y:S01]  /*3bd0*/  ISETP.GT.AND P6, PT, R19.reuse, 0x1, P0 ;  /* 0x000000011300780c */ /* 0x040fe200007c4270 */
[----:B------:R-:W-:Y:S01]  /*3be0*/  LDSM.16.MT88.4 R124, [R203+0x100] ;  /* 0x00010000cb7c783b */ /* 0x000fe20000004200 */
[----:B------:R-:W-:Y:S01]  /*3bf0*/  ISETP.GT.AND P5, PT, R19, RZ, P0 ;  /* 0x000000ff1300720c */ /* 0x000fe200007a4270 */
[----:B------:R-:W-:Y:S01]  /*3c00*/  ULDC.64 UR4, c[0x0][0x2c8] ;  /* 0x0000b20000047ab9 */ /* 0x000fe20000000a00 */
[----:B------:R-:W-:Y:S01]  /*3c10*/  FMNMX.FTZ R12, R17, R12, !PT ;  /* 0x0000000c110c7209 */ /* 0x000fe20007810000 */
[----:B------:R-:W-:Y:S01]  /*3c20*/  LDSM.16.MT88.4 R116, [R198+0x100] ;  /* 0x00010000c674783b */ /* 0x000fe20000004200 */
[C---:B------:R-:W-:Y:S01]  /*3c30*/  ISETP.LT.OR P6, PT, R21.reuse, 0x2, P6 ;  /* 0x000000021500780c */ /* 0x040fe200037c1670 */
[----:B------:R-:W-:Y:S01]  /*3c40*/  UIMAD.WIDE.U32 UR20, UR17, UR4, URZ ;  /* 0x00000004111472a5 */ /* 0x000fe2000f8e003f */
[----:B------:R-:W-:Y:S01]  /*3c50*/  ISETP.LT.OR P5, PT, R21, 0x1, P5 ;  /* 0x000000011500780c */ /* 0x000fe20002fa1670 */
[----:B------:R-:W-:Y:S01]  /*3c60*/  LDSM.16.MT88.4 R108, [R197+0x100] ;  /* 0x00010000c56c783b */ /* 0x000fe20000004200 */
[----:B------:R-:W-:Y:S01]  /*3c70*/  FMNMX.FTZ R12, R15, R12, !PT ;  /* 0x0000000c0f0c7209 */ /* 0x000fe20007810000 */
[----:B------:R-:W-:Y:S01]  /*3c80*/  UIADD3 UR14, UR14, -0x2, URZ ;  /* 0xfffffffe0e0e7890 */ /* 0x000fe2000fffe03f */
[----:B------:R-:W-:Y:S01]  /*3c90*/  FSEL R20, R27, -INF , !P6 ;  /* 0xff8000001b147808 */ /* 0x000fe20007000000 */
[----:B------:R-:W-:Y:S01]  /*3ca0*/  LDSM.16.MT88.4 R100, [R196+0x100] ;  /* 0x00010000c464783b */ /* 0x000fe20000004200 */
[----:B------:R-:W-:Y:S01]  /*3cb0*/  FSEL R32, R32, -INF , !P5 ;  /* 0xff80000020207808 */ /* 0x000fe20006800000 */
[----:B------:R-:W-:Y:S01]  /*3cc0*/  @UP2 UMOV UR17, UR21 ;  /* 0x0000001500112c82 */ /* 0x000fe20008000000 */
[----:B------:R-:W-:Y:S01]  /*3cd0*/  ISETP.GT.AND P6, PT, R19, 0x10, P0 ;  /* 0x000000101300780c */ /* 0x000fe200007c4270 */
[----:B------:R-:W-:Y:S01]  /*3ce0*/  LDSM.16.MT88.4 R48, [R198+0x2100] ;  /* 0x00210000c630783b */ /* 0x000fe20000004200 */
[----:B------:R-:W-:Y:S01]  /*3cf0*/  FMNMX.FTZ R12, R13, R12, !PT ;  /* 0x0000000c0d0c7209 */ /* 0x000fe20007810000 */
[----:B------:R-:W-:Y:S01]  /*3d00*/  @UP2 USHF.R.U32.HI UR7, URZ, UR5, UR17 ;  /* 0x000000053f072299 */ /* 0x000fe20008011611 */
[----:B------:R-:W-:Y:S01]  /*3d10*/  FMNMX.FTZ R5, R32, R20, !PT ;  /* 0x0000001420057209 */ /* 0x000fe20007810000 */
[----:B------:R-:W-:Y:S01]  /*3d20*/  LDSM.16.MT88.4 R64, [R196+0x2100] ;  /* 0x00210000c440783b */ /* 0x000fe20000004200 */
[----:B------:R-:W-:Y:S01]  /*3d30*/  ISETP.GT.AND P4, PT, R19, 0x11, P0 ;  /* 0x000000111300780c */ /* 0x000fe20000784270 */
[----:B------:R-:W-:Y:S01]  /*3d40*/  UIADD3 UR4, UR6, UR7, URZ ;  /* 0x0000000706047290 */ /* 0x000fe2000fffe03f */
[----:B------:R-:W-:Y:S01]  /*3d50*/  ISETP.LT.OR P6, PT, R21, 0x11, P6 ;  /* 0x000000111500780c */ /* 0x000fe200037c1670 */
[----:B------:R-:W-:Y:S01]  /*3d60*/  LDSM.16.MT88.4 R72, [R203+0x4100] ;  /* 0x00410000cb48783b */ /* 0x000fe20000004200 */
[----:B------:R-:W-:Y:S01]  /*3d70*/  FMNMX.FTZ R12, R11, R12, !PT ;  /* 0x0000000c0b0c7209 */ /* 0x000fe20007810000 */
[----:B------:R-:W-:Y:S01]  /*3d80*/  ULDC UR7, c[0x0][0x328] ;  /* 0x0000ca0000077ab9 */ /* 0x000fe20000000800 */
[----:B------:R-:W-:Y:S01]  /*3d90*/  FMNMX.FTZ R5, R16, R5, !PT ;  /* 0x0000000510057209 */ /* 0x000fe20007810000 */
[----:B------:R-:W-:Y:S01]  /*3da0*/  LDSM.16.MT88.4 R80, [R198+0x4100] ;  /* 0x00410000c650783b */ /* 0x000fe20000004200 */
[----:B------:R-:W-:Y:S01]  /*3db0*/  ISETP.LT.OR P4, PT, R21, 0x12, P4 ;  /* 0x000000121500780c */ /* 0x000fe20002781670 */
[----:B------:R-:W-:Y:S01]  /*3dc0*/  UIADD3 UR7, UR4, UR7, URZ ;  /* 0x0000000704077290 */ /* 0x000fe2000fffe03f */
[----:B------:R-:W-:Y:S01]  /*3dd0*/  FSEL R14, R10, -INF , !P6 ;  /* 0xff8000000a0e7808 */ /* 0x000fe20007000000 */
[----:B------:R-:W-:Y:S01]  /*3de0*/  LDSM.16.MT88.4 R88, [R197+0x4100] ;  /* 0x00410000c558783b */ /* 0x000fe20000004200 */
[----:B------:R-:W-:-:S02]  /*3df0*/  FMNMX.FTZ R10, R9, R12, !PT ;  /* 0x0000000c090a7209 */ /* 0x000fc40007810000 */
[----:B------:R-:W-:Y:S01]  /*3e00*/  ISETP.GT.AND P6, PT, R19, 0x18, P0 ;  /* 0x000000181300780c */ /* 0x000fe200007c4270 */
[----:B------:R-:W-:Y:S01]  /*3e10*/  LDSM.16.MT88.4 R136, [R198+0x900] ;  /* 0x00090000c688783b */ /* 0x000fe20000004200 */
[----:B------:R-:W-:Y:S02]  /*3e20*/  FMNMX.FTZ R5, R6, R5, !PT ;  /* 0x0000000506057209 */ /* 0x000fe40007810000 */
[----:B------:R-:W-:Y:S01]  /*3e30*/  FSEL R12, R8, -INF , !P4 ;  /* 0xff800000080c7808 */ /* 0x000fe20006000000 */
[----:B------:R-:W-:Y:S01]  /*3e40*/  LDSM.16.MT88.4 R28, [R196+0x900] ;  /* 0x00090000c41c783b */ /* 0x000fe20000004200 */
[----:B------:R-:W-:Y:S02]  /*3e50*/  FMNMX.FTZ R8, R7, R10, !PT ;  /* 0x0000000a07087209 */ /* 0x000fe40007810000 */
[----:B------:R-:W-:Y:S01]  /*3e60*/  ISETP.GT.AND P5, PT, R19, 0x19, P0 ;  /* 0x000000191300780c */ /* 0x000fe200007a4270 */
[----:B------:R-:W-:Y:S01]  /*3e70*/  LDSM.16.MT88.4 R24, [R198+0x2900] ;  /* 0x00290000c618783b */ /* 0x000fe20000004200 */
        /* <DEDUP_REMOVED lines=27> */
[----:B------:R-:W-:Y:S02]  /*4030*/  ISETP.LT.OR P6, PT, R21, 0x31, P6 ;  /* 0x000000311500780c */ /* 0x000fe400037c1670 */
[----:B------:R-:W-:Y:S02]  /*4040*/  FSEL R164, R164, -INF , !P4 ;  /* 0xff800000a4a47808 */ /* 0x000fe40006000000 */
        /* <DEDUP_REMOVED lines=12> */
[----:B------:R-:W-:Y:S02]  /*4110*/  ISETP.LT.OR P0, PT, R21, 0x3a, P0 ;  /* 0x0000003a1500780c */ /* 0x000fe40000701670 */
[----:B------:R-:W-:-:S02]  /*4120*/  FSEL R140, R140, -INF , !P4 ;  /* 0xff8000008c8c7808 */ /* 0x000fc40006000000 */
[----:B------:R-:W-:Y:S02]  /*4130*/  FMNMX.FTZ R23, R142, R23, !PT ;  /* 0x000000178e177209 */ /* 0x000fe40007810000 */
[----:B------:R-:W-:Y:S02]  /*4140*/  FMNMX.FTZ R0, R141, R0, !PT ;  /* 0x000000008d007209 */ /* 0x000fe40007810000 */
        /* <DEDUP_REMOVED lines=9> */
[----:B-1----:R-:W-:-:S04]  /*41e0*/  FMNMX.FTZ R0, R21, R0, !PT ;  /* 0x0000000015007209 */ /* 0x002fc80007810000 */
        /* <DEDUP_REMOVED lines=24> */
[--C-:B------:R-:W-:Y:S01]  /*4370*/  FFMA.FTZ R3, R10, c[0x0][0x2d0], -R159.reuse ;  /* 0x0000b4000a037a23 */ /* 0x100fe2000001089f */
[----:B------:R-:W-:Y:S01]  /*4380*/  MUFU.EX2 R152, R152 ;  /* 0x0000009800987308 */ /* 0x000fe20000000800 */
[----:B------:R-:W-:Y:S01]  /*4390*/  FFMA.FTZ R2, R8, c[0x0][0x2d0], -R159 ;  /* 0x0000b40008027a23 */ /* 0x000fe2000001089f */
[----:B------:R-:W-:Y:S01]  /*43a0*/  LDSM.16.MT88.4 R20, [R203+0x900] ;  /* 0x00090000cb14783b */ /* 0x000fe20000004200 */
[----:B------:R-:W-:-:S02]  /*43b0*/  FFMA.FTZ R151, R13, c[0x0][0x2d0], -R168 ;  /* 0x0000b4000d977a23 */ /* 0x000fc400000108a8 */
[--C-:B------:R-:W-:Y:S01]  /*43c0*/  FFMA.FTZ R144, R14, c[0x0][0x2d0], -R159.reuse ;  /* 0x0000b4000e907a23 */ /* 0x100fe2000001089f */
[----:B------:R-:W3:Y:S01]  /*43d0*/  LDSM.16.MT88.4 R8, [R203+0x2900] ;  /* 0x00290000cb08783b */ /* 0x000ee20000004200 */
[----:B------:R-:W-:Y:S01]  /*43e0*/  FFMA.FTZ R133, R12, c[0x0][0x2d0], -R159 ;  /* 0x0000b4000c857a23 */ /* 0x000fe2000001089f */
[----:B------:R-:W4:Y:S01]  /*43f0*/  MUFU.EX2 R147, R147 ;  /* 0x0000009300937308 */ /* 0x000f220000000800 */
[----:B-1----:R-:W-:Y:S01]  /*4400*/  F2FP.PACK_AB R96, R153, R154 ;  /* 0x0000009a9960723e */ /* 0x002fe200000000ff */
[----:B------:R-:W1:Y:S01]  /*4410*/  LDSM.16.MT88.4 R12, [R196+0x2900] ;  /* 0x00290000c40c783b */ /* 0x000e620000004200 */
[--C-:B------:R-:W-:Y:S02]  /*4420*/  FFMA.FTZ R158, R163, c[0x0][0x2d0], -R168.reuse ;  /* 0x0000b400a39e7a23 */ /* 0x100fe400000108a8 */
[--C-:B------:R-:W-:Y:S02]  /*4430*/  FFMA.FTZ R156, R161, c[0x0][0x2d0], -R168.reuse ;  /* 0x0000b400a19c7a23 */ /* 0x100fe400000108a8 */
[--C-:B------:R-:W-:Y:S01]  /*4440*/  FFMA.FTZ R155, R155, c[0x0][0x2d0], -R168.reuse ;  /* 0x0000b4009b9b7a23 */ /* 0x100fe200000108a8 */
[----:B------:R-:W-:Y:S01]  /*4450*/  MUFU.EX2 R148, R148 ;  /* 0x0000009400947308 */ /* 0x000fe20000000800 */
[----:B------:R-:W-:-:S02]  /*4460*/  FFMA.FTZ R157, R157, c[0x0][0x2d0], -R168 ;  /* 0x0000b4009d9d7a23 */ /* 0x000fc400000108a8 */
[--C-:B------:R-:W-:Y:S02]  /*4470*/  FFMA.FTZ R161, R172, c[0x0][0x2d0], -R159.reuse ;  /* 0x0000b400aca17a23 */ /* 0x100fe4000001089f */
[--C-:B------:R-:W-:Y:S02]  /*4480*/  FFMA.FTZ R162, R162, c[0x0][0x2d0], -R159.reuse ;  /* 0x0000b400a2a27a23 */ /* 0x100fe4000001089f */
[--C-:B------:R-:W-:Y:S01]  /*4490*/  FFMA.FTZ R163, R170, c[0x0][0x2d0], -R159.reuse ;  /* 0x0000b400aaa37a23 */ /* 0x100fe2000001089f */
[----:B------:R-:W5:Y:S01]  /*44a0*/  MUFU.EX2 R149, R149 ;  /* 0x0000009500957308 */ /* 0x000f620000000800 */
[----:B----4-:R-:W-:Y:S01]  /*44b0*/  F2FP.PACK_AB R98, R147, R152 ;  /* 0x000000989362723e */ /* 0x010fe200000000ff */
[----:B------:R-:W-:Y:S02]  /*44c0*/  FFMA.FTZ R164, R164, c[0x0][0x2d0], -R159 ;  /* 0x0000b400a4a47a23 */ /* 0x000fe4000001089f */
[--C-:B------:R-:W-:Y:S02]  /*44d0*/  FFMA.FTZ R170, R165, c[0x0][0x2d0], -R168.reuse ;  /* 0x0000b400a5aa7a23 */ /* 0x100fe400000108a8 */
[----:B------:R-:W-:-:S02]  /*44e0*/  FFMA.FTZ R167, R167, c[0x0][0x2d0], -R168 ;  /* 0x0000b400a7a77a23 */ /* 0x000fc400000108a8 */
[----:B------:R-:W-:Y:S01]  /*44f0*/  MUFU.EX2 R150, R150 ;  /* 0x0000009600967308 */ /* 0x000fe20000000800 */
[--C-:B------:R-:W-:Y:S02]  /*4500*/  FFMA.FTZ R165, R143, c[0x0][0x2d0], -R168.reuse ;  /* 0x0000b4008fa57a23 */ /* 0x100fe400000108a8 */
[----:B------:R-:W-:Y:S02]  /*4510*/  FFMA.FTZ R220, R141, c[0x0][0x2d0], -R168 ;  /* 0x0000b4008ddc7a23 */ /* 0x000fe400000108a8 */
[--C-:B------:R-:W-:Y:S02]  /*4520*/  FFMA.FTZ R166, R166, c[0x0][0x2d0], -R159.reuse ;  /* 0x0000b400a6a67a23 */ /* 0x100fe4000001089f */
[--C-:B------:R-:W-:Y:S01]  /*4530*/  FFMA.FTZ R169, R142, c[0x0][0x2d0], -R159.reuse ;  /* 0x0000b4008ea97a23 */ /* 0x100fe2000001089f */
[----:B------:R-:W4:Y:S01]  /*4540*/  MUFU.EX2 R135, R135 ;  /* 0x0000008700877308 */ /* 0x000f220000000800 */
[----:B-----5:R-:W-:Y:S01]  /*4550*/  F2FP.PACK_AB R97, R149, R148 ;  /* 0x000000949561723e */ /* 0x020fe200000000ff */
[----:B------:R-:W-:-:S02]  /*4560*/  FFMA.FTZ R168, R140, c[0x0][0x2d0], -R159 ;  /* 0x0000b4008ca87a23 */ /* 0x000fc4000001089f */
[----:B------:R-:W-:Y:S01]  /*4570*/  FFMA.FTZ R217, R160, c[0x0][0x2d0], -R159 ;  /* 0x0000b400a0d97a23 */ /* 0x000fe2000001089f */
[----:B------:R-:W-:Y:S01]  /*4580*/  LDSM.16.MT88.4 R140, [R198+0x1900] ;  /* 0x00190000c68c783b */ /* 0x000fe20000004200 */
[----:B------:R-:W-:Y:S02]  /*4590*/  FADD.FTZ R153, R154, R153 ;  /* 0x000000999a997221 */ /* 0x000fe40000010000 */
[----:B------:R-:W-:Y:S01]  /*45a0*/  MUFU.EX2 R151, R151 ;  /* 0x0000009700977308 */ /* 0x000fe20000000800 */
[----:B------:R-:W-:Y:S02]  /*45b0*/  FADD.FTZ R149, R148, R149 ;  /* 0x0000009594957221 */ /* 0x000fe40000010000 */
[----:B------:R-:W-:-:S04]  /*45c0*/  FADD.FTZ R152, R152, R153 ;  /* 0x0000009998987221 */ /* 0x000fc80000010000 */
[----:B------:R-:W-:Y:S01]  /*45d0*/  FADD.FTZ R152, R147, R152 ;  /* 0x0000009893987221 */ /* 0x000fe20000010000 */
[----:B----4-:R-:W-:Y:S01]  /*45e0*/  F2FP.PACK_AB R99, R135, R150 ;  /* 0x000000968763723e */ /* 0x010fe200000000ff */
[----:B------:R-:W4:Y:S01]  /*45f0*/  MUFU.EX2 R146, R146 ;  /* 0x0000009200927308 */ /* 0x000f220000000800 */
[----:B------:R-:W-:-:S04]  /*4600*/  FADD.FTZ R150, R150, R149 ;  /* 0x0000009596967221 */ /* 0x000fc80000010000 */
        /* <DEDUP_REMOVED lines=184> */
[----:B------:R-:W-:-:S02]  /*5190*/  UIADD3 UR17, UR4, -0x1, URZ ;  /* 0xffffffff04117890 */ /* 0x000fc4000fffe03f */
[----:B------:R-:W-:-:S10]  /*51a0*/  ULDC UR6, c[0x0][0x32c] ;  /* 0x0000cb0000067ab9 */ /* 0x000fd40000000800 */
[----:B------:R-:W-:Y:S05]  /*51b0*/  @P0 BRA `(.L_x_240) ;  /* 0x0000007000000947 */ /* 0x000fea0003800000 */
[----:B------:R-:W-:Y:S02]  /*51c0*/  UISETP.NE.AND UP0, UPT, UR6, 0x1, UPT ;  /* 0x000000010600788c */ /* 0x000fe4000bf05270 */
[----:B------:R-:W-:-:S03]  /*51d0*/  UIADD3 UR17, -UR4, URZ, URZ ;  /* 0x0000003f04117290 */ /* 0x000fc6000fffe13f */
[----:B------:R-:W-:Y:S02]  /*51e0*/  ULDC.64 UR4, c[0x0][0x330] ;  /* 0x0000cc0000047ab9 */ /* 0x000fe40000000a00 */
[----:B------:R-:W-:-:S04]  /*51f0*/  UIMAD.WIDE.U32 UR20, UR17, UR4, URZ ;  /* 0x00000004111472a5 */ /* 0x000fc8000f8e003f */
[----:B------:R-:W-:-:S04]  /*5200*/  @UP0 USHF.R.U32.HI UR17, URZ, UR5, UR21 ;  /* 0x000000053f110299 */ /* 0x000fc80008011615 */
[----:B------:R-:W-:Y:S01]  /*5210*/  ULOP3.LUT UR17, URZ, UR17, URZ, 0x33, !UPT ;  /* 0x000000113f117292 */ /* 0x000fe2000f8e333f */
[----:B------:R-:W-:Y:S05]  /*5220*/  BRA `(.L_x_241) ;  /* 0x0000004000007947 */ /* 0x000fea0003800000 */
.L_x_240:
[----:B------:R-:W-:Y:S02]  /*5230*/  UISETP.NE.AND UP0, UPT, UR6, 0x1, UPT ;  /* 0x000000010600788c */ /* 0x000fe4000bf05270 */
[----:B------:R-:W-:Y:S02]  /*5240*/  ULDC.64 UR4, c[0x0][0x330] ;  /* 0x0000cc0000047ab9 */ /* 0x000fe40000000a00 */
[----:B------:R-:W-:-:S07]  /*5250*/  UIMAD.WIDE.U32 UR20, UR17, UR4, URZ ;  /* 0x00000004111472a5 */ /* 0x000fce000f8e003f */
[----:B------:R-:W-:Y:S02]  /*5260*/  @UP0 USHF.R.U32.HI UR17, URZ, UR5, UR21 ;  /* 0x000000053f110299 */ /* 0x000fe40008011615 */
.L_x_241:
[----:B------:R-:W-:Y:S02]  /*5270*/  ULDC UR4, c[0x0][0x32c] ;  /* 0x0000cb0000047ab9 */ /* 0x000fe40000000800 */
[----:B------:R-:W-:-:S04]  /*5280*/  UIMAD UR4, UR17, UR6, UR4 ;  /* 0x00000006110472a4 */ /* 0x000fc8000f8e0204 */
[----:B------:R-:W-:-:S04]  /*5290*/  UISETP.LT.AND UP0, UPT, UR7, UR4, UPT ;  /* 0x000000040700728c */ /* 0x000fc8000bf01270 */
[----:B------:R-:W-:-:S04]  /*52a0*/  USEL UR7, UR7, UR4, UP0 ;  /* 0x0000000407077287 */ /* 0x000fc80008000000 */
.L_x_239:
        /* <DEDUP_REMOVED lines=24> */
.L_x_251:
        /* <DEDUP_REMOVED lines=18> */
[C---:B------:R-:W-:Y:S01]  /*5550*/  @!P0 LEA R236, P6, R227.reuse, c[0x0][0x1f8], 0x1 ;  /* 0x00007e00e3ec8a11 */ /* 0x040fe200078c08ff */
[----:B------:R-:W2:Y:S01]  /*5560*/  LDSM.16.M88.4 R140, [R205+0x6900] ;  /* 0x00690000cd8c783b */ /* 0x000ea20000000200 */
[----:B------:R-:W-:Y:S02]  /*5570*/  @!P0 IADD3.X R226, R224, UR20, RZ, P5, !PT ;  /* 0x00000014e0e28c10 */ /* 0x000fe4000affe4ff */
[----:B------:R-:W-:Y:S02]  /*5580*/  @!P0 LEA.HI.X R237, R227, c[0x0][0x1fc], R0, 0x1, P6 ;  /* 0x00007f00e3ed8a11 */ /* 0x000fe400030f0c00 */
[C---:B------:R-:W-:Y:S02]  /*5590*/  @!P0 LEA R234, P5, R229.reuse, c[0x0][0x1f8], 0x1 ;  /* 0x00007e00e5ea8a11 */ /* 0x040fe400078a08ff */
        /* <DEDUP_REMOVED lines=11> */
[----:B------:R-:W-:Y:S02]  /*5650*/  @!P0 LEA R230, P6, R227, c[0x0][0x1f8], 0x1 ;  /* 0x00007e00e3e68a11 */ /* 0x000fe400078c08ff */
        /* <DEDUP_REMOVED lines=30> */
[----:B------:R-:W-:Y:S02]  /*5840*/  @UP3 USHF.L.U64.HI UR20, UR22, 0x6, UR20 ;  /* 0x0000000616143899 */ /* 0x000fe40008010214 */
[----:B------:R-:W-:Y:S04]  /*5850*/  @UP3 UIADD3 UR22, UP0, UR13, UR21, URZ ;  /* 0x000000150d163290 */ /* 0x000fe8000ff1e03f */
        /* <DEDUP_REMOVED lines=14> */
[----:B------:R-:W-:Y:S02]  /*5940*/  @P0 LEA R250, P4, R249, c[0x0][0x1c8], 0x1 ;  /* 0x00007200f9fa0a11 */ /* 0x000fe400078808ff */
[----:B------:R-:W-:Y:S02]  /*5950*/  @P0 IADD3.X R248, R219, UR20, RZ, P5, !PT ;  /* 0x00000014dbf80c10 */ /* 0x000fe4000affe4ff */
[C---:B------:R-:W-:Y:S01]  /*5960*/  HMMA.16816.F32 R16, R152.reuse, R162, R16 ;  /* 0x000000a29810723c */ /* 0x040fe20000001810 */
[----:B------:R-:W1:Y:S03]  /*5970*/  LDSM.16.M88.4 R176, [R200+0x6100] ;  /* 0x00610000c8b0783b */ /* 0x000e660000000200 */
[----:B------:R-:W-:Y:S02]  /*5980*/  @P0 LEA.HI.X R251, R249, c[0x0][0x1cc], R248, 0x1, P4 ;  /* 0x00007300f9fb0a11 */ /* 0x000fe400020f0cf8 */
[----:B------:R-:W-:Y:S02]  /*5990*/  @P0 IADD3 R248, P4, R221, UR21, RZ ;  /* 0x00000015ddf80c10 */ /* 0x000fe4000ff9e0ff */
        /* <DEDUP_REMOVED lines=112> */
[----:B------:R-:W-:Y:S07]  /*60a0*/  HMMA.16816.F32 R32, R156, R154, R32 ;  /* 0x0000009a9c20723c */ /* 0x000fee0000001820 */
[----:B------:R-:W-:Y:S01]  /*60b0*/  @P0 LEA R158, P6, R248, c[0x0][0x1c8], 0x1 ;  /* 0x00007200f89e0a11 */ /* 0x000fe200078c08ff */
        /* <DEDUP_REMOVED lines=16> */
[----:B------:R-:W-:Y:S02]  /*61c0*/  FMUL.FTZ R228, R4, c[0x0][0x320] ;  /* 0x0000c80004e47a20 */ /* 0x000fe40000410000 */
[C---:B--2---:R-:W-:Y:S04]  /*61d0*/  HMMA.16816.F32 R20, R172.reuse, R136, R20 ;  /* 0x00000088ac14723c */ /* 0x044fe80000001814 */
[----:B------:R-:W2:Y:S01]  /*61e0*/  MUFU.TANH R228, R228 ;  /* 0x000000e400e47308 */ /* 0x000ea20000002400 */
[----:B------:R-:W-:Y:S01]  /*61f0*/  BAR.SYNC.DEFER_BLOCKING 0x0 ;  /* 0x0000000000007b1d */ /* 0x000fe20000010000 */
[----:B------:R-:W-:Y:S01]  /*6200*/  FMUL.FTZ R229, R11, c[0x0][0x320] ;  /* 0x0000c8000be57a20 */ /* 0x000fe20000410000 */
[----:B------:R-:W-:Y:S01]  /*6210*/  @P0 IADD3 R11, P5, R182, UR21, RZ ;  /* 0x00000015b60b0c10 */ /* 0x000fe2000ffbe0ff */
[C---:B------:R-:W-:Y:S04]  /*6220*/  HMMA.16816.F32 R24, R172.reuse, R138, R24 ;  /* 0x0000008aac18723c */ /* 0x040fe80000001818 */
[----:B------:R-:W-:Y:S01]  /*6230*/  FMUL.FTZ R237, R13, c[0x0][0x320] ;  /* 0x0000c8000ded7a20 */ /* 0x000fe20000410000 */
[----:B------:R-:W-:Y:S01]  /*6240*/  @P0 IADD3.X R13, R183, UR20, RZ, P4, !PT ;  /* 0x00000014b70d0c10 */ /* 0x000fe2000a7fe4ff */
[----:B------:R-:W3:Y:S01]  /*6250*/  MUFU.TANH R229, R229 ;  /* 0x000000e500e57308 */ /* 0x000ee20000002400 */
[----:B------:R-:W-:Y:S01]  /*6260*/  FMUL.FTZ R233, R14, c[0x0][0x320] ;  /* 0x0000c8000ee97a20 */ /* 0x000fe20000410000 */
[----:B------:R-:W-:Y:S01]  /*6270*/  @P0 IADD3.X R14, R181, UR20, RZ, P5, !PT ;  /* 0x00000014b50e0c10 */ /* 0x000fe2000affe4ff */
[----:B------:R-:W-:Y:S03]  /*6280*/  @UP3 UIADD3.X UR20, UR12, UR20, URZ, UP0, !UPT ;  /* 0x000000140c143290 */ /* 0x000fe600087fe43f */
[----:B------:R-:W-:Y:S01]  /*6290*/  @P0 LEA.HI.X R159, R248, c[0x0][0x1cc], R13, 0x1, P6 ;  /* 0x00007300f89f0a11 */ /* 0x000fe200030f0c0d */
[----:B------:R-:W-:Y:S01]  /*62a0*/  FMUL.FTZ R236, R18, c[0x0][0x320] ;  /* 0x0000c80012ec7a20 */ /* 0x000fe20000410000 */
[----:B------:R-:W-:Y:S01]  /*62b0*/  @P0 IADD3 R18, P5, R221, UR22, RZ ;  /* 0x00000016dd120c10 */ /* 0x000fe2000ffbe0ff */
[----:B------:R-:W-:Y:S01]  /*62c0*/  FMUL.FTZ R232, R15, c[0x0][0x320] ;  /* 0x0000c8000fe87a20 */ /* 0x000fe20000410000 */
[----:B------:R-:W2:Y:S01]  /*62d0*/  MUFU.TANH R237, R237 ;  /* 0x000000ed00ed7308 */ /* 0x000ea20000002400 */
[----:B------:R-:W-:Y:S01]  /*62e0*/  FMUL.FTZ R241, R22, c[0x0][0x320] ;  /* 0x0000c80016f17a20 */ /* 0x000fe20000410000 */
[----:B------:R-:W-:Y:S01]  /*62f0*/  @P0 IADD3.X R13, R183, UR20, RZ, P5, !PT ;  /* 0x00000014b70d0c10 */ /* 0x000fe2000affe4ff */
[----:B------:R-:W-:Y:S01]  /*6300*/  FMUL.FTZ R235, R19, c[0x0][0x320] ;  /* 0x0000c80013eb7a20 */ /* 0x000fe20000410000 */
[C---:B------:R-:W-:Y:S01]  /*6310*/  @P0 LEA R162, P5, R18.reuse, c[0x0][0x1c8], 0x1 ;  /* 0x0000720012a20a11 */ /* 0x040fe200078a08ff */
[----:B------:R-:W-:Y:S01]  /*6320*/  @!PT LDS RZ, [RZ] ;  /* 0x00000000fffff984 */ /* 0x000fe20000000800 */
[----:B------:R-:W-:Y:S01]  /*6330*/  @!PT LDS RZ, [RZ] ;  /* 0x00000000fffff984 */ /* 0x000fe20000000800 */
[----:B------:R-:W-:Y:S01]  /*6340*/  @!PT LDS RZ, [RZ] ;  /* 0x00000000fffff984 */ /* 0x000fe20000000800 */
[----:B------:R2:W-:Y:S01]  /*6350*/  @P0 LDGSTS.E.BYPASS.LTC128B.128 [R207+0x6100], [R250.64], !P3 ;  /* 0x06100000facf0fae */ /* 0x0005e2000d901d52 */
[----:B------:R-:W-:Y:S02]  /*6360*/  IMAD.MOV.U32 R19, RZ, RZ, R209 ;  /* 0x000000ffff137224 */ /* 0x000fe400078e00d1 */
[----:B------:R-:W-:Y:S01]  /*6370*/  @P0 LEA.HI.X R163, R18, c[0x0][0x1cc], R13, 0x1, P5 ;  /* 0x0000730012a30a11 */ /* 0x000fe200028f0c0d */
[C---:B-1----:R-:W-:Y:S01]  /*6380*/  HMMA.16816.F32 R28, R172.reuse, R132, R28 ;  /* 0x00000084ac1c723c */ /* 0x042fe2000000181c */
[----:B------:R-:W1:Y:S02]  /*6390*/  MUFU.TANH R233, R233 ;  /* 0x000000e900e97308 */ /* 0x000e640000002400 */
[----:B------:R1:W-:Y:S01]  /*63a0*/  @P0 LDGSTS.E.BYPASS.LTC128B.128 [R207+0x8100], [R158.64], !P2 ;  /* 0x081000009ecf0fae */ /* 0x0003e2000d101d52 */
[----:B------:R-:W-:Y:S01]  /*63b0*/  FMUL.FTZ R244, R26, c[0x0][0x320] ;  /* 0x0000c8001af47a20 */ /* 0x000fe20000410000 */
[----:B------:R-:W-:Y:S01]  /*63c0*/  @P0 LEA R26, P4, R11, c[0x0][0x1c8], 0x1 ;  /* 0x000072000b1a0a11 */ /* 0x000fe200078808ff */
[----:B------:R-:W-:Y:S02]  /*63d0*/  FMUL.FTZ R243, R27, c[0x0][0x320] ;  /* 0x0000c8001bf37a20 */ /* 0x000fe40000410000 */
[----:B------:R-:W-:Y:S03]  /*63e0*/  HMMA.16816.F32 R32, R172, R134, R32 ;  /* 0x00000086ac20723c */ /* 0x000fe60000001820 */
[----:B------:R-:W1:Y:S01]  /*63f0*/  MUFU.TANH R232, R232 ;  /* 0x000000e800e87308 */ /* 0x000e620000002400 */
[----:B------:R-:W-:Y:S01]  /*6400*/  @P0 LEA.HI.X R27, R11, c[0x0][0x1cc], R14, 0x1, P4 ;  /* 0x000073000b1b0a11 */ /* 0x000fe200020f0c0e */
[----:B------:R-:W-:Y:S01]  /*6410*/  FMUL.FTZ R242, R17, c[0x0][0x320] ;  /* 0x0000c80011f27a20 */ /* 0x000fe20000410000 */
[----:B------:R-:W-:Y:S01]  /*6420*/  @P0 IADD3 R11, P6, R212, UR22, RZ ;  /* 0x00000016d40b0c10 */ /* 0x000fe2000ffde0ff */
[----:B----4-:R-:W-:Y:S01]  /*6430*/  FMUL.FTZ R230, R5, c[0x0][0x320] ;  /* 0x0000c80005e67a20 */ /* 0x010fe20000410000 */
        /* <DEDUP_REMOVED lines=8> */
[C---:B------:R-:W-:Y:S01]  /*64c0*/  @P0 LEA R30, P4, R22.reuse, c[0x0][0x1c8], 0x1 ;  /* 0x00007200161e0a11 */ /* 0x040fe200078808ff */
[----:B------:R-:W-:Y:S01]  /*64d0*/  FMUL.FTZ R248, R31, c[0x0][0x320] ;  /* 0x0000c8001ff87a20 */ /* 0x000fe20000410000 */
[----:B------:R-:W-:Y:S01]  /*64e0*/  @P0 LEA.HI.X R167, R11, c[0x0][0x1cc], R14, 0x1, P6 ;  /* 0x000073000ba70a11 */ /* 0x000fe200030f0c0e */
[----:B-----5:R-:W-:Y:S01]  /*64f0*/  FMUL.FTZ R226, R7, c[0x0][0x320] ;  /* 0x0000c80007e27a20 */ /* 0x020fe20000410000 */
[----:B------:R-:W-:Y:S01]  /*6500*/  @P0 LEA.HI.X R31, R22, c[0x0][0x1cc], R15, 0x1, P4 ;  /* 0x00007300161f0a11 */ /* 0x000fe200020f0c0f */
[----:B------:R-:W1:Y:S01]  /*6510*/  MUFU.TANH R0, R0 ;  /* 0x0000000000007308 */ /* 0x000e620000002400 */
[----:B------:R-:W-:Y:S01]  /*6520*/  PLOP3.LUT P4, PT, PT, PT, UP2, 0x80, 0x0 ;  /* 0x000000000000781c */ /* 0x000fe20003f8f028 */
[----:B------:R4:W-:Y:S01]  /*6530*/  @P0 LDGSTS.E.BYPASS.LTC128B.128 [R207+0x7100], [R166.64], !P3 ;  /* 0x07100000a6cf0fae */ /* 0x0009e2000d901d52 */
[----:B------:R-:W-:Y:S01]  /*6540*/  FMUL.FTZ R17, R32, c[0x0][0x320] ;  /* 0x0000c80020117a20 */ /* 0x000fe20000410000 */
[----:B------:R-:W-:Y:S01]  /*6550*/  USHF.L.U32 UR20, UR14, 0x6, URZ ;  /* 0x000000060e147899 */ /* 0x000fe2000800063f */
[----:B------:R-:W-:Y:S02]  /*6560*/  FMUL.FTZ R231, R8, c[0x0][0x320] ;  /* 0x0000c80008e77a20 */ /* 0x000fe40000410000 */
[----:B------:R-:W-:Y:S02]  /*6570*/  FMUL.FTZ R234, R9, c[0x0][0x320] ;  /* 0x0000c80009ea7a20 */ /* 0x000fe40000410000 */
[----:B------:R4:W-:Y:S01]  /*6580*/  @P0 LDGSTS.E.BYPASS.LTC128B.128 [R207+0x9100], [R162.64], !P2 ;  /* 0x09100000a2cf0fae */ /* 0x0009e2000d101d52 */
[----:B------:R5:W1:Y:S01]  /*6590*/  MUFU.TANH R13, R17 ;  /* 0x00000011000d7308 */ /* 0x000a620000002400 */
[----:B------:R-:W-:Y:S02]  /*65a0*/  FMUL.FTZ R227, R10, c[0x0][0x320] ;  /* 0x0000c8000ae37a20 */ /* 0x000fe40000410000 */
[----:B------:R-:W-:Y:S02]  /*65b0*/  FMUL.FTZ R238, R12, c[0x0][0x320] ;  /* 0x0000c8000cee7a20 */ /* 0x000fe40000410000 */
[----:B------:R-:W-:Y:S01]  /*65c0*/  @P4 IMAD.MOV.U32 R19, RZ, RZ, R180 ;  /* 0x000000ffff134224 */ /* 0x000fe200078e00b4 */
[----:B------:R4:W-:Y:S01]  /*65d0*/  @P0 LDGSTS.E.BYPASS.LTC128B.128 [R207+0xb100], [R30.64], !P1 ;  /* 0x0b1000001ecf0fae */ /* 0x0009e2000c901d52 */
[----:B------:R-:W-:Y:S01]  /*65e0*/  FMUL.FTZ R239, R16, c[0x0][0x320] ;  /* 0x0000c80010ef7a20 */ /* 0x000fe20000410000 */
[----:B------:R-:W-:Y:S01]  /*65f0*/  PLOP3.LUT P0, PT, PT, PT, UP1, 0x40, 0x0 ;  /* 0x000000000000781c */ /* 0x000fe20003f0e818 */
[----:B------:R-:W-:Y:S01]  /*6600*/  FMUL.FTZ R246, R20, c[0x0][0x320] ;  /* 0x0000c80014f67a20 */ /* 0x000fe20000410000 */
[----:B------:R-:W1:Y:S01]  /*6610*/  MUFU.TANH R226, R226 ;  /* 0x000000e200e27308 */ /* 0x000e620000002400 */
[----:B------:R-:W-:Y:S02]  /*6620*/  FMUL.FTZ R245, R21, c[0x0][0x320] ;  /* 0x0000c80015f57a20 */ /* 0x000fe40000410000 */
[----:B------:R-:W0:Y:S01]  /*6630*/  LDGDEPBAR ;  /* 0x00000000000079af */ /* 0x000e220000000000 */
[----:B------:R-:W-:Y:S02]  /*6640*/  FMUL.FTZ R240, R23, c[0x0][0x320] ;  /* 0x0000c80017f07a20 */ /* 0x000fe40000410000 */
[----:B------:R-:W-:Y:S02]  /*6650*/  FMUL.FTZ R247, R24, c[0x0][0x320] ;  /* 0x0000c80018f77a20 */ /* 0x000fe40000410000 */
[----:B------:R-:W-:Y:S02]  /*6660*/  FMUL.FTZ R252, R25, c[0x0][0x320] ;  /* 0x0000c80019fc7a20 */ /* 0x000fe40000410000 */
[----:B------:R-:W1:Y:S01]  /*6670*/  MUFU.TANH R231, R231 ;  /* 0x000000e700e77308 */ /* 0x000e620000002400 */
[----:B------:R-:W-:Y:S01]  /*6680*/  FMUL.FTZ R10, R28, c[0x0][0x320] ;  /* 0x0000c8001c0a7a20 */ /* 0x000fe20000410000 */
[----:B------:R-:W1:Y:S01]  /*6690*/  SHFL.IDX PT, R21, R19, RZ, 0x1c1f ;  /* 0x001c1fff13157589 */ /* 0x000e6200000e0000 */
[----:B------:R-:W-:Y:S02]  /*66a0*/  FMUL.FTZ R9, R29, c[0x0][0x320] ;  /* 0x0000c8001d097a20 */ /* 0x000fe40000410000 */
[----:B------:R-:W-:Y:S02]  /*66b0*/  FMUL.FTZ R11, R33, c[0x0][0x320] ;  /* 0x0000c800210b7a20 */ /* 0x000fe40000410000 */
[----:B--2---:R-:W-:Y:S02]  /*66c0*/  FMUL.FTZ R250, R35, c[0x0][0x320] ;  /* 0x0000c80023fa7a20 */ /* 0x004fe40000410000 */
[----:B------:R-:W-:Y:S01]  /*66d0*/  FMUL.FTZ R34, R34, c[0x0][0x320] ;  /* 0x0000c80022227a20 */ /* 0x000fe20000410000 */
[----:B------:R-:W2:Y:S01]  /*66e0*/  MUFU.TANH R234, R234 ;  /* 0x000000ea00ea7308 */ /* 0x000ea20000002400 */
[----:B------:R-:W-:Y:S02]  /*66f0*/  IMAD.U32 R15, RZ, RZ, UR20 ;  /* 0x00000014ff0f7e24 */ /* 0x000fe4000f8e00ff */
[----:B------:R-:W-:Y:S03]  /*6700*/  IMAD.U32 R14, RZ, RZ, UR16 ;  /* 0x00000010ff0e7e24 */ /* 0x000fe6000f8e00ff */
[----:B------:R-:W-:Y:S04]  /*6710*/  IADD3 R15, -R216, 0x1, -R15 ;  /* 0x00000001d80f7810 */ /* 0x000fe80007ffe90f */
[----:B------:R-:W2:Y:S01]  /*6720*/  MUFU.TANH R227, R227 ;  /* 0x000000e300e37308 */ /* 0x000ea20000002400 */
[----:B------:R-:W-:Y:S04]  /*6730*/  IADD3 R14, -R14, UR9, R15 ;  /* 0x000000090e0e7c10 */ /* 0x000fe8000fffe10f */
[C---:B------:R-:W-:Y:S02]  /*6740*/  IADD3 R15, R14.reuse, c[0x0][0x328], RZ ;  /* 0x0000ca000e0f7a10 */ /* 0x040fe40007ffe0ff */
[----:B------:R-:W-:Y:S03]  /*6750*/  IADD3 R14, R14, UR15, RZ ;  /* 0x0000000f0e0e7c10 */ /* 0x000fe6000fffe0ff */
[----:B------:R-:W2:Y:S01]  /*6760*/  MUFU.TANH R238, R238 ;  /* 0x000000ee00ee7308 */ /* 0x000ea20000002400 */
[--C-:B-1----:R-:W-:Y:S02]  /*6770*/  IMAD.IADD R18, R15, 0x1, R21.reuse ;  /* 0x000000010f127824 */ /* 0x102fe400078e0215 */
[----:B-----5:R-:W-:Y:S07]  /*6780*/  IMAD.IADD R17, R14, 0x1, R21 ;  /* 0x000000010e117824 */ /* 0x020fee00078e0215 */
        /* <DEDUP_REMOVED lines=17> */
[----:B------:R4:W1:Y:S10]  /*68a0*/  MUFU.TANH R251, R34 ;  /* 0x0000002200fb7308 */ /* 0x0008740000002400 */
[----:B------:R-:W1:Y:S01]  /*68b0*/  MUFU.TANH R250, R250 ;  /* 0x000000fa00fa7308 */ /* 0x000e620000002400 */
[----:B------:R-:W-:-:S05]  /*68c0*/  @P0 BRA `(.L_x_243) ;  /* 0x000001a000000947 */ /* 0x000fca0003800000 */
[----:B--23--:R-:W-:Y:S01]  /*68d0*/  IMAD.U32 R4, RZ, RZ, UR16 ;  /* 0x00000010ff047e24 */ /* 0x00cfe2000f8e00ff */
[----:B------:R-:W-:Y:S04]  /*68e0*/  BSSY B0, `(.L_x_244) ;  /* 0x0000012000007945 */ /* 0x000fe80003800000 */
[----:B------:R-:W-:Y:S04]  /*68f0*/  IADD3 R21, -R4, UR9, R21 ;  /* 0x0000000904157c10 */ /* 0x000fe8000fffe115 */
        /* <DEDUP_REMOVED lines=11> */
.L_x_245:
[----:B------:R-:W-:Y:S04]  /*69b0*/  MOV R4, c[0x0][0x32c] ;  /* 0x0000cb0000047a02 */ /* 0x000fe80000000f00 */
[----:B------:R-:W-:Y:S11]  /*69c0*/  ISETP.NE.AND P0, PT, R4, 0x1, PT ;  /* 0x000000010400780c */ /* 0x000ff60003f05270 */
[----:B------:R-:W-:Y:S02]  /*69d0*/  @!UPT UIADD3 URZ, URZ, URZ, URZ ;  /* 0x0000003f3f3ff290 */ /* 0x000fe4000fffe03f */
[----:B------:R-:W-:Y:S05]  /*69e0*/  @P0 IMAD.HI.U32 R4, R21, c[0x0][0x330], RZ ;  /* 0x0000cc0015040a27 */ /* 0x000fea00078e00ff */
[----:B------:R-:W-:Y:S02]  /*69f0*/  @P0 SHF.R.U32.HI R21, RZ, c[0x0][0x334], R4 ;  /* 0x0000cd00ff150a19 */ /* 0x000fe40000011604 */
.L_x_246:
[----:B------:R-:W-:Y:S05]  /*6a00*/  BSYNC B0 ;  /* 0x0000000000007941 */ /* 0x000fea0003800000 */
.L_x_244:
[----:B------:R-:W-:Y:S04]  /*6a10*/  IMAD.MOV.U32 R4, RZ, RZ, c[0x0][0x32c] ;  /* 0x0000cb00ff047624 */ /* 0x000fe800078e00ff */
[----:B------:R-:W-:Y:S04]  /*6a20*/  IMAD R21, R21, R4, -UR20 ;  /* 0x8000001415157e24 */ /* 0x000fe8000f8e0204 */
[----:B------:R-:W-:Y:S05]  /*6a30*/  IMAD.IADD R4, R21, 0x1, -R216 ;  /* 0x0000000115047824 */ /* 0x000fea00078e0ad8 */
[----:B------:R-:W-:Y:S02]  /*6a40*/  IADD3 R5, R4, c[0x0][0x32c], RZ ;  /* 0x0000cb0004057a10 */ /* 0x000fe40007ffe0ff */
[----:B------:R-:W-:Y:S02]  /*6a50*/  IMNMX R17, R17, R4, !PT ;  /* 0x0000000411117217 */ /* 0x000fe40007800200 */
[----:B------:R-:W-:Y:S02]  /*6a60*/  IMNMX R18, R18, R5, PT ;  /* 0x0000000512127217 */ /* 0x000fe40003800200 */
.L_x_243:
[----:B--23--:R-:W-:Y:S01]  /*6a70*/  UISETP.GT.AND UP0, UPT, UR14, -0x1, UPT ;  /* 0xffffffff0e00788c */ /* 0x00cfe2000bf04270 */
[----:B------:R-:W2:Y:S05]  /*6a80*/  SHFL.IDX PT, R7, R19, 0x1, 0x1c1f ;  /* 0x003c1f0013077f89 */ /* 0x000eaa00000e0000 */
        /* <DEDUP_REMOVED lines=8> */
[----:B------:R-:W-:Y:S01]  /*6b10*/  ISETP.LT.OR P4, PT, R18, 0x11, P4 ;  /* 0x000000111200780c */ /* 0x000fe20002781670 */
[--C-:B--2---:R-:W-:Y:S01]  /*6b20*/  IMAD.IADD R4, R15, 0x1, R7.reuse ;  /* 0x000000010f047824 */ /* 0x104fe200078e0207 */
[----:B------:R-:W-:Y:S01]  /*6b30*/  FSEL R228, R228, -INF , !P5 ;  /* 0xff800000e4e47808 */ /* 0x000fe20006800000 */
[----:B------:R-:W-:Y:S01]  /*6b40*/  IMAD.IADD R5, R14, 0x1, R7 ;  /* 0x000000010e057824 */ /* 0x000fe200078e0207 */
[C---:B------:R-:W-:Y:S02]  /*6b50*/  ISETP.GT.AND P5, PT, R17.reuse, 0x9, P0 ;  /* 0x000000091100780c */ /* 0x040fe400007a4270 */
        /* <DEDUP_REMOVED lines=10> */
[----:B------:R-:W-:Y:S02]  /*6c00*/  ISETP.GT.AND P4, PT, R17, 0x28, P0 ;  /* 0x000000281100780c */ /* 0x000fe40000784270 */
[C---:B------:R-:W-:Y:S02]  /*6c10*/  ISETP.LT.OR P6, PT, R18.reuse, 0x12, P6 ;  /* 0x000000121200780c */ /* 0x040fe400037c1670 */
[C---:B------:R-:W-:Y:S02]  /*6c20*/  ISETP.LT.OR P5, PT, R18.reuse, 0x19, P5 ;  /* 0x000000191200780c */ /* 0x040fe40002fa1670 */
[C---:B------:R-:W-:Y:S02]  /*6c30*/  ISETP.LT.OR P4, PT, R18.reuse, 0x29, P4 ;  /* 0x000000291200780c */ /* 0x040fe40002781670 */
[----:B----4-:R-:W-:Y:S02]  /*6c40*/  FSEL R162, R237, -INF , !P6 ;  /* 0xff800000eda27808 */ /* 0x010fe40007000000 */
[----:B------:R-:W-:Y:S02]  /*6c50*/  ISETP.GT.AND P6, PT, R17, 0x20, P0 ;  /* 0x000000201100780c */ /* 0x000fe400007c4270 */
[----:B------:R-:W-:Y:S02]  /*6c60*/  FSEL R142, R239, -INF , !P5 ;  /* 0xff800000ef8e7808 */ /* 0x000fe40006800000 */
        /* <DEDUP_REMOVED lines=10> */
[----:B------:R-:W-:Y:S02]  /*6d10*/  FSEL R150, R9, -INF , !P4 ;  /* 0xff80000009967808 */ /* 0x000fe40006000000 */
        /* <DEDUP_REMOVED lines=12> */
[----:B------:R-:W-:Y:S01]  /*6de0*/  IMAD.U32 R8, RZ, RZ, UR16 ;  /* 0x00000010ff087e24 */ /* 0x000fe2000f8e00ff */
        /* <DEDUP_REMOVED lines=13> */
.L_x_249:
[----:B------:R-:W-:Y:S04]  /*6ec0*/  MOV R7, c[0x0][0x32c] ;  /* 0x0000cb0000077a02 */ /* 0x000fe80000000f00 */
[----:B------:R-:W-:Y:S11]  /*6ed0*/  ISETP.NE.AND P4, PT, R7, 0x1, PT ;  /* 0x000000010700780c */ /* 0x000ff60003f85270 */
[----:B------:R-:W-:Y:S02]  /*6ee0*/  @!UPT UIADD3 URZ, URZ, URZ, URZ ;  /* 0x0000003f3f3ff290 */ /* 0x000fe4000fffe03f */
[----:B------:R-:W-:Y:S05]  /*6ef0*/  @P4 IMAD.HI.U32 R7, R8, c[0x0][0x330], RZ ;  /* 0x0000cc0008074a27 */ /* 0x000fea00078e00ff */
[----:B------:R-:W-:Y:S02]  /*6f00*/  @P4 SHF.R.U32.HI R8, RZ, c[0x0][0x334], R7 ;  /* 0x0000cd00ff084a19 */ /* 0x000fe40000011607 */
.L_x_250:
[----:B------:R-:W-:Y:S05]  /*6f10*/  BSYNC B0 ;  /* 0x0000000000007941 */ /* 0x000fea0003800000 */
.L_x_248:
[----:B------:R-:W-:Y:S04]  /*6f20*/  IMAD.MOV.U32 R7, RZ, RZ, c[0x0][0x32c] ;  /* 0x0000cb00ff077624 */ /* 0x000fe800078e00ff */
[----:B------:R-:W-:Y:S04]  /*6f30*/  IMAD R7, R8, R7, -UR20 ;  /* 0x8000001408077e24 */ /* 0x000fe8000f8e0207 */
[----:B------:R-:W-:Y:S05]  /*6f40*/  IMAD.IADD R8, R7, 0x1, -R216 ;  /* 0x0000000107087824 */ /* 0x000fea00078e0ad8 */
[----:B------:R-:W-:Y:S02]  /*6f50*/  IADD3 R7, R8, c[0x0][0x32c], RZ ;  /* 0x0000cb0008077a10 */ /* 0x000fe40007ffe0ff */
[----:B------:R-:W-:Y:S02]  /*6f60*/  IMNMX R5, R5, R8, !PT ;  /* 0x0000000805057217 */ /* 0x000fe40007800200 */
[----:B------:R-:W-:Y:S02]  /*6f70*/  IMNMX R4, R4, R7, PT ;  /* 0x0000000704047217 */ /* 0x000fe40003800200 */
.L_x_247:
[----:B------:R-:W-:Y:S01]  /*6f80*/  FMNMX.FTZ R7, R228, R3, !PT ;  /* 0x00000003e4077209 */ /* 0x000fe20007810000 */
[----:B------:R-:W-:Y:S01]  /*6f90*/  LDSM.16.MT88.4 R20, [R198+0x100] ;  /* 0x00010000c614783b */ /* 0x000fe20000004200 */
[C---:B------:R-:W-:Y:S01]  /*6fa0*/  ISETP.GT.AND P6, PT, R5.reuse, RZ, P0 ;  /* 0x000000ff0500720c */ /* 0x040fe200007c4270 */
[----:B------:R-:W-:Y:S01]  /*6fb0*/  UISETP.GT.AND UP0, UPT, UR14, UR17, UPT ;  /* 0x000000110e00728c */ /* 0x000fe2000bf04270 */
[----:B------:R-:W-:Y:S01]  /*6fc0*/  FMNMX.FTZ R7, R230, R7, !PT ;  /* 0x00000007e6077209 */ /* 0x000fe20007810000 */
[----:B------:R-:W-:Y:S01]  /*6fd0*/  UIADD3 UR14, UR14, -0x1, URZ ;  /* 0xffffffff0e0e7890 */ /* 0x000fe2000fffe03f */
[C---:B------:R-:W-:Y:S02]  /*6fe0*/  ISETP.GT.AND P5, PT, R5.reuse, 0x1, P0 ;  /* 0x000000010500780c */ /* 0x040fe400007a4270 */
[----:B------:R-:W-:Y:S01]  /*6ff0*/  FMNMX.FTZ R7, R6, R7, !PT ;  /* 0x0000000706077209 */ /* 0x000fe20007810000 */
[----:B------:R-:W-:Y:S01]  /*7000*/  LDSM.16.MT88.4 R28, [R197+0x100] ;  /* 0x00010000c51c783b */ /* 0x000fe20000004200 */
[----:B------:R-:W-:Y:S02]  /*7010*/  ISETP.LT.OR P6, PT, R4, 0x1, P6 ;  /* 0x000000010400780c */ /* 0x000fe400037c1670 */
        /* <DEDUP_REMOVED lines=42> */
[C---:B------:R-:W-:Y:S01]  /*72c0*/  ISETP.LT.OR P4, PT, R4.reuse, 0x21, P4 ;  /* 0x000000210400780c */ /* 0x040fe20002781670 */
        /* <DEDUP_REMOVED lines=35> */
[----:B-1----:R-:W-:Y:S07]  /*7500*/  FMNMX.FTZ R0, R8, R13, !PT ;  /* 0x0000000d08007209 */ /* 0x002fee0007810000 */
[----:B------:R-:W-:Y:S01]  /*7510*/  LDSM.16.MT88.4 R12, [R203+0x100] ;  /* 0x00010000cb0c783b */ /* 0x000fe20000004200 */
        /* <DEDUP_REMOVED lines=37> */
[--C-:B------:R-:W-:Y:S01]  /*7770*/  FFMA.FTZ R171, R227, c[0x0][0x2d0], -R144.reuse ;  /* 0x0000b400e3ab7a23 */ /* 0x100fe20000010890 */
[----:B------:R-:W2:Y:S01]  /*7780*/  MUFU.EX2 R3, R6 ;  /* 0x0000000600037308 */ /* 0x000ea20000000800 */
[--C-:B------:R-:W-:Y:S02]  /*7790*/  FFMA.FTZ R170, R229, c[0x0][0x2d0], -R144.reuse ;  /* 0x0000b400e5aa7a23 */ /* 0x100fe40000010890 */
[----:B------:R-:W-:Y:S02]  /*77a0*/  FMUL.FTZ R2, R5, c[0x0][0x2d0] ;  /* 0x0000b40005027a20 */ /* 0x000fe40000410000 */
[--C-:B------:R-:W-:Y:S02]  /*77b0*/  FFMA.FTZ R178, R163, c[0x0][0x2d0], -R144.reuse ;  /* 0x0000b400a3b27a23 */ /* 0x100fe40000010890 */
[--C-:B------:R-:W-:Y:S02]  /*77c0*/  FFMA.FTZ R179, R161, c[0x0][0x2d0], -R144.reuse ;  /* 0x0000b400a1b37a23 */ /* 0x100fe40000010890 */
[----:B------:R-:W-:Y:S01]  /*77d0*/  LDSM.16.MT88.4 R160, [R196+0x3900] ;  /* 0x00390000c4a0783b */ /* 0x000fe20000004200 */
[----:B------:R-:W-:Y:S01]  /*77e0*/  MUFU.EX2 R173, R173 ;  /* 0x000000ad00ad7308 */ /* 0x000fe20000000800 */
[--C-:B------:R-:W-:Y:S02]  /*77f0*/  FFMA.FTZ R226, R143, c[0x0][0x2d0], -R144.reuse ;  /* 0x0000b4008fe27a23 */ /* 0x100fe40000010890 */
[--C-:B------:R-:W-:Y:S01]  /*7800*/  FFMA.FTZ R227, R141, c[0x0][0x2d0], -R144.reuse ;  /* 0x0000b4008de37a23 */ /* 0x100fe20000010890 */
[----:B-1----:R-:W-:Y:S01]  /*7810*/  F2FP.PACK_AB R138, R169, R134 ;  /* 0x00000086a98a723e */ /* 0x002fe200000000ff */
[--C-:B------:R-:W-:Y:S02]  /*7820*/  FFMA.FTZ R229, R158, c[0x0][0x2d0], -R151.reuse ;  /* 0x0000b4009ee57a23 */ /* 0x100fe40000010897 */
[----:B------:R-:W-:Y:S01]  /*7830*/  LDSM.16.MT88.4 R140, [R197+0x2900] ;  /* 0x00290000c58c783b */ /* 0x000fe20000004200 */
[--C-:B------:R-:W-:Y:S02]  /*7840*/  FFMA.FTZ R232, R159, c[0x0][0x2d0], -R144.reuse ;  /* 0x0000b4009fe87a23 */ /* 0x100fe40000010890 */
[----:B------:R-:W1:Y:S01]  /*7850*/  MUFU.EX2 R172, R172 ;  /* 0x000000ac00ac7308 */ /* 0x000e620000000800 */
[--C-:B------:R-:W-:Y:S02]  /*7860*/  FFMA.FTZ R233, R157, c[0x0][0x2d0], -R144.reuse ;  /* 0x0000b4009de97a23 */ /* 0x100fe40000010890 */
[--C-:B------:R-:W-:Y:S02]  /*7870*/  FFMA.FTZ R234, R155, c[0x0][0x2d0], -R144.reuse ;  /* 0x0000b4009bea7a23 */ /* 0x100fe40000010890 */
[C---:B--2---:R-:W-:Y:S01]  /*7880*/  FMUL.FTZ R4, R3.reuse, R128 ;  /* 0x0000008003047220 */ /* 0x044fe20000410000 */
[----:B------:R-:W-:Y:S01]  /*7890*/  LDSM.16.MT88.4 R156, [R197+0x3900] ;  /* 0x00390000c59c783b */ /* 0x000fe20000004200 */
[C---:B------:R-:W-:Y:S02]  /*78a0*/  FMUL.FTZ R5, R3.reuse, R129 ;  /* 0x0000008103057220 */ /* 0x040fe40000410000 */
[C---:B------:R-:W-:Y:S01]  /*78b0*/  FMUL.FTZ R8, R3.reuse, R124 ;  /* 0x0000007c03087220 */ /* 0x040fe20000410000 */
[----:B------:R-:W-:Y:S01]  /*78c0*/  MUFU.EX2 R171, R171 ;  /* 0x000000ab00ab7308 */ /* 0x000fe20000000800 */
[C---:B------:R-:W-:Y:S02]  /*78d0*/  FMUL.FTZ R9, R3.reuse, R125 ;  /* 0x0000007d03097220 */ /* 0x040fe40000410000 */
[C---:B------:R-:W-:Y:S02]  /*78e0*/  FMUL.FTZ R16, R3.reuse, R116 ;  /* 0x0000007403107220 */ /* 0x040fe40000410000 */
[C---:B------:R-:W-:Y:S02]  /*78f0*/  FMUL.FTZ R17, R3.reuse, R117 ;  /* 0x0000007503117220 */ /* 0x040fe40000410000 */
[C---:B------:R-:W-:Y:S02]  /*7900*/  FMUL.FTZ R24, R3.reuse, R108 ;  /* 0x0000006c03187220 */ /* 0x040fe40000410000 */
[C---:B------:R-:W-:Y:S01]  /*7910*/  FMUL.FTZ R25, R3.reuse, R109 ;  /* 0x0000006d03197220 */ /* 0x040fe20000410000 */
[----:B------:R-:W2:Y:S01]  /*7920*/  MUFU.EX2 R170, R170 ;  /* 0x000000aa00aa7308 */ /* 0x000ea20000000800 */
        /* <DEDUP_REMOVED lines=15> */
[----:B--2---:R-:W-:Y:S01]  /*7a20*/  F2FP.PACK_AB R139, R170, R171 ;  /* 0x000000abaa8b723e */ /* 0x004fe200000000ff */
        /* <DEDUP_REMOVED lines=12> */
[C---:B------:R-:W-:Y:S03]  /*7af0*/  HMMA.16816.F32 R4, R136.reuse, R12, R4 ;  /* 0x0000000c8804723c */ /* 0x040fe60000001804 */
[----:B------:R-:W-:Y:S02]  /*7b00*/  LDSM.16.MT88.4 R124, [R203+0x2900] ;  /* 0x00290000cb7c783b */ /* 0x000fe40000004200 */
[C---:B------:R-:W-:Y:S02]  /*7b10*/  FMUL.FTZ R18, R2.reuse, R118 ;  /* 0x0000007602127220 */ /* 0x040fe40000410000 */
[C---:B------:R-:W-:Y:S01]  /*7b20*/  FMUL.FTZ R12, R3.reuse, R120 ;  /* 0x00000078030c7220 */ /* 0x040fe20000410000 */
[C---:B------:R-:W-:Y:S01]  /*7b30*/  HMMA.16816.F32 R8, R136.reuse, R14, R8 ;  /* 0x0000000e8808723c */ /* 0x040fe20000001808 */
[----:B------:R-:W1:Y:S02]  /*7b40*/  MUFU.EX2 R175, R175 ;  /* 0x000000af00af7308 */ /* 0x000e640000000800 */
[----:B--2---:R-:W-:Y:S01]  /*7b50*/  LDSM.16.MT88.4 R144, [R196+0x1900] ;  /* 0x00190000c490783b */ /* 0x004fe20000004200 */
        /* <DEDUP_REMOVED lines=112> */
[----:B------:R-:W-:Y:S01]  /*8260*/  FMUL.FTZ R89, R3, R89 ;  /* 0x0000005903597220 */ /* 0x000fe20000410000 */
[----:B------:R-:W-:Y:S02]  /*8270*/  MUFU.EX2 R240, R240 ;  /* 0x000000f000f07308 */ /* 0x000fe40000000800 */
[C---:B--2---:R-:W-:Y:S03]  /*8280*/  HMMA.16816.F32 R84, R136.reuse, R108, R84 ;  /* 0x0000006c8854723c */ /* 0x044fe60000001854 */
[C---:B------:R-:W-:Y:S01]  /*8290*/  FMUL.FTZ R90, R2.reuse, R90 ;  /* 0x0000005a025a7220 */ /* 0x040fe20000410000 */
        /* <DEDUP_REMOVED lines=154> */
.L_x_242:
[----:B------:R-:W1:Y:S01]  /*8c40*/  S2UR UR6, SR_CTAID.X ;  /* 0x00000000000679c3 */ /* 0x000e620000002500 */
[----:B------:R-:W-:Y:S01]  /*8c50*/  ULDC.64 UR4, c[0x0][0x2c8] ;  /* 0x0000b20000047ab9 */ /* 0x000fe20000000a00 */
[----:B------:R-:W-:Y:S01]  /*8c60*/  PLOP3.LUT P0, PT, PT, PT, UP1, 0x40, 0x0 ;  /* 0x000000000000781c */ /* 0x000fe20003f0e818 */
[----:B-1----:R-:W-:-:S04]  /*8c70*/  ULEA UR6, UR6, 0x7f, 0x7 ;  /* 0x0000007f06067891 */ /* 0x002fc8000f8e383f */
[----:B------:R-:W-:Y:S02]  /*8c80*/  UIMAD.WIDE.U32 UR20, UR6, UR4, URZ ;  /* 0x00000004061472a5 */ /* 0x000fe4000f8e003f */
[----:B------:R-:W-:Y:S02]  /*8c90*/  UIADD3 UR4, UR9, 0x1, -UR16 ;  /* 0x0000000109047890 */ /* 0x000fe4000fffe810 */
[----:B------:R-:W-:-:S04]  /*8ca0*/  @UP2 USHF.R.U32.HI UR6, URZ, UR5, UR21 ;  /* 0x000000053f062299 */ /* 0x000fc80008011615 */
[----:B------:R-:W-:-:S03]  /*8cb0*/  UIADD3 UR7, UR4, UR6, URZ ;  /* 0x0000000604077290 */ /* 0x000fc6000fffe03f */
[----:B------:R-:W-:Y:S02]  /*8cc0*/  ULDC UR6, c[0x0][0x324] ;  /* 0x0000c90000067ab9 */ /* 0x000fe40000000800 */
        /* <DEDUP_REMOVED lines=14> */
.L_x_253:
[----:B------:R-:W-:Y:S02]  /*8db0*/  ULDC UR4, c[0x0][0x32c] ;  /* 0x0000cb0000047ab9 */ /* 0x000fe40000000800 */
[----:B------:R-:W-:-:S03]  /*8dc0*/  UISETP.NE.AND UP0, UPT, UR4, 0x1, UPT ;  /* 0x000000010400788c */ /* 0x000fc6000bf05270 */
[----:B------:R-:W-:Y:S02]  /*8dd0*/  ULDC.64 UR4, c[0x0][0x330] ;  /* 0x0000cc0000047ab9 */ /* 0x000fe40000000a00 */
[----:B------:R-:W-:-:S07]  /*8de0*/  UIMAD.WIDE.U32 UR20, UR7, UR4, URZ ;  /* 0x00000004071472a5 */ /* 0x000fce000f8e003f */
[----:B------:R-:W-:Y:S02]  /*8df0*/  @UP0 UMOV UR17, UR21 ;  /* 0x0000001500110c82 */ /* 0x000fe40008000000 */
[----:B------:R-:W-:Y:S02]  /*8e00*/  @UP0 USHF.R.U32.HI UR7, URZ, UR5, UR17 ;  /* 0x000000053f070299 */ /* 0x000fe40008011611 */
.L_x_254:
[----:B------:R-:W-:Y:S02]  /*8e10*/  ULDC UR4, c[0x0][0x32c] ;  /* 0x0000cb0000047ab9 */ /* 0x000fe40000000800 */
[----:B------:R-:W-:-:S04]  /*8e20*/  UIMAD UR4, UR7, UR4, URZ ;  /* 0x00000004070472a4 */ /* 0x000fc8000f8e023f */
[----:B------:R-:W-:-:S04]  /*8e30*/  UISETP.LT.AND UP0, UPT, UR6, UR4, UPT ;  /* 0x000000040600728c */ /* 0x000fc8000bf01270 */
[----:B------:R-:W-:-:S04]  /*8e40*/  USEL UR6, UR6, UR4, !UP0 ;  /* 0x0000000406067287 */ /* 0x000fc8000c000000 */
.L_x_252:
        /* <DEDUP_REMOVED lines=22> */
.L_x_256:
        /* <DEDUP_REMOVED lines=327> */
[C---:B------:R-:W-:Y:S01]  /*a420*/  FADD.FTZ R4, -R132.reuse, R135 ;  /* 0x0000008784047221 */ /* 0x040fe20000010100 */
        /* <DEDUP_REMOVED lines=20> */
[C---:B------:R-:W-:Y:S01]  /*a570*/  @P0 LEA R16, P4, R4.reuse, c[0x0][0x1c8], 0x1 ;  /* 0x0000720004100a11 */ /* 0x040fe200078808ff */
[----:B-1----:R-:W-:Y:S01]  /*a580*/  FMUL.FTZ R32, R3, R100 ;  /* 0x0000006403207220 */ /* 0x002fe20000410000 */
        /* <DEDUP_REMOVED lines=18> */
[C---:B------:R-:W-:Y:S01]  /*a6b0*/  @P0 LEA R26, P5, R5.reuse, c[0x0][0x1c8], 0x1 ;  /* 0x00007200051a0a11 */ /* 0x040fe200078a08ff */
        /* <DEDUP_REMOVED lines=349> */
.L_x_255:
        /* <DEDUP_REMOVED lines=18> */
.L_x_266:
        /* <DEDUP_REMOVED lines=210> */
[----:B------:R-:W-:Y:S04]  /*cad0*/  FMUL.FTZ R9, R9, c[0x0][0x320] ;  /* 0x0000c80009097a20 */ /* 0x000fe80000410000 */
[----:B------:R-:W-:Y:S02]  /*cae0*/  FMUL.FTZ R10, R10, c[0x0][0x320] ;  /* 0x0000c8000a0a7a20 */ /* 0x000fe40000410000 */
[----:B------:R-:W-:Y:S01]  /*caf0*/  FMUL.FTZ R11, R11, c[0x0][0x320] ;  /* 0x0000c8000b0b7a20 */ /* 0x000fe20000410000 */
[----:B------:R-:W2:Y:S01]  /*cb00*/  MUFU.TANH R140, R9 ;  /* 0x00000009008c7308 */ /* 0x000ea20000002400 */
[----:B------:R-:W-:Y:S02]  /*cb10*/  FMUL.FTZ R136, R7, c[0x0][0x320] ;  /* 0x0000c80007887a20 */ /* 0x000fe40000410000 */
[----:B------:R-:W3:Y:S01]  /*cb20*/  LDSM.16.M88.4 R4, [R192+0x5000] ;  /* 0x00500000c004783b */ /* 0x000ee20000000200 */
[----:B------:R-:W-:Y:S02]  /*cb30*/  FMUL.FTZ R139, R8, c[0x0][0x320] ;  /* 0x0000c800088b7a20 */ /* 0x000fe40000410000 */
[----:B------:R-:W-:Y:S02]  /*cb40*/  FMUL.FTZ R8, R12, c[0x0][0x320] ;  /* 0x0000c8000c087a20 */ /* 0x000fe40000410000 */
[----:B------:R-:W-:Y:S02]  /*cb50*/  FMUL.FTZ R14, R14, c[0x0][0x320] ;  /* 0x0000c8000e0e7a20 */ /* 0x000fe40000410000 */
[----:B------:R-:W4:Y:S01]  /*cb60*/  MUFU.TANH R132, R10 ;  /* 0x0000000a00847308 */ /* 0x000f220000002400 */
[----:B------:R-:W-:Y:S02]  /*cb70*/  FMUL.FTZ R15, R15, c[0x0][0x320] ;  /* 0x0000c8000f0f7a20 */ /* 0x000fe40000410000 */
[----:B------:R-:W-:Y:S02]  /*cb80*/  FMUL.FTZ R142, R16, c[0x0][0x320] ;  /* 0x0000c800108e7a20 */ /* 0x000fe40000410000 */
[----:B------:R-:W-:Y:S02]  /*cb90*/  FMUL.FTZ R18, R18, c[0x0][0x320] ;  /* 0x0000c80012127a20 */ /* 0x000fe40000410000 */
[----:B------:R-:W-:Y:S02]  /*cba0*/  FMUL.FTZ R19, R19, c[0x0][0x320] ;  /* 0x0000c80013137a20 */ /* 0x000fe40000410000 */
[----:B------:R-:W-:Y:S01]  /*cbb0*/  FMUL.FTZ R162, R13, c[0x0][0x320] ;  /* 0x0000c8000da27a20 */ /* 0x000fe20000410000 */
[----:B------:R-:W1:Y:S01]  /*cbc0*/  MUFU.TANH R133, R11 ;  /* 0x0000000b00857308 */ /* 0x000e620000002400 */
[----:B------:R-:W-:Y:S09]  /*cbd0*/  FMUL.FTZ R13, R17, c[0x0][0x320] ;  /* 0x0000c800110d7a20 */ /* 0x000ff20000410000 */
[----:B------:R5:W1:Y:S10]  /*cbe0*/  MUFU.TANH R12, R8 ;  /* 0x00000008000c7308 */ /* 0x000a740000002400 */
[----:B------:R1:W1:Y:S01]  /*cbf0*/  MUFU.TANH R163, R14 ;  /* 0x0000000e00a37308 */ /* 0x0002620000002400 */
[C---:B---3--:R-:W-:Y:S09]  /*cc00*/  HMMA.16816.F32 R20, R164.reuse, R4, R20 ;  /* 0x00000004a414723c */ /* 0x048ff20000001814 */
[----:B------:R3:W1:Y:S01]  /*cc10*/  MUFU.TANH R161, R15 ;  /* 0x0000000f00a17308 */ /* 0x0006620000002400 */
[C---:B------:R-:W-:Y:S01]  /*cc20*/  HMMA.16816.F32 R24, R164.reuse, R6, R24 ;  /* 0x00000006a418723c */ /* 0x040fe20000001818 */
[----:B-----5:R-:W5:Y:S01]  /*cc30*/  LDSM.16.M88.4 R8, [R192+0x5800] ;  /* 0x00580000c008783b */ /* 0x020f620000000200 */
[----:B------:R-:W-:Y:S04]  /*cc40*/  DEPBAR.LE SB0, 0x0 ;  /* 0x000080000000791a */ /* 0x000fe80000000000 */
[----:B------:R-:W-:Y:S03]  /*cc50*/  @P5 IMAD.HI.U32 R4, R209, c[0x0][0x2c8], RZ ;  /* 0x0000b200d1045a27 */ /* 0x000fe600078e00ff */
[----:B------:R1:W1:Y:S01]  /*cc60*/  MUFU.TANH R143, R18 ;  /* 0x00000012008f7308 */ /* 0x0002620000002400 */
[----:B------:R-:W-:Y:S02]  /*cc70*/  BAR.SYNC.DEFER_BLOCKING 0x0 ;  /* 0x0000000000007b1d */ /* 0x000fe40000010000 */
[----:B------:R-:W-:Y:S01]  /*cc80*/  IMAD.MOV.U32 R5, RZ, RZ, R209 ;  /* 0x000000ffff057224 */ /* 0x000fe200078e00d1 */
[----:B------:R-:W-:Y:S02]  /*cc90*/  @P4 SHF.R.U32.HI R5, RZ, c[0x0][0x2cc], R4 ;  /* 0x0000b300ff054a19 */ /* 0x000fe40000011604 */
[----:B------:R-:W-:Y:S01]  /*cca0*/  @P0 IADD3 R6, P4, R212, UR7, RZ ;  /* 0x00000007d4060c10 */ /* 0x000fe2000ff9e0ff */
[----:B------:R-:W-:Y:S01]  /*ccb0*/  FMUL.FTZ R22, R22, c[0x0][0x320] ;  /* 0x0000c80016167a20 */ /* 0x000fe20000410000 */
[----:B------:R-:W-:Y:S01]  /*ccc0*/  @P0 IADD3 R4, P5, R183, UR7, RZ ;  /* 0x00000007b7040c10 */ /* 0x000fe2000ffbe0ff */
[----:B------:R-:W-:Y:S01]  /*ccd0*/  FMUL.FTZ R23, R23, c[0x0][0x320] ;  /* 0x0000c80017177a20 */ /* 0x000fe20000410000 */
[----:B------:R-:W1:Y:S01]  /*cce0*/  MUFU.TANH R141, R19 ;  /* 0x00000013008d7308 */ /* 0x000e620000002400 */
[----:B------:R-:W-:Y:S01]  /*ccf0*/  @P0 LEA R16, P6, R6, c[0x0][0x1c8], 0x1 ;  /* 0x0000720006100a11 */ /* 0x000fe200078c08ff */
[----:B------:R-:W-:Y:S01]  /*cd00*/  FMUL.FTZ R160, R20, c[0x0][0x320] ;  /* 0x0000c80014a07a20 */ /* 0x000fe20000410000 */
[----:B------:R-:W-:Y:S01]  /*cd10*/  @P0 IADD3.X R7, R182, UR6, RZ, P5, !PT ;  /* 0x00000006b6070c10 */ /* 0x000fe2000affe4ff */
[----:B------:R-:W-:Y:S02]  /*cd20*/  FMUL.FTZ R158, R21, c[0x0][0x320] ;  /* 0x0000c800159e7a20 */ /* 0x000fe40000410000 */
[----:B------:R-:W-:Y:S02]  /*cd30*/  FMUL.FTZ R156, R24, c[0x0][0x320] ;  /* 0x0000c800189c7a20 */ /* 0x000fe40000410000 */
[----:B------:R-:W-:Y:S02]  /*cd40*/  FMUL.FTZ R25, R25, c[0x0][0x320] ;  /* 0x0000c80019197a20 */ /* 0x000fe40000410000 */
[----:B------:R1:W1:Y:S01]  /*cd50*/  MUFU.TANH R159, R22 ;  /* 0x00000016009f7308 */ /* 0x0002620000002400 */
[----:B------:R-:W-:Y:S02]  /*cd60*/  FMUL.FTZ R26, R26, c[0x0][0x320] ;  /* 0x0000c8001a1a7a20 */ /* 0x000fe40000410000 */
[----:B------:R-:W-:Y:S07]  /*cd70*/  FMUL.FTZ R27, R27, c[0x0][0x320] ;  /* 0x0000c8001b1b7a20 */ /* 0x000fee0000410000 */
[----:B------:R2:W2:Y:S01]  /*cd80*/  MUFU.TANH R157, R23 ;  /* 0x00000017009d7308 */ /* 0x0004a20000002400 */
[C---:B-----5:R-:W-:Y:S09]  /*cd90*/  HMMA.16816.F32 R28, R164.reuse, R8, R28 ;  /* 0x00000008a41c723c */ /* 0x060ff2000000181c */
[----:B------:R-:W2:Y:S03]  /*cda0*/  MUFU.TANH R138, R138 ;  /* 0x0000008a008a7308 */ /* 0x000ea60000002400 */
[----:B------:R-:W-:Y:S01]  /*cdb0*/  @P0 IADD3.X R9, R219, UR6, RZ, P4, !PT ;  /* 0x00000006db090c10 */ /* 0x000fe2000a7fe4ff */
[----:B------:R-:W-:Y:S03]  /*cdc0*/  HMMA.16816.F32 R32, R164, R10, R32 ;  /* 0x0000000aa420723c */ /* 0x000fe60000001820 */
[----:B------:R-:W-:Y:S02]  /*cdd0*/  @P0 LEA.HI.X R17, R6, c[0x0][0x1cc], R9, 0x1, P6 ;  /* 0x0000730006110a11 */ /* 0x000fe400030f0c09 */
[C---:B-1----:R-:W-:Y:S01]  /*cde0*/  @P0 LEA R14, P4, R4.reuse, c[0x0][0x1c8], 0x1 ;  /* 0x00007200040e0a11 */ /* 0x042fe200078808ff */
[----:B------:R-:W1:Y:S02]  /*cdf0*/  MUFU.TANH R0, R0 ;  /* 0x0000000000007308 */ /* 0x000e640000002400 */
[----:B------:R-:W-:Y:S01]  /*ce00*/  @!PT LDS RZ, [RZ] ;  /* 0x00000000fffff984 */ /* 0x000fe20000000800 */
[----:B------:R-:W-:Y:S01]  /*ce10*/  @!PT LDS RZ, [RZ] ;  /* 0x00000000fffff984 */ /* 0x000fe20000000800 */
[----:B------:R-:W-:Y:S01]  /*ce20*/  @!PT LDS RZ, [RZ] ;  /* 0x00000000fffff984 */ /* 0x000fe20000000800 */
[----:B------:R1:W-:Y:S01]  /*ce30*/  @P0 LDGSTS.E.BYPASS.LTC128B.128 [R207+0x6100], [R16.64], !P3 ;  /* 0x0610000010cf0fae */ /* 0x0003e2000d901d52 */
[----:B---3--:R-:W-:Y:S03]  /*ce40*/  @P0 LEA.HI.X R15, R4, c[0x0][0x1cc], R7, 0x1, P4 ;  /* 0x00007300040f0a11 */ /* 0x008fe600020f0c07 */
        /* <DEDUP_REMOVED lines=21> */
[----:B------:R-:W-:Y:S01]  /*cfa0*/  @P0 LEA R22, P6, R7, c[0x0][0x1c8], 0x1 ;  /* 0x0000720007160a11 */ /* 0x000fe200078c08ff */
[----:B------:R-:W-:Y:S01]  /*cfb0*/  FMUL.FTZ R34, R34, c[0x0][0x320] ;  /* 0x0000c80022227a20 */ /* 0x000fe20000410000 */
[----:B------:R-:W-:Y:S01]  /*cfc0*/  @P0 LEA.HI.X R19, R9, c[0x0][0x1cc], R6, 0x1, P5 ;  /* 0x0000730009130a11 */ /* 0x000fe200028f0c06 */
[----:B------:R-:W1:Y:S01]  /*cfd0*/  MUFU.TANH R162, R162 ;  /* 0x000000a200a27308 */ /* 0x000e620000002400 */
[----:B--2---:R-:W-:Y:S01]  /*cfe0*/  @P0 LEA.HI.X R23, R7, c[0x0][0x1cc], R4, 0x1, P6 ;  /* 0x0000730007170a11 */ /* 0x004fe200030f0c04 */
[----:B------:R-:W-:Y:S01]  /*cff0*/  FMUL.FTZ R4, R35, c[0x0][0x320] ;  /* 0x0000c80023047a20 */ /* 0x000fe20000410000 */
[----:B------:R-:W-:Y:S01]  /*d000*/  @P0 IADD3 R8, P4, R181, UR7, RZ ;  /* 0x00000007b5080c10 */ /* 0x000fe2000ff9e0ff */
[----:B------:R-:W3:Y:S03]  /*d010*/  SHFL.IDX PT, R6, R5, RZ, 0x1c1f ;  /* 0x001c1fff05067589 */ /* 0x000ee600000e0000 */
[----:B------:R-:W-:Y:S01]  /*d020*/  @P0 IADD3.X R11, R180, UR6, RZ, P4, !PT ;  /* 0x00000006b40b0c10 */ /* 0x000fe2000a7fe4ff */
[----:B------:R-:W-:Y:S01]  /*d030*/  USHF.L.U32 UR6, UR14, 0x6, URZ ;  /* 0x000000060e067899 */ /* 0x000fe2000800063f */
[C---:B------:R-:W-:Y:S01]  /*d040*/  @P0 LEA R10, P4, R8.reuse, c[0x0][0x1c8], 0x1 ;  /* 0x00007200080a0a11 */ /* 0x040fe200078808ff */
[----:B------:R-:W2:Y:S01]  /*d050*/  MUFU.TANH R142, R142 ;  /* 0x0000008e008e7308 */ /* 0x000ea20000002400 */
[----:B------:R1:W-:Y:S02]  /*d060*/  @P0 LDGSTS.E.BYPASS.LTC128B.128 [R207+0x7100], [R22.64], !P3 ;  /* 0x0710000016cf0fae */ /* 0x0003e4000d901d52 */
[----:B------:R-:W-:Y:S01]  /*d070*/  @P0 LEA.HI.X R11, R8, c[0x0][0x1cc], R11, 0x1, P4 ;  /* 0x00007300080b0a11 */ /* 0x000fe200020f0c0b */
[----:B------:R-:W-:Y:S02]  /*d080*/  IMAD.U32 R7, RZ, RZ, UR6 ;  /* 0x00000006ff077e24 */ /* 0x000fe4000f8e00ff */
[----:B------:R-:W-:Y:S02]  /*d090*/  IMAD.U32 R8, RZ, RZ, UR16 ;  /* 0x00000010ff087e24 */ /* 0x000fe4000f8e00ff */
[----:B------:R1:W-:Y:S01]  /*d0a0*/  @P0 LDGSTS.E.BYPASS.LTC128B.128 [R207+0x9100], [R18.64], !P2 ;  /* 0x0910000012cf0fae */ /* 0x0003e2000d101d52 */
[----:B------:R-:W-:Y:S01]  /*d0b0*/  IADD3 R7, -R216, 0x1, -R7 ;  /* 0x00000001d8077810 */ /* 0x000fe20007ffe907 */
[----:B------:R-:W1:Y:S03]  /*d0c0*/  MUFU.TANH R13, R13 ;  /* 0x0000000d000d7308 */ /* 0x000e660000002400 */
[----:B------:R-:W-:Y:S02]  /*d0d0*/  IADD3 R8, -R8, UR9, R7 ;  /* 0x0000000908087c10 */ /* 0x000fe4000fffe107 */
[----:B------:R5:W-:Y:S01]  /*d0e0*/  @P0 LDGSTS.E.BYPASS.LTC128B.128 [R207+0xb100], [R10.64], !P1 ;  /* 0x0b1000000acf0fae */ /* 0x000be2000c901d52 */
[----:B------:R-:W-:Y:S02]  /*d0f0*/  PLOP3.LUT P0, PT, PT, PT, UP1, 0x40, 0x0 ;  /* 0x000000000000781c */ /* 0x000fe40003f0e818 */
[C---:B------:R-:W-:Y:S02]  /*d100*/  IADD3 R9, R8.reuse, c[0x0][0x328], RZ ;  /* 0x0000ca0008097a10 */ /* 0x040fe40007ffe0ff */
[----:B------:R-:W1:Y:S01]  /*d110*/  MUFU.TANH R160, R160 ;  /* 0x000000a000a07308 */ /* 0x000e620000002400 */
[----:B------:R-:W-:Y:S01]  /*d120*/  IADD3 R7, R8, UR15, RZ ;  /* 0x0000000f08077c10 */ /* 0x000fe2000fffe0ff */
[----:B------:R-:W0:Y:S01]  /*d130*/  LDGDEPBAR ;  /* 0x00000000000079af */ /* 0x000e220000000000 */
[--C-:B---3--:R-:W-:Y:S07]  /*d140*/  IMAD.IADD R14, R9, 0x1, R6.reuse ;  /* 0x00000001090e7824 */ /* 0x108fee00078e0206 */
[----:B------:R-:W3:Y:S10]  /*d150*/  MUFU.TANH R158, R158 ;  /* 0x0000009e009e7308 */ /* 0x000ef40000002400 */
[----:B------:R-:W1:Y:S01]  /*d160*/  MUFU.TANH R156, R156 ;  /* 0x0000009c009c7308 */ /* 0x000e620000002400 */
[----:B-----5:R-:W-:Y:S09]  /*d170*/  IMAD.IADD R11, R7, 0x1, R6 ;  /* 0x00000001070b7824 */ /* 0x020ff200078e0206 */
        /* <DEDUP_REMOVED lines=10> */
[----:B------:R-:W1:Y:S01]  /*d220*/  MUFU.TANH R4, R4 ;  /* 0x0000000400047308 */ /* 0x000e620000002400 */
[----:B------:R-:W-:-:S05]  /*d230*/  @P0 BRA `(.L_x_258) ;  /* 0x000001a000000947 */ /* 0x000fca0003800000 */
[----:B--234-:R-:W-:Y:S01]  /*d240*/  IMAD.U32 R15, RZ, RZ, UR16 ;  /* 0x00000010ff0f7e24 */ /* 0x01cfe2000f8e00ff */
        /* <DEDUP_REMOVED lines=13> */
.L_x_260:
[----:B------:R-:W-:Y:S04]  /*d320*/  MOV R6, c[0x0][0x32c] ;  /* 0x0000cb0000067a02 */ /* 0x000fe80000000f00 */
[----:B------:R-:W-:Y:S11]  /*d330*/  ISETP.NE.AND P0, PT, R6, 0x1, PT ;  /* 0x000000010600780c */ /* 0x000ff60003f05270 */
[----:B------:R-:W-:Y:S02]  /*d340*/  @!UPT UIADD3 URZ, URZ, URZ, URZ ;  /* 0x0000003f3f3ff290 */ /* 0x000fe4000fffe03f */
[----:B------:R-:W-:Y:S05]  /*d350*/  @P0 IMAD.HI.U32 R6, R15, c[0x0][0x330], RZ ;  /* 0x0000cc000f060a27 */ /* 0x000fea00078e00ff */
[----:B------:R-:W-:Y:S02]  /*d360*/  @P0 SHF.R.U32.HI R15, RZ, c[0x0][0x334], R6 ;  /* 0x0000cd00ff0f0a19 */ /* 0x000fe40000011606 */
.L_x_261:
[----:B------:R-:W-:Y:S05]  /*d370*/  BSYNC B0 ;  /* 0x0000000000007941 */ /* 0x000fea0003800000 */
.L_x_259:
[----:B------:R-:W-:Y:S04]  /*d380*/  IMAD.MOV.U32 R6, RZ, RZ, c[0x0][0x32c] ;  /* 0x0000cb00ff067624 */ /* 0x000fe800078e00ff */
[----:B------:R-:W-:Y:S04]  /*d390*/  IMAD R15, R15, R6, -UR6 ;  /* 0x800000060f0f7e24 */ /* 0x000fe8000f8e0206 */
[----:B------:R-:W-:Y:S05]  /*d3a0*/  IMAD.IADD R6, R15, 0x1, -R216 ;  /* 0x000000010f067824 */ /* 0x000fea00078e0ad8 */
[----:B------:R-:W-:Y:S02]  /*d3b0*/  IADD3 R15, R6, c[0x0][0x32c], RZ ;  /* 0x0000cb00060f7a10 */ /* 0x000fe40007ffe0ff */
[----:B------:R-:W-:Y:S02]  /*d3c0*/  IMNMX R11, R11, R6, !PT ;  /* 0x000000060b0b7217 */ /* 0x000fe40007800200 */
[----:B------:R-:W-:Y:S02]  /*d3d0*/  IMNMX R14, R14, R15, PT ;  /* 0x0000000f0e0e7217 */ /* 0x000fe40003800200 */
.L_x_258:
        /* <DEDUP_REMOVED lines=18> */
[----:B-1----:R-:W-:Y:S02]  /*d500*/  FSEL R8, R139, -INF , !P6 ;  /* 0xff8000008b087808 */ /* 0x002fe40007000000 */
        /* <DEDUP_REMOVED lines=50> */
.L_x_264:
[----:B------:R-:W-:Y:S04]  /*d830*/  MOV R9, c[0x0][0x32c] ;  /* 0x0000cb0000097a02 */ /* 0x000fe80000000f00 */
[----:B------:R-:W-:Y:S11]  /*d840*/  ISETP.NE.AND P4, PT, R9, 0x1, PT ;  /* 0x000000010900780c */ /* 0x000ff60003f85270 */
[----:B------:R-:W-:Y:S02]  /*d850*/  @!UPT UIADD3 URZ, URZ, URZ, URZ ;  /* 0x0000003f3f3ff290 */ /* 0x000fe4000fffe03f */
[----:B------:R-:W-:Y:S05]  /*d860*/  @P4 IMAD.HI.U32 R9, R12, c[0x0][0x330], RZ ;  /* 0x0000cc000c094a27 */ /* 0x000fea00078e00ff */
[----:B------:R-:W-:Y:S02]  /*d870*/  @P4 SHF.R.U32.HI R12, RZ, c[0x0][0x334], R9 ;  /* 0x0000cd00ff0c4a19 */ /* 0x000fe40000011609 */
.L_x_265:
[----:B------:R-:W-:Y:S05]  /*d880*/  BSYNC B0 ;  /* 0x0000000000007941 */ /* 0x000fea0003800000 */
.L_x_263:
[----:B------:R-:W-:Y:S04]  /*d890*/  IMAD.MOV.U32 R9, RZ, RZ, c[0x0][0x32c] ;  /* 0x0000cb00ff097624 */ /* 0x000fe800078e00ff */
[----:B------:R-:W-:Y:S04]  /*d8a0*/  IMAD R9, R12, R9, -UR6 ;  /* 0x800000060c097e24 */ /* 0x000fe8000f8e0209 */
[----:B------:R-:W-:Y:S05]  /*d8b0*/  IMAD.IADD R14, R9, 0x1, -R216 ;  /* 0x00000001090e7824 */ /* 0x000fea00078e0ad8 */
[----:B------:R-:W-:Y:S02]  /*d8c0*/  IADD3 R12, R14, c[0x0][0x32c], RZ ;  /* 0x0000cb000e0c7a10 */ /* 0x000fe40007ffe0ff */
[----:B------:R-:W-:Y:S02]  /*d8d0*/  IMNMX R7, R7, R14, !PT ;  /* 0x0000000e07077217 */ /* 0x000fe40007800200 */
[----:B------:R-:W-:Y:S02]  /*d8e0*/  IMNMX R5, R5, R12, PT ;  /* 0x0000000c05057217 */ /* 0x000fe40003800200 */
.L_x_262:
        /* <DEDUP_REMOVED lines=299> */
[----:B------:R-:W-:Y:S01]  /*eba0*/  FMUL.FTZ R87, R2, R87 ;  /* 0x0000005702577220 */ /* 0x000fe20000410000 */
[----:B------:R-:W-:Y:S01]  /*ebb0*/  F2FP.PACK_AB R102, R177, R176 ;  /* 0x000000b0b166723e */ /* 0x000fe200000000ff */
[C---:B------:R-:W-:Y:S01]  /*ebc0*/  FMUL.FTZ R88, R3.reuse, R88 ;  /* 0x0000005803587220 */ /* 0x040fe20000410000 */
        /* <DEDUP_REMOVED lines=158> */
.L_x_257:
[----:B------:R-:W1:Y:S01]  /*f5b0*/  SHFL.BFLY PT, R3, R220, 0x2, 0x1f ;  /* 0x0c401f00dc037f89 */ /* 0x000e6200000e0000 */
[----:B------:R-:W-:-:S02]  /*f5c0*/  MOV R4, RZ ;  /* 0x000000ff00047202 */ /* 0x000fc40000000f00 */
[----:B------:R-:W-:Y:S01]  /*f5d0*/  PLOP3.LUT P1, PT, PT, PT, PT, 0x8, 0x0 ;  /* 0x000000000000781c */ /* 0x000fe20003f2e170 */
[----:B------:R-:W2:Y:S01]  /*f5e0*/  SHFL.BFLY PT, R2, R217, 0x2, 0x1f ;  /* 0x0c401f00d9027f89 */ /* 0x000ea200000e0000 */
[----:B-1----:R-:W-:Y:S01]  /*f5f0*/  FADD.FTZ R6, R3, R220 ;  /* 0x000000dc03067221 */ /* 0x002fe20000010000 */
[----:B------:R-:W-:Y:S01]  /*f600*/  MOV R3, RZ ;  /* 0x000000ff00037202 */ /* 0x000fe20000000f00 */
        /* <DEDUP_REMOVED lines=23> */
[C---:B------:R-:W-:Y:S02]  /*f780*/  FMUL.FTZ R117, R4.reuse, R117 ;  /* 0x0000007504757220 */ /* 0x040fe40000410000 */
        /* <DEDUP_REMOVED lines=41> */
[----:B------:R-:W-:Y:S01]  /*fa20*/  FMUL.FTZ R97, R4, R97 ;  /* 0x0000006104617220 */ /* 0x000fe20000410000 */
[----:B------:R-:W-:Y:S01]  /*fa30*/  MOV R4, 0xff800000 ;  /* 0xff80000000047802 */ /* 0x000fe20000000f00 */
        /* <DEDUP_REMOVED lines=50> */
.L_x_224:
[----:B------:R-:W-:Y:S05]  /*fd60*/  @P1 BRA `(.L_x_267) ;  /* 0x000016a000001947 */ /* 0x000fea0003800000 */
[----:B------:R-:W1:Y:S01]  /*fd70*/  S2R R0, SR_TID.X ;  /* 0x0000000000007919 */ /* 0x000e620000002100 */
[----:B------:R-:W-:Y:S02]  /*fd80*/  F2FP.PACK_AB R128, R129, R128 ;  /* 0x000000808180723e */ /* 0x000fe400000000ff */
[----:B------:R-:W-:Y:S01]  /*fd90*/  F2FP.PACK_AB R130, R131, R130 ;  /* 0x000000828382723e */ /* 0x000fe200000000ff */
[----:B------:R-:W-:Y:S01]  /*fda0*/  BAR.SYNC.DEFER_BLOCKING 0x1, 0x100 ;  /* 0x0044000000007b1d */ /* 0x000fe20000010000 */
        /* <DEDUP_REMOVED lines=10> */
[----:B-1----:R-:W-:Y:S02]  /*fe50*/  SHF.R.S32.HI R5, RZ, 0x1f, R0 ;  /* 0x0000001fff057819 */ /* 0x002fe40000011400 */
[----:B------:R-:W-:Y:S02]  /*fe60*/  F2FP.PACK_AB R104, R105, R104 ;  /* 0x000000686968723e */ /* 0x000fe400000000ff */
[----:B------:R-:W-:-:S02]  /*fe70*/  LEA.HI R2, R5, R0, RZ, 0x2 ;  /* 0x0000000005027211 */ /* 0x000fc400078f10ff */
[----:B------:R-:W-:Y:S02]  /*fe80*/  F2FP.PACK_AB R106, R107, R106 ;  /* 0x0000006a6b6a723e */ /* 0x000fe400000000ff */
[--C-:B------:R-:W-:Y:S02]  /*fe90*/  SHF.R.S32.HI R9, RZ, 0x2, R2.reuse ;  /* 0x00000002ff097819 */ /* 0x100fe40000011402 */
[----:B------:R-:W-:Y:S02]  /*fea0*/  SHF.R.S32.HI R6, RZ, 0x1f, R2 ;  /* 0x0000001fff067819 */ /* 0x000fe40000011402 */
[----:B------:R-:W-:Y:S02]  /*feb0*/  LOP3.LUT R11, R2, 0xfffffffc, RZ, 0xc0, !PT ;  /* 0xfffffffc020b7812 */ /* 0x000fe400078ec0ff */
[----:B------:R-:W-:Y:S02]  /*fec0*/  LEA.HI R6, R6, R9, RZ, 0x3 ;  /* 0x0000000906067211 */ /* 0x000fe400078f18ff */
[----:B------:R-:W-:Y:S01]  /*fed0*/  F2FP.PACK_AB R100, R101, R100 ;  /* 0x000000646564723e */ /* 0x000fe200000000ff */
[----:B------:R-:W-:Y:S01]  /*fee0*/  IMAD.IADD R11, R0, 0x1, -R11 ;  /* 0x00000001000b7824 */ /* 0x000fe200078e0a0b */
[----:B------:R-:W-:-:S02]  /*fef0*/  LOP3.LUT R6, R6, 0xfffffff8, RZ, 0xc0, !PT ;  /* 0xfffffff806067812 */ /* 0x000fc400078ec0ff */
[----:B------:R-:W-:Y:S02]  /*ff00*/  F2FP.PACK_AB R102, R103, R102 ;  /* 0x000000666766723e */ /* 0x000fe400000000ff */
[----:B------:R-:W-:Y:S01]  /*ff10*/  F2FP.PACK_AB R36, R37, R36 ;  /* 0x000000242524723e */ /* 0x000fe200000000ff */
[----:B------:R-:W-:Y:S01]  /*ff20*/  IMAD.IADD R9, R9, 0x1, -R6 ;  /* 0x0000000109097824 */ /* 0x000fe200078e0a06 */
[----:B------:R-:W-:Y:S02]  /*ff30*/  LEA.HI R6, R5, R0, RZ, 0x5 ;  /* 0x0000000005067211 */ /* 0x000fe400078f28ff */
[----:B------:R-:W-:Y:S01]  /*ff40*/  F2FP.PACK_AB R38, R39, R38 ;  /* 0x000000262726723e */ /* 0x000fe200000000ff */
[C---:B------:R-:W-:Y:S01]  /*ff50*/  IMAD.SHL.U32 R8, R9.reuse, 0x40, RZ ;  /* 0x0000004009087824 */ /* 0x040fe200078e00ff */
[----:B------:R-:W-:Y:S02]  /*ff60*/  SHF.R.S32.HI R2, RZ, 0x5, R6 ;  /* 0x00000005ff027819 */ /* 0x000fe40000011406 */
[----:B------:R-:W-:-:S02]  /*ff70*/  LOP3.LUT R12, R9, 0x1, RZ, 0xc0, !PT ;  /* 0x00000001090c7812 */ /* 0x000fc400078ec0ff */
[----:B------:R-:W-:Y:S01]  /*ff80*/  LOP3.LUT R8, R8, 0x1c0, RZ, 0xc0, !PT ;  /* 0x000001c008087812 */ /* 0x000fe200078ec0ff */
[----:B------:R-:W-:Y:S01]  /*ff90*/  IMAD R10, R2, 0x200, R11 ;  /* 0x00000200020a7824 */ /* 0x000fe200078e020b */
[----:B------:R-:W-:Y:S02]  /*ffa0*/  ISETP.NE.U32.AND P0, PT, R12, 0x1, PT ;  /* 0x000000010c00780c */ /* 0x000fe40003f05070 */
[----:B------:R-:W-:Y:S02]  /*ffb0*/  LEA.HI R13, R8, R8, RZ, 0x1d ;  /* 0x00000008080d7211 */ /* 0x000fe400078fe8ff */
[----:B------:R-:W-:Y:S01]  /*ffc0*/  R2P PR, R9, 0x6 ;  /* 0x0000000609007804 */ /* 0x000fe20000000000 */
[----:B------:R-:W-:Y:S01]  /*ffd0*/  IMAD.MOV.U32 R9, RZ, RZ, 0x20 ;  /* 0x00000020ff097424 */ /* 0x000fe200078e00ff */
        /* <DEDUP_REMOVED lines=61> */
[----:B------:R-:W-:Y:S02]  /*103b0*/  ISETP.NE.U32.AND P1, PT, RZ, c[0x0][0x508], PT ;  /* 0x00014200ff007a0c */ /* 0x000fe40003f25070 */
[----:B------:R-:W-:Y:S01]  /*103c0*/  ISETP.NE.U32.AND P0, PT, RZ, c[0x0][0x500], PT ;  /* 0x00014000ff007a0c */ /* 0x000fe20003f05070 */
[----:B------:R-:W-:Y:S01]  /*103d0*/  STS [R13+0x4480], R38 ;  /* 0x004480260d007388 */ /* 0x000fe20000000800 */
[----:B------:R-:W-:Y:S02]  /*103e0*/  ISETP.NE.AND.EX P1, PT, RZ, c[0x0][0x50c], PT, P1 ;  /* 0x00014300ff007a0c */ /* 0x000fe40003f25310 */
[----:B------:R-:W-:Y:S01]  /*103f0*/  ISETP.NE.AND.EX P0, PT, RZ, c[0x0][0x504], PT, P0 ;  /* 0x00014100ff007a0c */ /* 0x000fe20003f05300 */
        /* <DEDUP_REMOVED lines=17> */
[----:B------:R2:W-:Y:S04]  /*10510*/  STS [R15+0x8400], R74 ;  /* 0x0084004a0f007388 */ /* 0x0005e80000000800 */
[----:B------:R-:W-:Y:S04]  /*10520*/  STS [R17+0x8080], R76 ;  /* 0x0080804c11007388 */ /* 0x000fe80000000800 */
[----:B------:R-:W-:Y:S04]  /*10530*/  STS [R17+0x8480], R78 ;  /* 0x0084804e11007388 */ /* 0x000fe80000000800 */
[----:B------:R-:W-:Y:S04]  /*10540*/  STS [R9+0x8000], R80 ;  /* 0x0080005009007388 */ /* 0x000fe80000000800 */
[----:B------:R3:W-:Y:S01]  /*10550*/  STS [R9+0x8400], R82 ;  /* 0x0084005209007388 */ /* 0x0007e20000000800 */
[----:B-1----:R-:W-:-:S03]  /*10560*/  IMAD.MOV.U32 R13, RZ, RZ, 0x4 ;  /* 0x00000004ff0d7424 */ /* 0x002fc600078e00ff */
[----:B------:R-:W-:Y:S04]  /*10570*/  STS [R19+0x8080], R84 ;  /* 0x0080805413007388 */ /* 0x000fe80000000800 */
[----:B------:R1:W-:Y:S01]  /*10580*/  STS [R19+0x8480], R86 ;  /* 0x0084805613007388 */ /* 0x0003e20000000800 */
[----:B--2---:R-:W-:-:S03]  /*10590*/  IMAD.WIDE R14, R208, R13, c[0x0][0x500] ;  /* 0x00014000d00e7625 */ /* 0x004fc600078e020d */
[----:B------:R2:W-:Y:S04]  /*105a0*/  STS [R21+0x8000], R88 ;  /* 0x0080005815007388 */ /* 0x0005e80000000800 */
[----:B------:R2:W-:Y:S04]  /*105b0*/  STS [R21+0x8400], R90 ;  /* 0x0084005a15007388 */ /* 0x0005e80000000800 */
[----:B------:R2:W-:Y:S04]  /*105c0*/  STS [R23+0x8080], R92 ;  /* 0x0080805c17007388 */ /* 0x0005e80000000800 */
[----:B------:R2:W-:Y:S04]  /*105d0*/  STS [R23+0x8480], R94 ;  /* 0x0084805e17007388 */ /* 0x0005e80000000800 */
[----:B------:R2:W-:Y:S04]  /*105e0*/  STS [R25+0x8000], R96 ;  /* 0x0080006019007388 */ /* 0x0005e80000000800 */
[----:B------:R2:W-:Y:S04]  /*105f0*/  STS [R25+0x8400], R3 ;  /* 0x0084000319007388 */ /* 0x0005e80000000800 */
[----:B------:R-:W-:Y:S01]  /*10600*/  BAR.SYNC.DEFER_BLOCKING 0x1, 0x100 ;  /* 0x0044000000007b1d */ /* 0x000fe20000010000 */
[----:B------:R-:W-:-:S02]  /*10610*/  IMAD.MOV.U32 R8, RZ, RZ, c[0x0][0x388] ;  /* 0x0000e200ff087624 */ /* 0x000fc400078e00ff */
[----:B------:R-:W-:-:S03]  /*10620*/  @P1 IMAD.WIDE R12, R208, R13, c[0x0][0x508] ;  /* 0x00014200d00c1625 */ /* 0x000fc600078e020d */
[----:B---3--:R-:W3:Y:S04]  /*10630*/  @P0 LDG.E R9, [R14.64] ;  /* 0x000000120e090981 */ /* 0x008ee8000c1e1900 */
[----:B------:R2:W5:Y:S01]  /*10640*/  @P1 LDG.E R8, [R12.64] ;  /* 0x000000120c081981 */ /* 0x000562000c1e1900 */
[----:B-1----:R-:W-:Y:S02]  /*10650*/  CS2R R18, SRZ ;  /* 0x0000000000127805 */ /* 0x002fe4000001ff00 */
[--C-:B---3--:R-:W-:Y:S01]  /*10660*/  @P0 SHF.R.S32.HI R19, RZ, 0x1f, R9.reuse ;  /* 0x0000001fff130819 */ /* 0x108fe20000011409 */
[----:B------:R-:W-:Y:S01]  /*10670*/  @P0 IMAD.MOV.U32 R18, RZ, RZ, R9 ;  /* 0x000000ffff120224 */ /* 0x000fe200078e0009 */
[----:B------:R-:W-:Y:S05]  /*10680*/  @P1 BRA `(.L_x_268) ;  /* 0x0000004000001947 */ /* 0x000fea0003800000 */
[----:B--2---:R-:W-:Y:S05]  /*10690*/  @!P0 BRA `(.L_x_268) ;  /* 0x0000003000008947 */ /* 0x004fea0003800000 */
[----:B-----5:R-:W2:Y:S04]  /*106a0*/  LDG.E R8, [R14.64] ;  /* 0x000000120e087981 */ /* 0x020ea8000c1e1900 */
[----:B------:R-:W2:Y:S02]  /*106b0*/  LDG.E R3, [R14.64+0x4] ;  /* 0x000004120e037981 */ /* 0x000ea4000c1e1900 */
[----:B--2---:R-:W-:-:S02]  /*106c0*/  IADD3 R8, -R8, R3, RZ ;  /* 0x0000000308087210 */ /* 0x004fc40007ffe1ff */
.L_x_268:
[----:B--2---:R-:W-:Y:S01]  /*106d0*/  LOP3.LUT R9, R6, 0xffffffe0, RZ, 0xc0, !PT ;  /* 0xffffffe006097812 */ /* 0x004fe200078ec0ff */
[----:B------:R-:W1:Y:S01]  /*106e0*/  S2R R57, SR_CTAID.X ;  /* 0x0000000000397919 */ /* 0x000e620000002500 */
[----:B------:R-:W-:Y:S01]  /*106f0*/  SHF.R.S32.HI R13, RZ, 0x1f, R2 ;  /* 0x0000001fff0d7819 */ /* 0x000fe20000011402 */
[----:B------:R-:W-:Y:S01]  /*10700*/  IMAD.MOV.U32 R3, RZ, RZ, c[0x0][0x4e8] ;  /* 0x00013a00ff037624 */ /* 0x000fe200078e00ff */
[----:B------:R-:W-:Y:S01]  /*10710*/  LEA.HI R10, R11, R11, RZ, 0x1 ;  /* 0x0000000b0b0a7211 */ /* 0x000fe200078f08ff */
[----:B------:R-:W-:Y:S01]  /*10720*/  IMAD.IADD R9, R0, 0x1, -R9 ;  /* 0x0000000100097824 */ /* 0x000fe200078e0a09 */
[----:B------:R-:W2:Y:S01]  /*10730*/  S2R R14, SR_CTAID.Y ;  /* 0x00000000000e7919 */ /* 0x000ea20000002600 */
[----:B------:R-:W-:Y:S01]  /*10740*/  LEA.HI R13, R13, R2, RZ, 0x3 ;  /* 0x000000020d0d7211 */ /* 0x000fe200078f18ff */
[----:B------:R-:W-:Y:S01]  /*10750*/  IMAD.WIDE.U32 R16, R18, c[0x0][0x3a0], RZ ;  /* 0x0000e80012107a25 */ /* 0x000fe200078e00ff */
[----:B------:R-:W-:Y:S01]  /*10760*/  ISETP.NE.AND P1, PT, R3, 0x1, PT ;  /* 0x000000010300780c */ /* 0x000fe20003f25270 */
[----:B------:R-:W-:Y:S01]  /*10770*/  BSSY B0, `(.L_x_269) ;  /* 0x0000081000007945 */ /* 0x000fe20003800000 */
[----:B------:R-:W-:Y:S01]  /*10780*/  SHF.R.S32.HI R6, RZ, 0x1f, R9 ;  /* 0x0000001fff067819 */ /* 0x000fe20000011409 */
[----:B------:R-:W-:Y:S01]  /*10790*/  IMAD.MOV.U32 R23, RZ, RZ, R19 ;  /* 0x000000ffff177224 */ /* 0x000fe200078e0013 */
[----:B------:R-:W-:-:S02]  /*107a0*/  LOP3.LUT R13, R13, 0xffffff8, RZ, 0xc0, !PT ;  /* 0x0ffffff80d0d7812 */ /* 0x000fc400078ec0ff */
[----:B------:R-:W-:Y:S02]  /*107b0*/  LEA.HI R3, R6, R9, RZ, 0x2 ;  /* 0x0000000906037211 */ /* 0x000fe400078f10ff */
[----:B------:R-:W-:Y:S02]  /*107c0*/  LOP3.LUT R10, R10, 0x1ffffffe, RZ, 0xc0, !PT ;  /* 0x1ffffffe0a0a7812 */ /* 0x000fe400078ec0ff */
[----:B------:R-:W-:Y:S02]  /*107d0*/  IADD3 R2, -R13, R2, RZ ;  /* 0x000000020d027210 */ /* 0x000fe40007ffe1ff */
[-C--:B------:R-:W-:Y:S02]  /*107e0*/  LEA.HI R6, R5, R0.reuse, RZ, 0x3 ;  /* 0x0000000005067211 */ /* 0x080fe400078f18ff */
[----:B------:R-:W-:Y:S02]  /*107f0*/  SHF.R.S32.HI R3, RZ, 0x2, R3 ;  /* 0x00000002ff037819 */ /* 0x000fe40000011403 */
[----:B------:R-:W-:Y:S01]  /*10800*/  LOP3.LUT P2, RZ, R9, 0x3, RZ, 0xc0, !PT ;  /* 0x0000000309ff7812 */ /* 0x000fe2000784c0ff */
[----:B------:R-:W-:Y:S01]  /*10810*/  IMAD.IADD R9, R11, 0x1, -R10 ;  /* 0x000000010b097824 */ /* 0x000fe200078e0a0a */
[----:B------:R-:W-:Y:S01]  /*10820*/  LOP3.LUT R11, R6, 0xfffffff8, RZ, 0xc0, !PT ;  /* 0xfffffff8060b7812 */ /* 0x000fe200078ec0ff */
[----:B------:R-:W-:Y:S01]  /*10830*/  IMAD R2, R2, 0x10, R3 ;  /* 0x0000001002027824 */ /* 0x000fe200078e0203 */
[-C--:B------:R-:W-:Y:S01]  /*10840*/  LEA.HI R5, R5, R0.reuse, RZ, 0x6 ;  /* 0x0000000005057211 */ /* 0x080fe200078f30ff */
[----:B------:R-:W-:Y:S01]  /*10850*/  IMAD R3, R19, c[0x0][0x3a0], RZ ;  /* 0x0000e80013037a24 */ /* 0x000fe200078e02ff */
[----:B------:R-:W-:Y:S01]  /*10860*/  IADD3 R11, -R11, R0, RZ ;  /* 0x000000000b0b7210 */ /* 0x000fe20007ffe1ff */
[----:B------:R-:W-:Y:S01]  /*10870*/  IMAD R0, R9, 0x8, R2 ;  /* 0x0000000809007824 */ /* 0x000fe200078e0202 */
[----:B--2---:R-:W-:Y:S01]  /*10880*/  SHF.R.S32.HI R9, RZ, 0x1f, R14 ;  /* 0x0000001fff097819 */ /* 0x004fe2000001140e */
[----:B------:R-:W-:Y:S01]  /*10890*/  IMAD R3, R18, c[0x0][0x3a4], R3 ;  /* 0x0000e90012037a24 */ /* 0x000fe200078e0203 */
[----:B------:R-:W-:Y:S01]  /*108a0*/  MOV R22, R18 ;  /* 0x0000001200167202 */ /* 0x000fe20000000f00 */
[----:B-1----:R-:W-:Y:S01]  /*108b0*/  IMAD R13, R57, 0x80, R0 ;  /* 0x00000080390d7824 */ /* 0x002fe200078e0200 */
[----:B------:R-:W-:Y:S01]  /*108c0*/  SHF.R.S32.HI R6, RZ, 0x3, R6 ;  /* 0x00000003ff067819 */ /* 0x000fe20000011406 */
[----:B------:R-:W-:-:S02]  /*108d0*/  IMAD R15, R9, c[0x0][0x490], RZ ;  /* 0x00012400090f7a24 */ /* 0x000fc400078e02ff */
[----:B------:R-:W-:Y:S01]  /*108e0*/  @P1 IMAD.HI.U32 R0, R13, c[0x0][0x4ec], RZ ;  /* 0x00013b000d001a27 */ /* 0x000fe200078e00ff */
[----:B------:R-:W-:Y:S02]  /*108f0*/  MOV R20, R13 ;  /* 0x0000000d00147202 */ /* 0x000fe40000000f00 */
[----:B------:R-:W-:Y:S01]  /*10900*/  LEA R10, R11, R6, 0x5 ;  /* 0x000000060b0a7211 */ /* 0x000fe200078e28ff */
[----:B------:R-:W-:Y:S01]  /*10910*/  IMAD.IADD R17, R17, 0x1, R3 ;  /* 0x0000000111117824 */ /* 0x000fe200078e0203 */
[----:B------:R-:W-:Y:S01]  /*10920*/  @P1 SHF.R.U32.HI R20, RZ, c[0x0][0x4f0], R0 ;  /* 0x00013c00ff141a19 */ /* 0x000fe20000011600 */
[----:B------:R-:W-:Y:S01]  /*10930*/  IMAD.WIDE.U32 R22, R14, c[0x0][0x490], R22 ;  /* 0x000124000e167a25 */ /* 0x000fe200078e0016 */
[----:B------:R-:W-:Y:S02]  /*10940*/  SHF.R.S32.HI R3, RZ, 0x1f, R208 ;  /* 0x0000001fff037819 */ /* 0x000fe400000114d0 */
[----:B------:R-:W-:Y:S01]  /*10950*/  SEL R208, R208, RZ, !P0 ;  /* 0x000000ffd0d07207 */ /* 0x000fe20004000000 */
[----:B------:R-:W-:Y:S01]  /*10960*/  IMAD R15, R14, c[0x0][0x494], R15 ;  /* 0x000125000e0f7a24 */ /* 0x000fe200078e020f */
[----:B------:R-:W-:Y:S01]  /*10970*/  SEL R3, R3, RZ, !P0 ;  /* 0x000000ff03037207 */ /* 0x000fe20004000000 */
[----:B------:R-:W-:-:S02]  /*10980*/  IMAD.MOV R12, RZ, RZ, -R20 ;  /* 0x000000ffff0c7224 */ /* 0x000fc400078e0a14 */
[----:B------:R-:W-:Y:S02]  /*10990*/  IMAD.IADD R23, R23, 0x1, R15 ;  /* 0x0000000117177824 */ /* 0x000fe400078e020f */
[----:B------:R-:W-:Y:S02]  /*109a0*/  IMAD R9, R9, c[0x0][0x3e8], RZ ;  /* 0x0000fa0009097a24 */ /* 0x000fe400078e02ff */
[----:B------:R-:W-:Y:S02]  /*109b0*/  IMAD R12, R12, c[0x0][0x4e8], R13 ;  /* 0x00013a000c0c7a24 */ /* 0x000fe400078e020d */
[----:B------:R-:W-:Y:S02]  /*109c0*/  IMAD R13, R3, c[0x0][0x498], RZ ;  /* 0x00012600030d7a24 */ /* 0x000fe400078e02ff */
[----:B------:R-:W-:-:S04]  /*109d0*/  IMAD.WIDE.U32 R22, R208, c[0x0][0x498], R22 ;  /* 0x00012600d0167a25 */ /* 0x000fc800078e0016 */
[C---:B------:R-:W-:Y:S02]  /*109e0*/  IMAD R9, R14.reuse, c[0x0][0x3ec], R9 ;  /* 0x0000fb000e097a24 */ /* 0x040fe400078e0209 */
[----:B------:R-:W-:Y:S01]  /*109f0*/  IMAD.WIDE.U32 R14, R14, c[0x0][0x3e8], R16 ;  /* 0x0000fa000e0e7a25 */ /* 0x000fe200078e0010 */
[----:B------:R-:W-:Y:S02]  /*10a00*/  SHF.R.S32.HI R16, RZ, 0x1f, R20 ;  /* 0x0000001fff107819 */ /* 0x000fe40000011414 */
[----:B------:R-:W-:Y:S01]  /*10a10*/  IADD3 R20, P0, R20, R22, RZ ;  /* 0x0000001614147210 */ /* 0x000fe20007f1e0ff */
[----:B------:R-:W-:Y:S01]  /*10a20*/  IMAD R13, R208, c[0x0][0x49c], R13 ;  /* 0x00012700d00d7a24 */ /* 0x000fe200078e020d */
[----:B------:R-:W-:Y:S01]  /*10a30*/  SHF.R.S32.HI R17, RZ, 0x1f, R12 ;  /* 0x0000001fff117819 */ /* 0x000fe2000001140c */
[----:B------:R-:W-:Y:S01]  /*10a40*/  IMAD.SHL.U32 R0, R6, 0x40, RZ ;  /* 0x0000004006007824 */ /* 0x000fe200078e00ff */
[----:B------:R-:W-:Y:S01]  /*10a50*/  IADD3 R15, R15, R9, RZ ;  /* 0x000000090f0f7210 */ /* 0x000fe20007ffe0ff */
[----:B------:R-:W-:Y:S01]  /*10a60*/  IMAD R10, R57, 0x80, R10 ;  /* 0x00000080390a7824 */ /* 0x000fe200078e020a */
[----:B------:R-:W-:Y:S01]  /*10a70*/  IADD3.X R21, R16, R23, R13, P0, !PT ;  /* 0x0000001710157210 */ /* 0x000fe200007fe40d */
[----:B------:R-:W-:Y:S01]  /*10a80*/  IMAD R17, R17, c[0x0][0x488], RZ ;  /* 0x0001220011117a24 */ /* 0x000fe200078e02ff */
[----:B------:R-:W-:Y:S01]  /*10a90*/  LOP3.LUT R13, R0, 0x1c0, RZ, 0xc0, !PT ;  /* 0x000001c0000d7812 */ /* 0x000fe200078ec0ff */
[----:B------:R-:W-:-:S02]  /*10aa0*/  IMAD.SHL.U32 R0, R11, 0x8, RZ ;  /* 0x000000080b007824 */ /* 0x000fc400078e00ff */
[----:B------:R-:W-:-:S04]  /*10ab0*/  IMAD.WIDE.U32 R20, R12, c[0x0][0x488], R20 ;  /* 0x000122000c147a25 */ /* 0x000fc800078e0014 */
[----:B------:R-:W-:Y:S01]  /*10ac0*/  IMAD R17, R12, c[0x0][0x48c], R17 ;  /* 0x000123000c117a24 */ /* 0x000fe200078e0211 */
[----:B------:R-:W-:Y:S01]  /*10ad0*/  LOP3.LUT R12, R13, 0x38, R0, 0xf8, !PT ;  /* 0x000000380d0c7812 */ /* 0x000fe200078ef800 */
[----:B------:R-:W-:Y:S01]  /*10ae0*/  IMAD R11, R3, c[0x0][0x3f0], RZ ;  /* 0x0000fc00030b7a24 */ /* 0x000fe200078e02ff */
[----:B------:R-:W-:Y:S01]  /*10af0*/  SHF.R.U32.HI R3, RZ, 0x3, R13 ;  /* 0x00000003ff037819 */ /* 0x000fe2000001160d */
[----:B------:R-:W-:Y:S01]  /*10b00*/  @P1 IMAD.HI.U32 R18, R10, c[0x0][0x4ec], RZ ;  /* 0x00013b000a121a27 */ /* 0x000fe200078e00ff */
[----:B------:R-:W-:Y:S02]  /*10b10*/  LEA R13, P0, R20, c[0x0][0x450], 0x2 ;  /* 0x00011400140d7a11 */ /* 0x000fe400078010ff */
[----:B------:R-:W-:Y:S01]  /*10b20*/  IADD3 R17, R21, R17, RZ ;  /* 0x0000001115117210 */ /* 0x000fe20007ffe0ff */
[----:B------:R-:W-:Y:S01]  /*10b30*/  IMAD R11, R208, c[0x0][0x3f4], R11 ;  /* 0x0000fd00d00b7a24 */ /* 0x000fe200078e020b */
[----:B------:R-:W-:Y:S01]  /*10b40*/  LOP3.LUT R3, R12, R3, RZ, 0x3c, !PT ;  /* 0x000000030c037212 */ /* 0x000fe200078e3cff */
[----:B------:R-:W-:Y:S01]  /*10b50*/  IMAD.WIDE.U32 R14, R208, c[0x0][0x3f0], R14 ;  /* 0x0000fc00d00e7a25 */ /* 0x000fe200078e000e */
[----:B------:R-:W-:Y:S01]  /*10b60*/  LEA.HI.X R17, R20, c[0x0][0x454], R17, 0x2, P0 ;  /* 0x0001150014117a11 */ /* 0x000fe200000f1411 */
[----:B------:R-:W-:Y:S02]  /*10b70*/  SHFL.IDX PT, R34, R13, RZ, 0x1c1f ;  /* 0x001c1fff0d227589 */ /* 0x000fe400000e0000 */
[----:B------:R-:W-:Y:S01]  /*10b80*/  IMAD.MOV.U32 R9, RZ, RZ, R10 ;  /* 0x000000ffff097224 */ /* 0x000fe200078e000a */
[----:B------:R-:W-:Y:S01]  /*10b90*/  @P1 SHF.R.U32.HI R9, RZ, c[0x0][0x4f0], R18 ;  /* 0x00013c00ff091a19 */ /* 0x000fe20000011612 */
[----:B------:R-:W1:Y:S01]  /*10ba0*/  SHFL.IDX PT, R35, R17, RZ, 0x1c1f ;  /* 0x001c1fff11237589 */ /* 0x000e6200000e0000 */
[----:B------:R-:W-:Y:S01]  /*10bb0*/  IMAD.IADD R15, R15, 0x1, R11 ;  /* 0x000000010f0f7824 */ /* 0x000fe200078e020b */
[----:B------:R-:W-:Y:S01]  /*10bc0*/  LEA R11, R57, R2, 0x7 ;  /* 0x00000002390b7211 */ /* 0x000fe200078e38ff */
[----:B-----5:R-:W-:Y:S01]  /*10bd0*/  IMAD R2, R8, c[0x0][0x4e8], RZ ;  /* 0x00013a0008027a24 */ /* 0x020fe200078e02ff */
[----:B------:R-:W-:Y:S01]  /*10be0*/  SHFL.IDX PT, R48, R13, 0x1, 0x1c1f ;  /* 0x003c1f000d307f89 */ /* 0x000fe200000e0000 */
[--C-:B------:R-:W-:Y:S01]  /*10bf0*/  IMAD.MOV R19, RZ, RZ, -R9.reuse ;  /* 0x000000ffff137224 */ /* 0x100fe200078e0a09 */
[----:B------:R-:W-:Y:S01]  /*10c00*/  SHF.R.S32.HI R12, RZ, 0x1f, R9 ;  /* 0x0000001fff0c7819 */ /* 0x000fe20000011409 */
[----:B------:R-:W-:Y:S01]  /*10c10*/  IMAD.WIDE.U32 R14, R9, c[0x0][0x3e0], R14 ;  /* 0x0000f800090e7a25 */ /* 0x000fe200078e000e */
[----:B------:R-:W2:Y:S01]  /*10c20*/  SHFL.IDX PT, R49, R17, 0x1, 0x1c1f ;  /* 0x003c1f0011317f89 */ /* 0x000ea200000e0000 */
[----:B------:R-:W-:-:S02]  /*10c30*/  IADD3 R21, R11, 0x8, RZ ;  /* 0x000000080b157810 */ /* 0x000fc40007ffe0ff */
[----:B------:R-:W-:Y:S01]  /*10c40*/  IMAD R19, R19, c[0x0][0x4e8], R10 ;  /* 0x00013a0013137a24 */ /* 0x000fe200078e020a */
[-C--:B------:R-:W-:Y:S01]  /*10c50*/  ISETP.GE.OR P0, PT, R11, R2.reuse, P2 ;  /* 0x000000020b00720c */ /* 0x080fe20001706670 */
[----:B------:R-:W-:Y:S01]  /*10c60*/  IMAD R12, R12, c[0x0][0x3e0], RZ ;  /* 0x0000f8000c0c7a24 */ /* 0x000fe200078e02ff */
[----:B------:R-:W-:Y:S01]  /*10c70*/  ISETP.GE.OR P2, PT, R21, R2, P2 ;  /* 0x000000021500720c */ /* 0x000fe20001746670 */
[----:B------:R-:W-:Y:S01]  /*10c80*/  IMAD.SHL.U32 R10, R5, 0x8, RZ ;  /* 0x00000008050a7824 */ /* 0x000fe200078e00ff */
[----:B------:R-:W-:Y:S01]  /*10c90*/  SHF.R.S32.HI R8, RZ, 0x1f, R19 ;  /* 0x0000001fff087819 */ /* 0x000fe20000011413 */
[----:B------:R-:W-:Y:S01]  /*10ca0*/  IMAD R12, R9, c[0x0][0x3e4], R12 ;  /* 0x0000f900090c7a24 */ /* 0x000fe200078e020c */
[----:B------:R-:W-:Y:S02]  /*10cb0*/  LEA R57, R57, R6, 0x7 ;  /* 0x0000000639397211 */ /* 0x000fe400078e38ff */
[----:B------:R-:W-:Y:S01]  /*10cc0*/  LOP3.LUT R10, R3, 0x7ffffe00, R10, 0xf8, !PT ;  /* 0x7ffffe00030a7812 */ /* 0x000fe200078ef80a */
[----:B------:R-:W-:-:S02]  /*10cd0*/  IMAD.IADD R15, R15, 0x1, R12 ;  /* 0x000000010f0f7824 */ /* 0x000fc400078e020c */
[----:B------:R-:W-:Y:S01]  /*10ce0*/  IMAD R8, R8, c[0x0][0x3d8], RZ ;  /* 0x0000f60008087a24 */ /* 0x000fe200078e02ff */
[----:B------:R-:W-:Y:S01]  /*10cf0*/  SHF.L.U32 R58, R10, 0x1, RZ ;  /* 0x000000010a3a7819 */ /* 0x000fe200000006ff */
[----:B-1----:R1:W-:Y:S01]  /*10d00*/  @!P0 ST.E [R34.64], R4 ;  /* 0x0000000422008985 */ /* 0x0023e2000c101912 */
[----:B------:R-:W-:-:S04]  /*10d10*/  IMAD.WIDE.U32 R32, R19, c[0x0][0x3d8], R14 ;  /* 0x0000f60013207a25 */ /* 0x000fc800078e000e */
[----:B------:R-:W-:Y:S01]  /*10d20*/  IMAD R3, R19, c[0x0][0x3dc], R8 ;  /* 0x0000f70013037a24 */ /* 0x000fe200078e0208 */
[C---:B------:R-:W-:Y:S01]  /*10d30*/  LEA R56, P0, R32.reuse, c[0x0][0x380], 0x1 ;  /* 0x0000e00020387a11 */ /* 0x040fe200078008ff */
[----:B--2---:R1:W-:Y:S02]  /*10d40*/  @!P2 ST.E [R48.64], R7 ;  /* 0x000000073000a985 */ /* 0x0043e4000c101912 */
[----:B------:R-:W-:Y:S02]  /*10d50*/  IMAD.IADD R3, R33, 0x1, R3 ;  /* 0x0000000121037824 */ /* 0x000fe400078e0203 */
        /* <DEDUP_REMOVED lines=34> */
.L_x_270:
[----:B--2---:R-:W-:Y:S05]  /*10f80*/  BSYNC B0 ;  /* 0x0000000000007941 */ /* 0x004fea0003800000 */
.L_x_269:
        /* <DEDUP_REMOVED lines=23> */
.L_x_272:
[----:B------:R-:W-:Y:S05]  /*11100*/  BSYNC B0 ;  /* 0x0000000000007941 */ /* 0x000fea0003800000 */
.L_x_271:
[----:B------:R-:W-:Y:S01]  /*11110*/  IADD3 R3, R57, 0x40, RZ ;  /* 0x0000004039037810 */ /* 0x000fe20007ffe0ff */
[----:B--2---:R2:W1:Y:S01]  /*11120*/  SHFL.IDX PT, R17, R55, 0x2, 0x181f ;  /* 0x00581f0037117f89 */ /* 0x00446200000e0000 */
        /* <DEDUP_REMOVED lines=21> */
.L_x_274:
[----:B------:R-:W-:Y:S05]  /*11280*/  BSYNC B0 ;  /* 0x0000000000007941 */ /* 0x000fea0003800000 */
.L_x_273:
        /* <DEDUP_REMOVED lines=24> */
.L_x_267:
        /* <DEDUP_REMOVED lines=18> */
.L_x_275:
[----:B-1----:R-:W1:Y:S01]  /*11530*/  S2R R0, SR_TID.X ;  /* 0x0000000000007919 */ /* 0x002e620000002100 */
[----:B------:R-:W-:Y:S01]  /*11540*/  SHF.R.S32.HI R9, RZ, 0x1f, R208 ;  /* 0x0000001fff097819 */ /* 0x000fe200000114d0 */
[----:B------:R-:W-:Y:S01]  /*11550*/  BSSY B0, `(.L_x_276) ;  /* 0x0000028000007945 */ /* 0x000fe20003800000 */
[----:B------:R-:W-:-:S02]  /*11560*/  SEL R208, R208, RZ, !P1 ;  /* 0x000000ffd0d07207 */ /* 0x000fc40004800000 */
[----:B------:R-:W-:Y:S02]  /*11570*/  SEL R9, R9, RZ, !P1 ;  /* 0x000000ff09097207 */ /* 0x000fe40004800000 */
[----:B-1----:R-:W-:-:S13]  /*11580*/  ISETP.GT.AND P0, PT, R0, 0x7f, PT ;  /* 0x0000007f0000780c */ /* 0x002fda0003f04270 */
        /* <DEDUP_REMOVED lines=9> */
[----:B------:R-:W-:Y:S01]  /*11620*/  MOV R10, R12 ;  /* 0x0000000c000a7202 */ /* 0x000fe20000000f00 */
[----:B------:R-:W-:Y:S01]  /*11630*/  IMAD.MOV.U32 R6, RZ, RZ, R7 ;  /* 0x000000ffff067224 */ /* 0x000fe200078e0007 */
[----:B------:R-:W-:-:S13]  /*11640*/  ISETP.NE.AND P0, PT, R3, 0x1, PT ;  /* 0x000000010300780c */ /* 0x000fda0003f05270 */
[----:B------:R-:W-:-:S05]  /*11650*/  @P0 IMAD.HI.U32 R5, R7, c[0x0][0x4ec], RZ ;  /* 0x00013b0007050a27 */ /* 0x000fca00078e00ff */
[----:B------:R-:W-:Y:S01]  /*11660*/  @P0 SHF.R.U32.HI R6, RZ, c[0x0][0x4f0], R5 ;  /* 0x00013c00ff060a19 */ /* 0x000fe20000011605 */
[----:B-1----:R-:W-:Y:S01]  /*11670*/  IMAD.WIDE.U32 R10, R4, c[0x0][0x490], R10 ;  /* 0x00012400040a7a25 */ /* 0x002fe200078e000a */
[----:B------:R-:W-:Y:S02]  /*11680*/  SHF.R.S32.HI R3, RZ, 0x1f, R4 ;  /* 0x0000001fff037819 */ /* 0x000fe40000011404 */
[----:B------:R-:W-:-:S03]  /*11690*/  SHF.R.S32.HI R8, RZ, 0x1f, R6 ;  /* 0x0000001fff087819 */ /* 0x000fc60000011406 */
[----:B------:R-:W-:-:S04]  /*116a0*/  IMAD R3, R3, c[0x0][0x490], RZ ;  /* 0x0001240003037a24 */ /* 0x000fc800078e02ff */
[----:B------:R-:W-:Y:S01]  /*116b0*/  IMAD R3, R4, c[0x0][0x494], R3 ;  /* 0x0001250004037a24 */ /* 0x000fe200078e0203 */
[----:B------:R-:W-:-:S03]  /*116c0*/  IADD3 R4, -R6, RZ, RZ ;  /* 0x000000ff06047210 */ /* 0x000fc60007ffe1ff */
[----:B------:R-:W-:Y:S02]  /*116d0*/  IMAD.IADD R11, R3, 0x1, R11 ;  /* 0x00000001030b7824 */ /* 0x000fe400078e020b */
[----:B------:R-:W-:Y:S02]  /*116e0*/  IMAD R3, R9, c[0x0][0x498], RZ ;  /* 0x0001260009037a24 */ /* 0x000fe400078e02ff */
[----:B------:R-:W-:Y:S02]  /*116f0*/  IMAD R4, R4, c[0x0][0x4e8], R7 ;  /* 0x00013a0004047a24 */ /* 0x000fe400078e0207 */
[----:B------:R-:W-:-:S03]  /*11700*/  IMAD.WIDE.U32 R10, R208, c[0x0][0x498], R10 ;  /* 0x00012600d00a7a25 */ /* 0x000fc600078e000a */
[----:B------:R-:W-:Y:S01]  /*11710*/  SHF.R.S32.HI R5, RZ, 0x1f, R4 ;  /* 0x0000001fff057819 */ /* 0x000fe20000011404 */
[----:B------:R-:W-:Y:S01]  /*11720*/  IMAD R3, R208, c[0x0][0x49c], R3 ;  /* 0x00012700d0037a24 */ /* 0x000fe200078e0203 */
[----:B------:R-:W-:-:S03]  /*11730*/  IADD3 R6, P0, R6, R10, RZ ;  /* 0x0000000a06067210 */ /* 0x000fc60007f1e0ff */
[----:B------:R-:W-:Y:S01]  /*11740*/  IMAD R5, R5, c[0x0][0x488], RZ ;  /* 0x0001220005057a24 */ /* 0x000fe200078e02ff */
[----:B------:R-:W-:Y:S02]  /*11750*/  IADD3.X R7, R8, R11, R3, P0, !PT ;  /* 0x0000000b08077210 */ /* 0x000fe400007fe403 */
[----:B------:R-:W-:Y:S01]  /*11760*/  MOV R3, 0xff800000 ;  /* 0xff80000000037802 */ /* 0x000fe20000000f00 */
[C---:B------:R-:W-:Y:S02]  /*11770*/  IMAD R5, R4.reuse, c[0x0][0x48c], R5 ;  /* 0x0001230004057a24 */ /* 0x040fe400078e0205 */
[----:B------:R-:W-:-:S05]  /*11780*/  IMAD.WIDE.U32 R6, R4, c[0x0][0x488], R6 ;  /* 0x0001220004067a25 */ /* 0x000fca00078e0006 */
[----:B------:R-:W-:Y:S02]  /*11790*/  IADD3 R5, R7, R5, RZ ;  /* 0x0000000507057210 */ /* 0x000fe40007ffe0ff */
[----:B------:R-:W-:-:S04]  /*117a0*/  LEA R4, P0, R6, c[0x0][0x450], 0x2 ;  /* 0x0001140006047a11 */ /* 0x000fc800078010ff */
[----:B------:R-:W-:-:S05]  /*117b0*/  LEA.HI.X R5, R6, c[0x0][0x454], R5, 0x2, P0 ;  /* 0x0001150006057a11 */ /* 0x000fca00000f1405 */
[----:B------:R1:W-:Y:S04]  /*117c0*/  STG.E [R4.64], R3 ;  /* 0x0000000304007986 */ /* 0x0003e8000c101912 */
.L_x_277:
[----:B------:R-:W-:Y:S05]  /*117d0*/  BSYNC B0 ;  /* 0x0000000000007941 */ /* 0x000fea0003800000 */
.L_x_276:
[----:B------:R-:W2:Y:S01]  /*117e0*/  S2R R7, SR_CTAID.Y ;  /* 0x0000000000077919 */ /* 0x000ea20000002600 */
[----:B-1----:R-:W-:Y:S01]  /*117f0*/  SHF.R.S32.HI R3, RZ, 0x1f, R0 ;  /* 0x0000001fff037819 */ /* 0x002fe20000011400 */
[----:B------:R-:W-:Y:S01]  /*11800*/  IMAD R5, R13, c[0x0][0x3a0], RZ ;  /* 0x0000e8000d057a24 */ /* 0x000fe200078e02ff */
[----:B------:R-:W-:Y:S01]  /*11810*/  BSSY B0, `(.L_x_278) ;  /* 0x000003f000007945 */ /* 0x000fe20003800000 */
[----:B------:R-:W1:Y:S01]  /*11820*/  S2R R8, SR_CTAID.X ;  /* 0x0000000000087919 */ /* 0x000e620000002500 */
[----:B------:R-:W-:Y:S01]  /*11830*/  LEA.HI R4, R3, R0, RZ, 0x3 ;  /* 0x0000000003047211 */ /* 0x000fe200078f18ff */
[C---:B------:R-:W-:Y:S01]  /*11840*/  IMAD R10, R12.reuse, c[0x0][0x3a4], R5 ;  /* 0x0000e9000c0a7a24 */ /* 0x040fe200078e0205 */
[----:B------:R-:W-:Y:S01]  /*11850*/  MOV R3, c[0x0][0x4e8] ;  /* 0x00013a0000037a02 */ /* 0x000fe20000000f00 */
[----:B------:R-:W-:Y:S01]  /*11860*/  IMAD.WIDE.U32 R12, R12, c[0x0][0x3a0], RZ ;  /* 0x0000e8000c0c7a25 */ /* 0x000fe200078e00ff */
[----:B------:R-:W-:Y:S02]  /*11870*/  LOP3.LUT R5, R4, 0xfffffff8, RZ, 0xc0, !PT ;  /* 0xfffffff804057812 */ /* 0x000fe400078ec0ff */
[----:B------:R-:W-:Y:S01]  /*11880*/  ISETP.NE.AND P0, PT, R3, 0x1, PT ;  /* 0x000000010300780c */ /* 0x000fe20003f05270 */
[----:B------:R-:W-:Y:S01]  /*11890*/  IMAD R9, R9, c[0x0][0x3f0], RZ ;  /* 0x0000fc0009097a24 */ /* 0x000fe200078e02ff */
[----:B------:R-:W-:Y:S01]  /*118a0*/  SHF.R.S32.HI R4, RZ, 0x3, R4 ;  /* 0x00000003ff047819 */ /* 0x000fe20000011404 */
[----:B------:R-:W-:Y:S01]  /*118b0*/  IMAD.IADD R5, R0, 0x1, -R5 ;  /* 0x0000000100057824 */ /* 0x000fe200078e0a05 */
[----:B------:R-:W-:Y:S01]  /*118c0*/  IADD3 R13, R13, R10, RZ ;  /* 0x0000000a0d0d7210 */ /* 0x000fe20007ffe0ff */
[----:B------:R-:W-:-:S02]  /*118d0*/  IMAD R9, R208, c[0x0][0x3f4], R9 ;  /* 0x0000fd00d0097a24 */ /* 0x000fc400078e0209 */
[----:B-----5:R-:W-:Y:S01]  /*118e0*/  IMAD R2, R2, c[0x0][0x4e8], RZ ;  /* 0x00013a0002027a24 */ /* 0x020fe200078e02ff */
[C---:B------:R-:W-:Y:S02]  /*118f0*/  LEA R3, R5.reuse, R4, 0x5 ;  /* 0x0000000405037211 */ /* 0x040fe400078e28ff */
[----:B------:R-:W-:Y:S02]  /*11900*/  SHF.L.U32 R11, R5, 0x3, RZ ;  /* 0x00000003050b7819 */ /* 0x000fe400000006ff */
[----:B--2---:R-:W-:Y:S01]  /*11910*/  SHF.R.S32.HI R6, RZ, 0x1f, R7 ;  /* 0x0000001fff067819 */ /* 0x004fe20000011407 */
[----:B------:R-:W-:Y:S01]  /*11920*/  IMAD.WIDE.U32 R12, R7, c[0x0][0x3e8], R12 ;  /* 0x0000fa00070c7a25 */ /* 0x000fe200078e000c */
[----:B------:R-:W-:-:S03]  /*11930*/  IADD3 R5, R11, 0x40, RZ ;  /* 0x000000400b057810 */ /* 0x000fc60007ffe0ff */
[----:B------:R-:W-:Y:S02]  /*11940*/  IMAD R6, R6, c[0x0][0x3e8], RZ ;  /* 0x0000fa0006067a24 */ /* 0x000fe400078e02ff */
[----:B-1----:R-:W-:Y:S02]  /*11950*/  IMAD R3, R8, 0x80, R3 ;  /* 0x0000008008037824 */ /* 0x002fe400078e0203 */
[----:B------:R-:W-:Y:S02]  /*11960*/  IMAD R6, R7, c[0x0][0x3ec], R6 ;  /* 0x0000fb0007067a24 */ /* 0x000fe400078e0206 */
[----:B------:R-:W-:-:S03]  /*11970*/  @P0 IMAD.HI.U32 R0, R3, c[0x0][0x4ec], RZ ;  /* 0x00013b0003000a27 */ /* 0x000fc600078e00ff */
[----:B------:R-:W-:Y:S02]  /*11980*/  IADD3 R13, R6, R13, RZ ;  /* 0x0000000d060d7210 */ /* 0x000fe40007ffe0ff */
[----:B------:R-:W-:Y:S02]  /*11990*/  MOV R6, R3 ;  /* 0x0000000300067202 */ /* 0x000fe40000000f00 */
[----:B------:R-:W-:Y:S01]  /*119a0*/  @P0 SHF.R.U32.HI R6, RZ, c[0x0][0x4f0], R0 ;  /* 0x00013c00ff060a19 */ /* 0x000fe20000011600 */
[----:B------:R-:W-:-:S03]  /*119b0*/  IMAD.WIDE.U32 R12, R208, c[0x0][0x3f0], R12 ;  /* 0x0000fc00d00c7a25 */ /* 0x000fc600078e000c */
[--C-:B------:R-:W-:Y:S01]  /*119c0*/  SHF.R.S32.HI R7, RZ, 0x1f, R6.reuse ;  /* 0x0000001fff077819 */ /* 0x100fe20000011406 */
[----:B------:R-:W-:Y:S01]  /*119d0*/  IMAD.MOV R0, RZ, RZ, -R6 ;  /* 0x000000ffff007224 */ /* 0x000fe200078e0a06 */
[----:B------:R-:W-:Y:S02]  /*119e0*/  IADD3 R13, R13, R9, RZ ;  /* 0x000000090d0d7210 */ /* 0x000fe40007ffe0ff */
[----:B------:R-:W-:Y:S01]  /*119f0*/  LEA R9, R8, R4, 0x7 ;  /* 0x0000000408097211 */ /* 0x000fe200078e38ff */
[----:B------:R-:W-:Y:S01]  /*11a00*/  IMAD R7, R7, c[0x0][0x3e0], RZ ;  /* 0x0000f80007077a24 */ /* 0x000fe200078e02ff */
[----:B------:R-:W-:Y:S01]  /*11a10*/  IADD3 R4, R11, 0x80, RZ ;  /* 0x000000800b047810 */ /* 0x000fe20007ffe0ff */
[----:B------:R-:W-:Y:S02]  /*11a20*/  IMAD R0, R0, c[0x0][0x4e8], R3 ;  /* 0x00013a0000007a24 */ /* 0x000fe400078e0203 */
        /* <DEDUP_REMOVED lines=29> */
.L_x_279:
[----:B------:R-:W-:Y:S05]  /*11c00*/  BSYNC B0 ;  /* 0x0000000000007941 */ /* 0x000fea0003800000 */
.L_x_278:
[----:B--23--:R-:W-:Y:S01]  /*11c10*/  IADD3 R7, R9, 0x20, RZ ;  /* 0x0000002009077810 */ /* 0x00cfe20007ffe0ff */
[----:B------:R2:W3:Y:S01]  /*11c20*/  SHFL.IDX PT, R13, R0, 0x1, 0x181f ;  /* 0x00381f00000d7f89 */ /* 0x0004e200000e0000 */
        /* <DEDUP_REMOVED lines=19> */
.L_x_281:
[----:B------:R-:W-:Y:S05]  /*11d60*/  BSYNC B0 ;  /* 0x0000000000007941 */ /* 0x000fea0003800000 */
.L_x_280:
        /* <DEDUP_REMOVED lines=21> */
.L_x_283:
[----:B------:R-:W-:Y:S05]  /*11ec0*/  BSYNC B0 ;  /* 0x0000000000007941 */ /* 0x000fea0003800000 */
.L_x_282:
[----:B------:R-:W-:Y:S01]  /*11ed0*/  IADD3 R9, R9, 0x60, RZ ;  /* 0x0000006009097810 */ /* 0x000fe20007ffe0ff */
[----:B-1----:R1:W2:Y:S03]  /*11ee0*/  SHFL.IDX PT, R7, R0, 0x3, 0x181f ;  /* 0x00781f0000077f89 */ /* 0x0022a600000e0000 */
[----:B------:R-:W-:Y:S01]  /*11ef0*/  ISETP.GE.AND P0, PT, R9, R2, PT ;  /* 0x000000020900720c */ /* 0x000fe20003f06270 */
[----:B------:R1:W3:-:S12]  /*11f00*/  SHFL.IDX PT, R6, R3, 0x3, 0x181f ;  /* 0x00781f0003067f89 */ /* 0x0002d800000e0000 */
[----:B------:R-:W-:Y:S05]  /*11f10*/  @P0 EXIT ;  /* 0x000000000000094d */ /* 0x000fea0003800000 */
[----:B------:R-:W-:Y:S02]  /*11f20*/  ISETP.GE.AND P0, PT, R5, c[0x0][0x3c8], PT ;  /* 0x0000f20005007a0c */ /* 0x000fe40003f06270 */
[----:B------:R-:W-:-:S11]  /*11f30*/  ISETP.GE.AND P1, PT, R11, c[0x0][0x3c8], PT ;  /* 0x0000f2000b007a0c */ /* 0x000fd60003f26270 */
[----:B-123--:R-:W-:Y:S02]  /*11f40*/  @!P0 SHF.R.S32.HI R0, RZ, 0x1f, R5 ;  /* 0x0000001fff008819 */ /* 0x00efe40000011405 */
[----:B------:R-:W-:Y:S02]  /*11f50*/  @!P1 IMAD.WIDE R8, R11, 0x2, R6 ;  /* 0x000000020b089825 */ /* 0x000fe400078e0206 */
[----:B------:R-:W-:-:S03]  /*11f60*/  @!P0 LEA.HI R0, R0, R5, RZ, 0x3 ;  /* 0x0000000500008211 */ /* 0x000fc600078f18ff */
[----:B------:R1:W-:Y:S01]  /*11f70*/  @!P1 ST.E.128 [R8.64], RZ ;  /* 0x000000ff08009985 */ /* 0x0003e2000c101d12 */
[----:B------:R-:W-:-:S05]  /*11f80*/  @!P0 LOP3.LUT R3, R0, 0xfffffff8, RZ, 0xc0, !PT ;  /* 0xfffffff800038812 */ /* 0x000fca00078ec0ff */
[----:B------:R-:W-:-:S05]  /*11f90*/  @!P0 IMAD.WIDE R2, R3, 0x2, R6 ;  /* 0x0000000203028825 */ /* 0x000fca00078e0206 */
[----:B------:R1:W-:Y:S01]  /*11fa0*/  @!P0 ST.E.128 [R2.64], RZ ;  /* 0x000000ff02008985 */ /* 0x0003e2000c101d12 */
[----:B------:R-:W-:-:S13]  /*11fb0*/  ISETP.GE.AND P0, PT, R4, c[0x0][0x3c8], PT ;  /* 0x0000f20004007a0c */ /* 0x000fda0003f06270 */
[----:B------:R-:W-:Y:S05]  /*11fc0*/  @P0 EXIT ;  /* 0x000000000000094d */ /* 0x000fea0003800000 */
[----:B-1----:R-:W-:-:S04]  /*11fd0*/  SHF.R.S32.HI R3, RZ, 0x1f, R4 ;  /* 0x0000001fff037819 */ /* 0x002fc80000011404 */
[----:B------:R-:W-:-:S04]  /*11fe0*/  LEA.HI R3, R3, R4, RZ, 0x3 ;  /* 0x0000000403037211 */ /* 0x000fc800078f18ff */
[----:B------:R-:W-:-:S05]  /*11ff0*/  LOP3.LUT R3, R3, 0xfffffff8, RZ, 0xc0, !PT ;  /* 0xfffffff803037812 */ /* 0x000fca00078ec0ff */
[----:B------:R-:W-:-:S05]  /*12000*/  IMAD.WIDE R6, R3, 0x2, R6 ;  /* 0x0000000203067825 */ /* 0x000fca00078e0206 */
[----:B------:R-:W-:Y:S01]  /*12010*/  ST.E.128 [R6.64], RZ ;  /* 0x000000ff06007985 */ /* 0x000fe2000c101d12 */
[----:B------:R-:W-:Y:S05]  /*12020*/  EXIT ;  /* 0x000000000000794d */ /* 0x000fea0003800000 */
.L_x_284:
        /* <DEDUP_REMOVED lines=13> */
.L_x_1287:


//--------------------- .text._ZN7cutlass13device_kernelIN5flash19enable_sm80_to_sm89INS1_16FlashAttnFwdSm80INS1_25CollectiveMainloopFwdSm80ILi8ELi1ELb0EN4cute5tupleIJNS5_1CILi128EEENS7_ILi64EEENS7_ILi192EEEEEELi192ENS_6half_tEfNS_4arch4Sm80ELb0ELb1ELb1ELb1ELb0ELb1ELb1ELb0EEENS1_21CollectiveEpilogueFwdINS6_IJS8_SA_S9_EEENS6_IJNS7_ILi1EEESI_SI_EEESC_SE_Li256ELb1ELb1ELb0ELb0EEENS1_19SingleTileSchedulerILb1ELb0ELb1ELi128EEEEEEEEEvNT_6ParamsE --------------------------
	.section	.text._ZN7cutlass13device_kernelIN5flash19enable_sm80_to_sm89INS1_16FlashAttnFwdSm80INS1_25CollectiveMainloopFwdSm80ILi8ELi1ELb0EN4cute5tupleIJNS5_1CILi128EEENS7_ILi64EEENS7_ILi192EEEEEELi192ENS_6half_tEfNS_4arch4Sm80ELb0ELb1ELb1ELb1ELb0ELb1ELb1ELb0EEENS1_21CollectiveEpilogueFwdINS6_IJS8_SA_S9_EEENS6_IJNS7_ILi1EEESI_SI_EEESC_SE_Li256ELb1ELb1ELb0ELb0EEENS1_19SingleTileSchedulerILb1ELb0ELb1ELi128EEEEEEEEEvNT_6ParamsE,"ax",@progbits
	.sectioninfo	@"SHI_REGISTERS=250"
	.align	128
.text._ZN7cutlass13device_kernelIN5flash19enable_sm80_to_sm89INS1_16FlashAttnFwdSm80INS1_25CollectiveMainloopFwdSm80ILi8ELi1ELb0EN4cute5tupleIJNS5_1CILi128EEENS7_ILi64EEENS7_ILi192EEEEEELi192ENS_6half_tEfNS_4arch4Sm80ELb0ELb1ELb1ELb1ELb0ELb1ELb1ELb0EEENS1_21CollectiveEpilogueFwdINS6_IJS8_SA_S9_EEENS6_IJNS7_ILi1EEESI_SI_EEESC_SE_Li256ELb1ELb1ELb0ELb0EEENS1_19SingleTileSchedulerILb1ELb0ELb1ELi128EEEEEEEEEvNT_6ParamsE:
        .type           _ZN7cutlass13device_kernelIN5flash19enable_sm80_to_sm89INS1_16FlashAttnFwdSm80INS1_25CollectiveMainloopFwdSm80ILi8ELi1ELb0EN4cute5tupleIJNS5_1CILi128EEENS7_ILi64EEENS7_ILi192EEEEEELi192ENS_6half_tEfNS_4arch4Sm80ELb0ELb1ELb1ELb1ELb0ELb1ELb1ELb0EEENS1_21CollectiveEpilogueFwdINS6_IJS8_SA_S9_EEENS6_IJNS7_ILi1EEESI_SI_EEESC_SE_Li256ELb1ELb1ELb0ELb0EEENS1_19SingleTileSchedulerILb1ELb0ELb1ELi128EEEEEEEEEvNT_6ParamsE,@function
        .size           _ZN7cutlass13device_kernelIN5flash19enable_sm80_to_sm89INS1_16FlashAttnFwdSm80INS1_25CollectiveMainloopFwdSm80ILi8ELi1ELb0EN4cute5tupleIJNS5_1CILi128EEENS7_ILi64EEENS7_ILi192EEEEEELi192ENS_6half_tEfNS_4arch4Sm80ELb0ELb1ELb1ELb1ELb0ELb1ELb1ELb0EEENS1_21CollectiveEpilogueFwdINS6_IJS8_SA_S9_EEENS6_IJNS7_ILi1EEESI_SI_EEESC_SE_Li256ELb1ELb1ELb0ELb0EEENS1_19SingleTileSchedulerILb1ELb0ELb1ELi128EEEEEEEEEvNT_6ParamsE,(.L_x_1288 - _ZN7cutlass13device_kernelIN5flash19enable_sm80_to_sm89INS1_16FlashAttnFwdSm80INS1_25CollectiveMainloopFwdSm80ILi8ELi1ELb0EN4cute5tupleIJNS5_1CILi128EEENS7_ILi64EEENS7_ILi192EEEEEELi192ENS_6half_tEfNS_4arch4Sm80ELb0ELb1ELb1ELb1ELb0ELb1ELb1ELb0EEENS1_21CollectiveEpilogueFwdINS6_IJS8_SA_S9_EEENS6_IJNS7_ILi1EEESI_SI_EEESC_SE_Li256ELb1ELb1ELb0ELb0EEENS1_19SingleTileSchedulerILb1ELb0ELb1ELi128EEEEEEEEEvNT_6ParamsE)
        .other          _ZN7cutlass13device_kernelIN5flash19enable_sm80_to_sm89INS1_16FlashAttnFwdSm80INS1_25CollectiveMainloopFwdSm80ILi8ELi1ELb0EN4cute5tupleIJNS5_1CILi128EEENS7_ILi64EEENS7_ILi192EEEEEELi192ENS_6half_tEfNS_4arch4Sm80ELb0ELb1ELb1ELb1ELb0ELb1ELb1ELb0EEENS1_21CollectiveEpilogueFwdINS6_IJS8_SA_S9_EEENS6_IJNS7_ILi1EEESI_SI_EEESC_SE_Li256ELb1ELb1ELb0ELb0EEENS1_19SingleTileSchedulerILb1ELb0ELb1ELi128EEEEEEEEEvNT_6ParamsE,@"STO_CUDA_ENTRY STV_DEFAULT"
_ZN7cutlass13device_kernelIN5flash19enable_sm80_to_sm89INS1_16FlashAttnFwdSm80INS1_25CollectiveMainloopFwdSm80ILi8ELi1ELb0EN4cute5tupleIJNS5_1CILi128EEENS7_ILi64EEENS7_ILi192EEEEEELi192ENS_6half_tEfNS_4arch4Sm80ELb0ELb1ELb1ELb1ELb0ELb1ELb1ELb0EEENS1_21CollectiveEpilogueFwdINS6_IJS8_SA_S9_EEENS6_IJNS7_ILi1EEESI_SI_EEESC_SE_Li256ELb1ELb1ELb0ELb0EEENS1_19SingleTileSchedulerILb1ELb0ELb1ELi128EEEEEEEEEvNT_6ParamsE:
[----:B------:R-:W-:Y:S02]  /*0000*/  MOV R1, c[0x0][0x28] ;  /* 0x00000a0000017a02 */ /* 0x000fe40000000f00 */
[----:B------:R-:W1:Y:S01]  /*0010*/  S2R R78, SR_TID.X ;  /* 0x00000000004e7919 */ /* 0x000e620000002100 */
[----:B------:R-:W2:Y:S01]  /*0020*/  S2UR UR24, SR_CTAID.Z ;  /* 0x00000000001879c3 */ /* 0x000ea20000002700 */
[----:B------:R-:W-:Y:S02]  /*0030*/  UMOV UR13, 0x4 ;  /* 0x00000004000d7882 */ /* 0x000fe40000000000 */
[----:B------:R-:W-:Y:S02]  /*0040*/  ULDC.64 UR4, c[0x0][0x568] ;  /* 0x00015a0000047ab9 */ /* 0x000fe40000000a00 */
[----:B------:R-:W-:-:S03]  /*0050*/  ULDC.64 UR28, c[0x0][0x118] ;  /* 0x00004600001c7ab9 */ /* 0x000fc60000000a00 */
[----:B------:R-:W3:Y:S01]  /*0060*/  S2UR UR16, SR_CTAID.X ;  /* 0x00000000001079c3 */ /* 0x000ee20000002500 */
[----:B-1----:R-:W-:Y:S01]  /*0070*/  SHF.R.U32.HI R0, RZ, 0x5, R78 ;  /* 0x00000005ff007819 */ /* 0x002fe2000001164e */
[----:B--2---:R-:W-:-:S05]  /*0080*/  UIMAD.WIDE UR4, UR24, UR13, UR4 ;  /* 0x0000000d180472a5 */ /* 0x004fca000f8e0204 */
[----:B------:R-:W1:Y:S02]  /*0090*/  SHFL.IDX PT, R0, R0, RZ, 0x1f ;  /* 0x00001fff00007589 */ /* 0x000e6400000e0000 */
[----:B-1----:R-:W-:-:S13]  /*00a0*/  ISETP.NE.AND P0, PT, R0, RZ, PT ;  /* 0x000000ff0000720c */ /* 0x002fda0003f05270 */
[----:B------:R-:W-:Y:S05]  /*00b0*/  @!P0 BRA `(.L_x_285) ;  /* 0x000001c000008947 */ /* 0x000fea0003800000 */
[----:B---3--:R-:W-:-:S04]  /*00c0*/  ISETP.NE.U32.AND P0, PT, RZ, c[0x0][0x568], PT ;  /* 0x00015a00ff007a0c */ /* 0x008fc80003f05070 */
[----:B------:R-:W-:-:S13]  /*00d0*/  ISETP.NE.AND.EX P0, PT, RZ, c[0x0][0x56c], PT, P0 ;  /* 0x00015b00ff007a0c */ /* 0x000fda0003f05300 */
[----:B------:R-:W-:Y:S05]  /*00e0*/  @!P0 BRA `(.L_x_286) ;  /* 0x0000005000008947 */ /* 0x000fea0003800000 */
[----:B------:R-:W-:Y:S02]  /*00f0*/  MOV R2, UR4 ;  /* 0x0000000400027c02 */ /* 0x000fe40008000f00 */
[----:B------:R-:W-:-:S05]  /*0100*/  MOV R3, UR5 ;  /* 0x0000000500037c02 */ /* 0x000fca0008000f00 */
[----:B------:R-:W2:Y:S02]  /*0110*/  LDG.E R2, [R2.64] ;  /* 0x0000001c02027981 */ /* 0x000ea4000c1e1900 */
[----:B--2---:R1:W2:Y:S02]  /*0120*/  R2UR UR5, R2 ;  /* 0x00000000020573c2 */ /* 0x0042a400000e0000 */
[----:B-12---:R-:W-:Y:S05]  /*0130*/  BRA `(.L_x_287) ;  /* 0x000000e000007947 */ /* 0x006fea0003800000 */
.L_x_286:
[----:B------:R-:W-:-:S04]  /*0140*/  ISETP.NE.U32.AND P0, PT, RZ, c[0x0][0x560], PT ;  /* 0x00015800ff007a0c */ /* 0x000fc80003f05070 */
[----:B------:R-:W-:-:S13]  /*0150*/  ISETP.NE.AND.EX P0, PT, RZ, c[0x0][0x564], PT, P0 ;  /* 0x00015900ff007a0c */ /* 0x000fda0003f05300 */
[----:B------:R-:W-:Y:S05]  /*0160*/  @!P0 BRA `(.L_x_288) ;  /* 0x000000a000008947 */ /* 0x000fea0003800000 */
[----:B------:R-:W-:Y:S02]  /*0170*/  ULDC.64 UR4, c[0x0][0x560] ;  /* 0x0001580000047ab9 */ /* 0x000fe40000000a00 */
[----:B------:R-:W-:-:S06]  /*0180*/  UIMAD.WIDE UR4, UR24, UR13, UR4 ;  /* 0x0000000d180472a5 */ /* 0x000fcc000f8e0204 */
[----:B------:R-:W-:Y:S02]  /*0190*/  MOV R4, UR4 ;  /* 0x0000000400047c02 */ /* 0x000fe40008000f00 */
[----:B------:R-:W-:-:S05]  /*01a0*/  MOV R5, UR5 ;  /* 0x0000000500057c02 */ /* 0x000fca0008000f00 */
[----:B------:R-:W2:Y:S04]  /*01b0*/  LDG.E R2, [R4.64] ;  /* 0x0000001c04027981 */ /* 0x000ea8000c1e1900 */
[----:B------:R-:W3:Y:S01]  /*01c0*/  LDG.E R0, [R4.64+0x4] ;  /* 0x0000041c04007981 */ /* 0x000ee2000c1e1900 */
[----:B--2---:R-:W1:Y:S08]  /*01d0*/  R2UR UR4, R2 ;  /* 0x00000000020473c2 */ /* 0x004e7000000e0000 */
[----:B---3--:R-:W1:Y:S02]  /*01e0*/  R2UR UR5, R0 ;  /* 0x00000000000573c2 */ /* 0x008e6400000e0000 */
[----:B-1----:R-:W-:Y:S01]  /*01f0*/  UIADD3 UR5, -UR4, UR5, URZ ;  /* 0x0000000504057290 */ /* 0x002fe2000fffe13f */
[----:B------:R-:W-:Y:S05]  /*0200*/  BRA `(.L_x_287) ;  /* 0x0000001000007947 */ /* 0x000fea0003800000 */
.L_x_288:
[----:B------:R-:W-:Y:S02]  /*0210*/  ULDC UR5, c[0x0][0x54c] ;  /* 0x0001530000057ab9 */ /* 0x000fe40000000800 */
.L_x_287:
[----:B------:R-:W-:Y:S02]  /*0220*/  ULDC UR4, c[0x0][0x548] ;  /* 0x0001520000047ab9 */ /* 0x000fe40000000800 */
[----:B------:R-:W-:-:S02]  /*0230*/  USHF.L.U32 UR18, UR16, 0x7, URZ ;  /* 0x0000000710127899 */ /* 0x000fc4000800063f */
[----:B------:R-:W-:-:S04]  /*0240*/  UIMAD UR4, UR5, UR4, URZ ;  /* 0x00000004050472a4 */ /* 0x000fc8000f8e023f */
[----:B------:R-:W-:-:S04]  /*0250*/  UISETP.GE.AND UP0, UPT, UR18, UR4, UPT ;  /* 0x000000041200728c */ /* 0x000fc8000bf06270 */
[----:B------:R-:W-:Y:S01]  /*0260*/  USEL UR24, UR24, 0xffffffff, !UP0 ;  /* 0xffffffff18187887 */ /* 0x000fe2000c000000 */
[----:B------:R-:W-:Y:S05]  /*0270*/  BRA `(.L_x_289) ;  /* 0x000001b000007947 */ /* 0x000fea0003800000 */
.L_x_285:
        /* <DEDUP_REMOVED lines=8> */
.L_x_290:
        /* <DEDUP_REMOVED lines=13> */
.L_x_292:
[----:B------:R-:W-:Y:S02]  /*03d0*/  ULDC UR5, c[0x0][0x54c] ;  /* 0x0001530000057ab9 */ /* 0x000fe40000000800 */
.L_x_291:
[----:B------:R-:W-:Y:S02]  /*03e0*/  ULDC UR4, c[0x0][0x548] ;  /* 0x0001520000047ab9 */ /* 0x000fe40000000800 */
[----:B------:R-:W-:-:S02]  /*03f0*/  USHF.L.U32 UR18, UR16, 0x7, URZ ;  /* 0x0000000710127899 */ /* 0x000fc4000800063f */
[----:B------:R-:W-:-:S04]  /*0400*/  UIMAD UR4, UR5, UR4, URZ ;  /* 0x00000004050472a4 */ /* 0x000fc8000f8e023f */
[----:B------:R-:W-:-:S04]  /*0410*/  UISETP.GE.AND UP0, UPT, UR18, UR4, UPT ;  /* 0x000000041200728c */ /* 0x000fc8000bf06270 */
[----:B------:R-:W-:-:S06]  /*0420*/  USEL UR24, UR24, 0xffffffff, !UP0 ;  /* 0xffffffff18187887 */ /* 0x000fcc000c000000 */
.L_x_289:
[----:B------:R-:W-:-:S13]  /*0430*/  ISETP.LE.AND P0, PT, RZ, UR24, PT ;  /* 0x00000018ff007c0c */ /* 0x000fda000bf03270 */
[----:B------:R-:W-:Y:S05]  /*0440*/  @!P0 EXIT ;  /* 0x000000000000894d */ /* 0x000fea0003800000 */
[----:B------:R-:W-:Y:S01]  /*0450*/  ULDC.64 UR4, c[0x0][0x360] ;  /* 0x0000d80000047ab9 */ /* 0x000fe20000000a00 */
[----:B------:R-:W-:Y:S01]  /*0460*/  ISETP.NE.U32.AND P4, PT, RZ, c[0x0][0x348], PT ;  /* 0x0000d200ff007a0c */ /* 0x000fe20003f85070 */
[----:B------:R-:W-:Y:S02]  /*0470*/  UISETP.NE.U32.AND UP0, UPT, URZ, UR4, UPT ;  /* 0x000000043f00728c */ /* 0x000fe4000bf05070 */
[----:B------:R-:W-:Y:S01]  /*0480*/  ULDC.64 UR8, c[0x0][0x370] ;  /* 0x0000dc0000087ab9 */ /* 0x000fe20000000a00 */
[----:B------:R-:W-:Y:S01]  /*0490*/  ISETP.NE.AND.EX P4, PT, RZ, c[0x0][0x34c], PT, P4 ;  /* 0x0000d300ff007a0c */ /* 0x000fe20003f85340 */
[----:B------:R-:W-:Y:S02]  /*04a0*/  UISETP.NE.AND.EX UP0, UPT, URZ, UR5, UPT, UP0 ;  /* 0x000000053f00728c */ /* 0x000fe4000bf05300 */
[----:B------:R-:W-:Y:S02]  /*04b0*/  UISETP.NE.U32.AND UP1, UPT, URZ, UR8, UPT ;  /* 0x000000083f00728c */ /* 0x000fe4000bf25070 */
[----:B------:R-:W-:-:S02]  /*04c0*/  ULDC.64 UR4, c[0x0][0x360] ;  /* 0x0000d80000047ab9 */ /* 0x000fc40000000a00 */
[----:B------:R-:W-:Y:S01]  /*04d0*/  ULDC.64 UR6, c[0x0][0x350] ;  /* 0x0000d40000067ab9 */ /* 0x000fe20000000a00 */
[----:B------:R-:W-:Y:S01]  /*04e0*/  PLOP3.LUT P0, PT, PT, PT, UP0, 0x80, 0x0 ;  /* 0x000000000000781c */ /* 0x000fe20003f0f008 */
[----:B------:R-:W-:Y:S02]  /*04f0*/  UISETP.NE.U32.AND UP5, UPT, URZ, UR6, UPT ;  /* 0x000000063f00728c */ /* 0x000fe4000bfa5070 */
[----:B------:R-:W-:Y:S02]  /*0500*/  UISETP.NE.AND.EX UP1, UPT, URZ, UR9, UPT, UP1 ;  /* 0x000000093f00728c */ /* 0x000fe4000bf25310 */
[----:B------:R-:W-:Y:S02]  /*0510*/  @UP0 UIMAD.WIDE UR4, UR24, UR13, UR4 ;  /* 0x0000000d180402a5 */ /* 0x000fe4000f8e0204 */
[----:B------:R-:W-:Y:S02]  /*0520*/  UISETP.NE.AND.EX UP5, UPT, URZ, UR7, UPT, UP5 ;  /* 0x000000073f00728c */ /* 0x000fe4000bfa5350 */
[----:B------:R-:W-:Y:S01]  /*0530*/  ULDC.64 UR10, c[0x0][0x370] ;  /* 0x0000dc00000a7ab9 */ /* 0x000fe20000000a00 */
[----:B------:R-:W-:Y:S01]  /*0540*/  PLOP3.LUT P3, PT, PT, PT, UP1, 0x80, 0x0 ;  /* 0x000000000000781c */ /* 0x000fe20003f6f018 */
[----:B------:R-:W-:Y:S01]  /*0550*/  IMAD.U32 R13, RZ, RZ, UR5 ;  /* 0x00000005ff0d7e24 */ /* 0x000fe2000f8e00ff */
[----:B------:R-:W-:Y:S01]  /*0560*/  MOV R12, UR4 ;  /* 0x00000004000c7c02 */ /* 0x000fe20008000f00 */
[----:B------:R-:W-:Y:S01]  /*0570*/  ULDC.64 UR4, c[0x0][0x358] ;  /* 0x0000d60000047ab9 */ /* 0x000fe20000000a00 */
[----:B------:R-:W-:Y:S01]  /*0580*/  PLOP3.LUT P2, PT, PT, PT, UP5, 0x80, 0x0 ;  /* 0x000000000000781c */ /* 0x000fe20003f4f058 */
[----:B------:R-:W-:-:S02]  /*0590*/  UISETP.NE.U32.AND UP4, UPT, URZ, UR4, UPT ;  /* 0x000000043f00728c */ /* 0x000fc4000bf85070 */
[----:B------:R-:W-:Y:S01]  /*05a0*/  ULDC.64 UR8, c[0x0][0x348] ;  /* 0x0000d20000087ab9 */ /* 0x000fe20000000a00 */
[----:B------:R-:W2:Y:S01]  /*05b0*/  @P0 LDG.E R0, [R12.64] ;  /* 0x0000001c0c000981 */ /* 0x000ea2000c1e1900 */
[----:B------:R-:W-:Y:S02]  /*05c0*/  ULDC.64 UR6, c[0x0][0x350] ;  /* 0x0000d40000067ab9 */ /* 0x000fe40000000a00 */
[----:B------:R-:W-:Y:S02]  /*05d0*/  @UP1 UIMAD.WIDE UR10, UR24, UR13, UR10 ;  /* 0x0000000d180a12a5 */ /* 0x000fe4000f8e020a */
[----:B------:R-:W-:Y:S02]  /*05e0*/  UISETP.NE.AND.EX UP4, UPT, URZ, UR5, UPT, UP4 ;  /* 0x000000053f00728c */ /* 0x000fe4000bf85340 */
[----:B------:R-:W-:Y:S02]  /*05f0*/  UIMAD.WIDE UR8, UR24, UR13, UR8 ;  /* 0x0000000d180872a5 */ /* 0x000fe4000f8e0208 */
[----:B------:R-:W-:Y:S01]  /*0600*/  UIMAD.WIDE UR6, UR24, UR13, UR6 ;  /* 0x0000000d180672a5 */ /* 0x000fe2000f8e0206 */
[----:B------:R-:W-:Y:S01]  /*0610*/  IMAD.U32 R4, RZ, RZ, UR10 ;  /* 0x0000000aff047e24 */ /* 0x000fe2000f8e00ff */
[----:B------:R-:W-:Y:S01]  /*0620*/  ULDC.64 UR4, c[0x0][0x358] ;  /* 0x0000d60000047ab9 */ /* 0x000fe20000000a00 */
[----:B------:R-:W-:Y:S01]  /*0630*/  PLOP3.LUT P1, PT, PT, PT, UP4, 0x80, 0x0 ;  /* 0x000000000000781c */ /* 0x000fe20003f2f048 */
[----:B------:R-:W-:Y:S01]  /*0640*/  IMAD.U32 R5, RZ, RZ, UR11 ;  /* 0x0000000bff057e24 */ /* 0x000fe2000f8e00ff */
[----:B------:R-:W-:Y:S01]  /*0650*/  MOV R11, UR9 ;  /* 0x00000009000b7c02 */ /* 0x000fe20008000f00 */
[----:B------:R-:W-:Y:S01]  /*0660*/  IMAD.U32 R10, RZ, RZ, UR8 ;  /* 0x00000008ff0a7e24 */ /* 0x000fe2000f8e00ff */
[----:B------:R-:W-:Y:S01]  /*0670*/  UIMAD.WIDE UR4, UR24, UR13, UR4 ;  /* 0x0000000d180472a5 */ /* 0x000fe2000f8e0204 */
[----:B------:R-:W-:Y:S01]  /*0680*/  IMAD.U32 R8, RZ, RZ, UR6 ;  /* 0x00000006ff087e24 */ /* 0x000fe2000f8e00ff */
[----:B------:R-:W3:Y:S01]  /*0690*/  @P3 LDG.E R4, [R4.64] ;  /* 0x0000001c04043981 */ /* 0x000ee2000c1e1900 */
[----:B------:R-:W-:Y:S01]  /*06a0*/  IMAD.U32 R9, RZ, RZ, UR7 ;  /* 0x00000007ff097e24 */ /* 0x000fe2000f8e00ff */
[----:B------:R-:W-:-:S02]  /*06b0*/  MOV R94, RZ ;  /* 0x000000ff005e7202 */ /* 0x000fc40000000f00 */
[----:B------:R-:W4:Y:S01]  /*06c0*/  @P4 LDG.E R3, [R10.64] ;  /* 0x0000001c0a034981 */ /* 0x000f22000c1e1900 */
[----:B------:R-:W-:Y:S01]  /*06d0*/  IMAD.U32 R6, RZ, RZ, UR4 ;  /* 0x00000004ff067e24 */ /* 0x000fe2000f8e00ff */
[----:B------:R-:W-:Y:S02]  /*06e0*/  MOV R7, UR5 ;  /* 0x0000000500077c02 */ /* 0x000fe40008000f00 */
[----:B------:R-:W4:Y:S04]  /*06f0*/  @P2 LDG.E R2, [R8.64] ;  /* 0x0000001c08022981 */ /* 0x000f28000c1e1900 */
[----:B------:R1:W5:Y:S01]  /*0700*/  @P1 LDG.E R94, [R6.64] ;  /* 0x0000001c065e1981 */ /* 0x000362000c1e1900 */
[----:B------:R-:W1:Y:S01]  /*0710*/  S2UR UR15, SR_CTAID.Y ;  /* 0x00000000000f79c3 */ /* 0x000e620000002600 */
[----:B------:R-:W-:-:S02]  /*0720*/  UMOV UR20, URZ ;  /* 0x0000003f00147c82 */ /* 0x000fc40008000000 */
[----:B------:R-:W-:Y:S02]  /*0730*/  ULDC UR23, c[0x0][0x168] ;  /* 0x00005a0000177ab9 */ /* 0x000fe40000000800 */
[----:B------:R-:W-:Y:S02]  /*0740*/  UMOV UR21, URZ ;  /* 0x0000003f00157c82 */ /* 0x000fe40008000000 */
[----:B------:R-:W-:Y:S02]  /*0750*/  UMOV UR19, URZ ;  /* 0x0000003f00137c82 */ /* 0x000fe40008000000 */
[----:B------:R-:W-:Y:S02]  /*0760*/  ULDC UR37, c[0x0][0x1d0] ;  /* 0x0000740000257ab9 */ /* 0x000fe40000000800 */
[----:B------:R-:W-:Y:S02]  /*0770*/  ULDC UR22, c[0x0][0x228] ;  /* 0x00008a0000167ab9 */ /* 0x000fe40000000800 */
[----:B-1----:R-:W-:Y:S01]  /*0780*/  USHF.R.S32.HI UR14, URZ, 0x1f, UR15 ;  /* 0x0000001f3f0e7899 */ /* 0x002fe2000801140f */
[----:B--2---:R1:W2:Y:S08]  /*0790*/  @P0 R2UR UR23, R0 ;  /* 0x00000000001703c2 */ /* 0x0042b000000e0000 */
[----:B---3--:R1:W3:Y:S08]  /*07a0*/  @P3 R2UR UR20, R4 ;  /* 0x00000000041433c2 */ /* 0x0082f000000e0000 */
[----:B----4-:R1:W4:Y:S08]  /*07b0*/  @P4 R2UR UR21, R3 ;  /* 0x00000000031543c2 */ /* 0x01033000000e0000 */
[----:B------:R1:W1:Y:S01]  /*07c0*/  @P2 R2UR UR19, R2 ;  /* 0x00000000021323c2 */ /* 0x00026200000e0000 */
[----:B------:R-:W-:Y:S05]  /*07d0*/  @P0 BRA `(.L_x_293) ;  /* 0x0000006000000947 */ /* 0x000fea0003800000 */
[----:B--2---:R-:W-:Y:S05]  /*07e0*/  @!P4 BRA `(.L_x_293) ;  /* 0x000000500000c947 */ /* 0x004fea0003800000 */
[----:B-1----:R-:W2:Y:S04]  /*07f0*/  LDG.E R0, [R10.64] ;  /* 0x0000001c0a007981 */ /* 0x002ea8000c1e1900 */
[----:B----4-:R-:W4:Y:S01]  /*0800*/  LDG.E R2, [R10.64+0x4] ;  /* 0x0000041c0a027981 */ /* 0x010f22000c1e1900 */
[----:B--2---:R-:W1:Y:S08]  /*0810*/  R2UR UR23, R0 ;  /* 0x00000000001773c2 */ /* 0x004e7000000e0000 */
[----:B----4-:R-:W1:Y:S02]  /*0820*/  R2UR UR4, R2 ;  /* 0x00000000020473c2 */ /* 0x010e6400000e0000 */
[----:B-1----:R-:W-:-:S06]  /*0830*/  UIADD3 UR23, -UR23, UR4, URZ ;  /* 0x0000000417177290 */ /* 0x002fcc000fffe13f */
.L_x_293:
[----:B--2---:R-:W-:-:S04]  /*0840*/  ISETP.NE.U32.AND P0, PT, RZ, c[0x0][0x368], PT ;  /* 0x0000da00ff007a0c */ /* 0x004fc80003f05070 */
[----:B------:R-:W-:-:S13]  /*0850*/  ISETP.NE.AND.EX P0, PT, RZ, c[0x0][0x36c], PT, P0 ;  /* 0x0000db00ff007a0c */ /* 0x000fda0003f05300 */
[----:B------:R-:W-:Y:S05]  /*0860*/  @!P0 BRA `(.L_x_294) ;  /* 0x0000007000008947 */ /* 0x000fea0003800000 */
[----:B------:R-:W-:Y:S02]  /*0870*/  ULDC.64 UR4, c[0x0][0x368] ;  /* 0x0000da0000047ab9 */ /* 0x000fe40000000a00 */
[----:B------:R-:W-:-:S06]  /*0880*/  UIMAD.WIDE UR4, UR24, UR13, UR4 ;  /* 0x0000000d180472a5 */ /* 0x000fcc000f8e0204 */
[----:B-1----:R-:W-:Y:S02]  /*0890*/  MOV R2, UR4 ;  /* 0x0000000400027c02 */ /* 0x002fe40008000f00 */
[----:B------:R-:W-:-:S05]  /*08a0*/  MOV R3, UR5 ;  /* 0x0000000500037c02 */ /* 0x000fca0008000f00 */
[----:B------:R-:W2:Y:S02]  /*08b0*/  LDG.E R0, [R2.64] ;  /* 0x0000001c02007981 */ /* 0x000ea4000c1e1900 */
[----:B--2---:R1:W2:Y:S02]  /*08c0*/  R2UR UR37, R0 ;  /* 0x00000000002573c2 */ /* 0x0042a400000e0000 */
[----:B-12---:R-:W-:Y:S05]  /*08d0*/  BRA `(.L_x_295) ;  /* 0x0000006000007947 */ /* 0x006fea0003800000 */
.L_x_294:
[----:B------:R-:W-:Y:S05]  /*08e0*/  @!P2 BRA `(.L_x_295) ;  /* 0x000000500000a947 */ /* 0x000fea0003800000 */
[----:B-1----:R-:W2:Y:S04]  /*08f0*/  LDG.E R0, [R8.64] ;  /* 0x0000001c08007981 */ /* 0x002ea8000c1e1900 */
[----:B----4-:R-:W4:Y:S01]  /*0900*/  LDG.E R2, [R8.64+0x4] ;  /* 0x0000041c08027981 */ /* 0x010f22000c1e1900 */
[----:B--2---:R-:W1:Y:S08]  /*0910*/  R2UR UR37, R0 ;  /* 0x00000000002573c2 */ /* 0x004e7000000e0000 */
[----:B----4-:R-:W1:Y:S02]  /*0920*/  R2UR UR4, R2 ;  /* 0x00000000020473c2 */ /* 0x010e6400000e0000 */
[----:B-1----:R-:W-:-:S06]  /*0930*/  UIADD3 UR37, -UR37, UR4, URZ ;  /* 0x0000000425257290 */ /* 0x002fcc000fffe13f */
.L_x_295:
[----:B-1----:R-:W2:Y:S01]  /*0940*/  @P1 LDG.E R0, [R6.64] ;  /* 0x0000001c06001981 */ /* 0x002ea2000c1e1900 */
[----:B------:R-:W-:-:S03]  /*0950*/  ULDC.64 UR4, c[0x0][0x378] ;  /* 0x0000de0000047ab9 */ /* 0x000fc60000000a00 */
[----:B----4-:R-:W4:Y:S01]  /*0960*/  @P1 LDG.E R2, [R6.64+0x4] ;  /* 0x0000041c06021981 */ /* 0x010f22000c1e1900 */
[----:B------:R-:W-:Y:S01]  /*0970*/  UISETP.NE.U32.AND UP0, UPT, URZ, UR4, UPT ;  /* 0x000000043f00728c */ /* 0x000fe2000bf05070 */
[----:B------:R-:W-:-:S03]  /*0980*/  IMAD.U32 R79, RZ, RZ, UR37 ;  /* 0x00000025ff4f7e24 */ /* 0x000fc6000f8e00ff */
[----:B------:R-:W-:-:S03]  /*0990*/  UISETP.NE.AND.EX UP0, UPT, URZ, UR5, UPT, UP0 ;  /* 0x000000053f00728c */ /* 0x000fc6000bf05300 */
[----:B------:R-:W-:-:S03]  /*09a0*/  ULDC.64 UR4, c[0x0][0x378] ;  /* 0x0000de0000047ab9 */ /* 0x000fc60000000a00 */
[----:B------:R-:W-:-:S05]  /*09b0*/  PLOP3.LUT P0, PT, PT, PT, UP0, 0x80, 0x0 ;  /* 0x000000000000781c */ /* 0x000fca0003f0f008 */
[----:B------:R-:W-:-:S06]  /*09c0*/  @UP0 UIMAD.WIDE UR4, UR24, UR13, UR4 ;  /* 0x0000000d180402a5 */ /* 0x000fcc000f8e0204 */
[----:B------:R-:W-:Y:S01]  /*09d0*/  MOV R4, UR4 ;  /* 0x0000000400047c02 */ /* 0x000fe20008000f00 */
[----:B------:R-:W-:Y:S01]  /*09e0*/  ULDC UR4, c[0x0][0x2c4] ;  /* 0x0000b10000047ab9 */ /* 0x000fe20000000800 */
[----:B------:R-:W-:Y:S01]  /*09f0*/  IMAD.U32 R5, RZ, RZ, UR5 ;  /* 0x00000005ff057e24 */ /* 0x000fe2000f8e00ff */
[----:B------:R-:W-:-:S03]  /*0a00*/  UISETP.NE.AND UP3, UPT, UR4, 0x1, UPT ;  /* 0x000000010400788c */ /* 0x000fc6000bf65270 */
[----:B------:R-:W-:Y:S01]  /*0a10*/  ULDC.64 UR4, c[0x0][0x2c8] ;  /* 0x0000b20000047ab9 */ /* 0x000fe20000000a00 */
[----:B------:R1:W5:Y:S01]  /*0a20*/  @P0 LDG.E R79, [R4.64] ;  /* 0x0000001c044f0981 */ /* 0x000362000c1e1900 */
[----:B---3--:R-:W-:-:S06]  /*0a30*/  UIADD3 UR8, -UR20, UR37, URZ ;  /* 0x0000002514087290 */ /* 0x008fcc000fffe13f */
[----:B------:R-:W-:-:S04]  /*0a40*/  @UP3 UIADD3 UR10, UR18, 0x7f, URZ ;  /* 0x0000007f120a3890 */ /* 0x000fc8000fffe03f */
[----:B------:R-:W-:Y:S01]  /*0a50*/  UIMAD.WIDE.U32 UR10, UR10, UR4, URZ ;  /* 0x000000040a0a72a5 */ /* 0x000fe2000f8e003f */
[----:B--2---:R-:W2:Y:S08]  /*0a60*/  @P1 R2UR UR6, R0 ;  /* 0x00000000000613c2 */ /* 0x004eb000000e0000 */
[----:B----4-:R-:W2:Y:S02]  /*0a70*/  @P1 R2UR UR7, R2 ;  /* 0x00000000020713c2 */ /* 0x010ea400000e0000 */
[----:B--2---:R-:W-:-:S02]  /*0a80*/  @UP4 UIADD3 UR22, -UR6, UR7, URZ ;  /* 0x0000000706164290 */ /* 0x004fc4000fffe13f */
[----:B------:R-:W-:Y:S02]  /*0a90*/  UIADD3 UR6, UR18, 0x7f, URZ ;  /* 0x0000007f12067890 */ /* 0x000fe4000fffe03f */
[----:B------:R-:W-:Y:S02]  /*0aa0*/  @UP3 USHF.R.U32.HI UR6, URZ, UR5, UR11 ;  /* 0x000000053f063299 */ /* 0x000fe4000801160b */
[----:B------:R-:W-:Y:S02]  /*0ab0*/  UIADD3 UR12, UR8, UR22, URZ ;  /* 0x00000016080c7290 */ /* 0x000fe4000fffe03f */
[----:B------:R-:W-:Y:S02]  /*0ac0*/  ULDC.64 UR4, c[0x0][0x328] ;  /* 0x0000ca0000047ab9 */ /* 0x000fe40000000a00 */
[----:B------:R-:W-:Y:S02]  /*0ad0*/  UISETP.GE.AND UP2, UPT, UR5, 0x1, UPT ;  /* 0x000000010500788c */ /* 0x000fe4000bf46270 */
[----:B------:R-:W-:-:S04]  /*0ae0*/  UIADD3 UR11, UR12, 0x1, -UR23 ;  /* 0x000000010c0b7890 */ /* 0x000fc8000fffe817 */
[----:B------:R-:W-:Y:S01]  /*0af0*/  PLOP3.LUT P0, PT, PT, PT, UP2, 0x40, 0x0 ;  /* 0x000000000000781c */ /* 0x000fe20003f0e828 */
[----:B------:R-:W-:-:S04]  /*0b00*/  UIADD3 UR6, UR11, UR6, URZ ;  /* 0x000000060b067290 */ /* 0x000fc8000fffe03f */
[----:B------:R-:W-:-:S08]  /*0b10*/  UIADD3 UR17, UR6, UR4, URZ ;  /* 0x0000000406117290 */ /* 0x000fd0000fffe03f */
[----:B------:R-:W-:Y:S05]  /*0b20*/  @P0 BRA `(.L_x_296) ;  /* 0x0000014000000947 */ /* 0x000fea0003800000 */
[----:B-1----:R-:W-:Y:S01]  /*0b30*/  ISETP.LT.AND P0, PT, RZ, UR6, PT ;  /* 0x00000006ff007c0c */ /* 0x002fe2000bf01270 */
[----:B------:R-:W-:-:S12]  /*0b40*/  UIADD3 UR4, UR6, -0x1, URZ ;  /* 0xffffffff06047890 */ /* 0x000fd8000fffe03f */
[----:B------:R-:W-:Y:S05]  /*0b50*/  @P0 BRA `(.L_x_297) ;  /* 0x0000008000000947 */ /* 0x000fea0003800000 */
[----:B------:R-:W-:Y:S02]  /*0b60*/  UISETP.NE.AND UP0, UPT, UR5, 0x1, UPT ;  /* 0x000000010500788c */ /* 0x000fe4000bf05270 */
[----:B------:R-:W-:-:S03]  /*0b70*/  UIADD3 UR4, -UR6, URZ, URZ ;  /* 0x0000003f06047290 */ /* 0x000fc6000fffe13f */
[----:B------:R-:W-:Y:S02]  /*0b80*/  ULDC.64 UR6, c[0x0][0x330] ;  /* 0x0000cc0000067ab9 */ /* 0x000fe40000000a00 */
[----:B------:R-:W-:-:S07]  /*0b90*/  UIMAD.WIDE.U32 UR26, UR4, UR6, URZ ;  /* 0x00000006041a72a5 */ /* 0x000fce000f8e003f */
[----:B------:R-:W-:Y:S02]  /*0ba0*/  @UP0 UMOV UR9, UR27 ;  /* 0x0000001b00090c82 */ /* 0x000fe40008000000 */
[----:B------:R-:W-:-:S04]  /*0bb0*/  @UP0 USHF.R.U32.HI UR4, URZ, UR7, UR9 ;  /* 0x000000073f040299 */ /* 0x000fc80008011609 */
[----:B------:R-:W-:Y:S01]  /*0bc0*/  ULOP3.LUT UR4, URZ, UR4, URZ, 0x33, !UPT ;  /* 0x000000043f047292 */ /* 0x000fe2000f8e333f */
[----:B------:R-:W-:Y:S05]  /*0bd0*/  BRA `(.L_x_298) ;  /* 0x0000005000007947 */ /* 0x000fea0003800000 */
.L_x_297:
[----:B------:R-:W-:Y:S02]  /*0be0*/  UISETP.NE.AND UP0, UPT, UR5, 0x1, UPT ;  /* 0x000000010500788c */ /* 0x000fe4000bf05270 */
[----:B------:R-:W-:Y:S02]  /*0bf0*/  ULDC.64 UR6, c[0x0][0x330] ;  /* 0x0000cc0000067ab9 */ /* 0x000fe40000000a00 */
[----:B------:R-:W-:-:S07]  /*0c00*/  UIMAD.WIDE.U32 UR26, UR4, UR6, URZ ;  /* 0x00000006041a72a5 */ /* 0x000fce000f8e003f */
[----:B------:R-:W-:Y:S02]  /*0c10*/  @UP0 UMOV UR9, UR27 ;  /* 0x0000001b00090c82 */ /* 0x000fe40008000000 */
[----:B------:R-:W-:Y:S02]  /*0c20*/  @UP0 USHF.R.U32.HI UR4, URZ, UR7, UR9 ;  /* 0x000000073f040299 */ /* 0x000fe40008011609 */
.L_x_298:
[----:B------:R-:W-:Y:S02]  /*0c30*/  ULDC UR6, c[0x0][0x32c] ;  /* 0x0000cb0000067ab9 */ /* 0x000fe40000000800 */
[----:B------:R-:W-:-:S04]  /*0c40*/  UIMAD UR6, UR4, UR5, UR6 ;  /* 0x00000005040672a4 */ /* 0x000fc8000f8e0206 */
[----:B------:R-:W-:-:S04]  /*0c50*/  UISETP.LT.AND UP0, UPT, UR17, UR6, UPT ;  /* 0x000000061100728c */ /* 0x000fc8000bf01270 */
[----:B------:R-:W-:-:S03]  /*0c60*/  USEL UR17, UR17, UR6, UP0 ;  /* 0x0000000611117287 */ /* 0x000fc60008000000 */
.L_x_296:
[----:B-1----:R-:W-:Y:S01]  /*0c70*/  ULDC.64 UR6, c[0x0][0x2c8] ;  /* 0x0000b20000067ab9 */ /* 0x002fe20000000a00 */
[----:B------:R-:W-:Y:S01]  /*0c80*/  PLOP3.LUT P0, PT, PT, PT, UP2, 0x40, 0x0 ;  /* 0x000000000000781c */ /* 0x000fe20003f0e828 */
[----:B------:R-:W-:Y:S02]  /*0c90*/  UIMAD.WIDE.U32 UR26, UR18, UR6, URZ ;  /* 0x00000006121a72a5 */ /* 0x000fe4000f8e003f */
[----:B------:R-:W-:Y:S02]  /*0ca0*/  UIADD3 UR9, UR12, 0x3f, URZ ;  /* 0x0000003f0c097890 */ /* 0x000fe4000fffe03f */
[----:B------:R-:W-:Y:S02]  /*0cb0*/  UMOV UR25, UR18 ;  /* 0x0000001200197c82 */ /* 0x000fe40008000000 */
[----:B------:R-:W-:Y:S02]  /*0cc0*/  UIADD3 UR10, UR12, -UR23, URZ ;  /* 0x800000170c0a7290 */ /* 0x000fe4000fffe03f */
[----:B------:R-:W-:-:S02]  /*0cd0*/  USHF.R.S32.HI UR4, URZ, 0x1f, UR9 ;  /* 0x0000001f3f047899 */ /* 0x000fc40008011409 */
[----:B------:R-:W-:Y:S02]  /*0ce0*/  @UP3 USHF.R.U32.HI UR25, URZ, UR7, UR27 ;  /* 0x000000073f193299 */ /* 0x000fe4000801161b */
[----:B------:R-:W-:Y:S02]  /*0cf0*/  ULEA.HI UR9, UR4, UR9, URZ, 0x6 ;  /* 0x0000000904097291 */ /* 0x000fe4000f8f303f */
[----:B------:R-:W-:Y:S02]  /*0d00*/  UIADD3 UR7, UR10, UR25, URZ ;  /* 0x000000190a077290 */ /* 0x000fe4000fffe03f */
[----:B------:R-:W-:Y:S02]  /*0d10*/  ULDC UR6, c[0x0][0x324] ;  /* 0x0000c90000067ab9 */ /* 0x000fe40000000800 */
[----:B------:R-:W-:Y:S02]  /*0d20*/  USHF.R.S32.HI UR9, URZ, 0x6, UR9 ;  /* 0x000000063f097899 */ /* 0x000fe40008011409 */
        /* <DEDUP_REMOVED lines=13> */
.L_x_300:
[----:B------:R-:W-:-:S03]  /*0e00*/  UISETP.NE.AND UP0, UPT, UR5, 0x1, UPT ;  /* 0x000000010500788c */ /* 0x000fc6000bf05270 */
[----:B------:R-:W-:Y:S02]  /*0e10*/  ULDC.64 UR4, c[0x0][0x330] ;  /* 0x0000cc0000047ab9 */ /* 0x000fe40000000a00 */
[----:B------:R-:W-:-:S07]  /*0e20*/  UIMAD.WIDE.U32 UR26, UR7, UR4, URZ ;  /* 0x00000004071a72a5 */ /* 0x000fce000f8e003f */
[----:B------:R-:W-:Y:S02]  /*0e30*/  @UP0 UMOV UR25, UR27 ;  /* 0x0000001b00190c82 */ /* 0x000fe40008000000 */
[----:B------:R-:W-:Y:S02]  /*0e40*/  @UP0 USHF.R.U32.HI UR7, URZ, UR5, UR25 ;  /* 0x000000053f070299 */ /* 0x000fe40008011619 */
.L_x_301:
[----:B------:R-:W-:Y:S02]  /*0e50*/  ULDC UR4, c[0x0][0x32c] ;  /* 0x0000cb0000047ab9 */ /* 0x000fe40000000800 */
[----:B------:R-:W-:-:S04]  /*0e60*/  UIMAD UR4, UR7, UR4, URZ ;  /* 0x00000004070472a4 */ /* 0x000fc8000f8e023f */
[----:B------:R-:W-:-:S04]  /*0e70*/  UISETP.LT.AND UP0, UPT, UR6, UR4, UPT ;  /* 0x000000040600728c */ /* 0x000fc8000bf01270 */
[----:B------:R-:W-:Y:S02]  /*0e80*/  USEL UR6, UR6, UR4, !UP0 ;  /* 0x0000000406067287 */ /* 0x000fe4000c000000 */
.L_x_299:
[----:B------:R-:W-:Y:S02]  /*0e90*/  UIADD3 UR17, UR17, 0x3f, URZ ;  /* 0x0000003f11117890 */ /* 0x000fe4000fffe03f */
[----:B------:R-:W-:Y:S02]  /*0ea0*/  USHF.R.S32.HI UR4, URZ, 0x1f, UR6 ;  /* 0x0000001f3f047899 */ /* 0x000fe40008011406 */
[----:B------:R-:W-:Y:S02]  /*0eb0*/  USHF.R.S32.HI UR5, URZ, 0x1f, UR17 ;  /* 0x0000001f3f057899 */ /* 0x000fe40008011411 */
[----:B------:R-:W-:Y:S02]  /*0ec0*/  ULEA.HI UR4, UR4, UR6, URZ, 0x6 ;  /* 0x0000000604047291 */ /* 0x000fe4000f8f303f */
[----:B------:R-:W-:Y:S02]  /*0ed0*/  ULEA.HI UR5, UR5, UR17, URZ, 0x6 ;  /* 0x0000001105057291 */ /* 0x000fe4000f8f303f */
[----:B------:R-:W-:-:S02]  /*0ee0*/  USHF.R.S32.HI UR4, URZ, 0x6, UR4 ;  /* 0x000000063f047899 */ /* 0x000fc40008011404 */
[----:B------:R-:W-:Y:S02]  /*0ef0*/  USHF.R.S32.HI UR5, URZ, 0x6, UR5 ;  /* 0x000000063f057899 */ /* 0x000fe40008011405 */
[----:B------:R-:W-:Y:S02]  /*0f00*/  UISETP.LT.AND UP1, UPT, URZ, UR4, UPT ;  /* 0x000000043f00728c */ /* 0x000fe4000bf21270 */
[----:B------:R-:W-:Y:S02]  /*0f10*/  UISETP.LT.AND UP0, UPT, UR5, UR9, UPT ;  /* 0x000000090500728c */ /* 0x000fe4000bf01270 */
[----:B------:R-:W-:Y:S02]  /*0f20*/  USEL UR4, URZ, UR4, !UP1 ;  /* 0x000000043f047287 */ /* 0x000fe4000c800000 */
[----:B------:R-:W-:Y:S02]  /*0f30*/  USEL UR5, UR5, UR9, UP0 ;  /* 0x0000000905057287 */ /* 0x000fe40008000000 */
[----:B------:R-:W-:-:S02]  /*0f40*/  ULEA UR4, UR4, -UR8, 0x6 ;  /* 0x8000000804047291 */ /* 0x000fc4000f8e303f */
[----:B------:R-:W-:Y:S02]  /*0f50*/  ULEA UR5, UR5, -UR8, 0x6 ;  /* 0x8000000805057291 */ /* 0x000fe4000f8e303f */
[----:B------:R-:W-:Y:S02]  /*0f60*/  UISETP.LT.AND UP1, UPT, URZ, UR4, UPT ;  /* 0x000000043f00728c */ /* 0x000fe4000bf21270 */
[----:B------:R-:W-:Y:S02]  /*0f70*/  UISETP.LT.AND UP0, UPT, UR5, UR22, UPT ;  /* 0x000000160500728c */ /* 0x000fe4000bf01270 */
[----:B------:R-:W-:Y:S02]  /*0f80*/  USEL UR4, URZ, UR4, !UP1 ;  /* 0x000000043f047287 */ /* 0x000fe4000c800000 */
[----:B------:R-:W-:Y:S02]  /*0f90*/  USEL UR5, UR5, UR22, UP0 ;  /* 0x0000001605057287 */ /* 0x000fe40008000000 */
[----:B------:R-:W-:-:S02]  /*0fa0*/  USHF.R.U32.HI UR8, URZ, 0x6, UR4 ;  /* 0x000000063f087899 */ /* 0x000fc40008011604 */
[----:B------:R-:W-:-:S05]  /*0fb0*/  UISETP.GT.AND UP0, UPT, UR5, UR4, UPT ;  /* 0x000000040500728c */ /* 0x000fca000bf04270 */
[----:B------:R-:W-:-:S06]  /*0fc0*/  UMOV UR6, UR8 ;  /* 0x0000000800067c82 */ /* 0x000fcc0008000000 */
[----:B------:R-:W-:-:S04]  /*0fd0*/  @UP0 UIADD3 UR5, UR5, 0x3f, URZ ;  /* 0x0000003f05050890 */ /* 0x000fc8000fffe03f */
[----:B------:R-:W-:-:S04]  /*0fe0*/  @UP0 USHF.R.S32.HI UR4, URZ, 0x1f, UR5 ;  /* 0x0000001f3f040899 */ /* 0x000fc80008011405 */
[----:B------:R-:W-:-:S04]  /*0ff0*/  @UP0 ULEA.HI UR4, UR4, UR5, URZ, 0x6 ;  /* 0x0000000504040291 */ /* 0x000fc8000f8f303f */
[----:B------:R-:W-:-:S04]  /*1000*/  @UP0 USHF.R.S32.HI UR6, URZ, 0x6, UR4 ;  /* 0x000000063f060899 */ /* 0x000fc80008011404 */
[----:B------:R-:W-:-:S06]  /*1010*/  UISETP.GT.AND UP0, UPT, UR6, UR8, UPT ;  /* 0x000000080600728c */ /* 0x000fcc000bf04270 */
[----:B------:R-:W-:-:S13]  /*1020*/  PLOP3.LUT P0, PT, PT, PT, UP0, 0x80, 0x0 ;  /* 0x000000000000781c */ /* 0x000fda0003f0f008 */
[----:B------:R-:W-:Y:S05]  /*1030*/  @!P0 BRA `(.L_x_302) ;  /* 0x0000545000008947 */ /* 0x000fea0003800000 */
[----:B------:R-:W-:Y:S02]  /*1040*/  ULDC.64 UR4, c[0x0][0x340] ;  /* 0x0000d00000047ab9 */ /* 0x000fe40000000a00 */
[----:B------:R-:W-:-:S04]  /*1050*/  UISETP.NE.U32.AND UP0, UPT, URZ, UR4, UPT ;  /* 0x000000043f00728c */ /* 0x000fc8000bf05070 */
[----:B------:R-:W-:-:S03]  /*1060*/  UISETP.NE.AND.EX UP0, UPT, URZ, UR5, UPT, UP0 ;  /* 0x000000053f00728c */ /* 0x000fc6000bf05300 */
[----:B------:R-:W-:-:S03]  /*1070*/  ULDC.64 UR4, c[0x0][0x340] ;  /* 0x0000d00000047ab9 */ /* 0x000fc60000000a00 */
[----:B------:R-:W-:-:S05]  /*1080*/  PLOP3.LUT P2, PT, PT, PT, UP0, 0x80, 0x0 ;  /* 0x000000000000781c */ /* 0x000fca0003f4f008 */
[----:B------:R-:W-:-:S06]  /*1090*/  @UP0 UIMAD.WIDE UR4, UR24, UR13, UR4 ;  /* 0x0000000d180402a5 */ /* 0x000fcc000f8e0204 */
[----:B------:R-:W-:Y:S02]  /*10a0*/  IMAD.U32 R8, RZ, RZ, UR4 ;  /* 0x00000004ff087e24 */ /* 0x000fe4000f8e00ff */
[----:B------:R-:W-:Y:S01]  /*10b0*/  IMAD.U32 R9, RZ, RZ, UR5 ;  /* 0x00000005ff097e24 */ /* 0x000fe2000f8e00ff */
[----:B------:R-:W-:Y:S01]  /*10c0*/  SHF.R.S32.HI R3, RZ, 0x1f, R78 ;  /* 0x0000001fff037819 */ /* 0x000fe2000001144e */
[----:B------:R-:W-:Y:S01]  /*10d0*/  UIADD3 UR17, UR6, -0x1, URZ ;  /* 0xffffffff06117890 */ /* 0x000fe2000fffe03f */
[----:B-----5:R-:W-:Y:S01]  /*10e0*/  SHF.R.S32.HI R2, RZ, 0x1f, R94 ;  /* 0x0000001fff027819 */ /* 0x020fe2000001145e */
[----:B------:R-:W-:Y:S01]  /*10f0*/  ULDC.64 UR4, c[0x0][0x240] ;  /* 0x0000900000047ab9 */ /* 0x000fe20000000a00 */
[----:B------:R-:W-:Y:S01]  /*1100*/  LEA.HI R5, R3, R78, RZ, 0x3 ;  /* 0x0000004e03057211 */ /* 0x000fe200078f18ff */
[----:B------:R1:W2:Y:S01]  /*1110*/  @P2 LDG.E R0, [R8.64] ;  /* 0x0000001c08002981 */ /* 0x0002a2000c1e1900 */
[----:B------:R-:W-:Y:S01]  /*1120*/  UIMAD UR4, UR14, UR4, URZ ;  /* 0x000000040e0472a4 */ /* 0x000fe2000f8e023f */
[----:B------:R-:W-:Y:S01]  /*1130*/  IMAD.U32 R7, RZ, RZ, UR17 ;  /* 0x00000011ff077e24 */ /* 0x000fe2000f8e00ff */
[----:B------:R-:W-:Y:S01]  /*1140*/  SHF.R.S32.HI R19, RZ, 0x3, R5 ;  /* 0x00000003ff137819 */ /* 0x000fe20000011405 */
[----:B------:R-:W-:Y:S01]  /*1150*/  USHF.R.S32.HI UR13, URZ, 0x1f, UR24 ;  /* 0x0000001f3f0d7899 */ /* 0x000fe20008011418 */
[----:B------:R-:W-:Y:S01]  /*1160*/  LOP3.LUT R5, R5, 0x1ffffff8, RZ, 0xc0, !PT ;  /* 0x1ffffff805057812 */ /* 0x000fe200078ec0ff */
[----:B------:R-:W-:Y:S01]  /*1170*/  UIMAD UR6, UR15, UR5, UR4 ;  /* 0x000000050f0672a4 */ /* 0x000fe2000f8e0204 */
[C---:B------:R-:W-:Y:S01]  /*1180*/  IADD3 R94, P3, R19.reuse, R94, RZ ;  /* 0x0000005e135e7210 */ /* 0x040fe20007f7e0ff */
[----:B------:R-:W-:Y:S01]  /*1190*/  USEL UR31, UR24, URZ, !UP4 ;  /* 0x0000003f181f7287 */ /* 0x000fe2000e000000 */
[C---:B------:R-:W-:Y:S01]  /*11a0*/  IADD3 R92, -R19.reuse, UR22, RZ ;  /* 0x00000016135c7c10 */ /* 0x040fe2000fffe1ff */
[----:B------:R-:W-:Y:S01]  /*11b0*/  IMAD.IADD R24, R78, 0x1, -R5 ;  /* 0x000000014e187824 */ /* 0x000fe200078e0a05 */
[C---:B------:R-:W-:Y:S01]  /*11c0*/  LEA.HI.X.SX32 R93, R19.reuse, R2, 0x1, P3 ;  /* 0x00000002135d7211 */ /* 0x040fe200018f0eff */
[----:B------:R-:W-:Y:S01]  /*11d0*/  IMAD.SHL.U32 R19, R19, 0x40, RZ ;  /* 0x0000004013137824 */ /* 0x000fe200078e00ff */
[----:B------:R-:W-:Y:S01]  /*11e0*/  USEL UR27, UR13, URZ, !UP4 ;  /* 0x0000003f0d1b7287 */ /* 0x000fe2000e000000 */
[----:B------:R-:W-:Y:S01]  /*11f0*/  IMAD.SHL.U32 R24, R24, 0x8, RZ ;  /* 0x0000000818187824 */ /* 0x000fe200078e00ff */
[----:B------:R-:W-:Y:S01]  /*1200*/  ULDC.64 UR4, c[0x0][0x248] ;  /* 0x0000920000047ab9 */ /* 0x000fe20000000a00 */
[----:B------:R-:W-:Y:S01]  /*1210*/  IMAD R5, R93, c[0x0][0x238], RZ ;  /* 0x00008e005d057a24 */ /* 0x000fe200078e02ff */
[----:B------:R-:W-:Y:S01]  /*1220*/  LOP3.LUT R19, R19, 0x1c0, RZ, 0xc0, !PT ;  /* 0x000001c013137812 */ /* 0x000fe200078ec0ff */
[----:B------:R-:W-:Y:S01]  /*1230*/  IMAD R4, R7, -0x40, R92 ;  /* 0xffffffc007047824 */ /* 0x000fe200078e025c */
[--C-:B------:R-:W-:Y:S01]  /*1240*/  SHF.R.S32.HI R25, RZ, 0x1f, R24.reuse ;  /* 0x0000001fff197819 */ /* 0x100fe20000011418 */
[----:B------:R-:W-:Y:S01]  /*1250*/  IMAD R2, R94, c[0x0][0x23c], R5 ;  /* 0x00008f005e027a24 */ /* 0x000fe200078e0205 */
[----:B------:R-:W-:Y:S01]  /*1260*/  UIMAD UR4, UR27, UR4, URZ ;  /* 0x000000041b0472a4 */ /* 0x000fe2000f8e023f */
[----:B------:R-:W-:Y:S01]  /*1270*/  IMAD.U32 R5, RZ, RZ, UR15 ;  /* 0x0000000fff057e24 */ /* 0x000fe2000f8e00ff */
[C---:B------:R-:W-:Y:S01]  /*1280*/  ISETP.GE.AND P0, PT, R4.reuse, 0x1, PT ;  /* 0x000000010400780c */ /* 0x040fe20003f06270 */
[----:B------:R-:W-:Y:S01]  /*1290*/  IMAD.U32 R132, RZ, RZ, UR31 ;  /* 0x0000001fff847e24 */ /* 0x000fe2000f8e00ff */
[----:B------:R-:W-:Y:S01]  /*12a0*/  ISETP.GT.AND P1, PT, R4, 0x20, PT ;  /* 0x000000200400780c */ /* 0x000fe20003f24270 */
[----:B-1----:R-:W-:Y:S01]  /*12b0*/  IMAD.WIDE.U32 R8, R94, c[0x0][0x238], R24 ;  /* 0x00008e005e087a25 */ /* 0x002fe200078e0018 */
[----:B------:R-:W-:Y:S01]  /*12c0*/  IADD3 R4, R24, 0x40, RZ ;  /* 0x0000004018047810 */ /* 0x000fe20007ffe0ff */
[----:B------:R-:W-:Y:S01]  /*12d0*/  UIMAD UR5, UR31, UR5, UR4 ;  /* 0x000000051f0572a4 */ /* 0x000fe2000f8e0204 */
[-C--:B------:R-:W-:Y:S01]  /*12e0*/  LEA.HI R22, R3, R78.reuse, RZ, 0x2 ;  /* 0x0000004e03167211 */ /* 0x080fe200078f10ff */
[----:B------:R-:W-:Y:S01]  /*12f0*/  IMAD.IADD R9, R9, 0x1, R2 ;  /* 0x0000000109097824 */ /* 0x000fe200078e0202 */
[----:B------:R-:W-:Y:S01]  /*1300*/  ISETP.GE.AND P4, PT, R4, c[0x0][0x1d4], PT ;  /* 0x0000750004007a0c */ /* 0x000fe20003f86270 */
[----:B------:R-:W-:Y:S01]  /*1310*/  IMAD.U32 R2, RZ, RZ, UR15 ;  /* 0x0000000fff027e24 */ /* 0x000fe2000f8e00ff */
[----:B------:R-:W-:Y:S01]  /*1320*/  LOP3.LUT R6, R19, 0x38, R24, 0xf8, !PT ;  /* 0x0000003813067812 */ /* 0x000fe200078ef818 */
[----:B------:R-:W-:Y:S01]  /*1330*/  UMOV UR38, 0x6 ;  /* 0x0000000600267882 */ /* 0x000fe20000000000 */
[----:B------:R-:W-:Y:S01]  /*1340*/  ISETP.GE.AND P5, PT, R24, c[0x0][0x1d4], PT ;  /* 0x0000750018007a0c */ /* 0x000fe20003fa6270 */
[----:B------:R-:W-:Y:S01]  /*1350*/  IMAD.WIDE.U32 R134, R2, c[0x0][0x240], R8 ;  /* 0x0000900002867a25 */ /* 0x000fe200078e0008 */
[----:B------:R-:W-:Y:S01]  /*1360*/  IADD3 R4, R24, 0x80, RZ ;  /* 0x0000008018047810 */ /* 0x000fe20007ffe0ff */
[----:B------:R-:W-:Y:S01]  /*1370*/  USHF.R.S32.HI UR4, URZ, 0x1f, UR17 ;  /* 0x0000001f3f047899 */ /* 0x000fe20008011411 */
[----:B------:R-:W-:Y:S01]  /*1380*/  SHF.R.S32.HI R121, RZ, 0x2, R22 ;  /* 0x00000002ff797819 */ /* 0x000fe20000011416 */
[----:B------:R-:W-:Y:S01]  /*1390*/  IMAD.WIDE.U32 R24, R5, c[0x0][0x260], R24 ;  /* 0x0000980005187a25 */ /* 0x000fe200078e0018 */
[----:B------:R-:W-:Y:S01]  /*13a0*/  IADD3 R135, R135, UR6, RZ ;  /* 0x0000000687877c10 */ /* 0x000fe2000fffe0ff */
[----:B------:R-:W-:Y:S01]  /*13b0*/  ULDC.64 UR6, c[0x0][0x238] ;  /* 0x00008e0000067ab9 */ /* 0x000fe20000000a00 */
[----:B------:R-:W-:Y:S01]  /*13c0*/  LOP3.LUT R5, R22, 0xfffffffc, RZ, 0xc0, !PT ;  /* 0xfffffffc16057812 */ /* 0x000fe200078ec0ff */
[----:B------:R-:W-:Y:S01]  /*13d0*/  USHF.L.U32 UR26, UR6, 0x6, URZ ;  /* 0x00000006061a7899 */ /* 0x000fe2000800063f */
[----:B------:R-:W-:Y:S01]  /*13e0*/  IMAD.MOV.U32 R2, RZ, RZ, c[0x0][0x27c] ;  /* 0x00009f00ff027624 */ /* 0x000fe200078e00ff */
[----:B------:R-:W-:Y:S01]  /*13f0*/  USHF.L.U64.HI UR25, UR6, UR38, UR7 ;  /* 0x0000002606197299 */ /* 0x000fe20008010207 */
[----:B------:R-:W-:Y:S01]  /*1400*/  IMAD.WIDE.U32 R134, R132, c[0x0][0x248], R134 ;  /* 0x0000920084867a25 */ /* 0x000fe200078e0086 */
[-C--:B------:R-:W-:Y:S01]  /*1410*/  LEA.HI R116, R3, R78.reuse, RZ, 0x6 ;  /* 0x0000004e03747211 */ /* 0x080fe200078f30ff */
[----:B------:R-:W-:Y:S01]  /*1420*/  ULDC UR32, c[0x0][0x23c] ;  /* 0x00008f0000207ab9 */ /* 0x000fe20000000800 */
[----:B------:R-:W-:Y:S01]  /*1430*/  SHF.R.S32.HI R22, RZ, 0x1f, R22 ;  /* 0x0000001fff167819 */ /* 0x000fe20000011416 */
[----:B------:R-:W-:Y:S01]  /*1440*/  UIMAD UR7, UR25, UR17, URZ ;  /* 0x00000011190772a4 */ /* 0x000fe2000f8e023f */
[----:B------:R-:W-:Y:S01]  /*1450*/  IADD3 R139, R135, UR5, RZ ;  /* 0x00000005878b7c10 */ /* 0x000fe2000fffe0ff */
[----:B------:R-:W-:Y:S01]  /*1460*/  IMAD.U32 R80, RZ, RZ, UR26 ;  /* 0x0000001aff507e24 */ /* 0x000fe2000f8e00ff */
[----:B------:R-:W-:Y:S01]  /*1470*/  SHF.R.U32.HI R19, RZ, 0x3, R19 ;  /* 0x00000003ff137819 */ /* 0x000fe20000011613 */
[----:B------:R-:W-:Y:S01]  /*1480*/  IMAD.IADD R18, R78, 0x1, -R5 ;  /* 0x000000014e127824 */ /* 0x000fe200078e0a05 */
[----:B------:R-:W-:Y:S01]  /*1490*/  UIMAD UR7, UR4, UR26, UR7 ;  /* 0x0000001a040772a4 */ /* 0x000fe2000f8e0207 */
[----:B------:R-:W-:Y:S01]  /*14a0*/  IMAD.MOV.U32 R138, RZ, RZ, R134 ;  /* 0x000000ffff8a7224 */ /* 0x000fe200078e0086 */
[----:B------:R-:W-:Y:S01]  /*14b0*/  LEA.HI R22, R22, R121, RZ, 0x3 ;  /* 0x0000007916167211 */ /* 0x000fe200078f18ff */
[----:B------:R-:W-:Y:S01]  /*14c0*/  IMAD.SHL.U32 R16, R18, 0x4, RZ ;  /* 0x0000000412107824 */ /* 0x000fe200078e00ff */
[----:B------:R-:W-:Y:S01]  /*14d0*/  LOP3.LUT R19, R6, R19, RZ, 0x3c, !PT ;  /* 0x0000001306137212 */ /* 0x000fe200078e3cff */
[----:B------:R-:W-:Y:S01]  /*14e0*/  IMAD.WIDE.U32 R8, R80, UR17, R138 ;  /* 0x0000001150087c25 */ /* 0x000fe2000f8e008a */
[----:B------:R-:W-:Y:S01]  /*14f0*/  ISETP.GE.AND P3, PT, R4, c[0x0][0x1d4], PT ;  /* 0x0000750004007a0c */ /* 0x000fe20003f66270 */
[----:B------:R-:W-:Y:S01]  /*1500*/  ULDC.64 UR4, c[0x0][0x260] ;  /* 0x0000980000047ab9 */ /* 0x000fe20000000a00 */
[----:B------:R-:W-:Y:S01]  /*1510*/  IADD3 R15, R16, 0x20, RZ ;  /* 0x00000020100f7810 */ /* 0x000fe20007ffe0ff */
[----:B------:R-:W-:Y:S01]  /*1520*/  IMAD.SHL.U32 R18, R18, 0x8, RZ ;  /* 0x0000000812127824 */ /* 0x000fe200078e00ff */
[----:B------:R-:W-:Y:S01]  /*1530*/  @P0 LEA R10, P6, R8, c[0x0][0x220], 0x1 ;  /* 0x00008800080a0a11 */ /* 0x000fe200078c08ff */
[----:B------:R-:W-:Y:S01]  /*1540*/  IMAD.SHL.U32 R116, R116, 0x8, RZ ;  /* 0x0000000874747824 */ /* 0x000fe200078e00ff */
[C---:B------:R-:W-:Y:S01]  /*1550*/  IADD3 R14, R16.reuse, 0x40, RZ ;  /* 0x00000040100e7810 */ /* 0x040fe20007ffe0ff */
[----:B------:R-:W-:Y:S01]  /*1560*/  IMAD.IADD R13, R16, 0x1, R15 ;  /* 0x00000001100d7824 */ /* 0x000fe200078e020f */
[----:B------:R-:W-:Y:S01]  /*1570*/  LOP3.LUT R22, R22, 0xfffffff8, RZ, 0xc0, !PT ;  /* 0xfffffff816167812 */ /* 0x000fe200078ec0ff */
[----:B------:R-:W-:Y:S01]  /*1580*/  UIMAD UR4, UR14, UR4, URZ ;  /* 0x000000040e0472a4 */ /* 0x000fe2000f8e023f */
[----:B------:R-:W-:Y:S01]  /*1590*/  LOP3.LUT R116, R19, 0xfffffe00, R116, 0xf8, !PT ;  /* 0xfffffe0013747812 */ /* 0x000fe200078ef874 */
[----:B------:R-:W-:Y:S01]  /*15a0*/  IMAD.IADD R12, R16, 0x1, R14 ;  /* 0x00000001100c7824 */ /* 0x000fe200078e020e */
[--C-:B------:R-:W-:Y:S01]  /*15b0*/  SHF.R.S32.HI R19, RZ, 0x1f, R18.reuse ;  /* 0x0000001fff137819 */ /* 0x100fe20000011412 */
[----:B------:R-:W-:Y:S01]  /*15c0*/  UIMAD UR4, UR15, UR5, UR4 ;  /* 0x000000050f0472a4 */ /* 0x000fe2000f8e0204 */
[----:B------:R-:W-:Y:S01]  /*15d0*/  LEA.HI R3, R3, R78, RZ, 0x5 ;  /* 0x0000004e03037211 */ /* 0x000fe200078f28ff */
[----:B------:R-:W-:Y:S01]  /*15e0*/  UIADD3 UR37, UR19, UR37, URZ ;  /* 0x0000002513257290 */ /* 0x000fe2000fffe03f */
[----:B------:R-:W-:Y:S01]  /*15f0*/  IMAD.SHL.U32 R116, R116, 0x2, RZ ;  /* 0x0000000274747824 */ /* 0x000fe200078e00ff */
[----:B------:R-:W-:Y:S01]  /*1600*/  USHF.L.U32 UR33, UR6, 0x5, URZ ;  /* 0x0000000506217899 */ /* 0x000fe2000800063f */
[----:B------:R-:W-:Y:S01]  /*1610*/  SHF.R.S32.HI R88, RZ, 0x1f, R121 ;  /* 0x0000001fff587819 */ /* 0x000fe20000011479 */
[----:B------:R-:W-:Y:S01]  /*1620*/  IMAD.SHL.U32 R3, R3, 0x10, RZ ;  /* 0x0000001003037824 */ /* 0x000fe200078e00ff */
[----:B------:R-:W-:Y:S01]  /*1630*/  IADD3 R25, R25, UR4, RZ ;  /* 0x0000000419197c10 */ /* 0x000fe2000fffe0ff */
[----:B------:R-:W-:Y:S01]  /*1640*/  ULDC.64 UR4, c[0x0][0x210] ;  /* 0x0000840000047ab9 */ /* 0x000fe20000000a00 */
[----:B------:R-:W-:Y:S01]  /*1650*/  IMAD.WIDE.U32 R28, R121, c[0x0][0x280], R18 ;  /* 0x0000a000791c7a25 */ /* 0x000fe200078e0012 */
[----:B------:R-:W-:Y:S01]  /*1660*/  UIMAD UR4, UR14, UR4, URZ ;  /* 0x000000040e0472a4 */ /* 0x000fe2000f8e023f */
[----:B------:R-:W-:Y:S01]  /*1670*/  LOP3.LUT R3, R3, 0xfffffe00, RZ, 0xc0, !PT ;  /* 0xfffffe0003037812 */ /* 0x000fe200078ec0ff */
[----:B------:R-:W-:Y:S01]  /*1680*/  USHF.R.S32.HI UR40, URZ, 0x1f, UR37 ;  /* 0x0000001f3f287899 */ /* 0x000fe20008011425 */
[C---:B------:R-:W-:Y:S01]  /*1690*/  IMAD R124, R88.reuse, c[0x0][0x280], RZ ;  /* 0x0000a000587c7a24 */ /* 0x040fe200078e02ff */
[----:B------:R-:W-:Y:S01]  /*16a0*/  UIMAD UR4, UR15, UR5, UR4 ;  /* 0x000000050f0472a4 */ /* 0x000fe2000f8e0204 */
[----:B------:R-:W-:Y:S01]  /*16b0*/  IMAD R122, R88, c[0x0][0x290], RZ ;  /* 0x0000a400587a7a24 */ /* 0x000fe200078e02ff */
[C---:B------:R-:W-:Y:S01]  /*16c0*/  IADD3 R119, R18.reuse, 0x60, RZ ;  /* 0x0000006012777810 */ /* 0x040fe20007ffe0ff */
[C---:B------:R-:W-:Y:S01]  /*16d0*/  IMAD R124, R121.reuse, c[0x0][0x284], R124 ;  /* 0x0000a100797c7a24 */ /* 0x040fe200078e027c */
[C---:B------:R-:W-:Y:S01]  /*16e0*/  IADD3 R118, R18.reuse, 0x80, RZ ;  /* 0x0000008012767810 */ /* 0x040fe20007ffe0ff */
[C---:B------:R-:W-:Y:S01]  /*16f0*/  IMAD R122, R121.reuse, c[0x0][0x294], R122 ;  /* 0x0000a500797a7a24 */ /* 0x040fe200078e027a */
[----:B------:R-:W-:Y:S01]  /*1700*/  IADD3 R117, R18, 0xa0, RZ ;  /* 0x000000a012757810 */ /* 0x000fe20007ffe0ff */
[----:B------:R-:W-:-:S04]  /*1710*/  IMAD.WIDE.U32 R26, R121, c[0x0][0x290], R18 ;  /* 0x0000a400791a7a25 */ /* 0x000fc800078e0012 */
[----:B------:R-:W-:-:S04]  /*1720*/  IMAD.WIDE.U32 R132, R132, c[0x0][0x268], R24 ;  /* 0x00009a0084847a25 */ /* 0x000fc800078e0018 */
[----:B------:R-:W-:Y:S02]  /*1730*/  IMAD.IADD R125, R124, 0x1, R29 ;  /* 0x000000017c7d7824 */ /* 0x000fe400078e021d */
[----:B------:R-:W-:Y:S02]  /*1740*/  IMAD.IADD R123, R122, 0x1, R27 ;  /* 0x000000017a7b7824 */ /* 0x000fe400078e021b */
[----:B------:R-:W-:Y:S01]  /*1750*/  IMAD.WIDE.U32 R136, R121, c[0x0][0x1e0], RZ ;  /* 0x0000780079887a25 */ /* 0x000fe200078e00ff */
[----:B--2---:R1:W2:Y:S01]  /*1760*/  @P2 R2UR UR30, R0 ;  /* 0x00000000001e23c2 */ /* 0x0042a200000e0000 */
[C---:B------:R-:W-:Y:S02]  /*1770*/  ISETP.GE.AND P2, PT, R2.reuse, 0x1, PT ;  /* 0x000000010200780c */ /* 0x040fe40003f46270 */
[----:B------:R-:W-:-:S05]  /*1780*/  IMAD.SHL.U32 R2, R2, 0x2, RZ ;  /* 0x0000000202027824 */ /* 0x000fca00078e00ff */
[----:B------:R-:W-:Y:S02]  /*1790*/  IADD3 R5, -R2, c[0x0][0x1d4], RZ ;  /* 0x0000750002057a10 */ /* 0x000fe40007ffe1ff */
[----:B-1----:R-:W-:-:S04]  /*17a0*/  IADD3 R0, R9, UR7, RZ ;  /* 0x0000000709007c10 */ /* 0x002fc8000fffe0ff */
[----:B------:R-:W-:Y:S02]  /*17b0*/  @P0 LEA.HI.X R11, R8, c[0x0][0x224], R0, 0x1, P6 ;  /* 0x00008900080b0a11 */ /* 0x000fe400030f0c00 */
[----:B------:R-:W-:-:S03]  /*17c0*/  ISETP.GE.AND P6, PT, R18, c[0x0][0x27c], PT ;  /* 0x00009f0012007a0c */ /* 0x000fc60003fc6270 */
[----:B------:R-:W-:Y:S01]  /*17d0*/  @!PT LDS RZ, [RZ] ;  /* 0x00000000fffff984 */ /* 0x000fe20000000800 */
[----:B------:R-:W-:Y:S01]  /*17e0*/  @!PT LDS RZ, [RZ] ;  /* 0x00000000fffff984 */ /* 0x000fe20000000800 */
[----:B------:R-:W-:Y:S01]  /*17f0*/  @!PT LDS RZ, [RZ] ;  /* 0x00000000fffff984 */ /* 0x000fe20000000800 */
[----:B------:R1:W-:Y:S01]  /*1800*/  @P0 LDGSTS.E.BYPASS.LTC128B.128 [R116+0x6100], [R10.64], !P5 ;  /* 0x061000000a740fae */ /* 0x0003e2000e901d5c */
[----:B------:R-:W-:Y:S02]  /*1810*/  SEL R9, RZ, c[0x0][0x27c], !P6 ;  /* 0x00009f00ff097a07 */ /* 0x000fe40007000000 */
[CC--:B------:R-:W-:Y:S01]  /*1820*/  SEL R17, R2.reuse, R5.reuse, !P6 ;  /* 0x0000000502117207 */ /* 0x0c0fe20007000000 */
[----:B------:R1:W-:Y:S01]  /*1830*/  @P0 LDGSTS.E.BYPASS.LTC128B.128 [R116+0x8100], [R10.64+0x80], !P4 ;  /* 0x081000800a740fae */ /* 0x0003e2000e101d5c */
[----:B------:R-:W-:Y:S02]  /*1840*/  ISETP.GE.AND P6, PT, R13, c[0x0][0x27c], PT ;  /* 0x00009f000d007a0c */ /* 0x000fe40003fc6270 */
[----:B------:R-:W-:Y:S01]  /*1850*/  SHF.R.S32.HI R6, RZ, 0x1f, R17 ;  /* 0x0000001fff067819 */ /* 0x000fe20000011411 */
[----:B------:R1:W-:Y:S01]  /*1860*/  @P0 LDGSTS.E.BYPASS.LTC128B.128 [R116+0xa100], [R10.64+0x100], !P3 ;  /* 0x0a1001000a740fae */ /* 0x0003e2000d901d5c */
[----:B------:R-:W-:Y:S02]  /*1870*/  SEL R20, RZ, c[0x0][0x27c], !P6 ;  /* 0x00009f00ff147a07 */ /* 0x000fe40007000000 */
[----:B------:R-:W-:-:S02]  /*1880*/  SEL R7, R2, R5, !P6 ;  /* 0x0000000502077207 */ /* 0x000fc40007000000 */
[----:B------:R-:W-:Y:S01]  /*1890*/  ISETP.GE.AND P6, PT, R12, c[0x0][0x27c], PT ;  /* 0x00009f000c007a0c */ /* 0x000fe20003fc6270 */
[----:B------:R-:W-:Y:S01]  /*18a0*/  IMAD.IADD R20, R20, 0x1, R13 ;  /* 0x0000000114147824 */ /* 0x000fe200078e020d */
[----:B------:R-:W-:Y:S02]  /*18b0*/  SHF.R.S32.HI R4, RZ, 0x1f, R7 ;  /* 0x0000001fff047819 */ /* 0x000fe40000011407 */
[----:B------:R-:W-:Y:S01]  /*18c0*/  SEL R5, R2, R5, !P6 ;  /* 0x0000000502057207 */ /* 0x000fe20007000000 */
[----:B------:R-:W-:Y:S01]  /*18d0*/  IMAD.IADD R2, R18, 0x1, R9 ;  /* 0x0000000112027824 */ /* 0x000fe200078e0209 */
[----:B------:R-:W-:Y:S01]  /*18e0*/  LEA.HI R4, R4, R7, RZ, 0x4 ;  /* 0x0000000704047211 */ /* 0x000fe200078f20ff */
[----:B------:R-:W-:Y:S01]  /*18f0*/  IMAD.U32 R9, RZ, RZ, UR15 ;  /* 0x0000000fff097e24 */ /* 0x000fe2000f8e00ff */
[----:B------:R-:W-:Y:S01]  /*1900*/  LEA.HI R6, R6, R17, RZ, 0x4 ;  /* 0x0000001106067211 */ /* 0x000fe200078f20ff */
[----:B------:R-:W-:Y:S01]  /*1910*/  IMAD.IADD R7, R121, 0x1, -R22 ;  /* 0x0000000179077824 */ /* 0x000fe200078e0a16 */
[----:B------:R-:W-:Y:S01]  /*1920*/  SHF.R.S32.HI R107, RZ, 0x1f, R2 ;  /* 0x0000001fff6b7819 */ /* 0x000fe20000011402 */
[----:B------:R-:W-:Y:S01]  /*1930*/  IMAD.WIDE.U32 R130, R9, c[0x0][0x210], R18 ;  /* 0x0000840009827a25 */ /* 0x000fe200078e0012 */
[----:B------:R-:W-:-:S02]  /*1940*/  SHF.R.S32.HI R9, RZ, 0x1f, R20 ;  /* 0x0000001fff097819 */ /* 0x000fc40000011414 */
[CC--:B------:R-:W-:Y:S02]  /*1950*/  LEA.HI R115, R107.reuse, R2.reuse, RZ, 0x3 ;  /* 0x000000026b737211 */ /* 0x0c0fe400078f18ff */
[----:B------:R-:W-:Y:S02]  /*1960*/  LEA.HI R107, R107, R2, RZ, 0x6 ;  /* 0x000000026b6b7211 */ /* 0x000fe400078f30ff */
[----:B------:R-:W-:Y:S02]  /*1970*/  SHF.R.S32.HI R2, RZ, 0x1f, R5 ;  /* 0x0000001fff027819 */ /* 0x000fe40000011405 */
[----:B------:R-:W-:Y:S01]  /*1980*/  LEA.HI R114, R9, R20, RZ, 0x3 ;  /* 0x0000001409727211 */ /* 0x000fe200078f18ff */
[----:B------:R-:W-:Y:S01]  /*1990*/  IMAD.SHL.U32 R107, R107, 0x40, RZ ;  /* 0x000000406b6b7824 */ /* 0x000fe200078e00ff */
[----:B------:R-:W-:Y:S02]  /*19a0*/  LEA.HI R2, R2, R5, RZ, 0x4 ;  /* 0x0000000502027211 */ /* 0x000fe400078f20ff */
[----:B------:R-:W-:-:S02]  /*19b0*/  SEL R5, RZ, c[0x0][0x27c], !P6 ;  /* 0x00009f00ff057a07 */ /* 0x000fc40007000000 */
[C---:B------:R-:W-:Y:S01]  /*19c0*/  LOP3.LUT P6, RZ, R7.reuse, 0x4, RZ, 0xc0, !PT ;  /* 0x0000000407ff7812 */ /* 0x040fe200078cc0ff */
[----:B------:R-:W-:Y:S01]  /*19d0*/  IMAD.SHL.U32 R7, R7, 0x40, RZ ;  /* 0x0000004007077824 */ /* 0x000fe200078e00ff */
[----:B------:R-:W-:Y:S01]  /*19e0*/  LEA.HI R9, R9, R20, RZ, 0x6 ;  /* 0x0000001409097211 */ /* 0x000fe200078f30ff */
[----:B------:R-:W-:Y:S01]  /*19f0*/  IMAD.IADD R22, R5, 0x1, R12 ;  /* 0x0000000105167824 */ /* 0x000fe200078e020c */
[----:B------:R-:W-:Y:S02]  /*1a00*/  SHF.R.S32.HI R112, RZ, 0x4, R6 ;  /* 0x00000004ff707819 */ /* 0x000fe40000011406 */
[----:B------:R-:W-:Y:S01]  /*1a10*/  LOP3.LUT R7, R7, 0x1c0, RZ, 0xc0, !PT ;  /* 0x000001c007077812 */ /* 0x000fe200078ec0ff */
[----:B------:R-:W-:Y:S01]  /*1a20*/  IMAD.SHL.U32 R9, R9, 0x40, RZ ;  /* 0x0000004009097824 */ /* 0x000fe200078e00ff */
[----:B------:R-:W-:Y:S02]  /*1a30*/  SHF.R.S32.HI R103, RZ, 0x1f, R22 ;  /* 0x0000001fff677819 */ /* 0x000fe40000011416 */
[----:B------:R-:W-:-:S02]  /*1a40*/  SHF.R.U32.HI R5, RZ, 0x3, R7 ;  /* 0x00000003ff057819 */ /* 0x000fc40000011607 */
[----:B------:R-:W-:Y:S02]  /*1a50*/  LOP3.LUT R6, R7, 0x38, R114, 0xf8, !PT ;  /* 0x0000003807067812 */ /* 0x000fe400078ef872 */
[----:B------:R-:W-:Y:S02]  /*1a60*/  LEA.HI.SX32 R112, R115, R112, 0x1d ;  /* 0x0000007073707211 */ /* 0x000fe400078feaff */
[----:B------:R-:W-:Y:S02]  /*1a70*/  LEA.HI R113, R103, R22, RZ, 0x3 ;  /* 0x0000001667717211 */ /* 0x000fe400078f18ff */
[----:B------:R-:W-:Y:S02]  /*1a80*/  SHF.R.S32.HI R109, RZ, 0x4, R4 ;  /* 0x00000004ff6d7819 */ /* 0x000fe40000011404 */
[----:B------:R-:W-:Y:S02]  /*1a90*/  SHF.R.S32.HI R2, RZ, 0x4, R2 ;  /* 0x00000004ff027819 */ /* 0x000fe40000011402 */
[----:B------:R-:W-:-:S02]  /*1aa0*/  LOP3.LUT R105, R9, 0x7ffff000, RZ, 0xc0, !PT ;  /* 0x7ffff00009697812 */ /* 0x000fc400078ec0ff */
[----:B------:R-:W-:Y:S02]  /*1ab0*/  LOP3.LUT R6, R6, R5, RZ, 0x3c, !PT ;  /* 0x0000000506067212 */ /* 0x000fe400078e3cff */
[----:B------:R-:W-:Y:S02]  /*1ac0*/  SHF.R.S32.HI R9, RZ, 0x1f, R112 ;  /* 0x0000001fff097819 */ /* 0x000fe40000011470 */
[----:B------:R-:W-:Y:S01]  /*1ad0*/  IADD3 R131, R131, UR4, RZ ;  /* 0x0000000483837c10 */ /* 0x000fe2000fffe0ff */
[----:B------:R-:W-:Y:S01]  /*1ae0*/  UMOV UR4, 0x5 ;  /* 0x0000000500047882 */ /* 0x000fe20000000000 */
[----:B------:R-:W-:Y:S01]  /*1af0*/  LEA.HI.SX32 R109, R114, R109, 0x1d ;  /* 0x0000006d726d7211 */ /* 0x000fe200078feaff */
[----:B------:R-:W-:Y:S01]  /*1b00*/  USHF.L.U64.HI UR32, UR6, UR4, UR32 ;  /* 0x0000000406207299 */ /* 0x000fe20008010220 */
[----:B------:R-:W-:Y:S02]  /*1b10*/  LEA.HI.SX32 R108, R113, R2, 0x1d ;  /* 0x00000002716c7211 */ /* 0x000fe400078feaff */
[----:B------:R-:W-:Y:S01]  /*1b20*/  IADD3 R105, R6, R105, R3 ;  /* 0x0000006906697210 */ /* 0x000fe20007ffe003 */
[----:B------:R-:W-:Y:S01]  /*1b30*/  ULDC.64 UR4, c[0x0][0x1e0] ;  /* 0x0000780000047ab9 */ /* 0x000fe20000000a00 */
[----:B------:R-:W-:Y:S01]  /*1b40*/  LEA.HI R6, R9, R112, RZ, 0x3 ;  /* 0x0000007009067211 */ /* 0x000fe200078f18ff */
[----:B------:R-:W-:Y:S01]  /*1b50*/  IMAD.SHL.U32 R112, R112, 0x8, RZ ;  /* 0x0000000870707824 */ /* 0x000fe200078e00ff */
[----:B------:R-:W-:Y:S01]  /*1b60*/  SHF.R.S32.HI R4, RZ, 0x1f, R109 ;  /* 0x0000001fff047819 */ /* 0x000fe2000001146d */
[----:B------:R-:W-:Y:S01]  /*1b70*/  USHF.L.U64.HI UR34, UR4, UR38, UR5 ;  /* 0x0000002604227299 */ /* 0x000fe20008010205 */
[----:B------:R-:W-:Y:S01]  /*1b80*/  SHF.R.S32.HI R9, RZ, 0x1f, R108 ;  /* 0x0000001fff097819 */ /* 0x000fe2000001146c */
[----:B------:R-:W-:Y:S01]  /*1b90*/  USHF.L.U32 UR35, UR4, 0x6, URZ ;  /* 0x0000000604237899 */ /* 0x000fe2000800063f */
[----:B------:R-:W-:Y:S01]  /*1ba0*/  LOP3.LUT R20, R7, 0x38, R115, 0xf8, !PT ;  /* 0x0000003807147812 */ /* 0x000fe200078ef873 */
[----:B------:R-:W-:Y:S01]  /*1bb0*/  IMAD.SHL.U32 R6, R6, 0x200, RZ ;  /* 0x0000020006067824 */ /* 0x000fe200078e00ff */
[----:B------:R-:W-:Y:S01]  /*1bc0*/  ULDC.64 UR4, c[0x0][0x280] ;  /* 0x0000a00000047ab9 */ /* 0x000fe20000000a00 */
[----:B------:R-:W-:Y:S01]  /*1bd0*/  LEA.HI R103, R103, R22, RZ, 0x6 ;  /* 0x0000001667677211 */ /* 0x000fe200078f30ff */
[----:B------:R-:W-:Y:S01]  /*1be0*/  USHF.L.U64.HI UR36, UR4, UR38, UR5 ;  /* 0x0000002604247299 */ /* 0x000fe20008010205 */
[----:B------:R-:W-:Y:S01]  /*1bf0*/  LEA.HI R4, R4, R109, RZ, 0x3 ;  /* 0x0000006d04047211 */ /* 0x000fe200078f18ff */
[----:B------:R-:W-:Y:S01]  /*1c00*/  USHF.L.U32 UR39, UR4, 0x6, URZ ;  /* 0x0000000604277899 */ /* 0x000fe2000800063f */
[----:B------:R-:W-:Y:S01]  /*1c10*/  LEA.HI R2, R9, R108, RZ, 0x3 ;  /* 0x0000006c09027211 */ /* 0x000fe200078f18ff */
[----:B------:R-:W-:Y:S01]  /*1c20*/  IMAD.SHL.U32 R109, R109, 0x8, RZ ;  /* 0x000000086d6d7824 */ /* 0x000fe200078e00ff */
[----:B------:R-:W-:Y:S01]  /*1c30*/  LOP3.LUT R107, R107, 0x7ffff000, RZ, 0xc0, !PT ;  /* 0x7ffff0006b6b7812 */ /* 0x000fe200078ec0ff */
[----:B------:R-:W-:Y:S01]  /*1c40*/  IMAD.SHL.U32 R108, R108, 0x8, RZ ;  /* 0x000000086c6c7824 */ /* 0x000fe200078e00ff */
[----:B------:R-:W-:Y:S01]  /*1c50*/  LOP3.LUT R20, R20, R5, RZ, 0x3c, !PT ;  /* 0x0000000514147212 */ /* 0x000fe200078e3cff */
[----:B------:R-:W-:Y:S01]  /*1c60*/  ULDC.64 UR4, c[0x0][0x290] ;  /* 0x0000a40000047ab9 */ /* 0x000fe20000000a00 */
[----:B------:R-:W-:Y:S01]  /*1c70*/  LOP3.LUT R106, R7, 0x38, R112, 0xf8, !PT ;  /* 0x00000038076a7812 */ /* 0x000fe200078ef870 */
[----:B------:R-:W-:Y:S01]  /*1c80*/  USHF.L.U64.HI UR38, UR4, UR38, UR5 ;  /* 0x0000002604267299 */ /* 0x000fe20008010205 */
[----:B------:R-:W-:Y:S01]  /*1c90*/  IADD3 R107, R20, R107, R3 ;  /* 0x0000006b146b7210 */ /* 0x000fe20007ffe003 */
[----:B------:R-:W-:Y:S01]  /*1ca0*/  USHF.L.U32 UR41, UR4, 0x6, URZ ;  /* 0x0000000604297899 */ /* 0x000fe2000800063f */
[----:B------:R-:W-:Y:S01]  /*1cb0*/  IMAD.SHL.U32 R103, R103, 0x40, RZ ;  /* 0x0000004067677824 */ /* 0x000fe200078e00ff */
[-C--:B------:R-:W-:Y:S01]  /*1cc0*/  LOP3.LUT R106, R106, R5.reuse, RZ, 0x3c, !PT ;  /* 0x000000056a6a7212 */ /* 0x080fe200078e3cff */
[----:B------:R-:W-:Y:S01]  /*1cd0*/  ULDC.64 UR4, c[0x0][0x1e0] ;  /* 0x0000780000047ab9 */ /* 0x000fe20000000a00 */
[----:B------:R-:W-:Y:S01]  /*1ce0*/  LOP3.LUT R6, R6, 0x7ffff000, RZ, 0xc0, !PT ;  /* 0x7ffff00006067812 */ /* 0x000fe200078ec0ff */
[----:B------:R-:W-:Y:S01]  /*1cf0*/  IMAD.SHL.U32 R4, R4, 0x200, RZ ;  /* 0x0000020004047824 */ /* 0x000fe200078e00ff */
[C---:B------:R-:W-:Y:S01]  /*1d00*/  LOP3.LUT R20, R7.reuse, 0x38, R113, 0xf8, !PT ;  /* 0x0000003807147812 */ /* 0x040fe200078ef871 */
[----:B------:R-:W-:Y:S01]  /*1d10*/  IMAD.SHL.U32 R2, R2, 0x200, RZ ;  /* 0x0000020002027824 */ /* 0x000fe200078e00ff */
[C---:B------:R-:W-:Y:S01]  /*1d20*/  LOP3.LUT R104, R7.reuse, 0x38, R109, 0xf8, !PT ;  /* 0x0000003807687812 */ /* 0x040fe200078ef86d */
[----:B------:R-:W-:Y:S01]  /*1d30*/  UIMAD UR43, UR40, UR4, URZ ;  /* 0x00000004282b72a4 */ /* 0x000fe2000f8e023f */
[----:B------:R-:W-:Y:S01]  /*1d40*/  LOP3.LUT R102, R7, 0x38, R108, 0xf8, !PT ;  /* 0x0000003807667812 */ /* 0x000fe200078ef86c */
[----:B------:R-:W-:Y:S01]  /*1d50*/  UIMAD.WIDE.U32 UR44, UR37, UR4, URZ ;  /* 0x00000004252c72a5 */ /* 0x000fe2000f8e003f */
[--C-:B------:R-:W-:Y:S01]  /*1d60*/  IADD3 R106, R106, R6, R3.reuse ;  /* 0x000000066a6a7210 */ /* 0x100fe20007ffe003 */
[----:B------:R-:W-:Y:S01]  /*1d70*/  UIMAD UR43, UR37, UR5, UR43 ;  /* 0x00000005252b72a4 */ /* 0x000fe2000f8e022b */
[----:B------:R-:W-:Y:S01]  /*1d80*/  LOP3.LUT R103, R103, 0x7ffff000, RZ, 0xc0, !PT ;  /* 0x7ffff00067677812 */ /* 0x000fe200078ec0ff */
[----:B------:R-:W-:Y:S01]  /*1d90*/  ULDC.64 UR6, c[0x0][0x1e8] ;  /* 0x00007a0000067ab9 */ /* 0x000fe20000000a00 */
[-C--:B------:R-:W-:Y:S01]  /*1da0*/  LOP3.LUT R20, R20, R5.reuse, RZ, 0x3c, !PT ;  /* 0x0000000514147212 */ /* 0x080fe200078e3cff */
[----:B------:R-:W-:Y:S01]  /*1db0*/  ULDC.64 UR4, c[0x0][0x268] ;  /* 0x00009a0000047ab9 */ /* 0x000fe20000000a00 */
[----:B------:R-:W-:Y:S01]  /*1dc0*/  LOP3.LUT R6, R7, 0x18, R18, 0xf8, !PT ;  /* 0x0000001807067812 */ /* 0x000fe200078ef812 */
[----:B------:R-:W-:Y:S01]  /*1dd0*/  UIMAD UR42, UR14, UR6, URZ ;  /* 0x000000060e2a72a4 */ /* 0x000fe2000f8e023f */
[-C--:B------:R-:W-:Y:S01]  /*1de0*/  LOP3.LUT R104, R104, R5.reuse, RZ, 0x3c, !PT ;  /* 0x0000000568687212 */ /* 0x080fe200078e3cff */
[----:B------:R-:W-:Y:S01]  /*1df0*/  UIADD3 UR45, UR45, UR43, URZ ;  /* 0x0000002b2d2d7290 */ /* 0x000fe2000fffe03f */
[----:B------:R-:W-:Y:S01]  /*1e00*/  LOP3.LUT R4, R4, 0x7ffff000, RZ, 0xc0, !PT ;  /* 0x7ffff00004047812 */ /* 0x000fe200078ec0ff */
[----:B------:R-:W-:Y:S01]  /*1e10*/  UIMAD UR27, UR27, UR4, URZ ;  /* 0x000000041b1b72a4 */ /* 0x000fe2000f8e023f */
[----:B------:R-:W-:Y:S01]  /*1e20*/  LOP3.LUT R102, R102, R5, RZ, 0x3c, !PT ;  /* 0x0000000566667212 */ /* 0x000fe200078e3cff */
[----:B------:R-:W-:Y:S01]  /*1e30*/  UIMAD UR42, UR15, UR7, UR42 ;  /* 0x000000070f2a72a4 */ /* 0x000fe2000f8e022a */
[----:B------:R-:W-:Y:S01]  /*1e40*/  LOP3.LUT R2, R2, 0x7ffff000, RZ, 0xc0, !PT ;  /* 0x7ffff00002027812 */ /* 0x000fe200078ec0ff */
[----:B------:R-:W-:Y:S01]  /*1e50*/  UIMAD.WIDE.U32 UR44, UR15, UR6, UR44 ;  /* 0x000000060f2c72a5 */ /* 0x000fe2000f8e002c */
[----:B------:R-:W-:Y:S01]  /*1e60*/  @P1 IADD3 R8, P0, R8, UR33, RZ ;  /* 0x0000002108081c10 */ /* 0x000fe2000ff1e0ff */
[----:B------:R-:W-:Y:S01]  /*1e70*/  UIMAD UR27, UR31, UR5, UR27 ;  /* 0x000000051f1b72a4 */ /* 0x000fe2000f8e021b */
[----:B------:R-:W-:Y:S01]  /*1e80*/  IADD3 R103, R20, R103, R3 ;  /* 0x0000006714677210 */ /* 0x000fe20007ffe003 */
[----:B--2---:R-:W-:Y:S01]  /*1e90*/  @UP0 USHF.R.S32.HI UR31, URZ, 0x1f, UR30 ;  /* 0x0000001f3f1f0899 */ /* 0x004fe2000801141e */
[----:B------:R-:W-:Y:S01]  /*1ea0*/  LOP3.LUT R111, R3, R6, R5, 0xf6, !PT ;  /* 0x00000006036f7212 */ /* 0x000fe200078ef605 */
[----:B------:R-:W-:Y:S01]  /*1eb0*/  UIADD3 UR45, UR45, UR42, URZ ;  /* 0x0000002a2d2d7290 */ /* 0x000fe2000fffe03f */
[--C-:B------:R-:W-:Y:S01]  /*1ec0*/  IADD3 R104, R104, R4, R3.reuse ;  /* 0x0000000468687210 */ /* 0x100fe20007ffe003 */
[----:B------:R-:W-:Y:S01]  /*1ed0*/  @!UP0 UMOV UR30, UR24 ;  /* 0x00000018001e8c82 */ /* 0x000fe20008000000 */
[----:B------:R-:W-:Y:S01]  /*1ee0*/  IADD3 R102, R102, R2, R3 ;  /* 0x0000000266667210 */ /* 0x000fe20007ffe003 */
[----:B------:R-:W-:Y:S01]  /*1ef0*/  USEL UR42, UR30, URZ, !UP5 ;  /* 0x0000003f1e2a7287 */ /* 0x000fe2000e800000 */
[----:B------:R-:W-:Y:S01]  /*1f00*/  @P1 IADD3.X R3, R0, UR32, RZ, P0, !PT ;  /* 0x0000002000031c10 */ /* 0x000fe200087fe4ff */
[----:B------:R-:W-:Y:S01]  /*1f10*/  @!UP0 UMOV UR31, UR13 ;  /* 0x0000000d001f8c82 */ /* 0x000fe20008000000 */
[C---:B------:R-:W-:Y:S01]  /*1f20*/  @P1 LEA R4, P0, R8.reuse, c[0x0][0x220], 0x1 ;  /* 0x0000880008041a11 */ /* 0x040fe200078008ff */
[----:B------:R-:W-:Y:S01]  /*1f30*/  USEL UR13, UR31, URZ, !UP5 ;  /* 0x0000003f1f0d7287 */ /* 0x000fe2000e800000 */
[----:B------:R-:W-:Y:S01]  /*1f40*/  SHF.R.S32.HI R2, RZ, 0x1f, R79 ;  /* 0x0000001fff027819 */ /* 0x000fe2000001144f */
[----:B------:R-:W-:Y:S01]  /*1f50*/  ULDC.64 UR6, c[0x0][0x1f0] ;  /* 0x00007c0000067ab9 */ /* 0x000fe20000000a00 */
[----:B------:R-:W-:Y:S01]  /*1f60*/  @P1 LEA.HI.X R5, R8, c[0x0][0x224], R3, 0x1, P0 ;  /* 0x0000890008051a11 */ /* 0x000fe200000f0c03 */
[----:B------:R-:W-:Y:S01]  /*1f70*/  IMAD.U32 R3, RZ, RZ, UR42 ;  /* 0x0000002aff037e24 */ /* 0x000fe2000f8e00ff */
[----:B------:R-:W-:Y:S01]  /*1f80*/  SHF.R.S32.HI R17, RZ, 0x1f, R16 ;  /* 0x0000001fff117819 */ /* 0x000fe20000011410 */
[----:B------:R-:W-:Y:S01]  /*1f90*/  IMAD R0, R2, c[0x0][0x280], RZ ;  /* 0x0000a00002007a24 */ /* 0x000fe200078e02ff */
[----:B------:R-:W-:Y:S01]  /*1fa0*/  UIMAD.WIDE.U32 UR30, UR42, UR6, UR44 ;  /* 0x000000062a1e72a5 */ /* 0x000fe2000f8e002c */
[----:B------:R2:W-:Y:S01]  /*1fb0*/  @P1 LDGSTS.E.BYPASS.LTC128B.128 [R116+0x7100], [R4.64], !P5 ;  /* 0x0710000004741fae */ /* 0x0005e2000e901d5c */
[----:B------:R-:W-:Y:S01]  /*1fc0*/  IMAD.WIDE.U32 R130, R3, c[0x0][0x218], R130 ;  /* 0x0000860003827a25 */ /* 0x000fe200078e0082 */
[----:B------:R-:W-:Y:S01]  /*1fd0*/  UIMAD UR6, UR13, UR6, URZ ;  /* 0x000000060d0672a4 */ /* 0x000fe2000f8e023f */
[----:B------:R-:W-:Y:S01]  /*1fe0*/  LEA R111, R111, 0x100, 0x1 ;  /* 0x000001006f6f7811 */ /* 0x000fe200078e08ff */
[----:B------:R2:W-:Y:S01]  /*1ff0*/  @P1 LDGSTS.E.BYPASS.LTC128B.128 [R116+0x9100], [R4.64+0x80], !P4 ;  /* 0x0910008004741fae */ /* 0x0005e2000e101d5c */
[----:B------:R-:W-:Y:S01]  /*2000*/  IMAD R3, R79, c[0x0][0x284], R0 ;  /* 0x0000a1004f037a24 */ /* 0x000fe200078e0200 */
[----:B------:R-:W-:Y:S01]  /*2010*/  ULDC.64 UR4, c[0x0][0x218] ;  /* 0x0000860000047ab9 */ /* 0x000fe20000000a00 */
[C-C-:B------:R-:W-:Y:S01]  /*2020*/  IMAD.WIDE.U32 R128, R121.reuse, c[0x0][0x280], R16.reuse ;  /* 0x0000a00079807a25 */ /* 0x140fe200078e0010 */
[----:B------:R2:W-:Y:S01]  /*2030*/  @P1 LDGSTS.E.BYPASS.LTC128B.128 [R116+0xb100], [R4.64+0x100], !P3 ;  /* 0x0b10010004741fae */ /* 0x0005e2000d901d5c */
[----:B------:R-:W-:Y:S01]  /*2040*/  UIMAD UR4, UR13, UR4, URZ ;  /* 0x000000040d0472a4 */ /* 0x000fe2000f8e023f */
[C---:B------:R-:W-:Y:S01]  /*2050*/  IADD3 R89, P0, R121.reuse, UR37, RZ ;  /* 0x0000002579597c10 */ /* 0x040fe2000ff1e0ff */
[----:B------:R-:W-:Y:S01]  /*2060*/  IMAD.WIDE.U32 R126, R121, c[0x0][0x290], R16 ;  /* 0x0000a400797e7a25 */ /* 0x000fe200078e0010 */
[----:B------:R-:W0:Y:S01]  /*2070*/  LDGDEPBAR ;  /* 0x00000000000079af */ /* 0x000e220000000000 */
[----:B------:R-:W-:Y:S01]  /*2080*/  UIMAD UR6, UR42, UR7, UR6 ;  /* 0x000000072a0672a4 */ /* 0x000fe2000f8e0206 */
[----:B------:R-:W-:Y:S01]  /*2090*/  IADD3 R91, R133, UR27, RZ ;  /* 0x0000001b855b7c10 */ /* 0x000fe2000fffe0ff */
[----:B------:R-:W-:Y:S01]  /*20a0*/  IMAD R0, R88, c[0x0][0x1e0], RZ ;  /* 0x0000780058007a24 */ /* 0x000fe200078e02ff */
[----:B------:R-:W-:Y:S01]  /*20b0*/  UIMAD UR4, UR42, UR5, UR4 ;  /* 0x000000052a0472a4 */ /* 0x000fe2000f8e0204 */
[----:B------:R-:W-:Y:S01]  /*20c0*/  IMAD.IADD R129, R129, 0x1, R124 ;  /* 0x0000000181817824 */ /* 0x000fe200078e027c */
[----:B------:R-:W-:Y:S01]  /*20d0*/  IADD3 R110, R111, 0x40, RZ ;  /* 0x000000406f6e7810 */ /* 0x000fe20007ffe0ff */
[----:B------:R-:W-:Y:S01]  /*20e0*/  IMAD.IADD R127, R127, 0x1, R122 ;  /* 0x000000017f7f7824 */ /* 0x000fe200078e027a */
[----:B------:R-:W-:Y:S01]  /*20f0*/  UIADD3 UR27, UR31, UR6, URZ ;  /* 0x000000061f1b7290 */ /* 0x000fe2000fffe03f */
[----:B------:R-:W-:Y:S01]  /*2100*/  IMAD R2, R2, c[0x0][0x290], RZ ;  /* 0x0000a40002027a24 */ /* 0x000fe200078e02ff */
[----:B------:R-:W-:Y:S01]  /*2110*/  IADD3.X R88, R88, UR40, RZ, P0, !PT ;  /* 0x0000002858587c10 */ /* 0x000fe200087fe4ff */
[----:B------:R-:W-:Y:S01]  /*2120*/  IMAD R95, R121, c[0x0][0x1e4], R0 ;  /* 0x00007900795f7a24 */ /* 0x000fe200078e0200 */
[----:B------:R-:W-:Y:S01]  /*2130*/  @P6 IADD3 R110, R111, -0x40, RZ ;  /* 0xffffffc06f6e6810 */ /* 0x000fe20007ffe0ff */
[----:B------:R-:W-:Y:S01]  /*2140*/  IMAD.MOV.U32 R124, RZ, RZ, R28 ;  /* 0x000000ffff7c7224 */ /* 0x000fe200078e001c */
[----:B------:R-:W-:Y:S01]  /*2150*/  LOP3.LUT R115, R115, 0xfffffff8, RZ, 0xc0, !PT ;  /* 0xfffffff873737812 */ /* 0x000fe200078ec0ff */
[----:B------:R-:W-:Y:S01]  /*2160*/  IMAD.MOV.U32 R122, RZ, RZ, R26 ;  /* 0x000000ffff7a7224 */ /* 0x000fe200078e001a */
[----:B------:R-:W-:Y:S01]  /*2170*/  LOP3.LUT R114, R114, 0xfffffff8, RZ, 0xc0, !PT ;  /* 0xfffffff872727812 */ /* 0x000fe200078ec0ff */
[----:B------:R-:W-:Y:S01]  /*2180*/  IMAD R83, R79, c[0x0][0x294], R2 ;  /* 0x0000a5004f537a24 */ /* 0x000fe200078e0202 */
[----:B------:R-:W-:Y:S01]  /*2190*/  LOP3.LUT R113, R113, 0xfffffff8, RZ, 0xc0, !PT ;  /* 0xfffffff871717812 */ /* 0x000fe200078ec0ff */
[----:B------:R-:W-:Y:S01]  /*21a0*/  IMAD.IADD R95, R137, 0x1, R95 ;  /* 0x00000001895f7824 */ /* 0x000fe200078e025f */
[----:B------:R-:W-:Y:S01]  /*21b0*/  IADD3 R82, P6, P0, R136, UR30, R18 ;  /* 0x0000001e88527c10 */ /* 0x000fe2000f8de012 */
[----:B------:R-:W-:Y:S01]  /*21c0*/  IMAD.WIDE.U32 R126, R79, c[0x0][0x290], R126 ;  /* 0x0000a4004f7e7a25 */ /* 0x000fe200078e007e */
[----:B------:R-:W-:Y:S01]  /*21d0*/  ULDC.U8 UR5, c[0x0][0x298] ;  /* 0x0000a60000057ab9 */ /* 0x000fe20000000000 */
[----:B-1----:R-:W-:-:S02]  /*21e0*/  IADD3 R11, R16, 0x50, RZ ;  /* 0x00000050100b7810 */ /* 0x002fc40007ffe0ff */
[C---:B------:R-:W-:Y:S01]  /*21f0*/  IMAD.WIDE.U32 R128, R79.reuse, c[0x0][0x280], R128 ;  /* 0x0000a0004f807a25 */ /* 0x040fe200078e0080 */
[----:B------:R-:W-:Y:S02]  /*2200*/  ISETP.NE.AND P1, PT, RZ, UR5, PT ;  /* 0x00000005ff007c0c */ /* 0x000fe4000bf25270 */
[C---:B------:R-:W-:Y:S01]  /*2210*/  IADD3 R10, R16.reuse, 0x30, RZ ;  /* 0x00000030100a7810 */ /* 0x040fe20007ffe0ff */
[C---:B------:R-:W-:Y:S01]  /*2220*/  IMAD.WIDE.U32 R124, R79.reuse, c[0x0][0x280], R124 ;  /* 0x0000a0004f7c7a25 */ /* 0x040fe200078e007c */
[----:B------:R-:W-:Y:S02]  /*2230*/  IADD3 R9, R16, 0x10, RZ ;  /* 0x0000001010097810 */ /* 0x000fe40007ffe0ff */
[----:B------:R-:W-:Y:S01]  /*2240*/  SHF.R.S32.HI R101, RZ, 0x1f, R115 ;  /* 0x0000001fff657819 */ /* 0x000fe20000011473 */
[----:B------:R-:W-:Y:S01]  /*2250*/  IMAD.WIDE.U32 R122, R79, c[0x0][0x290], R122 ;  /* 0x0000a4004f7a7a25 */ /* 0x000fe200078e007a */
[----:B------:R-:W-:Y:S02]  /*2260*/  SHF.R.S32.HI R98, RZ, 0x1f, R112 ;  /* 0x0000001fff627819 */ /* 0x000fe40000011470 */
[----:B------:R-:W-:Y:S01]  /*2270*/  SHF.R.S32.HI R100, RZ, 0x1f, R114 ;  /* 0x0000001fff647819 */ /* 0x000fe20000011472 */
[----:B------:R-:W-:Y:S01]  /*2280*/  IMAD.IADD R85, R127, 0x1, R83 ;  /* 0x000000017f557824 */ /* 0x000fe200078e0253 */
[----:B------:R-:W-:Y:S01]  /*2290*/  SHF.R.S32.HI R99, RZ, 0x1f, R113 ;  /* 0x0000001fff637819 */ /* 0x000fe20000011471 */
[----:B------:R-:W-:Y:S01]  /*22a0*/  IMAD.IADD R86, R129, 0x1, R3 ;  /* 0x0000000181567824 */ /* 0x000fe200078e0203 */
[----:B------:R-:W-:Y:S01]  /*22b0*/  IADD3 R87, R131, UR4, RZ ;  /* 0x0000000483577c10 */ /* 0x000fe2000fffe0ff */
[----:B------:R-:W-:Y:S01]  /*22c0*/  IMAD.IADD R84, R3, 0x1, R125 ;  /* 0x0000000103547824 */ /* 0x000fe200078e027d */
[----:B------:R-:W-:Y:S01]  /*22d0*/  SHF.R.S32.HI R97, RZ, 0x1f, R109 ;  /* 0x0000001fff617819 */ /* 0x000fe2000001146d */
[----:B------:R-:W-:Y:S01]  /*22e0*/  IMAD.IADD R83, R83, 0x1, R123 ;  /* 0x0000000153537824 */ /* 0x000fe200078e027b */
[----:B------:R-:W-:Y:S01]  /*22f0*/  SHF.R.S32.HI R96, RZ, 0x1f, R108 ;  /* 0x0000001fff607819 */ /* 0x000fe2000001146c */
[----:B------:R-:W-:Y:S01]  /*2300*/  IMAD.SHL.U32 R107, R107, 0x2, RZ ;  /* 0x000000026b6b7824 */ /* 0x000fe200078e00ff */
[----:B------:R-:W-:Y:S01]  /*2310*/  IADD3.X R81, R95, UR27, R19, P6, P0 ;  /* 0x0000001b5f517c10 */ /* 0x000fe2000b7e0413 */
[----:B------:R-:W-:-:S02]  /*2320*/  IMAD.SHL.U32 R105, R105, 0x2, RZ ;  /* 0x0000000269697824 */ /* 0x000fc400078e00ff */
[----:B------:R-:W-:Y:S02]  /*2330*/  IMAD.SHL.U32 R103, R103, 0x2, RZ ;  /* 0x0000000267677824 */ /* 0x000fe400078e00ff */
[----:B------:R-:W-:Y:S02]  /*2340*/  IMAD.SHL.U32 R106, R106, 0x2, RZ ;  /* 0x000000026a6a7824 */ /* 0x000fe400078e00ff */
[----:B------:R-:W-:Y:S02]  /*2350*/  IMAD.SHL.U32 R104, R104, 0x2, RZ ;  /* 0x0000000268687824 */ /* 0x000fe400078e00ff */
[----:B------:R-:W-:Y:S01]  /*2360*/  IMAD.SHL.U32 R102, R102, 0x2, RZ ;  /* 0x0000000266667824 */ /* 0x000fe200078e00ff */
[----:B--2---:R-:W-:Y:S06]  /*2370*/  BAR.SYNC.DEFER_BLOCKING 0x0 ;  /* 0x0000000000007b1d */ /* 0x004fec0000010000 */
.L_x_327:
[----:B------:R-:W-:Y:S01]  /*2380*/  USHF.R.S32.HI UR13, URZ, 0x1f, UR17 ;  /* 0x0000001f3f0d7899 */ /* 0x000fe20008011411 */
[----:B------:R-:W-:Y:S04]  /*2390*/  DEPBAR.LE SB0, 0x0 ;  /* 0x000080000000791a */ /* 0x000fe80000000000 */
[----:B------:R-:W-:Y:S01]  /*23a0*/  UIMAD UR7, UR34, UR17, URZ ;  /* 0x00000011220772a4 */ /* 0x000fe2000f8e023f */
[----:B------:R-:W-:Y:S01]  /*23b0*/  BAR.SYNC.DEFER_BLOCKING 0x0 ;  /* 0x0000000000007b1d */ /* 0x000fe20000010000 */
[----:B------:R-:W-:Y:S02]  /*23c0*/  UIMAD.WIDE.U32 UR46, UR35, UR17, URZ ;  /* 0x00000011232e72a5 */ /* 0x000fe4000f8e003f */
[----:B------:R-:W-:Y:S04]  /*23d0*/  UIMAD UR7, UR13, UR35, UR7 ;  /* 0x000000230d0772a4 */ /* 0x000fe8000f8e0207 */
[----:B-1----:R-:W-:Y:S01]  /*23e0*/  IADD3 R3, P6, R82, UR46, RZ ;  /* 0x0000002e52037c10 */ /* 0x002fe2000ffde0ff */
[----:B------:R-:W-:Y:S03]  /*23f0*/  UIADD3 UR7, UR47, UR7, URZ ;  /* 0x000000072f077290 */ /* 0x000fe6000fffe03f */
[----:B------:R-:W-:Y:S03]  /*2400*/  LEA R64, P0, R3, c[0x0][0x1c8], 0x1 ;  /* 0x0000720003407a11 */ /* 0x000fe600078008ff */
[----:B------:R-:W-:Y:S04]  /*2410*/  IADD3.X R0, R81, UR7, RZ, P6, !PT ;  /* 0x0000000751007c10 */ /* 0x000fe8000b7fe4ff */
[----:B------:R-:W-:Y:S01]  /*2420*/  LEA.HI.X R65, R3, c[0x0][0x1cc], R0, 0x1, P0 ;  /* 0x0000730003417a11 */ /* 0x000fe200000f0c00 */
[----:B------:R-:W-:Y:S01]  /*2430*/  BSSY B1, `(.L_x_303) ;  /* 0x0000389000017945 */ /* 0x000fe20003800000 */
[----:B------:R-:W-:-:S05]  /*2440*/  @!P2 BRA `(.L_x_304) ;  /* 0x000036f00000a947 */ /* 0x000fca0003800000 */
[----:B------:R-:W-:Y:S02]  /*2450*/  UIMAD UR6, UR36, UR17, URZ ;  /* 0x00000011240672a4 */ /* 0x000fe4000f8e023f */
[----:B------:R-:W-:Y:S02]  /*2460*/  UIMAD UR5, UR38, UR17, URZ ;  /* 0x00000011260572a4 */ /* 0x000fe4000f8e023f */
[----:B------:R-:W-:Y:S02]  /*2470*/  UIMAD UR4, UR17, -0x40, UR22 ;  /* 0xffffffc0110478a4 */ /* 0x000fe4000f8e0216 */
[----:B------:R-:W-:Y:S02]  /*2480*/  UIMAD.WIDE.U32 UR44, UR39, UR17, URZ ;  /* 0x00000011272c72a5 */ /* 0x000fe4000f8e003f */
[----:B------:R-:W-:Y:S02]  /*2490*/  UIMAD.WIDE.U32 UR42, UR41, UR17, URZ ;  /* 0x00000011292a72a5 */ /* 0x000fe4000f8e003f */
[----:B------:R-:W-:Y:S02]  /*24a0*/  UIMAD UR6, UR13, UR39, UR6 ;  /* 0x000000270d0672a4 */ /* 0x000fe4000f8e0206 */
[----:B------:R-:W-:Y:S02]  /*24b0*/  UIMAD UR5, UR13, UR41, UR5 ;  /* 0x000000290d0572a4 */ /* 0x000fe4000f8e0205 */
[----:B------:R-:W-:Y:S02]  /*24c0*/  UISETP.LT.AND UP0, UPT, UR4, 0x40, UPT ;  /* 0x000000400400788c */ /* 0x000fe4000bf01270 */
[----:B------:R-:W-:Y:S02]  /*24d0*/  UIADD3 UR6, UR45, UR6, URZ ;  /* 0x000000062d067290 */ /* 0x000fe4000fffe03f */
[----:B------:R-:W-:Y:S02]  /*24e0*/  UIADD3 UR5, UR43, UR5, URZ ;  /* 0x000000052b057290 */ /* 0x000fe4000fffe03f */
[----:B------:R-:W-:Y:S01]  /*24f0*/  USEL UR4, UR4, 0x40, UP0 ;  /* 0x0000004004047887 */ /* 0x000fe20008000000 */
[----:B------:R-:W-:-:S05]  /*2500*/  @!P1 BRA `(.L_x_305) ;  /* 0x00001b2000009947 */ /* 0x000fca0003800000 */
[----:B------:R-:W-:Y:S01]  /*2510*/  ISETP.GE.AND P0, PT, R121, UR4, PT ;  /* 0x0000000479007c0c */ /* 0x000fe2000bf06270 */
        /* <DEDUP_REMOVED lines=14> */
[----:B------:R-:W-:Y:S01]  /*2600*/  IADD3 R3, P6, R128, UR44, RZ ;  /* 0x0000002c80037c10 */ /* 0x000fe2000ffde0ff */
[----:B------:R-:W-:Y:S01]  /*2610*/  CS2R R62, SRZ ;  /* 0x00000000003e7805 */ /* 0x000fe2000001ff00 */
[----:B------:R-:W-:Y:S01]  /*2620*/  CS2R R34, SRZ ;  /* 0x0000000000227805 */ /* 0x000fe2000001ff00 */
[----:B------:R-:W-:Y:S01]  /*2630*/  CS2R R60, SRZ ;  /* 0x00000000003c7805 */ /* 0x000fe2000001ff00 */
[----:B------:R-:W-:Y:S01]  /*2640*/  IADD3.X R0, R86, UR6, RZ, P6, !PT ;  /* 0x0000000656007c10 */ /* 0x000fe2000b7fe4ff */
[----:B------:R-:W-:Y:S01]  /*2650*/  CS2R R38, SRZ ;  /* 0x0000000000267805 */ /* 0x000fe2000001ff00 */
[----:B------:R-:W-:Y:S01]  /*2660*/  IADD3 R5, P6, R126, UR42, RZ ;  /* 0x0000002a7e057c10 */ /* 0x000fe2000ffde0ff */
[----:B------:R-:W-:Y:S01]  /*2670*/  CS2R R58, SRZ ;  /* 0x00000000003a7805 */ /* 0x000fe2000001ff00 */
[----:B------:R-:W-:Y:S01]  /*2680*/  CS2R R32, SRZ ;  /* 0x0000000000207805 */ /* 0x000fe2000001ff00 */
[----:B------:R-:W-:Y:S01]  /*2690*/  CS2R R54, SRZ ;  /* 0x0000000000367805 */ /* 0x000fe2000001ff00 */
[----:B------:R-:W-:Y:S01]  /*26a0*/  IADD3.X R2, R85, UR5, RZ, P6, !PT ;  /* 0x0000000555027c10 */ /* 0x000fe2000b7fe4ff */
[----:B------:R-:W-:Y:S01]  /*26b0*/  CS2R R28, SRZ ;  /* 0x00000000001c7805 */ /* 0x000fe2000001ff00 */
        /* <DEDUP_REMOVED lines=32> */
.L_x_307:
[----:B------:R-:W-:Y:S05]  /*28c0*/  BSYNC B0 ;  /* 0x0000000000007941 */ /* 0x000fea0003800000 */
.L_x_306:
        /* <DEDUP_REMOVED lines=89> */
.L_x_310:
[----:B------:R-:W-:Y:S05]  /*2e60*/  BSYNC B0 ;  /* 0x0000000000007941 */ /* 0x000fea0003800000 */
.L_x_309:
        /* <DEDUP_REMOVED lines=56> */
.L_x_312:
[----:B------:R-:W-:Y:S05]  /*31f0*/  BSYNC B0 ;  /* 0x0000000000007941 */ /* 0x000fea0003800000 */
.L_x_311:
        /* <DEDUP_REMOVED lines=56> */
.L_x_314:
[----:B------:R-:W-:Y:S05]  /*3580*/  BSYNC B0 ;  /* 0x0000000000007941 */ /* 0x000fea0003800000 */
.L_x_313:
        /* <DEDUP_REMOVED lines=56> */
.L_x_316:
[----:B------:R-:W-:Y:S05]  /*3910*/  BSYNC B0 ;  /* 0x0000000000007941 */ /* 0x000fea0003800000 */
.L_x_315:
        /* <DEDUP_REMOVED lines=56> */
.L_x_318:
[----:B------:R-:W-:Y:S05]  /*3ca0*/  BSYNC B0 ;  /* 0x0000000000007941 */ /* 0x000fea0003800000 */
.L_x_317:
        /* <DEDUP_REMOVED lines=56> */
.L_x_305:
        /* <DEDUP_REMOVED lines=47> */
.L_x_320:
[----:B------:R-:W-:Y:S05]  /*4320*/  BSYNC B0 ;  /* 0x0000000000007941 */ /* 0x000fea0003800000 */
.L_x_319:
[----:B------:R-:W-:Y:S04]  /*4330*/  IADD3 R120, P6, R136, UR46, RZ ;  /* 0x0000002e88787c10 */ /* 0x000fe8000ffde0ff */
[----:B------:R-:W-:Y:S01]  /*4340*/  IADD3.X R90, R95, UR7, RZ, P6, !PT ;  /* 0x000000075f5a7c10 */ /* 0x000fe2000b7fe4ff */
        /* <DEDUP_REMOVED lines=29> */
[----:B------:R-:W-:Y:S01]  /*4520*/  IADD3 R143, P6, P0, R120, UR30, R115 ;  /* 0x0000001e788f7c10 */ /* 0x000fe2000f8de073 */
[----:B------:R-:W-:Y:S01]  /*4530*/  LDS.128 R72, [R106+0x6100] ;  /* 0x006100006a487984 */ /* 0x000fe20000000c00 */
[----:B------:R-:W-:Y:S01]  /*4540*/  P2R R144, PR, RZ, 0x2 ;  /* 0x00000002ff907803 */ /* 0x000fe20000000000 */
[----:B------:R-:W-:Y:S01]  /*4550*/  IMAD.MOV.U32 R41, RZ, RZ, R37 ;  /* 0x000000ffff297224 */ /* 0x000fe200078e0025 */
[----:B------:R-:W-:Y:S01]  /*4560*/  IADD3.X R142, R90, UR27, R101, P6, P0 ;  /* 0x0000001b5a8e7c10 */ /* 0x000fe2000b7e0465 */
[----:B------:R-:W-:Y:S01]  /*4570*/  IMAD.MOV.U32 R58, RZ, RZ, R53 ;  /* 0x000000ffff3a7224 */ /* 0x000fe200078e0035 */
[----:B------:R-:W-:Y:S02]  /*4580*/  ISETP.GE.AND P6, PT, R112, c[0x0][0x1d4], PT ;  /* 0x0000750070007a0c */ /* 0x000fe40003fc6270 */
[----:B------:R-:W-:Y:S01]  /*4590*/  MOV R43, R36 ;  /* 0x00000024002b7202 */ /* 0x000fe20000000f00 */
[----:B------:R-:W1:Y:S01]  /*45a0*/  LDS.128 R24, [R107+0x6100] ;  /* 0x006100006b187984 */ /* 0x000e620000000c00 */
[----:B------:R-:W-:Y:S09]  /*45b0*/  MOV R49, R52 ;  /* 0x0000003400317202 */ /* 0x000ff20000000f00 */
[----:B------:R-:W-:Y:S04]  /*45c0*/  @!P6 IADD3 R141, P1, P0, R120, UR30, R112 ;  /* 0x0000001e788dec10 */ /* 0x000fe8000f83e070 */
[----:B------:R-:W-:Y:S02]  /*45d0*/  @!P6 IADD3.X R140, R90, UR27, R98, P1, P0 ;  /* 0x0000001b5a8cec10 */ /* 0x000fe40008fe0462 */
[----:B------:R-:W-:Y:S02]  /*45e0*/  ISETP.NE.AND P1, PT, R144, RZ, PT ;  /* 0x000000ff9000720c */ /* 0x000fe40003f25270 */
[C---:B------:R-:W-:Y:S04]  /*45f0*/  LEA R144, P0, R143.reuse, c[0x0][0x1c8], 0x1 ;  /* 0x000072008f907a11 */ /* 0x040fe800078008ff */
[----:B------:R-:W-:Y:S02]  /*4600*/  LEA.HI.X R145, R143, c[0x0][0x1cc], R142, 0x1, P0 ;  /* 0x000073008f917a11 */ /* 0x000fe400000f0c8e */
[C---:B------:R-:W-:Y:S04]  /*4610*/  @!P6 LEA R142, P0, R141.reuse, c[0x0][0x1c8], 0x1 ;  /* 0x000072008d8eea11 */ /* 0x040fe800078008ff */
[----:B------:R-:W-:Y:S02]  /*4620*/  @!P6 LEA.HI.X R143, R141, c[0x0][0x1cc], R140, 0x1, P0 ;  /* 0x000073008d8fea11 */ /* 0x000fe400000f0c8c */
[----:B------:R-:W-:Y:S11]  /*4630*/  ISETP.GE.AND P0, PT, R18, c[0x0][0x27c], PT ;  /* 0x00009f0012007a0c */ /* 0x000ff60003f06270 */
[----:B------:R-:W-:Y:S02]  /*4640*/  @!UPT UIADD3 URZ, URZ, URZ, URZ ;  /* 0x0000003f3f3ff290 */ /* 0x000fe4000fffe03f */
[----:B-1----:R-:W-:Y:S01]  /*4650*/  @!P0 IMAD.MOV.U32 R44, RZ, RZ, R25 ;  /* 0x000000ffff2c8224 */ /* 0x002fe200078e0019 */
[--C-:B------:R-:W-:Y:S01]  /*4660*/  @!P0 SHF.R.U64 R57, R54, 0x10, R55.reuse ;  /* 0x0000001036398819 */ /* 0x100fe20000001237 */
[----:B------:R-:W-:Y:S01]  /*4670*/  @!P0 HADD2.F32 R45, -RZ, R43.H0_H0 ;  /* 0x2000002bff2d8230 */ /* 0x000fe20000004100 */
[----:B------:R-:W-:Y:S01]  /*4680*/  @!P0 IMAD.MOV.U32 R43, RZ, RZ, R24 ;  /* 0x000000ffff2b8224 */ /* 0x000fe200078e0018 */
[----:B------:R-:W-:Y:S01]  /*4690*/  @!P0 SHF.R.U32.HI R61, RZ, 0x10, R55 ;  /* 0x00000010ff3d8819 */ /* 0x000fe20000011637 */
[----:B------:R-:W-:Y:S01]  /*46a0*/  @!P0 HADD2.F32 R49, -RZ, R49.H0_H0 ;  /* 0x20000031ff318230 */ /* 0x000fe20000004100 */
[----:B------:R-:W-:Y:S01]  /*46b0*/  @!P0 MOV R55, R72 ;  /* 0x0000004800378202 */ /* 0x000fe20000000f00 */
[----:B------:R-:W-:Y:S01]  /*46c0*/  @!P0 HADD2.F32 R46, -RZ, R41.H0_H0 ;  /* 0x20000029ff2e8230 */ /* 0x000fe20000004100 */
[--C-:B------:R-:W-:Y:S01]  /*46d0*/  @!P0 SHF.R.U32.HI R56, RZ, 0x10, R53.reuse ;  /* 0x00000010ff388819 */ /* 0x100fe20000011635 */
[----:B------:R-:W-:Y:S01]  /*46e0*/  @!P0 HADD2.F32 R48, -RZ, R43.H0_H0 ;  /* 0x2000002bff308230 */ /* 0x000fe20000004100 */
[----:B------:R-:W-:Y:S01]  /*46f0*/  @!P0 SHF.R.U64 R50, R52, 0x10, R53 ;  /* 0x0000001034328819 */ /* 0x000fe20000001235 */
[--C-:B------:R-:W-:Y:S01]  /*4700*/  @!P0 HADD2.F32 R47, -RZ, R55.reuse.H0_H0 ;  /* 0x20000037ff2f8230 */ /* 0x100fe20000004100 */
[----:B------:R-:W-:Y:S01]  /*4710*/  MOV R53, R54 ;  /* 0x0000003600357202 */ /* 0x000fe20000000f00 */
[----:B------:R-:W-:Y:S01]  /*4720*/  @!P0 HADD2.F32 R41, -RZ, R44.H0_H0 ;  /* 0x2000002cff298230 */ /* 0x000fe20000004100 */
[C---:B------:R-:W-:Y:S01]  /*4730*/  @!P0 FMUL.FTZ R0, R48.reuse, R45 ;  /* 0x0000002d30008220 */ /* 0x040fe20000410000 */
[----:B------:R-:W-:Y:S01]  /*4740*/  @!P0 MOV R54, R73 ;  /* 0x0000004900368202 */ /* 0x000fe20000000f00 */
[C---:B------:R-:W-:Y:S01]  /*4750*/  @!P0 FMUL.FTZ R140, R47.reuse, R45 ;  /* 0x0000002d2f8c8220 */ /* 0x040fe20000410000 */
[--C-:B------:R-:W-:Y:S01]  /*4760*/  @!P0 SHF.R.U32.HI R40, RZ, 0x10, R37.reuse ;  /* 0x00000010ff288819 */ /* 0x100fe20000011625 */
[-C--:B------:R-:W-:Y:S01]  /*4770*/  @!P0 FFMA.FTZ R0, R47, R49.reuse, R0 ;  /* 0x000000312f008223 */ /* 0x080fe20000010000 */
[----:B------:R-:W-:Y:S01]  /*4780*/  @!P0 HADD2.F32 R52, -RZ, R58.H0_H0 ;  /* 0x2000003aff348230 */ /* 0x000fe20000004100 */
[----:B------:R-:W-:Y:S01]  /*4790*/  @!P0 FFMA.FTZ R140, R48, R49, -R140 ;  /* 0x00000031308c8223 */ /* 0x000fe2000001088c */
[----:B------:R-:W-:Y:S01]  /*47a0*/  @!P0 HADD2.F32 R51, -RZ, R54.H0_H0 ;  /* 0x20000036ff338230 */ /* 0x000fe20000004100 */
[-C--:B------:R-:W-:Y:S01]  /*47b0*/  @!P0 FMUL.FTZ R3, R41, R46.reuse ;  /* 0x0000002e29038220 */ /* 0x080fe20000410000 */
[----:B------:R-:W-:Y:S01]  /*47c0*/  @!P0 MOV R60, R75 ;  /* 0x0000004b003c8202 */ /* 0x000fe20000000f00 */
[----:B------:R-:W-:Y:S01]  /*47d0*/  @!P0 HADD2.F32 R40, -RZ, R40.H0_H0 ;  /* 0x20000028ff288230 */ /* 0x000fe20000004100 */
[----:B------:R-:W-:Y:S01]  /*47e0*/  @!P0 SHF.R.U64 R42, R36, 0x10, R37 ;  /* 0x00000010242a8819 */ /* 0x000fe20000001225 */
[----:B------:R-:W-:Y:S01]  /*47f0*/  @!P0 FMUL.FTZ R141, R51, R46 ;  /* 0x0000002e338d8220 */ /* 0x000fe20000410000 */
[----:B------:R-:W-:Y:S01]  /*4800*/  @!P0 HADD2.F32 R49, -RZ, R54.H1_H1 ;  /* 0x30000036ff318230 */ /* 0x000fe20000004100 */
[----:B------:R-:W-:Y:S01]  /*4810*/  IMAD.MOV.U32 R36, RZ, RZ, R39 ;  /* 0x000000ffff247224 */ /* 0x000fe200078e0027 */
[----:B------:R-:W-:Y:S01]  /*4820*/  @!P0 HADD2.F32 R54, -RZ, R56.H0_H0 ;  /* 0x20000038ff368230 */ /* 0x000fe20000004100 */
[----:B------:R-:W-:Y:S01]  /*4830*/  @!P0 FFMA.FTZ R141, R41, R52, -R141 ;  /* 0x00000034298d8223 */ /* 0x000fe2000001088d */
[----:B------:R-:W-:Y:S01]  /*4840*/  @!P0 HADD2.F32 R41, -RZ, R44.H1_H1 ;  /* 0x3000002cff298230 */ /* 0x000fe20000004100 */
[----:B------:R-:W-:Y:S01]  /*4850*/  @!P0 FMUL.FTZ R146, R49, R40 ;  /* 0x0000002831928220 */ /* 0x000fe20000410000 */
[----:B------:R-:W-:Y:S01]  /*4860*/  @!P0 HADD2.F32 R47, -RZ, R55.H1_H1 ;  /* 0x30000037ff2f8230 */ /* 0x000fe20000004100 */
[----:B------:R-:W-:Y:S01]  /*4870*/  @!P0 MOV R56, R74 ;  /* 0x0000004a00388202 */ /* 0x000fe20000000f00 */
[----:B------:R-:W-:Y:S01]  /*4880*/  @!P0 HADD2.F32 R42, -RZ, R42.H0_H0 ;  /* 0x2000002aff2a8230 */ /* 0x000fe20000004100 */
[C---:B------:R-:W-:Y:S01]  /*4890*/  @!P0 FMUL.FTZ R4, R41.reuse, R40 ;  /* 0x0000002829048220 */ /* 0x040fe20000410000 */
[----:B------:R-:W-:Y:S01]  /*48a0*/  @!P0 HADD2.F32 R50, -RZ, R50.H0_H0 ;  /* 0x20000032ff328230 */ /* 0x000fe20000004100 */
[----:B------:R-:W-:Y:S01]  /*48b0*/  @!P0 FFMA.FTZ R146, R41, R54, -R146 ;  /* 0x0000003629928223 */ /* 0x000fe20000010892 */
[----:B------:R-:W-:Y:S01]  /*48c0*/  @!P0 HADD2.F32 R43, -RZ, R43.H1_H1 ;  /* 0x3000002bff2b8230 */ /* 0x000fe20000004100 */
[----:B------:R-:W-:Y:S01]  /*48d0*/  @!P0 IMAD.MOV.U32 R41, RZ, RZ, R26 ;  /* 0x000000ffff298224 */ /* 0x000fe200078e001a */
[----:B------:R-:W-:Y:S01]  /*48e0*/  MOV R37, R38 ;  /* 0x0000002600257202 */ /* 0x000fe20000000f00 */
[-C--:B------:R-:W-:Y:S01]  /*48f0*/  @!P0 FMUL.FTZ R147, R47, R42.reuse ;  /* 0x0000002a2f938220 */ /* 0x080fe20000410000 */
[----:B------:R-:W-:Y:S01]  /*4900*/  @!P0 SHF.R.U64 R38, R38, 0x10, R39 ;  /* 0x0000001026268819 */ /* 0x000fe20000001227 */
[C---:B------:R-:W-:Y:S01]  /*4910*/  @!P0 FMUL.FTZ R2, R43.reuse, R42 ;  /* 0x0000002a2b028220 */ /* 0x040fe20000410000 */
        /* <DEDUP_REMOVED lines=13> */
[----:B------:R-:W-:Y:S01]  /*49f0*/  @!P0 FMUL.FTZ R148, R55, R43 ;  /* 0x0000002b37948220 */ /* 0x000fe20000410000 */
        /* <DEDUP_REMOVED lines=42> */
.L_x_322:
[----:B------:R-:W-:Y:S05]  /*4ca0*/  BSYNC B0 ;  /* 0x0000000000007941 */ /* 0x000fea0003800000 */
.L_x_321:
[----:B------:R-:W-:Y:S01]  /*4cb0*/  ISETP.GE.AND P0, PT, R13, c[0x0][0x1d4], PT ;  /* 0x000075000d007a0c */ /* 0x000fe20003f06270 */
[----:B------:R-:W-:Y:S01]  /*4cc0*/  @!UPT UIADD3 URZ, URZ, URZ, URZ ;  /* 0x0000003f3f3ff290 */ /* 0x000fe2000fffe03f */
[----:B------:R-:W-:Y:S11]  /*4cd0*/  BSSY B0, `(.L_x_323) ;  /* 0x0000073000007945 */ /* 0x000ff60003800000 */
[----:B------:R-:W-:-:S05]  /*4ce0*/  @P0 BRA `(.L_x_324) ;  /* 0x0000071000000947 */ /* 0x000fca0003800000 */
[----:B------:R-:W-:Y:S01]  /*4cf0*/  IADD3 R61, P6, P0, R120, UR30, R114 ;  /* 0x0000001e783d7c10 */ /* 0x000fe2000f8de072 */
[----:B------:R-:W2:Y:S01]  /*4d00*/  LDS.128 R56, [R104+0x6100] ;  /* 0x0061000068387984 */ /* 0x000ea20000000c00 */
[----:B------:R-:W-:Y:S02]  /*4d10*/  P2R R60, PR, RZ, 0x2 ;  /* 0x00000002ff3c7803 */ /* 0x000fe40000000000 */
[----:B------:R-:W-:Y:S02]  /*4d20*/  IADD3.X R54, R90, UR27, R100, P6, P0 ;  /* 0x0000001b5a367c10 */ /* 0x000fe4000b7e0464 */
[----:B------:R-:W-:Y:S03]  /*4d30*/  ISETP.GE.AND P6, PT, R109, c[0x0][0x1d4], PT ;  /* 0x000075006d007a0c */ /* 0x000fe60003fc6270 */
[----:B-1----:R-:W1:Y:S10]  /*4d40*/  LDS.128 R24, [R105+0x6100] ;  /* 0x0061000069187984 */ /* 0x002e740000000c00 */
        /* <DEDUP_REMOVED lines=9> */
[----:B--2---:R-:W-:Y:S01]  /*4de0*/  @!P0 MOV R41, R56 ;  /* 0x0000003800298202 */ /* 0x004fe20000000f00 */
[----:B------:R-:W-:Y:S01]  /*4df0*/  @!P0 HADD2.F32 R38, -RZ, R35.H1_H1 ;  /* 0x30000023ff268230 */ /* 0x000fe20000004100 */
[----:B------:R-:W-:Y:S01]  /*4e00*/  @!P0 SHF.R.U64 R30, R30, 0x10, R31 ;  /* 0x000000101e1e8819 */ /* 0x000fe2000000121f */
[----:B------:R-:W-:Y:S01]  /*4e10*/  @!P0 HADD2.F32 R40, -RZ, R77.H1_H1 ;  /* 0x3000004dff288230 */ /* 0x000fe20000004100 */
[----:B------:R-:W-:Y:S01]  /*4e20*/  @!P0 SHF.R.U64 R36, R28, 0x10, R29 ;  /* 0x000000101c248819 */ /* 0x000fe2000000121d */
[--C-:B------:R-:W-:Y:S01]  /*4e30*/  @!P0 HADD2.F32 R39, -RZ, R41.reuse.H0_H0 ;  /* 0x20000029ff278230 */ /* 0x100fe20000004100 */
[----:B------:R-:W-:Y:S01]  /*4e40*/  @!P0 SHF.R.U32.HI R28, RZ, 0x10, R31 ;  /* 0x00000010ff1c8819 */ /* 0x000fe2000001161f */
[----:B-1----:R-:W-:Y:S01]  /*4e50*/  @!P0 IMAD.MOV.U32 R31, RZ, RZ, R24 ;  /* 0x000000ffff1f8224 */ /* 0x002fe200078e0018 */
[----:B------:R-:W-:Y:S01]  /*4e60*/  @!P0 MOV R43, R57 ;  /* 0x00000039002b8202 */ /* 0x000fe20000000f00 */
[----:B------:R-:W-:Y:S01]  /*4e70*/  @!P0 HADD2.F32 R41, -RZ, R41.H1_H1 ;  /* 0x30000029ff298230 */ /* 0x000fe20000004100 */
[----:B------:R-:W-:Y:S01]  /*4e80*/  @!P0 FMUL.FTZ R52, R39, R38 ;  /* 0x0000002627348220 */ /* 0x000fe20000410000 */
[----:B------:R-:W-:Y:S01]  /*4e90*/  @!P0 SHF.R.U32.HI R29, RZ, 0x10, R29 ;  /* 0x00000010ff1d8819 */ /* 0x000fe2000001161d */
[--C-:B------:R-:W-:Y:S01]  /*4ea0*/  @!P0 HADD2.F32 R37, -RZ, R31.reuse.H0_H0 ;  /* 0x2000001fff258230 */ /* 0x100fe20000004100 */
[----:B------:R-:W-:Y:S01]  /*4eb0*/  @!P0 MOV R45, R59 ;  /* 0x0000003b002d8202 */ /* 0x000fe20000000f00 */
[----:B------:R-:W-:Y:S01]  /*4ec0*/  @!P0 HADD2.F32 R31, -RZ, R31.H1_H1 ;  /* 0x3000001fff1f8230 */ /* 0x000fe20000004100 */
[----:B------:R-:W-:Y:S01]  /*4ed0*/  @!P0 MOV R47, R58 ;  /* 0x0000003a002f8202 */ /* 0x000fe20000000f00 */
[----:B------:R-:W-:Y:S01]  /*4ee0*/  @!P0 HADD2.F32 R36, -RZ, R36.H0_H0 ;  /* 0x20000024ff248230 */ /* 0x000fe20000004100 */
[C---:B------:R-:W-:Y:S01]  /*4ef0*/  @!P0 FMUL.FTZ R0, R37.reuse, R38 ;  /* 0x0000002625008220 */ /* 0x040fe20000410000 */
[----:B------:R-:W-:Y:S01]  /*4f00*/  @!P0 SHF.R.U64 R42, R68, 0x10, R69 ;  /* 0x00000010442a8819 */ /* 0x000fe20000001245 */
[----:B------:R-:W-:Y:S01]  /*4f10*/  @!P0 FFMA.FTZ R52, R37, R40, -R52 ;  /* 0x0000002825348223 */ /* 0x000fe20000010834 */
[----:B------:R-:W-:Y:S01]  /*4f20*/  @!P0 HADD2.F32 R50, -RZ, R45.H1_H1 ;  /* 0x3000002dff328230 */ /* 0x000fe20000004100 */
[----:B------:R-:W-:Y:S01]  /*4f30*/  @!P0 IMAD.MOV.U32 R37, RZ, RZ, R25 ;  /* 0x000000ffff258224 */ /* 0x000fe200078e0019 */
[----:B------:R-:W-:Y:S01]  /*4f40*/  @!P0 SHF.R.U32.HI R44, RZ, 0x10, R69 ;  /* 0x00000010ff2c8819 */ /* 0x000fe20000011645 */
[----:B------:R-:W-:Y:S01]  /*4f50*/  @!P0 FMUL.FTZ R73, R41, R36 ;  /* 0x0000002429498220 */ /* 0x000fe20000410000 */
[----:B------:R-:W-:Y:S01]  /*4f60*/  @!P0 HADD2.F32 R42, -RZ, R42.H0_H0 ;  /* 0x2000002aff2a8230 */ /* 0x000fe20000004100 */
[----:B------:R-:W-:Y:S01]  /*4f70*/  @!P0 FFMA.FTZ R0, R39, R40, R0 ;  /* 0x0000002827008223 */ /* 0x000fe20000010000 */
[--C-:B------:R-:W-:Y:S01]  /*4f80*/  @!P0 HADD2.F32 R40, -RZ, R43.reuse.H0_H0 ;  /* 0x2000002bff288230 */ /* 0x100fe20000004100 */
[C---:B------:R-:W-:Y:S01]  /*4f90*/  @!P0 FMUL.FTZ R2, R31.reuse, R36 ;  /* 0x000000241f028220 */ /* 0x040fe20000410000 */
[----:B------:R-:W-:Y:S01]  /*4fa0*/  @!P0 HADD2.F32 R43, -RZ, R43.H1_H1 ;  /* 0x3000002bff2b8230 */ /* 0x000fe20000004100 */
[-C--:B------:R-:W-:Y:S01]  /*4fb0*/  @!P0 FFMA.FTZ R73, R31, R42.reuse, -R73 ;  /* 0x0000002a1f498223 */ /* 0x080fe20000010849 */
[----:B------:R-:W-:Y:S01]  /*4fc0*/  @!P0 HADD2.F32 R36, -RZ, R29.H0_H0 ;  /* 0x2000001dff248230 */ /* 0x000fe20000004100 */
[----:B------:R-:W-:Y:S01]  /*4fd0*/  @!P0 FFMA.FTZ R2, R41, R42, R2 ;  /* 0x0000002a29028223 */ /* 0x000fe20000010002 */
[----:B------:R-:W-:Y:S01]  /*4fe0*/  @!P0 HADD2.F32 R44, -RZ, R44.H0_H0 ;  /* 0x2000002cff2c8230 */ /* 0x000fe20000004100 */
[----:B------:R-:W-:Y:S01]  /*4ff0*/  @!P0 SHF.R.U32.HI R53, RZ, 0x10, R71 ;  /* 0x00000010ff358819 */ /* 0x000fe20000011647 */
[----:B------:R-:W-:Y:S01]  /*5000*/  @!P0 HADD2.F32 R29, -RZ, R37.H1_H1 ;  /* 0x30000025ff1d8230 */ /* 0x000fe20000004100 */
[----:B------:R-:W-:Y:S01]  /*5010*/  @!P0 FMUL.FTZ R75, R43, R36 ;  /* 0x000000242b4b8220 */ /* 0x000fe20000410000 */
[----:B------:R-:W-:Y:S01]  /*5020*/  @!P0 HADD2.F32 R31, -RZ, R35.H0_H0 ;  /* 0x20000023ff1f8230 */ /* 0x000fe20000004100 */
[----:B------:R-:W-:Y:S01]  /*5030*/  @!P0 IMAD.MOV.U32 R35, RZ, RZ, R27 ;  /* 0x000000ffff238224 */ /* 0x000fe200078e001b */
[----:B------:R-:W-:Y:S01]  /*5040*/  @!P0 F2FP.PACK_AB R52, R73, R52 ;  /* 0x000000344934823e */ /* 0x000fe200000000ff */
[C---:B------:R-:W-:Y:S01]  /*5050*/  @!P0 FMUL.FTZ R4, R29.reuse, R36 ;  /* 0x000000241d048220 */ /* 0x040fe20000410000 */
[----:B------:R-:W-:Y:S01]  /*5060*/  @!P0 HADD2.F32 R38, -RZ, R37.H0_H0 ;  /* 0x20000025ff268230 */ /* 0x000fe20000004100 */
        /* <DEDUP_REMOVED lines=15> */
[----:B------:R-:W-:Y:S01]  /*5160*/  @!P0 MOV R24, R52 ;  /* 0x0000003400188202 */ /* 0x000fe20000000f00 */
[-C--:B------:R-:W-:Y:S01]  /*5170*/  @!P0 FMUL.FTZ R74, R48, R31.reuse ;  /* 0x0000001f304a8220 */ /* 0x080fe20000410000 */
[----:B------:R-:W-:Y:S01]  /*5180*/  @!P0 F2FP.PACK_AB R52, R2, R0 ;  /* 0x000000000234823e */ /* 0x000fe200000000ff */
[----:B------:R-:W-:Y:S01]  /*5190*/  @!P0 FMUL.FTZ R7, R36, R31 ;  /* 0x0000001f24078220 */ /* 0x000fe20000410000 */
[----:B------:R-:W-:Y:S02]  /*51a0*/  @!P0 HADD2.F32 R47, -RZ, R47.H1_H1 ;  /* 0x3000002fff2f8230 */ /* 0x000fe40000004100 */
        /* <DEDUP_REMOVED lines=37> */
.L_x_324:
[----:B------:R-:W-:Y:S05]  /*5400*/  BSYNC B0 ;  /* 0x0000000000007941 */ /* 0x000fea0003800000 */
.L_x_323:
[----:B------:R-:W-:Y:S11]  /*5410*/  ISETP.GE.AND P0, PT, R12, c[0x0][0x1d4], PT ;  /* 0x000075000c007a0c */ /* 0x000ff60003f06270 */
[----:B------:R-:W-:Y:S02]  /*5420*/  @!UPT UIADD3 URZ, URZ, URZ, URZ ;  /* 0x0000003f3f3ff290 */ /* 0x000fe4000fffe03f */
[----:B------:R-:W-:-:S05]  /*5430*/  @P0 BRA `(.L_x_308) ;  /* 0x0000088000000947 */ /* 0x000fca0003800000 */
[----:B-1----:R-:W-:Y:S01]  /*5440*/  LDS.128 R52, [R102+0x6100] ;  /* 0x0061000066347984 */ /* 0x002fe20000000c00 */
[----:B------:R-:W-:Y:S04]  /*5450*/  IADD3 R56, P6, P0, R120, UR30, R113 ;  /* 0x0000001e78387c10 */ /* 0x000fe8000f8de071 */
[----:B------:R-:W-:Y:S02]  /*5460*/  IADD3.X R49, R90, UR27, R99, P6, P0 ;  /* 0x0000001b5a317c10 */ /* 0x000fe4000b7e0463 */
[----:B------:R-:W-:Y:S01]  /*5470*/  ISETP.GE.AND P0, PT, R12, c[0x0][0x27c], PT ;  /* 0x00009f000c007a0c */ /* 0x000fe20003f06270 */
[----:B------:R-:W1:Y:S01]  /*5480*/  LDS.128 R24, [R103+0x6100] ;  /* 0x0061000067187984 */ /* 0x000e620000000c00 */
[C---:B------:R-:W-:Y:S04]  /*5490*/  LEA R58, P6, R56.reuse, c[0x0][0x1c8], 0x1 ;  /* 0x00007200383a7a11 */ /* 0x040fe800078c08ff */
[----:B------:R-:W-:Y:S02]  /*54a0*/  LEA.HI.X R59, R56, c[0x0][0x1cc], R49, 0x1, P6 ;  /* 0x00007300383b7a11 */ /* 0x000fe400030f0c31 */
[----:B------:R-:W-:Y:S05]  /*54b0*/  ISETP.GE.AND P6, PT, R108, c[0x0][0x1d4], PT ;  /* 0x000075006c007a0c */ /* 0x000fea0003fc6270 */
[----:B------:R-:W-:Y:S01]  /*54c0*/  @!P0 SHF.R.U32.HI R28, RZ, 0x10, R21 ;  /* 0x00000010ff1c8819 */ /* 0x000fe20000011615 */
[----:B------:R-:W-:Y:S01]  /*54d0*/  @!P0 HADD2.F32 R29, -RZ, R33.H1_H1 ;  /* 0x30000021ff1d8230 */ /* 0x000fe20000004100 */
[----:B------:R-:W-:Y:S01]  /*54e0*/  @!P0 SHF.R.U64 R22, R22, 0x10, R23 ;  /* 0x0000001016168819 */ /* 0x000fe20000001217 */
[--C-:B------:R-:W-:Y:S01]  /*54f0*/  @!P0 HADD2.F32 R39, -RZ, R63.reuse.H1_H1 ;  /* 0x3000003fff278230 */ /* 0x100fe20000004100 */
[----:B------:R-:W-:Y:S01]  /*5500*/  @!P0 SHF.R.U64 R21, R20, 0x10, R21 ;  /* 0x0000001014158819 */ /* 0x000fe20000001215 */
[----:B------:R-:W-:Y:S01]  /*5510*/  @!P0 HADD2.F32 R28, -RZ, R28.H0_H0 ;  /* 0x2000001cff1c8230 */ /* 0x000fe20000004100 */
[----:B------:R-:W-:Y:S01]  /*5520*/  @!P0 SHF.R.U32.HI R20, RZ, 0x10, R23 ;  /* 0x00000010ff148819 */ /* 0x000fe20000011617 */
[----:B------:R-:W-:Y:S01]  /*5530*/  @!P0 HADD2.F32 R35, -RZ, R63.H0_H0 ;  /* 0x2000003fff238230 */ /* 0x000fe20000004100 */
[--C-:B------:R-:W-:Y:S01]  /*5540*/  @!P0 SHF.R.U32.HI R40, RZ, 0x10, R65.reuse ;  /* 0x00000010ff288819 */ /* 0x100fe20000011641 */
[--C-:B------:R-:W-:Y:S01]  /*5550*/  @!P0 HADD2.F32 R45, -RZ, R62.reuse.H1_H1 ;  /* 0x3000003eff2d8230 */ /* 0x100fe20000004100 */
[----:B------:R-:W-:Y:S01]  /*5560*/  @!P0 SHF.R.U64 R36, R64, 0x10, R65 ;  /* 0x0000001040248819 */ /* 0x000fe20000001241 */
        /* <DEDUP_REMOVED lines=11> */
[--C-:B------:R-:W-:Y:S01]  /*5620*/  @!P0 HADD2.F32 R30, -RZ, R23.reuse.H0_H0 ;  /* 0x20000017ff1e8230 */ /* 0x100fe20000004100 */
[----:B------:R-:W-:Y:S01]  /*5630*/  @!P0 MOV R42, R55 ;  /* 0x00000037002a8202 */ /* 0x000fe20000000f00 */
[--C-:B------:R-:W-:Y:S01]  /*5640*/  @!P0 HADD2.F32 R41, -RZ, R34.reuse.H1_H1 ;  /* 0x30000022ff298230 */ /* 0x100fe20000004100 */
[----:B------:R-:W-:Y:S01]  /*5650*/  @!P0 MOV R43, R54 ;  /* 0x00000036002b8202 */ /* 0x000fe20000000f00 */
[----:B------:R-:W-:Y:S01]  /*5660*/  @!P0 HADD2.F32 R38, -RZ, R34.H0_H0 ;  /* 0x20000022ff268230 */ /* 0x000fe20000004100 */
[-C--:B------:R-:W-:Y:S01]  /*5670*/  @!P0 FMUL.FTZ R3, R30, R29.reuse ;  /* 0x0000001d1e038220 */ /* 0x080fe20000410000 */
[----:B------:R-:W-:Y:S01]  /*5680*/  @!P0 HADD2.F32 R23, -RZ, R23.H1_H1 ;  /* 0x30000017ff178230 */ /* 0x000fe20000004100 */
[----:B------:R-:W-:Y:S01]  /*5690*/  @!P0 FMUL.FTZ R56, R41, R28 ;  /* 0x0000001c29388220 */ /* 0x000fe20000410000 */
[----:B------:R-:W-:Y:S01]  /*56a0*/  @!P0 HADD2.F32 R34, -RZ, R37.H0_H0 ;  /* 0x20000025ff228230 */ /* 0x000fe20000004100 */
[----:B------:R-:W-:Y:S01]  /*56b0*/  @!P0 FMUL.FTZ R49, R38, R29 ;  /* 0x0000001d26318220 */ /* 0x000fe20000410000 */
[----:B------:R-:W-:Y:S01]  /*56c0*/  @!P0 MOV R29, R24 ;  /* 0x00000018001d8202 */ /* 0x000fe20000000f00 */
[C---:B------:R-:W-:Y:S01]  /*56d0*/  @!P0 FMUL.FTZ R4, R23.reuse, R28 ;  /* 0x0000001c17048220 */ /* 0x040fe20000410000 */
[----:B------:R-:W-:Y:S01]  /*56e0*/  @!P0 HADD2.F32 R28, -RZ, R21.H0_H0 ;  /* 0x20000015ff1c8230 */ /* 0x000fe20000004100 */
[----:B------:R-:W-:Y:S01]  /*56f0*/  @!P0 FFMA.FTZ R56, R23, R40, -R56 ;  /* 0x0000002817388223 */ /* 0x000fe20000010838 */
[----:B------:R-:W-:Y:S01]  /*5700*/  @!P0 HADD2.F32 R23, -RZ, R33.H0_H0 ;  /* 0x20000021ff178230 */ /* 0x000fe20000004100 */
[----:B------:R-:W-:Y:S01]  /*5710*/  @!P0 FFMA.FTZ R49, R30, R39, -R49 ;  /* 0x000000271e318223 */ /* 0x000fe20000010831 */
[----:B------:R-:W-:Y:S02]  /*5720*/  @!P0 HADD2.F32 R37, -RZ, R37.H1_H1 ;  /* 0x30000025ff258230 */ /* 0x000fe40000004100 */
[--C-:B------:R-:W-:Y:S01]  /*5730*/  @!P0 HADD2.F32 R30, -RZ, R29.reuse.H0_H0 ;  /* 0x2000001dff1e8230 */ /* 0x100fe20000004100 */
[-C--:B------:R-:W-:Y:S01]  /*5740*/  @!P0 FMUL.FTZ R51, R34, R23.reuse ;  /* 0x0000001722338220 */ /* 0x080fe20000410000 */
[----:B------:R-:W-:Y:S01]  /*5750*/  @!P0 HADD2.F32 R21, -RZ, R29.H1_H1 ;  /* 0x3000001dff158230 */ /* 0x000fe20000004100 */
[----:B------:R-:W-:Y:S01]  /*5760*/  @!P0 FMUL.FTZ R60, R37, R28 ;  /* 0x0000001c253c8220 */ /* 0x000fe20000410000 */
[----:B------:R-:W-:Y:S01]  /*5770*/  @!P0 MOV R29, R26 ;  /* 0x0000001a001d8202 */ /* 0x000fe20000000f00 */
[----:B------:R-:W-:Y:S01]  /*5780*/  @!P0 FMUL.FTZ R0, R30, R23 ;  /* 0x000000171e008220 */ /* 0x000fe20000410000 */
[----:B------:R-:W-:Y:S01]  /*5790*/  @!P0 F2FP.PACK_AB R49, R56, R49 ;  /* 0x000000313831823e */ /* 0x000fe200000000ff */
[----:B------:R-:W-:Y:S01]  /*57a0*/  @!P0 IMAD.MOV.U32 R23, RZ, RZ, R27 ;  /* 0x000000ffff178224 */ /* 0x000fe200078e001b */
[----:B------:R-:W-:Y:S01]  /*57b0*/  @!P0 HADD2.F32 R48, -RZ, R42.H0_H0 ;  /* 0x2000002aff308230 */ /* 0x000fe20000004100 */
[----:B------:R-:W-:Y:S01]  /*57c0*/  @!P0 FFMA.FTZ R51, R30, R35, -R51 ;  /* 0x000000231e338223 */ /* 0x000fe20000010833 */
[----:B------:R-:W-:Y:S01]  /*57d0*/  @!P0 MOV R25, R49 ;  /* 0x0000003100198202 */ /* 0x000fe20000000f00 */
[C---:B------:R-:W-:Y:S01]  /*57e0*/  @!P0 FMUL.FTZ R2, R21.reuse, R28 ;  /* 0x0000001c15028220 */ /* 0x040fe20000410000 */
[----:B------:R-:W-:Y:S01]  /*57f0*/  @!P0 HADD2.F32 R31, -RZ, R29.H0_H0 ;  /* 0x2000001dff1f8230 */ /* 0x000fe20000004100 */
[-C--:B------:R-:W-:Y:S01]  /*5800*/  @!P0 FFMA.FTZ R60, R21, R36.reuse, -R60 ;  /* 0x00000024153c8223 */ /* 0x080fe2000001083c */
[--C-:B------:R-:W-:Y:S01]  /*5810*/  @!P0 HADD2.F32 R21, -RZ, R32.reuse.H0_H0 ;  /* 0x20000020ff158230 */ /* 0x100fe20000004100 */
[----:B------:R-:W-:Y:S01]  /*5820*/  @!P0 FFMA.FTZ R0, R34, R35, R0 ;  /* 0x0000002322008223 */ /* 0x000fe20000010000 */
[----:B------:R-:W-:Y:S01]  /*5830*/  @!P0 HADD2.F32 R28, -RZ, R32.H1_H1 ;  /* 0x30000020ff1c8230 */ /* 0x000fe20000004100 */
[----:B------:R-:W-:Y:S01]  /*5840*/  @!P0 FFMA.FTZ R2, R37, R36, R2 ;  /* 0x0000002425028223 */ /* 0x000fe20000010002 */
[----:B------:R-:W-:Y:S01]  /*5850*/  @!P0 HADD2.F32 R30, -RZ, R22.H0_H0 ;  /* 0x20000016ff1e8230 */ /* 0x000fe20000004100 */
[----:B------:R-:W-:Y:S01]  /*5860*/  @!P0 FMUL.FTZ R68, R48, R21 ;  /* 0x0000001530448220 */ /* 0x000fe20000410000 */
[----:B------:R-:W-:Y:S01]  /*5870*/  @!P0 HADD2.F32 R47, -RZ, R42.H1_H1 ;  /* 0x3000002aff2f8230 */ /* 0x000fe20000004100 */
[----:B------:R-:W-:Y:S01]  /*5880*/  @!P0 FMUL.FTZ R5, R31, R28 ;  /* 0x0000001c1f058220 */ /* 0x000fe20000410000 */
[--C-:B------:R-:W-:Y:S01]  /*5890*/  @!P0 HADD2.F32 R42, -RZ, R43.reuse.H0_H0 ;  /* 0x2000002bff2a8230 */ /* 0x100fe20000004100 */
[----:B------:R-:W-:Y:S01]  /*58a0*/  @!P0 FFMA.FTZ R3, R38, R39, R3 ;  /* 0x0000002726038223 */ /* 0x000fe20000010003 */
[----:B------:R-:W-:Y:S01]  /*58b0*/  @!P0 HADD2.F32 R43, -RZ, R43.H1_H1 ;  /* 0x3000002bff2b8230 */ /* 0x000fe20000004100 */
[----:B------:R-:W-:Y:S01]  /*58c0*/  @!P0 FMUL.FTZ R57, R47, R20 ;  /* 0x000000142f398220 */ /* 0x000fe20000410000 */
[--C-:B------:R-:W-:Y:S01]  /*58d0*/  @!P0 HADD2.F32 R22, -RZ, R23.reuse.H0_H0 ;  /* 0x20000017ff168230 */ /* 0x100fe20000004100 */
[----:B------:R-:W-:Y:S01]  /*58e0*/  @!P0 FMUL.FTZ R70, R42, R28 ;  /* 0x0000001c2a468220 */ /* 0x000fe20000410000 */
[----:B------:R-:W-:Y:S01]  /*58f0*/  @!P0 HADD2.F32 R23, -RZ, R23.H1_H1 ;  /* 0x30000017ff178230 */ /* 0x000fe20000004100 */
[----:B------:R-:W-:Y:S01]  /*5900*/  @!P0 FMUL.FTZ R61, R43, R30 ;  /* 0x0000001e2b3d8220 */ /* 0x000fe20000410000 */
[----:B------:R-:W-:Y:S01]  /*5910*/  @!P0 HADD2.F32 R29, -RZ, R29.H1_H1 ;  /* 0x3000001dff1d8230 */ /* 0x000fe20000004100 */
[----:B------:R-:W-:Y:S01]  /*5920*/  @!P0 FFMA.FTZ R68, R22, R45, -R68 ;  /* 0x0000002d16448223 */ /* 0x000fe20000010844 */
[----:B------:R-:W-:Y:S01]  /*5930*/  @!P0 F2FP.PACK_AB R60, R60, R51 ;  /* 0x000000333c3c823e */ /* 0x000fe200000000ff */
[----:B------:R-:W-:Y:S01]  /*5940*/  @!P0 FFMA.FTZ R57, R23, R50, -R57 ;  /* 0x0000003217398223 */ /* 0x000fe20000010839 */
[----:B------:R-:W-:Y:S01]  /*5950*/  @!P0 F2FP.PACK_AB R49, R2, R0 ;  /* 0x000000000231823e */ /* 0x000fe200000000ff */
[----:B------:R-:W-:Y:S02]  /*5960*/  @!P0 FFMA.FTZ R70, R31, R44, -R70 ;  /* 0x0000002c1f468223 */ /* 0x000fe40000010846 */
[----:B------:R-:W-:Y:S01]  /*5970*/  @!P0 FFMA.FTZ R61, R29, R46, -R61 ;  /* 0x0000002e1d3d8223 */ /* 0x000fe2000001083d */
[----:B------:R-:W-:Y:S01]  /*5980*/  @!P0 F2FP.PACK_AB R57, R57, R68 ;  /* 0x000000443939823e */ /* 0x000fe200000000ff */
[----:B------:R-:W-:Y:S02]  /*5990*/  @!P0 IMAD.MOV.U32 R24, RZ, RZ, R60 ;  /* 0x000000ffff188224 */ /* 0x000fe400078e003c */
[----:B------:R-:W-:Y:S01]  /*59a0*/  @!P0 FMUL.FTZ R6, R29, R30 ;  /* 0x0000001e1d068220 */ /* 0x000fe20000410000 */
[----:B------:R-:W-:Y:S01]  /*59b0*/  @!P0 F2FP.PACK_AB R70, R61, R70 ;  /* 0x000000463d46823e */ /* 0x000fe200000000ff */
[----:B------:R-:W-:Y:S01]  /*59c0*/  @!P0 FFMA.FTZ R4, R41, R40, R4 ;  /* 0x0000002829048223 */ /* 0x000fe20000010004 */
[----:B------:R-:W-:Y:S01]  /*59d0*/  @!P0 MOV R27, R57 ;  /* 0x00000039001b8202 */ /* 0x000fe20000000f00 */
[----:B------:R-:W-:Y:S01]  /*59e0*/  @!P0 FMUL.FTZ R7, R22, R21 ;  /* 0x0000001516078220 */ /* 0x000fe20000410000 */
[----:B------:R-:W-:Y:S01]  /*59f0*/  @!P0 MOV R26, R70 ;  /* 0x00000046001a8202 */ /* 0x000fe20000000f00 */
[----:B------:R-:W-:Y:S01]  /*5a00*/  @!P0 FFMA.FTZ R5, R42, R44, R5 ;  /* 0x0000002c2a058223 */ /* 0x000fe20000010005 */
[----:B------:R-:W-:Y:S01]  /*5a10*/  @!P0 F2FP.PACK_AB R56, R4, R3 ;  /* 0x000000030438823e */ /* 0x000fe200000000ff */
[----:B------:R-:W-:Y:S02]  /*5a20*/  @!P0 FMUL.FTZ R8, R23, R20 ;  /* 0x0000001417088220 */ /* 0x000fe40000410000 */
[----:B------:R1:W-:Y:S01]  /*5a30*/  STG.E.128 [R58.64], R24 ;  /* 0x000000183a007986 */ /* 0x0003e2000c101d1c */
[----:B------:R-:W-:Y:S01]  /*5a40*/  @!P0 MOV R53, R56 ;  /* 0x0000003800358202 */ /* 0x000fe20000000f00 */
[----:B------:R-:W-:Y:S02]  /*5a50*/  @!P0 FFMA.FTZ R6, R43, R46, R6 ;  /* 0x0000002e2b068223 */ /* 0x000fe40000010006 */
        /* <DEDUP_REMOVED lines=8> */
[----:B------:R-:W-:Y:S04]  /*5ae0*/  IADD3 R120, P6, P0, R120, UR30, R108 ;  /* 0x0000001e78787c10 */ /* 0x000fe8000f8de06c */
[----:B------:R-:W-:Y:S02]  /*5af0*/  IADD3.X R3, R90, UR27, R96, P6, P0 ;  /* 0x0000001b5a037c10 */ /* 0x000fe4000b7e0460 */
[C---:B------:R-:W-:Y:S04]  /*5b00*/  LEA R4, P0, R120.reuse, c[0x0][0x1c8], 0x1 ;  /* 0x0000720078047a11 */ /* 0x040fe800078008ff */
[----:B------:R-:W-:Y:S05]  /*5b10*/  LEA.HI.X R5, R120, c[0x0][0x1cc], R3, 0x1, P0 ;  /* 0x0000730078057a11 */ /* 0x000fea00000f0c03 */
[----:B------:R1:W-:Y:S01]  /*5b20*/  STG.E.128 [R4.64], R52 ;  /* 0x0000003404007986 */ /* 0x0003e2000c101d1c */
[----:B------:R-:W-:-:S05]  /*5b30*/  BRA `(.L_x_308) ;  /* 0x0000018000007947 */ /* 0x000fca0003800000 */
.L_x_304:
[----:B------:R-:W-:Y:S04]  /*5b40*/  UIMAD UR4, UR17, -0x40, UR22 ;  /* 0xffffffc0110478a4 */ /* 0x000fe8000f8e0216 */
[----:B------:R-:W-:Y:S04]  /*5b50*/  UISETP.LT.AND UP0, UPT, UR4, 0x40, UPT ;  /* 0x000000400400788c */ /* 0x000fe8000bf01270 */
[----:B------:R-:W-:Y:S06]  /*5b60*/  USEL UR4, UR4, 0x40, UP0 ;  /* 0x0000004004047887 */ /* 0x000fec0008000000 */
[----:B------:R-:W-:Y:S11]  /*5b70*/  ISETP.GE.AND P0, PT, R121, UR4, PT ;  /* 0x0000000479007c0c */ /* 0x000ff6000bf06270 */
[----:B------:R-:W-:Y:S02]  /*5b80*/  @!UPT UIADD3 URZ, URZ, URZ, URZ ;  /* 0x0000003f3f3ff290 */ /* 0x000fe4000fffe03f */
[----:B------:R-:W-:-:S05]  /*5b90*/  @P0 BRA `(.L_x_308) ;  /* 0x0000012000000947 */ /* 0x000fca0003800000 */
[----:B------:R-:W-:Y:S02]  /*5ba0*/  ISETP.GE.AND P6, PT, R18, c[0x0][0x1d4], PT ;  /* 0x0000750012007a0c */ /* 0x000fe40003fc6270 */
[----:B------:R-:W-:Y:S11]  /*5bb0*/  ISETP.GE.AND P0, PT, R13, c[0x0][0x1d4], PT ;  /* 0x000075000d007a0c */ /* 0x000ff60003f06270 */
[----:B------:R-:W1:Y:S04]  /*5bc0*/  @!P6 LDS.128 R4, [R111+0x6000] ;  /* 0x006000006f04e984 */ /* 0x000e680000000c00 */
[----:B------:R-:W2:Y:S04]  /*5bd0*/  @!P0 LDS.128 R32, [R110+0x6000] ;  /* 0x006000006e208984 */ /* 0x000ea80000000c00 */
[----:B-1----:R-:W-:Y:S01]  /*5be0*/  @!P6 STG.E.128 [R64.64], R4 ;  /* 0x000000044000e986 */ /* 0x002fe2000c101d1c */
[----:B------:R-:W-:Y:S03]  /*5bf0*/  ISETP.GE.AND P6, PT, R12, c[0x0][0x1d4], PT ;  /* 0x000075000c007a0c */ /* 0x000fe60003fc6270 */
[----:B--2---:R-:W-:Y:S01]  /*5c00*/  @!P0 STG.E.128 [R64.64+0x40], R32 ;  /* 0x0000402040008986 */ /* 0x004fe2000c101d1c */
[----:B------:R-:W-:Y:S09]  /*5c10*/  ISETP.GE.AND P0, PT, R119, c[0x0][0x1d4], PT ;  /* 0x0000750077007a0c */ /* 0x000ff20003f06270 */
[----:B------:R-:W1:Y:S04]  /*5c20*/  @!P6 LDS.128 R28, [R111+0x8000] ;  /* 0x008000006f1ce984 */ /* 0x000e680000000c00 */
[----:B------:R-:W2:Y:S04]  /*5c30*/  @!P0 LDS.128 R24, [R110+0x8000] ;  /* 0x008000006e188984 */ /* 0x000ea80000000c00 */
[----:B-1----:R-:W-:Y:S01]  /*5c40*/  @!P6 STG.E.128 [R64.64+0x80], R28 ;  /* 0x0000801c4000e986 */ /* 0x002fe2000c101d1c */
[----:B------:R-:W-:Y:S03]  /*5c50*/  ISETP.GE.AND P6, PT, R118, c[0x0][0x1d4], PT ;  /* 0x0000750076007a0c */ /* 0x000fe60003fc6270 */
[----:B--2---:R-:W-:Y:S01]  /*5c60*/  @!P0 STG.E.128 [R64.64+0xc0], R24 ;  /* 0x0000c01840008986 */ /* 0x004fe2000c101d1c */
[----:B------:R-:W-:Y:S09]  /*5c70*/  ISETP.GE.AND P0, PT, R117, c[0x0][0x1d4], PT ;  /* 0x0000750075007a0c */ /* 0x000ff20003f06270 */
[----:B------:R-:W1:Y:S04]  /*5c80*/  @!P6 LDS.128 R20, [R111+0xa000] ;  /* 0x00a000006f14e984 */ /* 0x000e680000000c00 */
[----:B------:R-:W2:Y:S04]  /*5c90*/  @!P0 LDS.128 R4, [R110+0xa000] ;  /* 0x00a000006e048984 */ /* 0x000ea80000000c00 */
[----:B-1----:R1:W-:Y:S04]  /*5ca0*/  @!P6 STG.E.128 [R64.64+0x100], R20 ;  /* 0x000100144000e986 */ /* 0x0023e8000c101d1c */
[----:B--2---:R1:W-:Y:S02]  /*5cb0*/  @!P0 STG.E.128 [R64.64+0x140], R4 ;  /* 0x0001400440008986 */ /* 0x0043e4000c101d1c */
.L_x_308:
[----:B------:R-:W-:Y:S05]  /*5cc0*/  BSYNC B1 ;  /* 0x0000000000017941 */ /* 0x000fea0003800000 */
.L_x_303:
[----:B------:R-:W-:Y:S01]  /*5cd0*/  USHF.L.U32 UR4, UR17, 0x6, URZ ;  /* 0x0000000611047899 */ /* 0x000fe2000800063f */
[----:B-1----:R-:W-:Y:S01]  /*5ce0*/  P2R R6, PR, RZ, 0x2 ;  /* 0x00000002ff067803 */ /* 0x002fe20000000000 */
[----:B------:R-:W-:Y:S01]  /*5cf0*/  USHF.L.U64.HI UR13, UR17, 0x6, UR13 ;  /* 0x00000006110d7899 */ /* 0x000fe2000801020d */
[----:B------:R-:W-:Y:S01]  /*5d00*/  BSSY B0, `(.L_x_325) ;  /* 0x000004b000007945 */ /* 0x000fe20003800000 */
[----:B------:R-:W-:Y:S02]  /*5d10*/  UIADD3 UR5, -UR4, UR22, URZ ;  /* 0x0000001604057290 */ /* 0x000fe4000fffe13f */
[----:B------:R-:W-:Y:S02]  /*5d20*/  IADD3 R2, R92, -UR4, RZ ;  /* 0x800000045c027c10 */ /* 0x000fe4000fffe0ff */
[----:B------:R-:W-:Y:S01]  /*5d30*/  IADD3 R3, P0, R94, UR4, RZ ;  /* 0x000000045e037c10 */ /* 0x000fe2000ff1e0ff */
[----:B------:R-:W-:Y:S01]  /*5d40*/  UISETP.LT.AND UP0, UPT, UR5, 0x40, UPT ;  /* 0x000000400500788c */ /* 0x000fe2000bf01270 */
[C---:B------:R-:W-:Y:S02]  /*5d50*/  ISETP.GE.AND P6, PT, R2.reuse, 0x21, PT ;  /* 0x000000210200780c */ /* 0x040fe40003fc6270 */
[----:B------:R-:W-:Y:S01]  /*5d60*/  ISETP.GE.AND P1, PT, R2, 0x1, PT ;  /* 0x000000010200780c */ /* 0x000fe20003f26270 */
[----:B------:R-:W-:Y:S01]  /*5d70*/  USEL UR5, UR5, 0x40, UP0 ;  /* 0x0000004005057887 */ /* 0x000fe20008000000 */
[----:B------:R-:W-:Y:S09]  /*5d80*/  IADD3.X R0, R93, UR13, RZ, P0, !PT ;  /* 0x0000000d5d007c10 */ /* 0x000ff200087fe4ff */
[C---:B------:R-:W-:Y:S02]  /*5d90*/  @P6 IADD3 R5, P0, R3.reuse, 0x20, RZ ;  /* 0x0000002003056810 */ /* 0x040fe40007f1e0ff */
[----:B------:R-:W-:Y:S03]  /*5da0*/  @P1 IMAD.MOV.U32 R90, RZ, RZ, R132 ;  /* 0x000000ffff5a1224 */ /* 0x000fe600078e0084 */
[----:B------:R-:W-:Y:S02]  /*5db0*/  @P6 IMAD.X R4, RZ, RZ, R0, P0 ;  /* 0x000000ffff046224 */ /* 0x000fe400000e0600 */
[----:B------:R-:W-:Y:S02]  /*5dc0*/  @P1 IMAD R0, R0, c[0x0][0x258], RZ ;  /* 0x0000960000001a24 */ /* 0x000fe400078e02ff */
[C---:B-----5:R-:W-:Y:S04]  /*5dd0*/  @P1 IMAD.WIDE.U32 R20, R3.reuse, c[0x0][0x258], R90 ;  /* 0x0000960003141a25 */ /* 0x060fe800078e005a */
[----:B------:R-:W-:Y:S01]  /*5de0*/  @P1 IMAD R0, R3, c[0x0][0x25c], R0 ;  /* 0x0000970003001a24 */ /* 0x000fe200078e0200 */
[----:B------:R-:W-:Y:S01]  /*5df0*/  @P1 LEA R22, P0, R20, c[0x0][0x250], 0x1 ;  /* 0x0000940014161a11 */ /* 0x000fe200078008ff */
[----:B------:R-:W-:Y:S02]  /*5e00*/  @P6 IMAD.MOV.U32 R90, RZ, RZ, R132 ;  /* 0x000000ffff5a6224 */ /* 0x000fe400078e0084 */
[----:B------:R-:W-:Y:S02]  /*5e10*/  @P1 IMAD.IADD R0, R21, 0x1, R0 ;  /* 0x0000000115001824 */ /* 0x000fe400078e0200 */
[----:B------:R-:W-:Y:S03]  /*5e20*/  @P6 IMAD R4, R4, c[0x0][0x258], RZ ;  /* 0x0000960004046a24 */ /* 0x000fe600078e02ff */
[----:B------:R-:W-:Y:S01]  /*5e30*/  @P1 LEA.HI.X R23, R20, c[0x0][0x254], R0, 0x1, P0 ;  /* 0x0000950014171a11 */ /* 0x000fe200000f0c00 */
[C---:B------:R-:W-:Y:S01]  /*5e40*/  @P6 IMAD R4, R5.reuse, c[0x0][0x25c], R4 ;  /* 0x0000970005046a24 */ /* 0x040fe200078e0204 */
[----:B------:R-:W-:Y:S01]  /*5e50*/  ISETP.NE.AND P1, PT, R6, RZ, PT ;  /* 0x000000ff0600720c */ /* 0x000fe20003f25270 */
[----:B------:R-:W-:Y:S04]  /*5e60*/  @P6 IMAD.WIDE.U32 R6, R5, c[0x0][0x258], R90 ;  /* 0x0000960005066a25 */ /* 0x000fe800078e005a */
[----:B------:R-:W-:Y:S01]  /*5e70*/  @P6 IMAD.IADD R4, R7, 0x1, R4 ;  /* 0x0000000107046824 */ /* 0x000fe200078e0204 */
[C---:B------:R-:W-:Y:S04]  /*5e80*/  @P6 LEA R20, P0, R6.reuse, c[0x0][0x250], 0x1 ;  /* 0x0000940006146a11 */ /* 0x040fe800078008ff */
[----:B------:R-:W-:Y:S02]  /*5e90*/  @P6 LEA.HI.X R21, R6, c[0x0][0x254], R4, 0x1, P0 ;  /* 0x0000950006156a11 */ /* 0x000fe400000f0c04 */
[----:B------:R-:W-:Y:S11]  /*5ea0*/  ISETP.GE.AND P0, PT, R2, 0x1, PT ;  /* 0x000000010200780c */ /* 0x000ff60003f06270 */
[----:B------:R-:W-:Y:S02]  /*5eb0*/  @!UPT UIADD3 URZ, URZ, URZ, URZ ;  /* 0x0000003f3f3ff290 */ /* 0x000fe4000fffe03f */
[----:B------:R-:W-:Y:S01]  /*5ec0*/  @!PT LDS RZ, [RZ] ;  /* 0x00000000fffff984 */ /* 0x000fe20000000800 */
[----:B------:R-:W-:Y:S01]  /*5ed0*/  @!PT LDS RZ, [RZ] ;  /* 0x00000000fffff984 */ /* 0x000fe20000000800 */
[----:B------:R-:W-:Y:S01]  /*5ee0*/  @!PT LDS RZ, [RZ] ;  /* 0x00000000fffff984 */ /* 0x000fe20000000800 */
[----:B------:R1:W-:Y:S04]  /*5ef0*/  @P0 LDGSTS.E.BYPASS.LTC128B.128 [R116+0x100], [R22.64], !P5 ;  /* 0x0010000016740fae */ /* 0x0003e8000e901d5c */
[----:B------:R1:W-:Y:S04]  /*5f00*/  @P0 LDGSTS.E.BYPASS.LTC128B.128 [R116+0x2100], [R22.64+0x80], !P4 ;  /* 0x0210008016740fae */ /* 0x0003e8000e101d5c */
[----:B------:R1:W-:Y:S01]  /*5f10*/  @P0 LDGSTS.E.BYPASS.LTC128B.128 [R116+0x4100], [R22.64+0x100], !P3 ;  /* 0x0410010016740fae */ /* 0x0003e2000d901d5c */
[----:B------:R-:W-:Y:S03]  /*5f20*/  ISETP.GE.AND P0, PT, R121, UR5, PT ;  /* 0x0000000579007c0c */ /* 0x000fe6000bf06270 */
[----:B------:R1:W-:Y:S04]  /*5f30*/  @P6 LDGSTS.E.BYPASS.LTC128B.128 [R116+0x1100], [R20.64], !P5 ;  /* 0x0110000014746fae */ /* 0x0003e8000e901d5c */
[----:B------:R1:W-:Y:S04]  /*5f40*/  @P6 LDGSTS.E.BYPASS.LTC128B.128 [R116+0x3100], [R20.64+0x80], !P4 ;  /* 0x0310008014746fae */ /* 0x0003e8000e101d5c */
[----:B------:R1:W-:Y:S04]  /*5f50*/  @P6 LDGSTS.E.BYPASS.LTC128B.128 [R116+0x5100], [R20.64+0x100], !P3 ;  /* 0x0510010014746fae */ /* 0x0003e8000d901d5c */
[----:B------:R-:W0:Y:S01]  /*5f60*/  LDGDEPBAR ;  /* 0x00000000000079af */ /* 0x000e220000000000 */
[----:B------:R-:W-:Y:S04]  /*5f70*/  DEPBAR.LE SB0, 0x0 ;  /* 0x000080000000791a */ /* 0x000fe80000000000 */
[----:B------:R-:W-:Y:S06]  /*5f80*/  BAR.SYNC.DEFER_BLOCKING 0x0 ;  /* 0x0000000000007b1d */ /* 0x000fec0000010000 */
[----:B------:R-:W-:-:S05]  /*5f90*/  @P0 BRA `(.L_x_326) ;  /* 0x0000021000000947 */ /* 0x000fca0003800000 */
[----:B-1----:R-:W-:Y:S01]  /*5fa0*/  IADD3 R3, P0, R89, UR4, RZ ;  /* 0x0000000459037c10 */ /* 0x002fe2000ff1e0ff */
[----:B------:R-:W-:Y:S01]  /*5fb0*/  IMAD.MOV.U32 R20, RZ, RZ, R130 ;  /* 0x000000ffff147224 */ /* 0x000fe200078e0082 */
[----:B------:R-:W-:Y:S01]  /*5fc0*/  ISETP.GE.AND P6, PT, R18, c[0x0][0x1d4], PT ;  /* 0x0000750012007a0c */ /* 0x000fe20003fc6270 */
[----:B------:R-:W-:Y:S01]  /*5fd0*/  IMAD.MOV.U32 R21, RZ, RZ, R87 ;  /* 0x000000ffff157224 */ /* 0x000fe200078e0057 */
[----:B------:R-:W-:Y:S03]  /*5fe0*/  IADD3.X R0, R88, UR13, RZ, P0, !PT ;  /* 0x0000000d58007c10 */ /* 0x000fe600087fe4ff */
        /* <DEDUP_REMOVED lines=28> */
.L_x_326:
[----:B-1----:R-:W-:Y:S05]  /*61b0*/  BSYNC B0 ;  /* 0x0000000000007941 */ /* 0x002fea0003800000 */
.L_x_325:
[----:B------:R-:W-:Y:S01]  /*61c0*/  UISETP.GT.AND UP0, UPT, UR17, UR8, UPT ;  /* 0x000000081100728c */ /* 0x000fe2000bf04270 */
[----:B------:R-:W-:Y:S01]  /*61d0*/  IMAD.U32 R0, RZ, RZ, UR32 ;  /* 0x00000020ff007e24 */ /* 0x000fe2000f8e00ff */
[----:B------:R-:W-:Y:S04]  /*61e0*/  UIADD3 UR17, UR17, -0x1, URZ ;  /* 0xffffffff11117890 */ /* 0x000fe8000fffe03f */
[----:B------:R-:W-:Y:S02]  /*61f0*/  PLOP3.LUT P0, PT, PT, PT, UP0, 0x80, 0x0 ;  /* 0x000000000000781c */ /* 0x000fe40003f0f008 */
[----:B------:R-:W-:Y:S03]  /*6200*/  PLOP3.LUT P6, PT, PT, PT, UP0, 0x80, 0x0 ;  /* 0x000000000000781c */ /* 0x000fe60003fcf008 */
[----:B------:R-:W-:Y:S02]  /*6210*/  @UP0 USHF.R.S32.HI UR5, URZ, 0x1f, UR17 ;  /* 0x0000001f3f050899 */ /* 0x000fe40008011411 */
[----:B------:R-:W-:Y:S04]  /*6220*/  @UP0 UIMAD UR4, UR25, UR17, URZ ;  /* 0x00000011190402a4 */ /* 0x000fe8000f8e023f */
[----:B------:R-:W-:Y:S02]  /*6230*/  @UP0 UIMAD UR4, UR5, UR26, UR4 ;  /* 0x0000001a050402a4 */ /* 0x000fe4000f8e0204 */
[----:B------:R-:W-:Y:S02]  /*6240*/  @P0 IMAD.MOV.U32 R2, RZ, RZ, R134 ;  /* 0x000000ffff020224 */ /* 0x000fe400078e0086 */
[----:B------:R-:W-:Y:S01]  /*6250*/  @P0 IMAD.MOV.U32 R3, RZ, RZ, R139 ;  /* 0x000000ffff030224 */ /* 0x000fe200078e008b */
[----:B------:R-:W-:Y:S03]  /*6260*/  PLOP3.LUT P0, PT, PT, PT, UP0, 0x80, 0x0 ;  /* 0x000000000000781c */ /* 0x000fe60003f0f008 */
[----:B------:R-:W-:Y:S01]  /*6270*/  @P6 IMAD.WIDE.U32 R2, R80, UR17, R2 ;  /* 0x0000001150026c25 */ /* 0x000fe2000f8e0002 */
[----:B------:R-:W-:Y:S09]  /*6280*/  PLOP3.LUT P6, PT, PT, PT, UP0, 0x80, 0x0 ;  /* 0x000000000000781c */ /* 0x000ff20003fcf008 */
[----:B------:R-:W-:Y:S01]  /*6290*/  @P0 IADD3 R5, R3, UR4, RZ ;  /* 0x0000000403050c10 */ /* 0x000fe2000fffe0ff */
[----:B------:R-:W-:Y:S01]  /*62a0*/  IMAD.U32 R3, RZ, RZ, UR33 ;  /* 0x00000021ff037e24 */ /* 0x000fe2000f8e00ff */
[----:B------:R-:W-:Y:S02]  /*62b0*/  PLOP3.LUT P0, PT, PT, PT, UP0, 0x80, 0x0 ;  /* 0x000000000000781c */ /* 0x000fe40003f0f008 */
[C---:B------:R-:W-:Y:S11]  /*62c0*/  @P6 LEA R4, P6, R2.reuse, c[0x0][0x220], 0x1 ;  /* 0x0000880002046a11 */ /* 0x040ff600078c08ff */
[----:B------:R-:W-:Y:S02]  /*62d0*/  @!UPT UIADD3 URZ, URZ, URZ, URZ ;  /* 0x0000003f3f3ff290 */ /* 0x000fe4000fffe03f */
[----:B------:R-:W-:Y:S02]  /*62e0*/  @P0 LEA.HI.X R5, R2, c[0x0][0x224], R5, 0x1, P6 ;  /* 0x0000890002050a11 */ /* 0x000fe400030f0c05 */
[----:B------:R-:W-:Y:S02]  /*62f0*/  PLOP3.LUT P6, PT, PT, PT, UP0, 0x80, 0x0 ;  /* 0x000000000000781c */ /* 0x000fe40003fcf008 */
[----:B------:R-:W-:Y:S11]  /*6300*/  PLOP3.LUT P0, PT, PT, PT, UP0, 0x80, 0x0 ;  /* 0x000000000000781c */ /* 0x000ff60003f0f008 */
[C---:B------:R-:W-:Y:S11]  /*6310*/  @P6 LEA R2, P6, R3.reuse, R4, 0x1 ;  /* 0x0000000403026211 */ /* 0x040ff600078c08ff */
[----:B------:R-:W-:Y:S02]  /*6320*/  @!UPT UIADD3 URZ, URZ, URZ, URZ ;  /* 0x0000003f3f3ff290 */ /* 0x000fe4000fffe03f */
[----:B------:R-:W-:Y:S02]  /*6330*/  @P0 LEA.HI.X R3, R3, R5, R0, 0x1, P6 ;  /* 0x0000000503030211 */ /* 0x000fe400030f0c00 */
[----:B------:R-:W-:Y:S02]  /*6340*/  PLOP3.LUT P6, PT, PT, PT, UP0, 0x80, 0x0 ;  /* 0x000000000000781c */ /* 0x000fe40003fcf008 */
[----:B------:R-:W-:Y:S02]  /*6350*/  PLOP3.LUT P6, PT, PT, PT, UP0, 0x80, 0x0 ;  /* 0x000000000000781c */ /* 0x000fe40003fcf008 */
[----:B------:R-:W-:Y:S02]  /*6360*/  PLOP3.LUT P0, PT, PT, PT, UP0, 0x80, 0x0 ;  /* 0x000000000000781c */ /* 0x000fe40003f0f008 */
[----:B------:R-:W-:Y:S09]  /*6370*/  PLOP3.LUT P0, PT, PT, PT, UP0, 0x80, 0x0 ;  /* 0x000000000000781c */ /* 0x000ff20003f0f008 */
[----:B------:R-:W-:Y:S01]  /*6380*/  @!PT LDS RZ, [RZ] ;  /* 0x00000000fffff984 */ /* 0x000fe20000000800 */
[----:B------:R-:W-:Y:S01]  /*6390*/  @!PT LDS RZ, [RZ] ;  /* 0x00000000fffff984 */ /* 0x000fe20000000800 */
[----:B------:R-:W-:Y:S01]  /*63a0*/  @!PT LDS RZ, [RZ] ;  /* 0x00000000fffff984 */ /* 0x000fe20000000800 */
[----:B------:R1:W-:Y:S01]  /*63b0*/  @P6 LDGSTS.E.BYPASS.LTC128B.128 [R116+0x6100], [R4.64], !P5 ;  /* 0x0610000004746fae */ /* 0x0003e2000e901d5c */
[----:B------:R-:W-:Y:S03]  /*63c0*/  PLOP3.LUT P6, PT, PT, PT, UP0, 0x80, 0x0 ;  /* 0x000000000000781c */ /* 0x000fe60003fcf008 */
[----:B------:R1:W-:Y:S01]  /*63d0*/  @P0 LDGSTS.E.BYPASS.LTC128B.128 [R116+0x8100], [R4.64+0x80], !P4 ;  /* 0x0810008004740fae */ /* 0x0003e2000e101d5c */
[----:B------:R-:W-:Y:S09]  /*63e0*/  PLOP3.LUT P0, PT, PT, PT, UP0, 0x80, 0x0 ;  /* 0x000000000000781c */ /* 0x000ff20003f0f008 */
[----:B------:R1:W-:Y:S01]  /*63f0*/  @P6 LDGSTS.E.BYPASS.LTC128B.128 [R116+0xa100], [R4.64+0x100], !P3 ;  /* 0x0a10010004746fae */ /* 0x0003e2000d901d5c */
[----:B------:R-:W-:Y:S03]  /*6400*/  PLOP3.LUT P6, PT, PT, PT, UP0, 0x80, 0x0 ;  /* 0x000000000000781c */ /* 0x000fe60003fcf008 */
[----:B------:R1:W-:Y:S01]  /*6410*/  @P0 LDGSTS.E.BYPASS.LTC128B.128 [R116+0x7100], [R2.64], !P5 ;  /* 0x0710000002740fae */ /* 0x0003e2000e901d5c */
[----:B------:R-:W-:Y:S09]  /*6420*/  PLOP3.LUT P0, PT, PT, PT, UP0, 0x80, 0x0 ;  /* 0x000000000000781c */ /* 0x000ff20003f0f008 */
[----:B------:R1:W-:Y:S04]  /*6430*/  @P6 LDGSTS.E.BYPASS.LTC128B.128 [R116+0x9100], [R2.64+0x80], !P4 ;  /* 0x0910008002746fae */ /* 0x0003e8000e101d5c */
[----:B------:R1:W-:Y:S01]  /*6440*/  @P0 LDGSTS.E.BYPASS.LTC128B.128 [R116+0xb100], [R2.64+0x100], !P3 ;  /* 0x0b10010002740fae */ /* 0x0003e2000d901d5c */
[----:B------:R-:W-:Y:S03]  /*6450*/  PLOP3.LUT P0, PT, PT, PT, UP0, 0x80, 0x0 ;  /* 0x000000000000781c */ /* 0x000fe60003f0f008 */
[----:B------:R-:W0:Y:S10]  /*6460*/  LDGDEPBAR ;  /* 0x00000000000079af */ /* 0x000e340000000000 */
[----:B------:R-:W-:-:S05]  /*6470*/  @P0 BRA `(.L_x_327) ;  /* 0xffffbf0000000947 */ /* 0x000fca000383ffff */
[----:B------:R-:W-:Y:S06]  /*6480*/  BAR.SYNC.DEFER_BLOCKING 0x0 ;  /* 0x0000000000007b1d */ /* 0x000fec0000010000 */
.L_x_302:
[----:B------:R-:W-:Y:S01]  /*6490*/  UIADD3 UR6, UR18, 0x7f, URZ ;  /* 0x0000007f12067890 */ /* 0x000fe2000fffe03f */
[----:B------:R-:W-:Y:S01]  /*64a0*/  PLOP3.LUT P0, PT, PT, PT, UP2, 0x40, 0x0 ;  /* 0x000000000000781c */ /* 0x000fe20003f0e828 */
[----:B------:R-:W-:-:S02]  /*64b0*/  ULDC.64 UR4, c[0x0][0x2c8] ;  /* 0x0000b20000047ab9 */ /* 0x000fc40000000a00 */
[----:B------:R-:W-:Y:S02]  /*64c0*/  UIMAD.WIDE.U32 UR26, UR6, UR4, URZ ;  /* 0x00000004061a72a5 */ /* 0x000fe4000f8e003f */
[----:B------:R-:W-:Y:S02]  /*64d0*/  ULDC UR7, c[0x0][0x328] ;  /* 0x0000ca0000077ab9 */ /* 0x000fe40000000800 */
[----:B------:R-:W-:Y:S02]  /*64e0*/  @UP3 USHF.R.U32.HI UR6, URZ, UR5, UR27 ;  /* 0x000000053f063299 */ /* 0x000fe4000801161b */
[----:B------:R-:W-:Y:S02]  /*64f0*/  UIADD3 UR19, UR19, UR20, URZ ;  /* 0x0000001413137290 */ /* 0x000fe4000fffe03f */
[----:B------:R-:W-:-:S04]  /*6500*/  UIADD3 UR11, UR11, UR6, URZ ;  /* 0x000000060b0b7290 */ /* 0x000fc8000fffe03f */
[----:B------:R-:W-:Y:S01]  /*6510*/  UIADD3 UR7, UR11, UR7, URZ ;  /* 0x000000070b077290 */ /* 0x000fe2000fffe03f */
[----:B------:R-:W-:Y:S05]  /*6520*/  @P0 BRA `(.L_x_328) ;  /* 0x0000015000000947 */ /* 0x000fea0003800000 */
[----:B------:R-:W-:Y:S01]  /*6530*/  ISETP.LT.AND P0, PT, RZ, UR11, PT ;  /* 0x0000000bff007c0c */ /* 0x000fe2000bf01270 */
[----:B------:R-:W-:Y:S02]  /*6540*/  UIADD3 UR8, UR11, -0x1, URZ ;  /* 0xffffffff0b087890 */ /* 0x000fe4000fffe03f */
[----:B------:R-:W-:-:S10]  /*6550*/  ULDC UR6, c[0x0][0x32c] ;  /* 0x0000cb0000067ab9 */ /* 0x000fd40000000800 */
[----:B------:R-:W-:Y:S05]  /*6560*/  @P0 BRA `(.L_x_329) ;  /* 0x0000008000000947 */ /* 0x000fea0003800000 */
[----:B------:R-:W-:Y:S02]  /*6570*/  UISETP.NE.AND UP0, UPT, UR6, 0x1, UPT ;  /* 0x000000010600788c */ /* 0x000fe4000bf05270 */
[----:B------:R-:W-:Y:S02]  /*6580*/  UIADD3 UR8, -UR11, URZ, URZ ;  /* 0x0000003f0b087290 */ /* 0x000fe4000fffe13f */
[----:B------:R-:W-:Y:S02]  /*6590*/  ULDC.64 UR4, c[0x0][0x330] ;  /* 0x0000cc0000047ab9 */ /* 0x000fe40000000a00 */
[----:B------:R-:W-:-:S07]  /*65a0*/  UIMAD.WIDE.U32 UR26, UR8, UR4, URZ ;  /* 0x00000004081a72a5 */ /* 0x000fce000f8e003f */
[----:B------:R-:W-:Y:S02]  /*65b0*/  @UP0 UMOV UR11, UR27 ;  /* 0x0000001b000b0c82 */ /* 0x000fe40008000000 */
[----:B------:R-:W-:-:S04]  /*65c0*/  @UP0 USHF.R.U32.HI UR8, URZ, UR5, UR11 ;  /* 0x000000053f080299 */ /* 0x000fc8000801160b */
[----:B------:R-:W-:Y:S01]  /*65d0*/  ULOP3.LUT UR8, URZ, UR8, URZ, 0x33, !UPT ;  /* 0x000000083f087292 */ /* 0x000fe2000f8e333f */
[----:B------:R-:W-:Y:S05]  /*65e0*/  BRA `(.L_x_330) ;  /* 0x0000005000007947 */ /* 0x000fea0003800000 */
.L_x_329:
[----:B------:R-:W-:Y:S02]  /*65f0*/  UISETP.NE.AND UP0, UPT, UR6, 0x1, UPT ;  /* 0x000000010600788c */ /* 0x000fe4000bf05270 */
[----:B------:R-:W-:Y:S02]  /*6600*/  ULDC.64 UR4, c[0x0][0x330] ;  /* 0x0000cc0000047ab9 */ /* 0x000fe40000000a00 */
[----:B------:R-:W-:-:S07]  /*6610*/  UIMAD.WIDE.U32 UR26, UR8, UR4, URZ ;  /* 0x00000004081a72a5 */ /* 0x000fce000f8e003f */
[----:B------:R-:W-:Y:S02]  /*6620*/  @UP0 UMOV UR11, UR27 ;  /* 0x0000001b000b0c82 */ /* 0x000fe40008000000 */
[----:B------:R-:W-:Y:S02]  /*6630*/  @UP0 USHF.R.U32.HI UR8, URZ, UR5, UR11 ;  /* 0x000000053f080299 */ /* 0x000fe4000801160b */
.L_x_330:
[----:B------:R-:W-:Y:S02]  /*6640*/  ULDC UR4, c[0x0][0x32c] ;  /* 0x0000cb0000047ab9 */ /* 0x000fe40000000800 */
[----:B------:R-:W-:-:S04]  /*6650*/  UIMAD UR4, UR8, UR6, UR4 ;  /* 0x00000006080472a4 */ /* 0x000fc8000f8e0204 */
[----:B------:R-:W-:-:S04]  /*6660*/  UISETP.LT.AND UP0, UPT, UR7, UR4, UPT ;  /* 0x000000040700728c */ /* 0x000fc8000bf01270 */
[----:B------:R-:W-:-:S04]  /*6670*/  USEL UR7, UR7, UR4, UP0 ;  /* 0x0000000407077287 */ /* 0x000fc80008000000 */
.L_x_328:
[----:B------:R-:W-:Y:S01]  /*6680*/  UIADD3 UR6, UR7, 0x3f, URZ ;  /* 0x0000003f07067890 */ /* 0x000fe2000fffe03f */
[----:B------:R-:W-:Y:S01]  /*6690*/  PLOP3.LUT P0, PT, PT, PT, UP2, 0x40, 0x0 ;  /* 0x000000000000781c */ /* 0x000fe20003f0e828 */
[----:B------:R-:W-:Y:S02]  /*66a0*/  ULDC.64 UR4, c[0x0][0x2c8] ;  /* 0x0000b20000047ab9 */ /* 0x000fe40000000a00 */
[----:B------:R-:W-:Y:S02]  /*66b0*/  USHF.R.S32.HI UR7, URZ, 0x1f, UR6 ;  /* 0x0000001f3f077899 */ /* 0x000fe40008011406 */
[----:B------:R-:W-:Y:S02]  /*66c0*/  UIMAD.WIDE.U32 UR26, UR18, UR4, URZ ;  /* 0x00000004121a72a5 */ /* 0x000fe4000f8e003f */
[----:B------:R-:W-:Y:S02]  /*66d0*/  ULEA.HI UR7, UR7, UR6, URZ, 0x6 ;  /* 0x0000000607077291 */ /* 0x000fe4000f8f303f */
[----:B------:R-:W-:-:S02]  /*66e0*/  ULDC UR4, c[0x0][0x324] ;  /* 0x0000c90000047ab9 */ /* 0x000fc40000000800 */
[----:B------:R-:W-:Y:S02]  /*66f0*/  UMOV UR6, UR18 ;  /* 0x0000001200067c82 */ /* 0x000fe40008000000 */
[----:B------:R-:W-:Y:S02]  /*6700*/  USHF.R.S32.HI UR7, URZ, 0x6, UR7 ;  /* 0x000000063f077899 */ /* 0x000fe40008011407 */
[----:B------:R-:W-:Y:S02]  /*6710*/  @UP3 USHF.R.U32.HI UR6, URZ, UR5, UR27 ;  /* 0x000000053f063299 */ /* 0x000fe4000801161b */
[----:B------:R-:W-:Y:S02]  /*6720*/  UISETP.LT.AND UP0, UPT, UR7, UR9, UPT ;  /* 0x000000090700728c */ /* 0x000fe4000bf01270 */
[----:B------:R-:W-:Y:S02]  /*6730*/  UIADD3 UR5, UR10, UR6, URZ ;  /* 0x000000060a057290 */ /* 0x000fe4000fffe03f */
[----:B------:R-:W-:-:S02]  /*6740*/  USEL UR9, UR7, UR9, UP0 ;  /* 0x0000000907097287 */ /* 0x000fc40008000000 */
[----:B------:R-:W-:Y:S01]  /*6750*/  UIADD3 UR6, UR5, -UR4, URZ ;  /* 0x8000000405067290 */ /* 0x000fe2000fffe03f */
        /* <DEDUP_REMOVED lines=14> */
.L_x_332:
[----:B------:R-:W-:Y:S02]  /*6840*/  ULDC UR4, c[0x0][0x32c] ;  /* 0x0000cb0000047ab9 */ /* 0x000fe40000000800 */
[----:B------:R-:W-:-:S03]  /*6850*/  UISETP.NE.AND UP0, UPT, UR4, 0x1, UPT ;  /* 0x000000010400788c */ /* 0x000fc6000bf05270 */
[----:B------:R-:W-:Y:S02]  /*6860*/  ULDC.64 UR4, c[0x0][0x330] ;  /* 0x0000cc0000047ab9 */ /* 0x000fe40000000a00 */
[----:B------:R-:W-:-:S07]  /*6870*/  UIMAD.WIDE.U32 UR26, UR7, UR4, URZ ;  /* 0x00000004071a72a5 */ /* 0x000fce000f8e003f */
[----:B------:R-:W-:Y:S02]  /*6880*/  @UP0 UMOV UR11, UR27 ;  /* 0x0000001b000b0c82 */ /* 0x000fe40008000000 */
[----:B------:R-:W-:Y:S02]  /*6890*/  @UP0 USHF.R.U32.HI UR7, URZ, UR5, UR11 ;  /* 0x000000053f070299 */ /* 0x000fe4000801160b */
.L_x_333:
[----:B------:R-:W-:Y:S02]  /*68a0*/  ULDC UR4, c[0x0][0x32c] ;  /* 0x0000cb0000047ab9 */ /* 0x000fe40000000800 */
[----:B------:R-:W-:-:S04]  /*68b0*/  UIMAD UR4, UR7, UR4, URZ ;  /* 0x00000004070472a4 */ /* 0x000fc8000f8e023f */
[----:B------:R-:W-:-:S04]  /*68c0*/  UISETP.LT.AND UP0, UPT, UR6, UR4, UPT ;  /* 0x000000040600728c */ /* 0x000fc8000bf01270 */
[----:B------:R-:W-:-:S04]  /*68d0*/  USEL UR6, UR6, UR4, !UP0 ;  /* 0x0000000406067287 */ /* 0x000fc8000c000000 */
.L_x_331:
[----:B------:R-:W-:Y:S01]  /*68e0*/  USHF.R.S32.HI UR4, URZ, 0x1f, UR6 ;  /* 0x0000001f3f047899 */ /* 0x000fe20008011406 */
[----:B------:R-:W-:Y:S01]  /*68f0*/  PLOP3.LUT P2, PT, PT, PT, PT, 0x80, 0x0 ;  /* 0x000000000000781c */ /* 0x000fe20003f4f070 */
[----:B-1----:R-:W-:Y:S01]  /*6900*/  IMAD.MOV.U32 R3, RZ, RZ, RZ ;  /* 0x000000ffff037224 */ /* 0x002fe200078e00ff */
[----:B------:R-:W-:Y:S01]  /*6910*/  CS2R R96, SRZ ;  /* 0x0000000000607805 */ /* 0x000fe2000001ff00 */
[----:B------:R-:W-:Y:S01]  /*6920*/  ULEA.HI UR4, UR4, UR6, URZ, 0x6 ;  /* 0x0000000604047291 */ /* 0x000fe2000f8f303f */
[----:B------:R-:W-:Y:S01]  /*6930*/  IMAD.MOV.U32 R98, RZ, RZ, RZ ;  /* 0x000000ffff627224 */ /* 0x000fe200078e00ff */
[----:B-----5:R-:W-:Y:S01]  /*6940*/  CS2R R94, SRZ ;  /* 0x00000000005e7805 */ /* 0x020fe2000001ff00 */
        /* <DEDUP_REMOVED lines=11> */
[----:B------:R-:W-:Y:S01]  /*6a00*/  MOV R4, RZ ;  /* 0x000000ff00047202 */ /* 0x000fe20000000f00 */
        /* <DEDUP_REMOVED lines=41> */
[----:B------:R-:W-:Y:S02]  /*6ca0*/  ULDC.64 UR4, c[0x0][0x340] ;  /* 0x0000d00000047ab9 */ /* 0x000fe40000000a00 */
[----:B------:R-:W-:-:S02]  /*6cb0*/  UISETP.NE.U32.AND UP1, UPT, URZ, UR4, UPT ;  /* 0x000000043f00728c */ /* 0x000fc4000bf25070 */
[----:B------:R-:W-:Y:S02]  /*6cc0*/  ULDC.64 UR6, c[0x0][0x340] ;  /* 0x0000d00000067ab9 */ /* 0x000fe40000000a00 */
[----:B------:R-:W-:-:S06]  /*6cd0*/  UISETP.NE.AND.EX UP1, UPT, URZ, UR5, UPT, UP1 ;  /* 0x000000053f00728c */ /* 0x000fcc000bf25310 */
[----:B------:R-:W-:-:S05]  /*6ce0*/  PLOP3.LUT P3, PT, PT, PT, UP1, 0x80, 0x0 ;  /* 0x000000000000781c */ /* 0x000fca0003f6f018 */
[----:B------:R-:W-:Y:S02]  /*6cf0*/  @UP1 UMOV UR4, 0x4 ;  /* 0x0000000400041882 */ /* 0x000fe40000000000 */
[----:B------:R-:W-:-:S06]  /*6d00*/  @UP1 UIMAD.WIDE UR4, UR24, UR4, UR6 ;  /* 0x00000004180412a5 */ /* 0x000fcc000f8e0206 */
[----:B------:R-:W-:Y:S02]  /*6d10*/  IMAD.U32 R3, RZ, RZ, UR5 ;  /* 0x00000005ff037e24 */ /* 0x000fe4000f8e00ff */
[----:B------:R-:W-:Y:S01]  /*6d20*/  IMAD.U32 R2, RZ, RZ, UR4 ;  /* 0x00000004ff027e24 */ /* 0x000fe2000f8e00ff */
[----:B------:R-:W-:Y:S01]  /*6d30*/  SHF.R.S32.HI R77, RZ, 0x1f, R78 ;  /* 0x0000001fff4d7819 */ /* 0x000fe2000001144e */
[----:B------:R-:W-:Y:S02]  /*6d40*/  USHF.R.S32.HI UR6, URZ, 0x1f, UR21 ;  /* 0x0000001f3f067899 */ /* 0x000fe40008011415 */
[----:B------:R-:W-:Y:S01]  /*6d50*/  ULDC.64 UR4, c[0x0][0x178] ;  /* 0x00005e0000047ab9 */ /* 0x000fe20000000a00 */
[----:B------:R1:W2:Y:S01]  /*6d60*/  @P3 LDG.E R3, [R2.64] ;  /* 0x0000001c02033981 */ /* 0x0002a2000c1e1900 */
[CC--:B------:R-:W-:Y:S01]  /*6d70*/  LEA.HI R5, R77.reuse, R78.reuse, RZ, 0x3 ;  /* 0x0000004e4d057211 */ /* 0x0c0fe200078f18ff */
[----:B------:R-:W-:Y:S01]  /*6d80*/  UIMAD UR6, UR6, UR4, URZ ;  /* 0x00000004060672a4 */ /* 0x000fe2000f8e023f */
[----:B------:R-:W-:Y:S01]  /*6d90*/  LEA.HI R7, R77, R78, RZ, 0x4 ;  /* 0x0000004e4d077211 */ /* 0x000fe200078f20ff */
[----:B------:R-:W-:Y:S01]  /*6da0*/  UIMAD.WIDE.U32 UR26, UR21, UR4, URZ ;  /* 0x00000004151a72a5 */ /* 0x000fe2000f8e003f */
[----:B------:R-:W-:Y:S01]  /*6db0*/  SHF.R.S32.HI R45, RZ, 0x3, R5 ;  /* 0x00000003ff2d7819 */ /* 0x000fe20000011405 */
[----:B------:R-:W-:Y:S01]  /*6dc0*/  UIMAD UR21, UR21, UR5, UR6 ;  /* 0x00000005151572a4 */ /* 0x000fe2000f8e0206 */
[----:B------:R-:W-:Y:S01]  /*6dd0*/  LOP3.LUT R5, R5, 0xfffffff8, RZ, 0xc0, !PT ;  /* 0xfffffff805057812 */ /* 0x000fe200078ec0ff */
[----:B------:R-:W-:Y:S01]  /*6de0*/  USHF.R.S32.HI UR11, URZ, 0x1f, UR24 ;  /* 0x0000001f3f0b7899 */ /* 0x000fe20008011418 */
[----:B------:R-:W-:Y:S01]  /*6df0*/  SHF.R.S32.HI R4, RZ, 0x4, R7 ;  /* 0x00000004ff047819 */ /* 0x000fe20000011407 */
[----:B------:R-:W-:Y:S01]  /*6e00*/  IMAD.SHL.U32 R19, R45, 0x40, RZ ;  /* 0x000000402d137824 */ /* 0x000fe200078e00ff */
[----:B------:R-:W-:Y:S01]  /*6e10*/  ULDC.64 UR6, c[0x0][0x348] ;  /* 0x0000d20000067ab9 */ /* 0x000fe20000000a00 */
[----:B------:R-:W-:Y:S01]  /*6e20*/  IMAD.IADD R0, R78, 0x1, -R5 ;  /* 0x000000014e007824 */ /* 0x000fe200078e0a05 */
[----:B------:R-:W-:Y:S01]  /*6e30*/  LEA.HI R47, R7, R4, RZ, 0x1 ;  /* 0x00000004072f7211 */ /* 0x000fe200078f08ff */
[----:B------:R-:W-:Y:S01]  /*6e40*/  ULDC.64 UR4, c[0x0][0x1b8] ;  /* 0x00006e0000047ab9 */ /* 0x000fe20000000a00 */
[----:B------:R-:W-:Y:S01]  /*6e50*/  LOP3.LUT R19, R19, 0x1c0, RZ, 0xc0, !PT ;  /* 0x000001c013137812 */ /* 0x000fe200078ec0ff */
[----:B------:R-:W-:Y:S01]  /*6e60*/  IMAD.SHL.U32 R16, R0, 0x8, RZ ;  /* 0x0000000800107824 */ /* 0x000fe200078e00ff */
[----:B------:R-:W-:Y:S01]  /*6e70*/  LOP3.LUT R47, R47, 0xfffffffe, RZ, 0xc0, !PT ;  /* 0xfffffffe2f2f7812 */ /* 0x000fe200078ec0ff */
[----:B------:R-:W-:Y:S01]  /*6e80*/  UIADD3 UR21, UR27, UR21, URZ ;  /* 0x000000151b157290 */ /* 0x000fe2000fffe03f */
[----:B------:R-:W-:Y:S01]  /*6e90*/  PLOP3.LUT P2, PT, PT, PT, UP3, 0x80, 0x0 ;  /* 0x000000000000781c */ /* 0x000fe20003f4f038 */
[----:B------:R-:W-:Y:S01]  /*6ea0*/  UISETP.NE.U32.AND UP0, UPT, URZ, UR6, UPT ;  /* 0x000000063f00728c */ /* 0x000fe2000bf05070 */
[----:B------:R-:W-:Y:S01]  /*6eb0*/  IADD3 R13, P4, R45, UR19, RZ ;  /* 0x000000132d0d7c10 */ /* 0x000fe2000ff9e0ff */
[----:B------:R-:W-:Y:S01]  /*6ec0*/  UIMAD UR6, UR14, UR4, URZ ;  /* 0x000000040e0672a4 */ /* 0x000fe2000f8e023f */
[----:B------:R-:W-:Y:S01]  /*6ed0*/  IMAD.IADD R47, R4, 0x1, -R47 ;  /* 0x00000001042f7824 */ /* 0x000fe200078e0a2f */
[----:B------:R-:W-:Y:S01]  /*6ee0*/  UMOV UR20, UR26 ;  /* 0x0000001a00147c82 */ /* 0x000fe20008000000 */
[----:B-1----:R-:W-:Y:S01]  /*6ef0*/  LOP3.LUT R2, R19, 0x38, R16, 0xf8, !PT ;  /* 0x0000003813027812 */ /* 0x002fe200078ef810 */
[----:B------:R-:W-:Y:S01]  /*6f00*/  UIMAD.WIDE.U32 UR20, UR15, UR4, UR20 ;  /* 0x000000040f1472a5 */ /* 0x000fe2000f8e0014 */
[----:B------:R-:W-:Y:S01]  /*6f10*/  SHF.R.U32.HI R19, RZ, 0x3, R19 ;  /* 0x00000003ff137819 */ /* 0x000fe20000011613 */
[----:B------:R-:W-:Y:S01]  /*6f20*/  USHF.R.S32.HI UR4, URZ, 0x1f, UR19 ;  /* 0x0000001f3f047899 */ /* 0x000fe20008011413 */
[----:B------:R-:W-:Y:S01]  /*6f30*/  IADD3 R4, R16, 0x80, RZ ;  /* 0x0000008010047810 */ /* 0x000fe20007ffe0ff */
[----:B------:R-:W-:Y:S01]  /*6f40*/  UISETP.NE.AND.EX UP0, UPT, URZ, UR7, UPT, UP0 ;  /* 0x000000073f00728c */ /* 0x000fe2000bf05300 */
[----:B------:R-:W-:Y:S01]  /*6f50*/  LOP3.LUT R19, R2, R19, RZ, 0x3c, !PT ;  /* 0x0000001302137212 */ /* 0x000fe200078e3cff */
[----:B------:R-:W-:Y:S01]  /*6f60*/  UIMAD UR6, UR15, UR5, UR6 ;  /* 0x000000050f0672a4 */ /* 0x000fe2000f8e0206 */
[----:B------:R-:W-:Y:S01]  /*6f70*/  IMAD R2, R0, 0x20, R45 ;  /* 0x0000002000027824 */ /* 0x000fe200078e022d */
[----:B------:R-:W-:Y:S01]  /*6f80*/  LOP3.LUT R7, R7, 0xfffffff0, RZ, 0xc0, !PT ;  /* 0xfffffff007077812 */ /* 0x000fe200078ec0ff */
[----:B------:R-:W-:Y:S01]  /*6f90*/  USEL UR13, UR24, URZ, !UP0 ;  /* 0x0000003f180d7287 */ /* 0x000fe2000c000000 */
[----:B------:R-:W-:Y:S01]  /*6fa0*/  PLOP3.LUT P0, PT, PT, PT, UP3, 0x80, 0x0 ;  /* 0x000000000000781c */ /* 0x000fe20003f0f038 */
[----:B------:R-:W-:Y:S01]  /*6fb0*/  UIADD3 UR21, UR21, UR6, URZ ;  /* 0x0000000615157290 */ /* 0x000fe2000fffe03f */
[----:B------:R-:W-:Y:S01]  /*6fc0*/  ISETP.GE.AND P1, PT, R4, c[0x0][0x1d4], PT ;  /* 0x0000750004007a0c */ /* 0x000fe20003f26270 */
[----:B------:R-:W-:Y:S01]  /*6fd0*/  IMAD.IADD R8, R78, 0x1, -R7 ;  /* 0x000000014e087824 */ /* 0x000fe200078e0a07 */
[----:B------:R-:W-:Y:S01]  /*6fe0*/  LEA.HI.X.SX32 R4, R45, UR4, 0x1, P4 ;  /* 0x000000042d047c11 */ /* 0x000fe2000a0f0eff */
[----:B------:R-:W-:Y:S01]  /*6ff0*/  ULDC.64 UR4, c[0x0][0x1c0] ;  /* 0x0000700000047ab9 */ /* 0x000fe20000000a00 */
[----:B------:R-:W-:Y:S01]  /*7000*/  IADD3 R2, R2, UR18, RZ ;  /* 0x0000001202027c10 */ /* 0x000fe2000fffe0ff */
[----:B------:R-:W-:Y:S01]  /*7010*/  UIMAD.WIDE.U32 UR26, UR13, UR4, UR20 ;  /* 0x000000040d1a72a5 */ /* 0x000fe2000f8e0014 */
[----:B------:R-:W-:Y:S01]  /*7020*/  SHF.R.S32.HI R9, RZ, 0x1f, R8 ;  /* 0x0000001fff097819 */ /* 0x000fe20000011408 */
[----:B------:R-:W-:Y:S01]  /*7030*/  USEL UR7, UR11, URZ, !UP0 ;  /* 0x0000003f0b077287 */ /* 0x000fe2000c000000 */
[----:B------:R-:W-:Y:S01]  /*7040*/  SHF.R.S32.HI R17, RZ, 0x1f, R16 ;  /* 0x0000001fff117819 */ /* 0x000fe20000011410 */
[----:B------:R-:W-:Y:S01]  /*7050*/  @P2 IMAD.HI.U32 R5, R2, c[0x0][0x2c8], RZ ;  /* 0x0000b20002052a27 */ /* 0x000fe200078e00ff */
[----:B------:R-:W-:Y:S01]  /*7060*/  LEA.HI R9, R9, R8, RZ, 0x3 ;  /* 0x0000000809097211 */ /* 0x000fe200078f18ff */
[----:B------:R-:W-:Y:S01]  /*7070*/  UIMAD UR7, UR7, UR4, URZ ;  /* 0x00000004070772a4 */ /* 0x000fe2000f8e023f */
[----:B------:R-:W-:Y:S01]  /*7080*/  LEA.HI R44, R77, R78, RZ, 0x6 ;  /* 0x0000004e4d2c7211 */ /* 0x000fe200078f30ff */
[----:B------:R-:W-:Y:S01]  /*7090*/  IMAD.MOV.U32 R6, RZ, RZ, R2 ;  /* 0x000000ffff067224 */ /* 0x000fe200078e0002 */
[----:B------:R-:W-:Y:S01]  /*70a0*/  @P0 SHF.R.U32.HI R6, RZ, c[0x0][0x2cc], R5 ;  /* 0x0000b300ff060a19 */ /* 0x000fe20000011605 */
[----:B------:R-:W-:Y:S01]  /*70b0*/  UIMAD UR5, UR13, UR5, UR7 ;  /* 0x000000050d0572a4 */ /* 0x000fe2000f8e0207 */
[----:B------:R-:W-:Y:S01]  /*70c0*/  LOP3.LUT R7, R9, 0xfffffff8, RZ, 0xc0, !PT ;  /* 0xfffffff809077812 */ /* 0x000fe200078ec0ff */
[----:B------:R-:W-:Y:S01]  /*70d0*/  IMAD R10, R4, c[0x0][0x1e0], RZ ;  /* 0x00007800040a7a24 */ /* 0x000fe200078e02ff */
[----:B------:R-:W-:Y:S01]  /*70e0*/  BSSY B0, `(.L_x_335) ;  /* 0x000006a000007945 */ /* 0x000fe20003800000 */
[----:B------:R-:W-:Y:S01]  /*70f0*/  IMAD.MOV R11, RZ, RZ, -R6 ;  /* 0x000000ffff0b7224 */ /* 0x000fe200078e0a06 */
[----:B------:R-:W-:Y:S01]  /*7100*/  UIADD3 UR6, UR27, UR5, URZ ;  /* 0x000000051b067290 */ /* 0x000fe2000fffe03f */
[----:B------:R-:W-:-:S02]  /*7110*/  IMAD R5, R13, c[0x0][0x1e4], R10 ;  /* 0x000079000d057a24 */ /* 0x000fc400078e020a */
[----:B------:R-:W-:Y:S01]  /*7120*/  IMAD.WIDE.U32 R14, R13, c[0x0][0x1e0], R16 ;  /* 0x000078000d0e7a25 */ /* 0x000fe200078e0010 */
[----:B------:R-:W-:Y:S02]  /*7130*/  ULDC.64 UR4, c[0x0][0x350] ;  /* 0x0000d40000047ab9 */ /* 0x000fe40000000a00 */
[----:B------:R-:W-:Y:S01]  /*7140*/  UISETP.NE.U32.AND UP0, UPT, URZ, UR4, UPT ;  /* 0x000000043f00728c */ /* 0x000fe2000bf05070 */
[----:B------:R-:W-:Y:S02]  /*7150*/  IMAD.IADD R7, R8, 0x1, -R7 ;  /* 0x0000000108077824 */ /* 0x000fe400078e0a07 */
[----:B------:R-:W-:Y:S01]  /*7160*/  IMAD R2, R11, c[0x0][0x2c4], R2 ;  /* 0x0000b1000b027a24 */ /* 0x000fe200078e0202 */
[----:B------:R-:W-:Y:S01]  /*7170*/  UISETP.NE.AND.EX UP0, UPT, URZ, UR5, UPT, UP0 ;  /* 0x000000053f00728c */ /* 0x000fe2000bf05300 */
[----:B------:R-:W-:Y:S01]  /*7180*/  IMAD.U32 R11, RZ, RZ, UR27 ;  /* 0x0000001bff0b7e24 */ /* 0x000fe2000f8e00ff */
[C---:B------:R-:W-:Y:S01]  /*7190*/  LOP3.LUT P6, RZ, R7.reuse, 0x4, RZ, 0xc0, !PT ;  /* 0x0000000407ff7812 */ /* 0x040fe200078cc0ff */
[----:B------:R-:W-:Y:S01]  /*71a0*/  IMAD.U32 R10, RZ, RZ, UR26 ;  /* 0x0000001aff0a7e24 */ /* 0x000fe2000f8e00ff */
[----:B------:R-:W-:Y:S01]  /*71b0*/  LOP3.LUT P0, RZ, R7, 0x2, RZ, 0xc0, !PT ;  /* 0x0000000207ff7812 */ /* 0x000fe2000780c0ff */
[----:B------:R-:W-:Y:S01]  /*71c0*/  IMAD.U32 R11, RZ, RZ, UR6 ;  /* 0x00000006ff0b7e24 */ /* 0x000fe2000f8e00ff */
[----:B------:R-:W-:Y:S01]  /*71d0*/  ULDC.64 UR6, c[0x0][0x1e8] ;  /* 0x00007a0000067ab9 */ /* 0x000fe20000000a00 */
[----:B------:R-:W-:Y:S01]  /*71e0*/  IMAD.IADD R15, R15, 0x1, R5 ;  /* 0x000000010f0f7824 */ /* 0x000fe200078e0205 */
[----:B------:R-:W-:Y:S01]  /*71f0*/  ULDC.64 UR4, c[0x0][0x210] ;  /* 0x0000840000047ab9 */ /* 0x000fe20000000a00 */
[----:B------:R-:W-:Y:S01]  /*7200*/  IMAD.SHL.U32 R5, R7, 0x40, RZ ;  /* 0x0000004007057824 */ /* 0x000fe200078e00ff */
[----:B------:R-:W-:Y:S01]  /*7210*/  UIMAD UR6, UR14, UR6, URZ ;  /* 0x000000060e0672a4 */ /* 0x000fe2000f8e023f */
[----:B------:R-:W-:Y:S01]  /*7220*/  IMAD R4, R4, c[0x0][0x208], RZ ;  /* 0x0000820004047a24 */ /* 0x000fe200078e02ff */
[----:B------:R-:W-:Y:S01]  /*7230*/  UIMAD UR14, UR14, UR4, URZ ;  /* 0x000000040e0e72a4 */ /* 0x000fe2000f8e023f */
[----:B------:R-:W-:Y:S01]  /*7240*/  IMAD.U32 R210, RZ, RZ, UR15 ;  /* 0x0000000fffd27e24 */ /* 0x000fe2000f8e00ff */
[----:B------:R-:W-:Y:S01]  /*7250*/  UIMAD UR13, UR15, UR7, UR6 ;  /* 0x000000070f0d72a4 */ /* 0x000fe2000f8e0206 */
[C---:B------:R-:W-:Y:S01]  /*7260*/  IMAD R4, R13.reuse, c[0x0][0x20c], R4 ;  /* 0x000083000d047a24 */ /* 0x040fe200078e0204 */
[----:B------:R-:W-:Y:S01]  /*7270*/  UIMAD UR14, UR15, UR5, UR14 ;  /* 0x000000050f0e72a4 */ /* 0x000fe2000f8e020e */
[----:B------:R-:W-:Y:S01]  /*7280*/  IMAD.WIDE.U32 R12, R13, c[0x0][0x208], R16 ;  /* 0x000082000d0c7a25 */ /* 0x000fe200078e0010 */
[----:B------:R-:W-:Y:S01]  /*7290*/  ULDC.64 UR6, c[0x0][0x1f0] ;  /* 0x00007c0000067ab9 */ /* 0x000fe20000000a00 */
[----:B------:R-:W-:Y:S01]  /*72a0*/  LOP3.LUT R5, R5, 0x1c0, RZ, 0xc0, !PT ;  /* 0x000001c005057812 */ /* 0x000fe200078ec0ff */
[----:B------:R-:W-:Y:S01]  /*72b0*/  ULDC.64 UR4, c[0x0][0x218] ;  /* 0x0000860000047ab9 */ /* 0x000fe20000000a00 */
[----:B------:R-:W-:-:S02]  /*72c0*/  IMAD.IADD R13, R13, 0x1, R4 ;  /* 0x000000010d0d7824 */ /* 0x000fc400078e0204 */
[----:B------:R-:W-:Y:S02]  /*72d0*/  IMAD.U32 R20, RZ, RZ, UR15 ;  /* 0x0000000fff147e24 */ /* 0x000fe4000f8e00ff */
[----:B------:R-:W-:-:S04]  /*72e0*/  IMAD.WIDE.U32 R210, R210, c[0x0][0x1e8], R14 ;  /* 0x00007a00d2d27a25 */ /* 0x000fc800078e000e */
[----:B------:R-:W-:Y:S01]  /*72f0*/  IMAD.WIDE.U32 R20, R20, c[0x0][0x210], R12 ;  /* 0x0000840014147a25 */ /* 0x000fe200078e000c */
[----:B------:R-:W-:-:S03]  /*7300*/  IADD3 R211, R211, UR13, RZ ;  /* 0x0000000dd3d37c10 */ /* 0x000fc6000fffe0ff */
[----:B------:R-:W-:Y:S01]  /*7310*/  IMAD.SHL.U32 R4, R47, 0x8, RZ ;  /* 0x000000082f047824 */ /* 0x000fe200078e00ff */
[----:B------:R-:W-:Y:S01]  /*7320*/  IADD3 R21, R21, UR14, RZ ;  /* 0x0000000e15157c10 */ /* 0x000fe2000fffe0ff */
[----:B------:R-:W-:Y:S02]  /*7330*/  IMAD.SHL.U32 R8, R0, 0x8, RZ ;  /* 0x0000000800087824 */ /* 0x000fe400078e00ff */
[----:B------:R-:W-:Y:S01]  /*7340*/  IMAD.SHL.U32 R44, R44, 0x8, RZ ;  /* 0x000000082c2c7824 */ /* 0x000fe200078e00ff */
[----:B------:R-:W-:Y:S01]  /*7350*/  LOP3.LUT R4, R5, 0x8, R4, 0xf8, !PT ;  /* 0x0000000805047812 */ /* 0x000fe200078ef804 */
[----:B------:R-:W-:Y:S01]  /*7360*/  IMAD.SHL.U32 R9, R9, 0x40, RZ ;  /* 0x0000004009097824 */ /* 0x000fe200078e00ff */
[----:B------:R-:W-:Y:S02]  /*7370*/  SHF.R.U32.HI R5, RZ, 0x3, R5 ;  /* 0x00000003ff057819 */ /* 0x000fe40000011605 */
[----:B------:R-:W-:Y:S02]  /*7380*/  ISETP.GE.AND P5, PT, R8, c[0x0][0x198], PT ;  /* 0x0000660008007a0c */ /* 0x000fe40003fa6270 */
[----:B------:R-:W-:-:S02]  /*7390*/  LOP3.LUT R4, R4, R5, RZ, 0x3c, !PT ;  /* 0x0000000504047212 */ /* 0x000fc400078e3cff */
[----:B------:R-:W-:Y:S02]  /*73a0*/  IADD3 R5, R16, 0x40, RZ ;  /* 0x0000004010057810 */ /* 0x000fe40007ffe0ff */
[----:B------:R-:W-:Y:S02]  /*73b0*/  LOP3.LUT R44, R19, 0xfffffe00, R44, 0xf8, !PT ;  /* 0xfffffe00132c7812 */ /* 0x000fe400078ef82c */
[----:B------:R-:W-:Y:S01]  /*73c0*/  LOP3.LUT R4, R4, 0xfffffe00, R9, 0xf8, !PT ;  /* 0xfffffe0004047812 */ /* 0x000fe200078ef809 */
[----:B--2---:R1:W2:Y:S01]  /*73d0*/  @P3 R2UR UR20, R3 ;  /* 0x00000000031433c2 */ /* 0x0042a200000e0000 */
[----:B------:R-:W-:Y:S02]  /*73e0*/  ISETP.GE.AND P3, PT, R16, c[0x0][0x1d4], PT ;  /* 0x0000750010007a0c */ /* 0x000fe40003f66270 */
[----:B-1----:R-:W-:Y:S01]  /*73f0*/  SHF.R.S32.HI R3, RZ, 0x1f, R6 ;  /* 0x0000001fff037819 */ /* 0x002fe20000011406 */
[----:B--2---:R-:W-:-:S03]  /*7400*/  @UP1 USHF.R.S32.HI UR21, URZ, 0x1f, UR20 ;  /* 0x0000001f3f151899 */ /* 0x004fc60008011414 */
[----:B------:R-:W-:Y:S01]  /*7410*/  @!UP1 UMOV UR20, UR24 ;  /* 0x0000001800149c82 */ /* 0x000fe20008000000 */
[----:B------:R-:W-:Y:S01]  /*7420*/  IMAD R3, R3, c[0x0][0x1b0], RZ ;  /* 0x00006c0003037a24 */ /* 0x000fe200078e02ff */
[----:B------:R-:W-:Y:S02]  /*7430*/  USEL UR20, UR20, URZ, !UP0 ;  /* 0x0000003f14147287 */ /* 0x000fe4000c000000 */
[----:B------:R-:W-:Y:S01]  /*7440*/  @!UP1 UMOV UR21, UR11 ;  /* 0x0000000b00159c82 */ /* 0x000fe20008000000 */
[C---:B------:R-:W-:Y:S01]  /*7450*/  IMAD R3, R6.reuse, c[0x0][0x1b4], R3 ;  /* 0x00006d0006037a24 */ /* 0x040fe200078e0203 */
[----:B------:R-:W-:Y:S01]  /*7460*/  USEL UR11, UR21, URZ, !UP0 ;  /* 0x0000003f150b7287 */ /* 0x000fe2000c000000 */
[----:B------:R-:W-:Y:S01]  /*7470*/  IMAD.WIDE.U32 R6, R6, c[0x0][0x1b0], R10 ;  /* 0x00006c0006067a25 */ /* 0x000fe200078e000a */
[----:B------:R-:W-:Y:S01]  /*7480*/  IADD3 R11, R45, UR18, RZ ;  /* 0x000000122d0b7c10 */ /* 0x000fe2000fffe0ff */
[----:B------:R-:W-:Y:S02]  /*7490*/  ULDC UR21, c[0x0][0x2c4] ;  /* 0x0000b10000157ab9 */ /* 0x000fe40000000800 */
[----:B------:R-:W-:Y:S01]  /*74a0*/  IMAD.IADD R7, R7, 0x1, R3 ;  /* 0x0000000107077824 */ /* 0x000fe200078e0203 */
[----:B------:R-:W-:Y:S01]  /*74b0*/  SHF.R.S32.HI R3, RZ, 0x1f, R2 ;  /* 0x0000001fff037819 */ /* 0x000fe20000011402 */
[----:B------:R-:W-:Y:S01]  /*74c0*/  UIMAD UR21, UR23, UR21, URZ ;  /* 0x00000015171572a4 */ /* 0x000fe2000f8e023f */
[----:B------:R-:W-:Y:S01]  /*74d0*/  IMAD.U32 R208, RZ, RZ, UR20 ;  /* 0x00000014ffd07e24 */ /* 0x000fe2000f8e00ff */
[----:B------:R-:W-:Y:S01]  /*74e0*/  UIMAD UR6, UR11, UR6, URZ ;  /* 0x000000060b0672a4 */ /* 0x000fe2000f8e023f */
[----:B------:R-:W-:Y:S01]  /*74f0*/  IMAD.WIDE.U32 R6, R2, c[0x0][0x1a8], R6 ;  /* 0x00006a0002067a25 */ /* 0x000fe200078e0006 */
[----:B------:R-:W-:-:S02]  /*7500*/  UIMAD UR4, UR11, UR4, URZ ;  /* 0x000000040b0472a4 */ /* 0x000fc4000f8e023f */
[----:B------:R-:W-:Y:S01]  /*7510*/  ISETP.GE.AND P4, PT, R11, UR21, PT ;  /* 0x000000150b007c0c */ /* 0x000fe2000bf86270 */
[----:B------:R-:W-:Y:S01]  /*7520*/  IMAD R3, R3, c[0x0][0x1a8], RZ ;  /* 0x00006a0003037a24 */ /* 0x000fe200078e02ff */
[----:B------:R-:W-:Y:S01]  /*7530*/  LEA R13, P2, R6, c[0x0][0x160], 0x1 ;  /* 0x00005800060d7a11 */ /* 0x000fe200078408ff */
[----:B------:R-:W-:Y:S01]  /*7540*/  UIMAD UR6, UR20, UR7, UR6 ;  /* 0x00000007140672a4 */ /* 0x000fe2000f8e0206 */
[----:B------:R-:W-:Y:S01]  /*7550*/  IMAD.WIDE.U32 R210, R208, c[0x0][0x1f0], R210 ;  /* 0x00007c00d0d27a25 */ /* 0x000fe200078e00d2 */
[----:B------:R-:W-:Y:S02]  /*7560*/  UIMAD UR4, UR20, UR5, UR4 ;  /* 0x00000005140472a4 */ /* 0x000fe4000f8e0204 */
[----:B------:R1:W2:Y:S01]  /*7570*/  SHFL.IDX PT, R14, R13, RZ, 0x181f ;  /* 0x00181fff0d0e7589 */ /* 0x0002a200000e0000 */
[----:B------:R-:W-:Y:S01]  /*7580*/  IMAD R3, R2, c[0x0][0x1ac], R3 ;  /* 0x00006b0002037a24 */ /* 0x000fe200078e0203 */
[----:B------:R-:W-:Y:S01]  /*7590*/  IADD3 R217, R211, UR6, RZ ;  /* 0x00000006d3d97c10 */ /* 0x000fe2000fffe0ff */
[----:B------:R-:W-:-:S04]  /*75a0*/  IMAD.WIDE.U32 R208, R208, c[0x0][0x218], R20 ;  /* 0x00008600d0d07a25 */ /* 0x000fc800078e0014 */
[----:B------:R-:W-:Y:S01]  /*75b0*/  IMAD.IADD R3, R7, 0x1, R3 ;  /* 0x0000000107037824 */ /* 0x000fe200078e0203 */
[----:B------:R-:W-:Y:S01]  /*75c0*/  IADD3 R7, R8, 0x80, RZ ;  /* 0x0000008008077810 */ /* 0x000fe20007ffe0ff */
[----:B------:R-:W-:Y:S01]  /*75d0*/  IMAD.MOV.U32 R2, RZ, RZ, 0x10 ;  /* 0x00000010ff027424 */ /* 0x000fe200078e00ff */
[----:B------:R-:W-:Y:S02]  /*75e0*/  IADD3 R215, R209, UR4, RZ ;  /* 0x00000004d1d77c10 */ /* 0x000fe4000fffe0ff */
[----:B------:R-:W-:Y:S01]  /*75f0*/  LEA.HI.X R12, R6, c[0x0][0x164], R3, 0x1, P2 ;  /* 0x00005900060c7a11 */ /* 0x000fe200010f0c03 */
[----:B------:R-:W-:Y:S01]  /*7600*/  IMAD.MOV.U32 R3, RZ, RZ, 0x20 ;  /* 0x00000020ff037424 */ /* 0x000fe200078e00ff */
[----:B------:R-:W-:Y:S02]  /*7610*/  SEL R2, R2, 0xfffffff0, !P0 ;  /* 0xfffffff002027807 */ /* 0x000fe40004000000 */
[----:B------:R-:W-:Y:S01]  /*7620*/  ISETP.GE.AND P2, PT, R5, c[0x0][0x1d4], PT ;  /* 0x0000750005007a0c */ /* 0x000fe20003f46270 */
[----:B------:R1:W3:Y:S01]  /*7630*/  SHFL.IDX PT, R15, R12, RZ, 0x181f ;  /* 0x00181fff0c0f7589 */ /* 0x0002e200000e0000 */
[----:B------:R-:W-:-:S02]  /*7640*/  SEL R3, R3, 0xffffffe0, !P6 ;  /* 0xffffffe003037807 */ /* 0x000fc40007000000 */
[----:B------:R-:W-:Y:S02]  /*7650*/  ISETP.GE.AND P6, PT, R7, c[0x0][0x198], PT ;  /* 0x0000660007007a0c */ /* 0x000fe40003fc6270 */
[----:B------:R-:W-:Y:S02]  /*7660*/  ISETP.GE.AND P0, PT, R5, c[0x0][0x198], PT ;  /* 0x0000660005007a0c */ /* 0x000fe40003f06270 */
[----:B------:R-:W-:Y:S01]  /*7670*/  P2R R6, PR, RZ, 0x40 ;  /* 0x00000040ff067803 */ /* 0x000fe20000000000 */
[----:B------:R-:W-:Y:S05]  /*7680*/  @P4 BRA `(.L_x_336) ;  /* 0x000000f000004947 */ /* 0x000fea0003800000 */
[----:B--2---:R-:W-:Y:S02]  /*7690*/  SHF.R.S32.HI R10, RZ, 0x1f, R5 ;  /* 0x0000001fff0a7819 */ /* 0x004fe40000011405 */
[----:B------:R-:W-:Y:S02]  /*76a0*/  SHF.R.S32.HI R6, RZ, 0x1f, R7 ;  /* 0x0000001fff067819 */ /* 0x000fe40000011407 */
[----:B------:R-:W-:Y:S01]  /*76b0*/  LEA.HI R9, R10, R5, RZ, 0x3 ;  /* 0x000000050a097211 */ /* 0x000fe200078f18ff */
[----:B------:R-:W-:Y:S01]  /*76c0*/  IMAD.SHL.U32 R10, R44, 0x2, RZ ;  /* 0x000000022c0a7824 */ /* 0x000fe200078e00ff */
[----:B------:R-:W-:-:S02]  /*76d0*/  LEA.HI R6, R6, R7, RZ, 0x3 ;  /* 0x0000000706067211 */ /* 0x000fc400078f18ff */
[----:B------:R-:W-:Y:S02]  /*76e0*/  LEA R18, P4, R8, R14, 0x1 ;  /* 0x0000000e08127211 */ /* 0x000fe400078808ff */
[----:B------:R-:W-:Y:S02]  /*76f0*/  LOP3.LUT R9, R9, 0xfffffff8, RZ, 0xc0, !PT ;  /* 0xfffffff809097812 */ /* 0x000fe400078ec0ff */
[----:B------:R-:W-:Y:S02]  /*7700*/  LOP3.LUT R6, R6, 0xfffffff8, RZ, 0xc0, !PT ;  /* 0xfffffff806067812 */ /* 0x000fe400078ec0ff */
[----:B---3--:R-:W-:Y:S01]  /*7710*/  LEA.HI.X R19, R8, R15, R17, 0x1, P4 ;  /* 0x0000000f08137211 */ /* 0x008fe200020f0c11 */
[----:B------:R-:W-:-:S04]  /*7720*/  IMAD.WIDE R20, R9, 0x2, R14 ;  /* 0x0000000209147825 */ /* 0x000fc800078e020e */
[----:B------:R-:W-:Y:S01]  /*7730*/  IMAD.WIDE R14, R6, 0x2, R14 ;  /* 0x00000002060e7825 */ /* 0x000fe200078e020e */
[----:B------:R-:W-:Y:S01]  /*7740*/  @!PT LDS RZ, [RZ] ;  /* 0x00000000fffff984 */ /* 0x000fe20000000800 */
[----:B------:R2:W-:Y:S04]  /*7750*/  LDGSTS.E.BYPASS.LTC128B.128 [R10+0xc100], [R18.64], !P5 ;  /* 0x0c100000120a7fae */ /* 0x0005e8000e901d5c */
[----:B------:R2:W-:Y:S04]  /*7760*/  LDGSTS.E.BYPASS.LTC128B.128 [R10+0x10100], [R20.64], !P0 ;  /* 0x10100000140a7fae */ /* 0x0005e8000c101d5c */
[----:B------:R2:W-:Y:S02]  /*7770*/  LDGSTS.E.BYPASS.LTC128B.128 [R10+0x14100], [R14.64], !P6 ;  /* 0x141000000e0a7fae */ /* 0x0005e4000f101d5c */
.L_x_336:
[----:B--2---:R-:W-:Y:S05]  /*7780*/  BSYNC B0 ;  /* 0x0000000000007941 */ /* 0x004fea0003800000 */
.L_x_335:
[----:B------:R-:W-:Y:S01]  /*7790*/  IADD3 R6, R11, 0x20, RZ ;  /* 0x000000200b067810 */ /* 0x000fe20007ffe0ff */
[----:B---3--:R2:W3:Y:S01]  /*77a0*/  SHFL.IDX PT, R15, R12, 0x1, 0x181f ;  /* 0x00381f000c0f7f89 */ /* 0x0084e200000e0000 */
[----:B------:R-:W-:Y:S02]  /*77b0*/  BSSY B0, `(.L_x_337) ;  /* 0x0000014000007945 */ /* 0x000fe40003800000 */
[----:B------:R-:W-:Y:S01]  /*77c0*/  ISETP.GE.AND P4, PT, R6, UR21, PT ;  /* 0x0000001506007c0c */ /* 0x000fe2000bf86270 */
[----:B------:R2:W4:-:S12]  /*77d0*/  SHFL.IDX PT, R14, R13, 0x1, 0x181f ;  /* 0x00381f000d0e7f89 */ /* 0x00051800000e0000 */
[----:B------:R-:W-:Y:S05]  /*77e0*/  @P4 BRA `(.L_x_338) ;  /* 0x0000010000004947 */ /* 0x000fea0003800000 */
[----:B------:R-:W-:Y:S02]  /*77f0*/  IADD3 R9, R8, 0x80, RZ ;  /* 0x0000008008097810 */ /* 0x000fe40007ffe0ff */
[----:B------:R-:W-:Y:S02]  /*7800*/  SHF.R.S32.HI R10, RZ, 0x1f, R5 ;  /* 0x0000001fff0a7819 */ /* 0x000fe40000011405 */
[----:B------:R-:W-:Y:S02]  /*7810*/  SHF.R.S32.HI R6, RZ, 0x1f, R9 ;  /* 0x0000001fff067819 */ /* 0x000fe40000011409 */
[----:B------:R-:W-:Y:S02]  /*7820*/  LEA.HI R10, R10, R5, RZ, 0x3 ;  /* 0x000000050a0a7211 */ /* 0x000fe400078f18ff */
[----:B------:R-:W-:Y:S01]  /*7830*/  LEA.HI R6, R6, R9, RZ, 0x3 ;  /* 0x0000000906067211 */ /* 0x000fe200078f18ff */
[----:B------:R-:W-:Y:S01]  /*7840*/  IMAD.SHL.U32 R9, R44, 0x2, RZ ;  /* 0x000000022c097824 */ /* 0x000fe200078e00ff */
[----:B----4-:R-:W-:-:S02]  /*7850*/  LEA R18, P4, R8, R14, 0x1 ;  /* 0x0000000e08127211 */ /* 0x010fc400078808ff */
        /* <DEDUP_REMOVED lines=9> */
.L_x_338:
[----:B------:R-:W-:Y:S05]  /*78f0*/  BSYNC B0 ;  /* 0x0000000000007941 */ /* 0x000fea0003800000 */
.L_x_337:
[----:B------:R-:W-:Y:S01]  /*7900*/  IADD3 R6, R11, 0x40, RZ ;  /* 0x000000400b067810 */ /* 0x000fe20007ffe0ff */
[----:B---3--:R3:W1:Y:S01]  /*7910*/  SHFL.IDX PT, R15, R12, 0x2, 0x181f ;  /* 0x00581f000c0f7f89 */ /* 0x00866200000e0000 */
[----:B------:R-:W-:Y:S02]  /*7920*/  BSSY B0, `(.L_x_339) ;  /* 0x0000014000007945 */ /* 0x000fe40003800000 */
[----:B------:R-:W-:Y:S01]  /*7930*/  ISETP.GE.AND P4, PT, R6, UR21, PT ;  /* 0x0000001506007c0c */ /* 0x000fe2000bf86270 */
[----:B----4-:R3:W4:-:S12]  /*7940*/  SHFL.IDX PT, R14, R13, 0x2, 0x181f ;  /* 0x00581f000d0e7f89 */ /* 0x01071800000e0000 */
        /* <DEDUP_REMOVED lines=10> */
[----:B-1----:R-:W-:Y:S01]  /*79f0*/  LEA.HI.X R19, R8, R15, R17, 0x1, P4 ;  /* 0x0000000f08137211 */ /* 0x002fe200020f0c11 */
[----:B------:R-:W-:-:S04]  /*7a00*/  IMAD.WIDE R20, R10, 0x2, R14 ;  /* 0x000000020a147825 */ /* 0x000fc800078e020e */
[----:B------:R-:W-:Y:S01]  /*7a10*/  IMAD.WIDE R14, R6, 0x2, R14 ;  /* 0x00000002060e7825 */ /* 0x000fe200078e020e */
[----:B------:R-:W-:Y:S01]  /*7a20*/  @!PT LDS RZ, [RZ] ;  /* 0x00000000fffff984 */ /* 0x000fe20000000800 */
[----:B------:R1:W-:Y:S04]  /*7a30*/  LDGSTS.E.BYPASS.LTC128B.128 [R9+0xe100], [R18.64], !P5 ;  /* 0x0e10000012097fae */ /* 0x0003e8000e901d5c */
[----:B------:R1:W-:Y:S04]  /*7a40*/  LDGSTS.E.BYPASS.LTC128B.128 [R9+0x12100], [R20.64], !P0 ;  /* 0x1210000014097fae */ /* 0x0003e8000c101d5c */
[----:B------:R1:W-:Y:S02]  /*7a50*/  LDGSTS.E.BYPASS.LTC128B.128 [R9+0x16100], [R14.64], !P6 ;  /* 0x161000000e097fae */ /* 0x0003e4000f101d5c */
.L_x_340:
[----:B------:R-:W-:Y:S05]  /*7a60*/  BSYNC B0 ;  /* 0x0000000000007941 */ /* 0x000fea0003800000 */
.L_x_339:
[----:B-1--4-:R1:W4:Y:S01]  /*7a70*/  SHFL.IDX PT, R14, R13, 0x3, 0x181f ;  /* 0x00781f000d0e7f89 */ /* 0x01232200000e0000 */
[----:B------:R-:W-:Y:S01]  /*7a80*/  IADD3 R11, R11, 0x60, RZ ;  /* 0x000000600b0b7810 */ /* 0x000fe20007ffe0ff */
[----:B------:R-:W-:Y:S01]  /*7a90*/  UIADD3 UR19, UR9, -0x1, URZ ;  /* 0xffffffff09137890 */ /* 0x000fe2000fffe03f */
[----:B------:R-:W-:Y:S01]  /*7aa0*/  IMAD.MOV.U32 R216, RZ, RZ, R210 ;  /* 0x000000ffffd87224 */ /* 0x000fe200078e00d2 */
[----:B------:R-:W5:Y:S01]  /*7ab0*/  SHFL.IDX PT, R15, R12, 0x3, 0x181f ;  /* 0x00781f000c0f7f89 */ /* 0x000f6200000e0000 */
[----:B------:R-:W-:Y:S01]  /*7ac0*/  ISETP.GE.AND P6, PT, R11, UR21, PT ;  /* 0x000000150b007c0c */ /* 0x000fe2000bfc6270 */
[----:B------:R-:W-:Y:S01]  /*7ad0*/  USHF.L.U32 UR17, UR19, 0x6, URZ ;  /* 0x0000000613117899 */ /* 0x000fe2000800063f */
[----:B------:R-:W-:Y:S01]  /*7ae0*/  SEL R46, RZ, 0x1, P3 ;  /* 0x00000001ff2e7807 */ /* 0x000fe20001800000 */
[----:B------:R-:W-:-:S02]  /*7af0*/  ULDC.64 UR4, c[0x0][0x1e0] ;  /* 0x0000780000047ab9 */ /* 0x000fc40000000a00 */
[----:B------:R-:W-:Y:S02]  /*7b00*/  UMOV UR11, 0x6 ;  /* 0x00000006000b7882 */ /* 0x000fe40000000000 */
[----:B------:R-:W-:Y:S01]  /*7b10*/  IMAD.U32 R6, RZ, RZ, UR17 ;  /* 0x00000011ff067e24 */ /* 0x000fe2000f8e00ff */
[----:B------:R-:W-:Y:S02]  /*7b20*/  USHF.L.U32 UR13, UR4, 0x6, URZ ;  /* 0x00000006040d7899 */ /* 0x000fe4000800063f */
[----:B------:R-:W-:Y:S02]  /*7b30*/  USHF.L.U64.HI UR14, UR4, UR11, UR5 ;  /* 0x0000000b040e7299 */ /* 0x000fe40008010205 */
[----:B------:R-:W-:Y:S01]  /*7b40*/  IADD3 R11, -R6, UR12, -R45 ;  /* 0x0000000c060b7c10 */ /* 0x000fe2000fffe92d */
[----:B------:R-:W-:Y:S01]  /*7b50*/  @!P6 IMAD.SHL.U32 R9, R44, 0x2, RZ ;  /* 0x000000022c09e824 */ /* 0x000fe200078e00ff */
[----:B------:R-:W-:Y:S01]  /*7b60*/  @!P6 SHF.R.S32.HI R10, RZ, 0x1f, R5 ;  /* 0x0000001fff0ae819 */ /* 0x000fe20000011405 */
[----:B------:R-:W-:-:S02]  /*7b70*/  USHF.R.S32.HI UR20, URZ, 0x1f, UR19 ;  /* 0x0000001f3f147899 */ /* 0x000fc40008011413 */
[----:B------:R-:W-:Y:S01]  /*7b80*/  UIMAD UR6, UR14, UR19, URZ ;  /* 0x000000130e0672a4 */ /* 0x000fe2000f8e023f */
[----:B-123--:R-:W-:Y:S01]  /*7b90*/  @!P6 LEA.HI R13, R10, R5, RZ, 0x3 ;  /* 0x000000050a0de211 */ /* 0x00efe200078f18ff */
[----:B------:R-:W-:Y:S01]  /*7ba0*/  IMAD.U32 R5, RZ, RZ, UR13 ;  /* 0x0000000dff057e24 */ /* 0x000fe2000f8e00ff */
[C---:B----4-:R-:W-:Y:S01]  /*7bb0*/  @!P6 LEA R16, P4, R8.reuse, R14, 0x1 ;  /* 0x0000000e0810e211 */ /* 0x050fe200078808ff */
[----:B------:R-:W-:Y:S01]  /*7bc0*/  UIMAD UR6, UR20, UR13, UR6 ;  /* 0x0000000d140672a4 */ /* 0x000fe2000f8e0206 */
[----:B------:R-:W-:Y:S01]  /*7bd0*/  @!P6 LOP3.LUT R13, R13, 0xfffffff8, RZ, 0xc0, !PT ;  /* 0xfffffff80d0de812 */ /* 0x000fe200078ec0ff */
[----:B------:R-:W-:Y:S01]  /*7be0*/  IMAD.WIDE.U32 R18, R5, UR19, R216 ;  /* 0x0000001305127c25 */ /* 0x000fe2000f8e00d8 */
[C---:B-----5:R-:W-:Y:S01]  /*7bf0*/  @!P6 LEA.HI.X R17, R8.reuse, R15, R17, 0x1, P4 ;  /* 0x0000000f0811e211 */ /* 0x060fe200020f0c11 */
[----:B------:R-:W-:Y:S01]  /*7c00*/  UMOV UR7, 0x5 ;  /* 0x0000000500077882 */ /* 0x000fe20000000000 */
[----:B------:R-:W-:Y:S01]  /*7c10*/  ISETP.GE.AND P4, PT, R11, 0x21, PT ;  /* 0x000000210b00780c */ /* 0x000fe20003f86270 */
[----:B------:R-:W-:Y:S01]  /*7c20*/  @!P6 IMAD.WIDE R20, R13, 0x2, R14 ;  /* 0x000000020d14e825 */ /* 0x000fe200078e020e */
[----:B------:R-:W-:Y:S01]  /*7c30*/  IADD3 R10, R19, UR6, RZ ;  /* 0x00000006130a7c10 */ /* 0x000fe2000fffe0ff */
[----:B------:R-:W-:Y:S01]  /*7c40*/  @!PT LDS RZ, [RZ] ;  /* 0x00000000fffff984 */ /* 0x000fe20000000800 */
[----:B------:R1:W-:Y:S01]  /*7c50*/  @!P6 LDGSTS.E.BYPASS.LTC128B.128 [R9+0xf100], [R16.64], !P5 ;  /* 0x0f1000001009efae */ /* 0x0003e2000e901d5c */
[----:B------:R-:W-:Y:S01]  /*7c60*/  ISETP.GE.AND P5, PT, R11, 0x1, PT ;  /* 0x000000010b00780c */ /* 0x000fe20003fa6270 */
[----:B------:R-:W-:Y:S01]  /*7c70*/  USHF.L.U32 UR6, UR4, 0x5, URZ ;  /* 0x0000000504067899 */ /* 0x000fe2000800063f */
[----:B------:R-:W-:Y:S01]  /*7c80*/  @!P6 IADD3 R13, R8, 0x80, RZ ;  /* 0x00000080080de810 */ /* 0x000fe20007ffe0ff */
[----:B------:R2:W-:Y:S01]  /*7c90*/  @!P6 LDGSTS.E.BYPASS.LTC128B.128 [R9+0x13100], [R20.64], !P0 ;  /* 0x131000001409efae */ /* 0x0005e2000c101d5c */
[----:B------:R-:W-:-:S02]  /*7ca0*/  USHF.L.U64.HI UR7, UR4, UR7, UR5 ;  /* 0x0000000704077299 */ /* 0x000fc40008010205 */
[----:B------:R-:W-:-:S07]  /*7cb0*/  @!P6 SHF.R.S32.HI R8, RZ, 0x1f, R13 ;  /* 0x0000001fff08e819 */ /* 0x000fce000001140d */
[----:B-1----:R-:W-:-:S04]  /*7cc0*/  @P5 LEA R16, P0, R18, c[0x0][0x1c8], 0x1 ;  /* 0x0000720012105a11 */ /* 0x002fc800078008ff */
[C---:B------:R-:W-:Y:S02]  /*7cd0*/  @P5 LEA.HI.X R17, R18.reuse, c[0x0][0x1cc], R10, 0x1, P0 ;  /* 0x0000730012115a11 */ /* 0x040fe400000f0c0a */
[----:B------:R-:W-:-:S04]  /*7ce0*/  @P4 IADD3 R11, P0, R18, UR6, RZ ;  /* 0x00000006120b4c10 */ /* 0x000fc8000ff1e0ff */
[----:B------:R-:W-:Y:S02]  /*7cf0*/  @P4 IADD3.X R10, R10, UR7, RZ, P0, !PT ;  /* 0x000000070a0a4c10 */ /* 0x000fe400087fe4ff */
[----:B------:R-:W-:Y:S02]  /*7d00*/  ISETP.GE.AND P0, PT, R7, c[0x0][0x198], PT ;  /* 0x0000660007007a0c */ /* 0x000fe40003f06270 */
[----:B------:R-:W-:Y:S01]  /*7d10*/  @!P6 LEA.HI R7, R8, R13, RZ, 0x3 ;  /* 0x0000000d0807e211 */ /* 0x000fe200078f18ff */
[----:B------:R-:W-:-:S03]  /*7d20*/  @P4 IMAD.SHL.U32 R8, R44, 0x2, RZ ;  /* 0x000000022c084824 */ /* 0x000fc600078e00ff */
[----:B------:R-:W-:-:S05]  /*7d30*/  @!P6 LOP3.LUT R7, R7, 0xfffffff8, RZ, 0xc0, !PT ;  /* 0xfffffff80707e812 */ /* 0x000fca00078ec0ff */
[----:B------:R-:W-:Y:S01]  /*7d40*/  @!P6 IMAD.WIDE R14, R7, 0x2, R14 ;  /* 0x00000002070ee825 */ /* 0x000fe200078e020e */
[----:B------:R-:W-:-:S04]  /*7d50*/  LEA.HI R7, R77, R78, RZ, 0x5 ;  /* 0x0000004e4d077211 */ /* 0x000fc800078f28ff */
[----:B------:R2:W-:Y:S01]  /*7d60*/  @!P6 LDGSTS.E.BYPASS.LTC128B.128 [R9+0x17100], [R14.64], !P0 ;  /* 0x171000000e09efae */ /* 0x0005e2000c101d5c */
[C---:B------:R-:W-:Y:S02]  /*7d70*/  @P4 LEA R12, P0, R11.reuse, c[0x0][0x1c8], 0x1 ;  /* 0x000072000b0c4a11 */ /* 0x040fe400078008ff */
[----:B------:R-:W-:Y:S01]  /*7d80*/  SHF.R.S32.HI R89, RZ, 0x5, R7 ;  /* 0x00000005ff597819 */ /* 0x000fe20000011407 */
[----:B------:R-:W0:Y:S01]  /*7d90*/  LDGDEPBAR ;  /* 0x00000000000079af */ /* 0x000e220000000000 */
[----:B------:R-:W-:Y:S01]  /*7da0*/  @P4 LEA.HI.X R13, R11, c[0x0][0x1cc], R10, 0x1, P0 ;  /* 0x000073000b0d4a11 */ /* 0x000fe200000f0c0a */
[----:B------:R-:W-:Y:S02]  /*7db0*/  @P5 IMAD.SHL.U32 R11, R44, 0x2, RZ ;  /* 0x000000022c0b5824 */ /* 0x000fe400078e00ff */
[----:B------:R-:W-:Y:S01]  /*7dc0*/  BAR.SYNC.DEFER_BLOCKING 0x0 ;  /* 0x0000000000007b1d */ /* 0x000fe20000010000 */
[----:B------:R-:W-:-:S05]  /*7dd0*/  ISETP.LT.AND P0, PT, RZ, c[0x0][0x27c], PT ;  /* 0x00009f00ff007a0c */ /* 0x000fca0003f01270 */
        /* <DEDUP_REMOVED lines=13> */
.L_x_341:
[----:B------:R-:W-:Y:S01]  /*7eb0*/  ULDC.U8 UR4, c[0x0][0x298] ;  /* 0x0000a60000047ab9 */ /* 0x000fe20000000000 */
[----:B------:R-:W-:Y:S01]  /*7ec0*/  SHF.R.S32.HI R10, RZ, 0x1f, R79 ;  /* 0x0000001fff0a7819 */ /* 0x000fe2000001144f */
[----:B--2---:R-:W-:Y:S01]  /*7ed0*/  IMAD.WIDE.U32 R14, R79, c[0x0][0x280], RZ ;  /* 0x0000a0004f0e7a25 */ /* 0x004fe200078e00ff */
[----:B------:R-:W-:Y:S01]  /*7ee0*/  ISETP.NE.AND P0, PT, RZ, UR4, PT ;  /* 0x00000004ff007c0c */ /* 0x000fe2000bf05270 */
[----:B------:R-:W-:Y:S01]  /*7ef0*/  BSSY B2, `(.L_x_342) ;  /* 0x00006e4000027945 */ /* 0x000fe20003800000 */
[-C--:B------:R-:W-:Y:S01]  /*7f00*/  LEA.HI R73, R77, R78.reuse, RZ, 0x2 ;  /* 0x0000004e4d497211 */ /* 0x080fe200078f10ff */
[C---:B------:R-:W-:Y:S02]  /*7f10*/  IMAD R8, R10.reuse, c[0x0][0x280], RZ ;  /* 0x0000a0000a087a24 */ /* 0x040fe400078e02ff */
[----:B------:R-:W-:Y:S01]  /*7f20*/  IMAD R10, R10, c[0x0][0x290], RZ ;  /* 0x0000a4000a0a7a24 */ /* 0x000fe200078e02ff */
[----:B------:R-:W-:Y:S01]  /*7f30*/  LOP3.LUT R9, R73, 0xfffffffc, RZ, 0xc0, !PT ;  /* 0xfffffffc49097812 */ /* 0x000fe200078ec0ff */
[C---:B------:R-:W-:Y:S01]  /*7f40*/  IMAD R17, R79.reuse, c[0x0][0x284], R8 ;  /* 0x0000a1004f117a24 */ /* 0x040fe200078e0208 */
[----:B------:R-:W-:Y:S01]  /*7f50*/  SHF.R.S32.HI R73, RZ, 0x2, R73 ;  /* 0x00000002ff497819 */ /* 0x000fe20000011449 */
[----:B------:R-:W-:Y:S01]  /*7f60*/  IMAD R10, R79, c[0x0][0x294], R10 ;  /* 0x0000a5004f0a7a24 */ /* 0x000fe200078e020a */
[----:B------:R-:W-:Y:S01]  /*7f70*/  IADD3 R74, -R9, R78, RZ ;  /* 0x0000004e094a7210 */ /* 0x000fe20007ffe1ff */
[----:B------:R-:W-:Y:S01]  /*7f80*/  IMAD.WIDE.U32 R18, R79, c[0x0][0x290], RZ ;  /* 0x0000a4004f127a25 */ /* 0x000fe200078e00ff */
[----:B------:R-:W-:-:S02]  /*7f90*/  IADD3 R9, R73, UR18, RZ ;  /* 0x0000001249097c10 */ /* 0x000fc4000fffe0ff */
[----:B------:R-:W-:Y:S01]  /*7fa0*/  IADD3 R17, R17, R15, RZ ;  /* 0x0000000f11117210 */ /* 0x000fe20007ffe0ff */
[----:B------:R-:W-:Y:S01]  /*7fb0*/  IMAD.IADD R11, R10, 0x1, R19 ;  /* 0x000000010a0b7824 */ /* 0x000fe200078e0213 */
[C---:B------:R-:W-:Y:S01]  /*7fc0*/  SHF.L.U32 R56, R74.reuse, 0x3, RZ ;  /* 0x000000034a387819 */ /* 0x040fe200000006ff */
[----:B------:R-:W-:Y:S01]  /*7fd0*/  IMAD R13, R74, 0x40, R9 ;  /* 0x000000404a0d7824 */ /* 0x000fe200078e0209 */
[----:B------:R-:W-:Y:S05]  /*7fe0*/  @!P0 BRA `(.L_x_343) ;  /* 0x0000353000008947 */ /* 0x000fea0003800000 */
[----:B------:R-:W-:Y:S01]  /*7ff0*/  PLOP3.LUT P4, PT, PT, PT, UP3, 0x80, 0x0 ;  /* 0x000000000000781c */ /* 0x000fe20003f8f038 */
[----:B------:R-:W-:Y:S01]  /*8000*/  IMAD.MOV.U32 R16, RZ, RZ, R14 ;  /* 0x000000ffff107224 */ /* 0x000fe200078e000e */
[----:B------:R-:W-:Y:S01]  /*8010*/  PLOP3.LUT P0, PT, PT, PT, UP3, 0x80, 0x0 ;  /* 0x000000000000781c */ /* 0x000fe20003f0f038 */
[----:B------:R-:W-:Y:S01]  /*8020*/  BSSY B0, `(.L_x_344) ;  /* 0x0000063000007945 */ /* 0x000fe20003800000 */
[----:B------:R-:W-:Y:S01]  /*8030*/  MOV R10, R18 ;  /* 0x00000012000a7202 */ /* 0x000fe20000000f00 */
[----:B------:R-:W-:Y:S01]  /*8040*/  IMAD.SHL.U32 R74, R74, 0x4, RZ ;  /* 0x000000044a4a7824 */ /* 0x000fe200078e00ff */
[----:B------:R-:W-:Y:S01]  /*8050*/  CS2R R18, SRZ ;  /* 0x0000000000127805 */ /* 0x000fe2000001ff00 */
[----:B------:R-:W-:Y:S01]  /*8060*/  CS2R R64, SRZ ;  /* 0x0000000000407805 */ /* 0x000fe2000001ff00 */
[----:B------:R-:W-:Y:S01]  /*8070*/  CS2R R70, SRZ ;  /* 0x0000000000467805 */ /* 0x000fe2000001ff00 */
[----:B------:R-:W-:Y:S01]  /*8080*/  CS2R R82, SRZ ;  /* 0x0000000000527805 */ /* 0x000fe2000001ff00 */
[----:B------:R-:W-:Y:S01]  /*8090*/  CS2R R96, SRZ ;  /* 0x0000000000607805 */ /* 0x000fe2000001ff00 */
[----:B------:R-:W-:Y:S01]  /*80a0*/  CS2R R102, SRZ ;  /* 0x0000000000667805 */ /* 0x000fe2000001ff00 */
[----:B------:R-:W-:Y:S01]  /*80b0*/  CS2R R86, SRZ ;  /* 0x0000000000567805 */ /* 0x000fe2000001ff00 */
[----:B------:R-:W-:Y:S01]  /*80c0*/  @P4 IMAD.HI.U32 R8, R13, c[0x0][0x2c8], RZ ;  /* 0x0000b2000d084a27 */ /* 0x000fe200078e00ff */
[----:B------:R-:W-:Y:S01]  /*80d0*/  CS2R R62, SRZ ;  /* 0x00000000003e7805 */ /* 0x000fe2000001ff00 */
[----:B------:R-:W-:Y:S01]  /*80e0*/  CS2R R68, SRZ ;  /* 0x0000000000447805 */ /* 0x000fe2000001ff00 */
[----:B------:R-:W-:Y:S01]  /*80f0*/  CS2R R80, SRZ ;  /* 0x0000000000507805 */ /* 0x000fe2000001ff00 */
[----:B------:R-:W-:Y:S01]  /*8100*/  CS2R R92, SRZ ;  /* 0x00000000005c7805 */ /* 0x000fe2000001ff00 */
[----:B------:R-:W-:Y:S01]  /*8110*/  @P0 SHF.R.U32.HI R13, RZ, c[0x0][0x2cc], R8 ;  /* 0x0000b300ff0d0a19 */ /* 0x000fe20000011608 */
[----:B------:R-:W-:Y:S01]  /*8120*/  CS2R R100, SRZ ;  /* 0x0000000000647805 */ /* 0x000fe2000001ff00 */
[----:B------:R-:W-:-:S02]  /*8130*/  CS2R R84, SRZ ;  /* 0x0000000000547805 */ /* 0x000fc4000001ff00 */
[----:B------:R-:W-:Y:S01]  /*8140*/  SHF.R.S32.HI R12, RZ, 0x1f, R13 ;  /* 0x0000001fff0c7819 */ /* 0x000fe2000001140d */
[----:B------:R-:W-:-:S04]  /*8150*/  IMAD.WIDE.U32 R16, R13, c[0x0][0x280], R16 ;  /* 0x0000a0000d107a25 */ /* 0x000fc800078e0010 */
[----:B------:R-:W-:Y:S01]  /*8160*/  IMAD R8, R12, c[0x0][0x280], RZ ;  /* 0x0000a0000c087a24 */ /* 0x000fe200078e02ff */
[----:B------:R-:W-:Y:S01]  /*8170*/  LEA R14, P4, R16, c[0x0][0x270], 0x1 ;  /* 0x00009c00100e7a11 */ /* 0x000fe200078808ff */
[----:B------:R-:W-:Y:S02]  /*8180*/  IMAD R12, R12, c[0x0][0x290], RZ ;  /* 0x0000a4000c0c7a24 */ /* 0x000fe400078e02ff */
[C---:B------:R-:W-:Y:S02]  /*8190*/  IMAD.WIDE.U32 R10, R13.reuse, c[0x0][0x290], R10 ;  /* 0x0000a4000d0a7a25 */ /* 0x040fe400078e000a */
[----:B------:R1:W2:Y:S02]  /*81a0*/  SHFL.IDX PT, R22, R14, RZ, 0x1c1f ;  /* 0x001c1fff0e167589 */ /* 0x0002a400000e0000 */
[C---:B------:R-:W-:Y:S02]  /*81b0*/  IMAD R8, R13.reuse, c[0x0][0x284], R8 ;  /* 0x0000a1000d087a24 */ /* 0x040fe400078e0208 */
[----:B------:R-:W-:Y:S01]  /*81c0*/  IMAD R13, R13, c[0x0][0x294], R12 ;  /* 0x0000a5000d0d7a24 */ /* 0x000fe200078e020c */
[----:B------:R-:W-:Y:S01]  /*81d0*/  LEA R12, P0, R10, c[0x0][0x288], 0x1 ;  /* 0x0000a2000a0c7a11 */ /* 0x000fe200078008ff */
[----:B------:R-:W-:-:S03]  /*81e0*/  IMAD.IADD R8, R17, 0x1, R8 ;  /* 0x0000000111087824 */ /* 0x000fc600078e0208 */
[----:B------:R-:W-:Y:S01]  /*81f0*/  IADD3 R13, R11, R13, RZ ;  /* 0x0000000d0b0d7210 */ /* 0x000fe20007ffe0ff */
[----:B------:R1:W3:Y:S01]  /*8200*/  SHFL.IDX PT, R20, R12, RZ, 0x1c1f ;  /* 0x001c1fff0c147589 */ /* 0x0002e200000e0000 */
[----:B------:R-:W-:Y:S02]  /*8210*/  LEA.HI.X R15, R16, c[0x0][0x274], R8, 0x1, P4 ;  /* 0x00009d00100f7a11 */ /* 0x000fe400020f0c08 */
[----:B------:R-:W-:Y:S02]  /*8220*/  LEA.HI.X R13, R10, c[0x0][0x28c], R13, 0x1, P0 ;  /* 0x0000a3000a0d7a11 */ /* 0x000fe400000f0c0d */
[----:B------:R-:W-:Y:S01]  /*8230*/  ISETP.GE.AND P0, PT, R9, UR21, PT ;  /* 0x0000001509007c0c */ /* 0x000fe2000bf06270 */
[----:B------:R1:W4:Y:S04]  /*8240*/  SHFL.IDX PT, R23, R15, RZ, 0x1c1f ;  /* 0x001c1fff0f177589 */ /* 0x00032800000e0000 */
[----:B------:R1:W1:Y:S08]  /*8250*/  SHFL.IDX PT, R21, R13, RZ, 0x1c1f ;  /* 0x001c1fff0d157589 */ /* 0x00027000000e0000 */
[----:B------:R-:W-:Y:S05]  /*8260*/  @P0 BRA `(.L_x_345) ;  /* 0x000003e000000947 */ /* 0x000fea0003800000 */
[C---:B--2---:R-:W-:Y:S01]  /*8270*/  IADD3 R11, R74.reuse, 0x10, RZ ;  /* 0x000000104a0b7810 */ /* 0x044fe20007ffe0ff */
[----:B------:R-:W-:Y:S01]  /*8280*/  CS2R R86, SRZ ;  /* 0x0000000000567805 */ /* 0x000fe2000001ff00 */
[C---:B------:R-:W-:Y:S01]  /*8290*/  ISETP.GE.AND P4, PT, R74.reuse, c[0x0][0x27c], PT ;  /* 0x00009f004a007a0c */ /* 0x040fe20003f86270 */
[----:B------:R-:W-:Y:S01]  /*82a0*/  CS2R R84, SRZ ;  /* 0x0000000000547805 */ /* 0x000fe2000001ff00 */
[----:B------:R-:W-:Y:S01]  /*82b0*/  ISETP.GE.AND P0, PT, R11, c[0x0][0x27c], PT ;  /* 0x00009f000b007a0c */ /* 0x000fe20003f06270 */
[----:B------:R-:W-:Y:S01]  /*82c0*/  CS2R R102, SRZ ;  /* 0x0000000000667805 */ /* 0x000fe2000001ff00 */
[----:B------:R-:W-:Y:S01]  /*82d0*/  CS2R R100, SRZ ;  /* 0x0000000000647805 */ /* 0x000fe2000001ff00 */
[----:B------:R-:W-:-:S02]  /*82e0*/  IADD3 R16, R74, 0x20, RZ ;  /* 0x000000204a107810 */ /* 0x000fc40007ffe0ff */
[----:B------:R-:W-:-:S06]  /*82f0*/  IADD3 R10, R74, 0x40, RZ ;  /* 0x000000404a0a7810 */ /* 0x000fcc0007ffe0ff */
[C---:B----4-:R-:W-:Y:S02]  /*8300*/  @!P4 IMAD.WIDE R28, R74.reuse, 0x2, R22 ;  /* 0x000000024a1cc825 */ /* 0x050fe400078e0216 */
[----:B------:R-:W-:Y:S02]  /*8310*/  @!P0 SHF.R.S32.HI R8, RZ, 0x1f, R11 ;  /* 0x0000001fff088819 */ /* 0x000fe4000001140b */
[----:B-1-3--:R-:W-:Y:S01]  /*8320*/  @!P4 IMAD.WIDE R26, R74, 0x2, R20 ;  /* 0x000000024a1ac825 */ /* 0x00afe200078e0214 */
[----:B------:R1:W5:Y:S01]  /*8330*/  @!P4 LD.E.64 R86, [R28.64] ;  /* 0x0000001c1c56c980 */ /* 0x000362000c101b00 */
[----:B------:R-:W-:Y:S02]  /*8340*/  @!P0 LEA.HI R11, R8, R11, RZ, 0x2 ;  /* 0x0000000b080b8211 */ /* 0x000fe400078f10ff */
[----:B------:R-:W-:Y:S01]  /*8350*/  ISETP.GE.AND P6, PT, R16, c[0x0][0x27c], PT ;  /* 0x00009f0010007a0c */ /* 0x000fe20003fc6270 */
[----:B------:R2:W5:Y:S01]  /*8360*/  @!P4 LD.E.64 R84, [R26.64] ;  /* 0x0000001c1a54c980 */ /* 0x000562000c101b00 */
[----:B------:R-:W-:-:S02]  /*8370*/  @!P0 LOP3.LUT R11, R11, 0xfffffffc, RZ, 0xc0, !PT ;  /* 0xfffffffc0b0b8812 */ /* 0x000fc400078ec0ff */
[----:B------:R-:W-:-:S03]  /*8380*/  IADD3 R8, R74, 0x50, RZ ;  /* 0x000000504a087810 */ /* 0x000fc60007ffe0ff */
        /* <DEDUP_REMOVED lines=8> */
[----:B--2---:R-:W-:-:S04]  /*8410*/  @!P6 SHF.R.S32.HI R27, RZ, 0x1f, R16 ;  /* 0x0000001fff1be819 */ /* 0x004fc80000011410 */
[----:B------:R-:W-:-:S07]  /*8420*/  @!P6 LEA.HI R16, R27, R16, RZ, 0x2 ;  /* 0x000000101b10e211 */ /* 0x000fce00078f10ff */
[----:B------:R-:W-:Y:S02]  /*8430*/  @!P0 SHF.R.S32.HI R17, RZ, 0x1f, R8 ;  /* 0x0000001fff118819 */ /* 0x000fe40000011408 */
[----:B---3--:R-:W-:Y:S02]  /*8440*/  @!P5 SHF.R.S32.HI R24, RZ, 0x1f, R11 ;  /* 0x0000001fff18d819 */ /* 0x008fe4000001140b */
[----:B------:R-:W-:Y:S02]  /*8450*/  @!P4 SHF.R.S32.HI R25, RZ, 0x1f, R10 ;  /* 0x0000001fff19c819 */ /* 0x000fe4000001140a */
[----:B------:R-:W-:Y:S02]  /*8460*/  @!P5 LEA.HI R11, R24, R11, RZ, 0x2 ;  /* 0x0000000b180bd211 */ /* 0x000fe400078f10ff */
[----:B------:R-:W-:Y:S02]  /*8470*/  @!P4 LEA.HI R10, R25, R10, RZ, 0x2 ;  /* 0x0000000a190ac211 */ /* 0x000fe400078f10ff */
[----:B------:R-:W-:-:S02]  /*8480*/  @!P0 LEA.HI R8, R17, R8, RZ, 0x2 ;  /* 0x0000000811088211 */ /* 0x000fc400078f10ff */
[----:B------:R-:W-:Y:S02]  /*8490*/  @!P6 LOP3.LUT R16, R16, 0xfffffffc, RZ, 0xc0, !PT ;  /* 0xfffffffc1010e812 */ /* 0x000fe400078ec0ff */
[----:B------:R-:W-:Y:S02]  /*84a0*/  @!P5 LOP3.LUT R11, R11, 0xfffffffc, RZ, 0xc0, !PT ;  /* 0xfffffffc0b0bd812 */ /* 0x000fe400078ec0ff */
[----:B------:R-:W-:Y:S02]  /*84b0*/  @!P4 LOP3.LUT R10, R10, 0xfffffffc, RZ, 0xc0, !PT ;  /* 0xfffffffc0a0ac812 */ /* 0x000fe400078ec0ff */
[----:B------:R-:W-:Y:S01]  /*84c0*/  @!P0 LOP3.LUT R8, R8, 0xfffffffc, RZ, 0xc0, !PT ;  /* 0xfffffffc08088812 */ /* 0x000fe200078ec0ff */
[C---:B-1----:R-:W-:Y:S01]  /*84d0*/  @!P6 IMAD.WIDE R28, R16.reuse, 0x2, R22 ;  /* 0x00000002101ce825 */ /* 0x042fe200078e0216 */
[----:B------:R-:W-:Y:S01]  /*84e0*/  CS2R R96, SRZ ;  /* 0x0000000000607805 */ /* 0x000fe2000001ff00 */
[----:B------:R-:W-:Y:S02]  /*84f0*/  CS2R R92, SRZ ;  /* 0x00000000005c7805 */ /* 0x000fe4000001ff00 */
[----:B----4-:R-:W-:Y:S01]  /*8500*/  @!P6 IMAD.WIDE R30, R16, 0x2, R20 ;  /* 0x00000002101ee825 */ /* 0x010fe200078e0214 */
[----:B------:R-:W-:Y:S01]  /*8510*/  CS2R R82, SRZ ;  /* 0x0000000000527805 */ /* 0x000fe2000001ff00 */
[----:B------:R-:W-:Y:S01]  /*8520*/  CS2R R80, SRZ ;  /* 0x0000000000507805 */ /* 0x000fe2000001ff00 */
[----:B------:R-:W-:Y:S01]  /*8530*/  CS2R R70, SRZ ;  /* 0x0000000000467805 */ /* 0x000fe2000001ff00 */
[C-C-:B------:R-:W-:Y:S01]  /*8540*/  @!P5 IMAD.WIDE R26, R11.reuse, 0x2, R22.reuse ;  /* 0x000000020b1ad825 */ /* 0x140fe200078e0216 */
[----:B------:R-:W-:Y:S01]  /*8550*/  CS2R R64, SRZ ;  /* 0x0000000000407805 */ /* 0x000fe2000001ff00 */
[----:B------:R-:W-:Y:S01]  /*8560*/  CS2R R68, SRZ ;  /* 0x0000000000447805 */ /* 0x000fe2000001ff00 */
[----:B------:R-:W-:Y:S01]  /*8570*/  CS2R R62, SRZ ;  /* 0x00000000003e7805 */ /* 0x000fe2000001ff00 */
[C---:B------:R-:W-:Y:S01]  /*8580*/  @!P4 IMAD.WIDE R24, R10.reuse, 0x2, R22 ;  /* 0x000000020a18c825 */ /* 0x040fe200078e0216 */
[----:B------:R1:W5:Y:S03]  /*8590*/  @!P6 LD.E.64 R96, [R28.64] ;  /* 0x0000001c1c60e980 */ /* 0x000366000c101b00 */
[--C-:B------:R-:W-:Y:S01]  /*85a0*/  @!P5 IMAD.WIDE R16, R11, 0x2, R20.reuse ;  /* 0x000000020b10d825 */ /* 0x100fe200078e0214 */
[----:B------:R1:W5:Y:S03]  /*85b0*/  @!P6 LD.E.64 R92, [R30.64] ;  /* 0x0000001c1e5ce980 */ /* 0x000366000c101b00 */
[----:B------:R-:W-:Y:S01]  /*85c0*/  @!P4 IMAD.WIDE R10, R10, 0x2, R20 ;  /* 0x000000020a0ac825 */ /* 0x000fe200078e0214 */
[----:B------:R1:W5:Y:S03]  /*85d0*/  @!P5 LD.E.64 R82, [R26.64] ;  /* 0x0000001c1a52d980 */ /* 0x000366000c101b00 */
[C---:B------:R-:W-:Y:S01]  /*85e0*/  @!P0 IMAD.WIDE R22, R8.reuse, 0x2, R22 ;  /* 0x0000000208168825 */ /* 0x040fe200078e0216 */
[----:B------:R1:W5:Y:S03]  /*85f0*/  @!P5 LD.E.64 R80, [R16.64] ;  /* 0x0000001c1050d980 */ /* 0x000366000c101b00 */
[----:B------:R-:W-:Y:S01]  /*8600*/  @!P0 IMAD.WIDE R20, R8, 0x2, R20 ;  /* 0x0000000208148825 */ /* 0x000fe200078e0214 */
[----:B------:R1:W5:Y:S04]  /*8610*/  @!P4 LD.E.64 R70, [R24.64] ;  /* 0x0000001c1846c980 */ /* 0x000368000c101b00 */
[----:B------:R1:W5:Y:S04]  /*8620*/  @!P0 LD.E.64 R64, [R22.64] ;  /* 0x0000001c16408980 */ /* 0x000368000c101b00 */
[----:B------:R1:W5:Y:S04]  /*8630*/  @!P4 LD.E.64 R68, [R10.64] ;  /* 0x0000001c0a44c980 */ /* 0x000368000c101b00 */
[----:B------:R1:W5:Y:S02]  /*8640*/  @!P0 LD.E.64 R62, [R20.64] ;  /* 0x0000001c143e8980 */ /* 0x000364000c101b00 */
.L_x_345:
[----:B--2---:R-:W-:Y:S05]  /*8650*/  BSYNC B0 ;  /* 0x0000000000007941 */ /* 0x004fea0003800000 */
.L_x_344:
[----:B------:R-:W-:Y:S01]  /*8660*/  IADD3 R9, R9, 0x40, RZ ;  /* 0x0000004009097810 */ /* 0x000fe20007ffe0ff */
[----:B-----5:R-:W-:Y:S01]  /*8670*/  IMAD.MOV.U32 R8, RZ, RZ, R64 ;  /* 0x000000ffff087224 */ /* 0x020fe200078e0040 */
[----:B-1----:R1:W2:Y:S01]  /*8680*/  SHFL.IDX PT, R25, R15, 0x1, 0x1c1f ;  /* 0x003c1f000f197f89 */ /* 0x0022a200000e0000 */
[----:B------:R-:W-:Y:S01]  /*8690*/  IMAD.MOV.U32 R11, RZ, RZ, R65 ;  /* 0x000000ffff0b7224 */ /* 0x000fe200078e0041 */
[----:B------:R-:W-:Y:S01]  /*86a0*/  ISETP.GE.AND P0, PT, R9, UR21, PT ;  /* 0x0000001509007c0c */ /* 0x000fe2000bf06270 */
[----:B------:R-:W-:Y:S01]  /*86b0*/  IMAD.MOV.U32 R10, RZ, RZ, R70 ;  /* 0x000000ffff0a7224 */ /* 0x000fe200078e0046 */
[----:B------:R1:W4:Y:S01]  /*86c0*/  SHFL.IDX PT, R24, R14, 0x1, 0x1c1f ;  /* 0x003c1f000e187f89 */ /* 0x00032200000e0000 */
[----:B------:R-:W-:Y:S01]  /*86d0*/  IMAD.MOV.U32 R9, RZ, RZ, R71 ;  /* 0x000000ffff097224 */ /* 0x000fe200078e0047 */
[----:B------:R-:W-:Y:S01]  /*86e0*/  PRMT R51, R11, 0x5410, R8 ;  /* 0x000054100b337816 */ /* 0x000fe20000000008 */
[----:B------:R-:W-:Y:S01]  /*86f0*/  IMAD.MOV.U32 R8, RZ, RZ, R82 ;  /* 0x000000ffff087224 */ /* 0x000fe200078e0052 */
[----:B------:R1:W3:Y:S01]  /*8700*/  SHFL.IDX PT, R21, R13, 0x1, 0x1c1f ;  /* 0x003c1f000d157f89 */ /* 0x0002e200000e0000 */
[----:B------:R-:W-:Y:S01]  /*8710*/  IMAD.MOV.U32 R11, RZ, RZ, R83 ;  /* 0x000000ffff0b7224 */ /* 0x000fe200078e0053 */
[----:B------:R-:W-:Y:S01]  /*8720*/  PRMT R55, R9, 0x5410, R10 ;  /* 0x0000541009377816 */ /* 0x000fe2000000000a */
[----:B------:R-:W-:Y:S01]  /*8730*/  IMAD.MOV.U32 R9, RZ, RZ, R97 ;  /* 0x000000ffff097224 */ /* 0x000fe200078e0061 */
[----:B------:R-:W-:Y:S01]  /*8740*/  PRMT R60, R60, 0x5410, R8 ;  /* 0x000054103c3c7816 */ /* 0x000fe20000000008 */
[----:B------:R-:W-:Y:S01]  /*8750*/  IMAD.MOV.U32 R8, RZ, RZ, R102 ;  /* 0x000000ffff087224 */ /* 0x000fe200078e0066 */
[----:B------:R-:W-:Y:S01]  /*8760*/  MOV R10, R96 ;  /* 0x00000060000a7202 */ /* 0x000fe20000000f00 */
[----:B---3--:R1:W3:Y:S01]  /*8770*/  SHFL.IDX PT, R20, R12, 0x1, 0x1c1f ;  /* 0x003c1f000c147f89 */ /* 0x0082e200000e0000 */
[----:B------:R-:W-:Y:S01]  /*8780*/  PRMT R60, R11, 0x7610, R60 ;  /* 0x000076100b3c7816 */ /* 0x000fe2000000003c */
[----:B------:R-:W-:Y:S01]  /*8790*/  IMAD.MOV.U32 R11, RZ, RZ, R103 ;  /* 0x000000ffff0b7224 */ /* 0x000fe200078e0067 */
[----:B------:R-:W-:Y:S01]  /*87a0*/  PRMT R66, R9, 0x5410, R10 ;  /* 0x0000541009427816 */ /* 0x000fe2000000000a */
[----:B------:R-:W-:Y:S01]  /*87b0*/  IMAD.MOV.U32 R10, RZ, RZ, R86 ;  /* 0x000000ffff0a7224 */ /* 0x000fe200078e0056 */
[----:B------:R-:W-:Y:S01]  /*87c0*/  PRMT R72, R72, 0x5410, R8 ;  /* 0x0000541048487816 */ /* 0x000fe20000000008 */
[----:B------:R-:W-:Y:S01]  /*87d0*/  IMAD.MOV.U32 R8, RZ, RZ, R62 ;  /* 0x000000ffff087224 */ /* 0x000fe200078e003e */
[----:B------:R-:W-:Y:S01]  /*87e0*/  MOV R9, R87 ;  /* 0x0000005700097202 */ /* 0x000fe20000000f00 */
[----:B------:R-:W-:Y:S01]  /*87f0*/  BSSY B0, `(.L_x_346) ;  /* 0x0000060000007945 */ /* 0x000fe20003800000 */
[----:B------:R-:W-:Y:S01]  /*8800*/  PRMT R72, R11, 0x7610, R72 ;  /* 0x000076100b487816 */ /* 0x000fe20000000048 */
[----:B------:R-:W-:Y:S01]  /*8810*/  IMAD.MOV.U32 R11, RZ, RZ, R63 ;  /* 0x000000ffff0b7224 */ /* 0x000fe200078e003f */
[----:B------:R-:W-:Y:S01]  /*8820*/  PRMT R76, R9, 0x5410, R10 ;  /* 0x00005410094c7816 */ /* 0x000fe2000000000a */
[----:B------:R-:W-:Y:S01]  /*8830*/  IMAD.MOV.U32 R10, RZ, RZ, R68 ;  /* 0x000000ffff0a7224 */ /* 0x000fe200078e0044 */
[----:B------:R-:W-:Y:S01]  /*8840*/  PRMT R50, R50, 0x5410, R8 ;  /* 0x0000541032327816 */ /* 0x000fe20000000008 */
[----:B------:R-:W-:Y:S01]  /*8850*/  IMAD.MOV.U32 R9, RZ, RZ, R69 ;  /* 0x000000ffff097224 */ /* 0x000fe200078e0045 */
[----:B------:R-:W-:Y:S01]  /*8860*/  MOV R8, R80 ;  /* 0x0000005000087202 */ /* 0x000fe20000000f00 */
[----:B------:R-:W-:Y:S01]  /*8870*/  CS2R R26, SRZ ;  /* 0x00000000001a7805 */ /* 0x000fe2000001ff00 */
[----:B------:R-:W-:Y:S01]  /*8880*/  PRMT R50, R11, 0x7610, R50 ;  /* 0x000076100b327816 */ /* 0x000fe20000000032 */
[----:B------:R-:W-:Y:S01]  /*8890*/  IMAD.MOV.U32 R11, RZ, RZ, R100 ;  /* 0x000000ffff0b7224 */ /* 0x000fe200078e0064 */
[----:B------:R-:W-:Y:S01]  /*88a0*/  PRMT R54, R9, 0x5410, R10 ;  /* 0x0000541009367816 */ /* 0x000fe2000000000a */
[----:B------:R-:W-:Y:S01]  /*88b0*/  IMAD.MOV.U32 R9, RZ, RZ, R92 ;  /* 0x000000ffff097224 */ /* 0x000fe200078e005c */
[----:B------:R-:W-:Y:S01]  /*88c0*/  PRMT R57, R57, 0x5410, R8 ;  /* 0x0000541039397816 */ /* 0x000fe20000000008 */
[----:B------:R-:W-:Y:S01]  /*88d0*/  IMAD.MOV.U32 R8, RZ, RZ, R93 ;  /* 0x000000ffff087224 */ /* 0x000fe200078e005d */
[----:B------:R-:W-:Y:S01]  /*88e0*/  CS2R R32, SRZ ;  /* 0x0000000000207805 */ /* 0x000fe2000001ff00 */
[----:B------:R-:W-:Y:S01]  /*88f0*/  IMAD.MOV.U32 R10, RZ, RZ, R81 ;  /* 0x000000ffff0a7224 */ /* 0x000fe200078e0051 */
[----:B------:R-:W-:Y:S01]  /*8900*/  CS2R R38, SRZ ;  /* 0x0000000000267805 */ /* 0x000fe2000001ff00 */
[----:B------:R-:W-:Y:S01]  /*8910*/  CS2R R48, SRZ ;  /* 0x0000000000307805 */ /* 0x000fe2000001ff00 */
[----:B------:R-:W-:Y:S01]  /*8920*/  PRMT R61, R8, 0x5410, R9 ;  /* 0x00005410083d7816 */ /* 0x000fe20000000009 */
[----:B------:R-:W-:Y:S01]  /*8930*/  IMAD.MOV.U32 R9, RZ, RZ, R84 ;  /* 0x000000ffff097224 */ /* 0x000fe200078e0054 */
[----:B------:R-:W-:Y:S01]  /*8940*/  PRMT R57, R10, 0x7610, R57 ;  /* 0x000076100a397816 */ /* 0x000fe20000000039 */
[----:B------:R-:W-:Y:S01]  /*8950*/  IMAD.MOV.U32 R8, RZ, RZ, R85 ;  /* 0x000000ffff087224 */ /* 0x000fe200078e0055 */
[----:B------:R-:W-:Y:S01]  /*8960*/  MOV R10, R101 ;  /* 0x00000065000a7202 */ /* 0x000fe20000000f00 */
[----:B------:R-:W-:Y:S01]  /*8970*/  CS2R R58, SRZ ;  /* 0x00000000003a7805 */ /* 0x000fe2000001ff00 */
[----:B------:R-:W-:Y:S01]  /*8980*/  CS2R R16, SRZ ;  /* 0x0000000000107805 */ /* 0x000fe2000001ff00 */
[----:B----4-:R-:W-:Y:S01]  /*8990*/  CS2R R22, SRZ ;  /* 0x0000000000167805 */ /* 0x010fe2000001ff00 */
[----:B------:R-:W-:Y:S01]  /*89a0*/  PRMT R67, R10, 0x5410, R11 ;  /* 0x000054100a437816 */ /* 0x000fe2000000000b */
[----:B------:R-:W-:Y:S01]  /*89b0*/  CS2R R30, SRZ ;  /* 0x00000000001e7805 */ /* 0x000fe2000001ff00 */
[----:B------:R-:W-:Y:S01]  /*89c0*/  PRMT R75, R8, 0x5410, R9 ;  /* 0x00005410084b7816 */ /* 0x000fe20000000009 */
[----:B------:R-:W-:Y:S01]  /*89d0*/  CS2R R36, SRZ ;  /* 0x0000000000247805 */ /* 0x000fe2000001ff00 */
[----:B------:R-:W-:Y:S01]  /*89e0*/  CS2R R42, SRZ ;  /* 0x00000000002a7805 */ /* 0x000fe2000001ff00 */
[----:B------:R-:W-:Y:S01]  /*89f0*/  CS2R R52, SRZ ;  /* 0x0000000000347805 */ /* 0x000fe2000001ff00 */
[----:B------:R-:W-:Y:S05]  /*8a00*/  @P0 BRA `(.L_x_347) ;  /* 0x000003e000000947 */ /* 0x000fea0003800000 */
[C---:B-123--:R-:W-:Y:S01]  /*8a10*/  IADD3 R8, R74.reuse, 0x10, RZ ;  /* 0x000000104a087810 */ /* 0x04efe20007ffe0ff */
        /* <DEDUP_REMOVED lines=11> */
[C---:B------:R-:W-:Y:S01]  /*8ad0*/  @!P4 IMAD.WIDE R10, R74.reuse, 0x2, R20 ;  /* 0x000000024a0ac825 */ /* 0x040fe200078e0214 */
[----:B------:R-:W-:Y:S01]  /*8ae0*/  IADD3 R13, R74, 0x50, RZ ;  /* 0x000000504a0d7810 */ /* 0x000fe20007ffe0ff */
[----:B------:R1:W5:Y:S01]  /*8af0*/  @!P4 LD.E.64 R58, [R18.64] ;  /* 0x0000001c123ac980 */ /* 0x000362000c101b00 */
[----:B------:R-:W-:Y:S02]  /*8b00*/  @!P0 LEA.HI R9, R9, R8, RZ, 0x2 ;  /* 0x0000000809098211 */ /* 0x000fe400078f10ff */
[----:B------:R-:W-:Y:S01]  /*8b10*/  ISETP.GE.AND P6, PT, R14, c[0x0][0x27c], PT ;  /* 0x00009f000e007a0c */ /* 0x000fe20003fc6270 */
[----:B------:R2:W5:Y:S01]  /*8b20*/  @!P4 LD.E.64 R52, [R10.64] ;  /* 0x0000001c0a34c980 */ /* 0x000562000c101b00 */
[----:B------:R-:W-:-:S05]  /*8b30*/  @!P0 LOP3.LUT R9, R9, 0xfffffffc, RZ, 0xc0, !PT ;  /* 0xfffffffc09098812 */ /* 0x000fca00078ec0ff */
[----:B------:R-:W-:-:S04]  /*8b40*/  @!P0 IMAD.WIDE R16, R9, 0x2, R24 ;  /* 0x0000000209108825 */ /* 0x000fc800078e0218 */
[----:B------:R-:W-:Y:S01]  /*8b50*/  @!P0 IMAD.WIDE R8, R9, 0x2, R20 ;  /* 0x0000000209088825 */ /* 0x000fe200078e0214 */
[----:B------:R3:W5:Y:S01]  /*8b60*/  @!P0 LD.E.64 R48, [R16.64] ;  /* 0x0000001c10308980 */ /* 0x000762000c101b00 */
[----:B------:R-:W-:Y:S02]  /*8b70*/  ISETP.GE.AND P5, PT, R15, c[0x0][0x27c], PT ;  /* 0x00009f000f007a0c */ /* 0x000fe40003fa6270 */
[----:B------:R-:W-:Y:S01]  /*8b80*/  ISETP.GE.AND P4, PT, R12, c[0x0][0x27c], PT ;  /* 0x00009f000c007a0c */ /* 0x000fe20003f86270 */
[----:B------:R4:W5:Y:S01]  /*8b90*/  @!P0 LD.E.64 R42, [R8.64] ;  /* 0x0000001c082a8980 */ /* 0x000962000c101b00 */
[----:B------:R-:W-:Y:S02]  /*8ba0*/  ISETP.GE.AND P0, PT, R13, c[0x0][0x27c], PT ;  /* 0x00009f000d007a0c */ /* 0x000fe40003f06270 */
[----:B--2---:R-:W-:-:S07]  /*8bb0*/  @!P6 SHF.R.S32.HI R11, RZ, 0x1f, R14 ;  /* 0x0000001fff0be819 */ /* 0x004fce000001140e */
[----:B------:R-:W-:Y:S02]  /*8bc0*/  @!P5 SHF.R.S32.HI R10, RZ, 0x1f, R15 ;  /* 0x0000001fff0ad819 */ /* 0x000fe4000001140f */
[----:B------:R-:W-:Y:S02]  /*8bd0*/  @!P6 LEA.HI R11, R11, R14, RZ, 0x2 ;  /* 0x0000000e0b0be211 */ /* 0x000fe400078f10ff */
[----:B------:R-:W-:Y:S02]  /*8be0*/  @!P5 LEA.HI R10, R10, R15, RZ, 0x2 ;  /* 0x0000000f0a0ad211 */ /* 0x000fe400078f10ff */
[----:B----4-:R-:W-:Y:S02]  /*8bf0*/  @!P4 SHF.R.S32.HI R9, RZ, 0x1f, R12 ;  /* 0x0000001fff09c819 */ /* 0x010fe4000001140c */
[----:B------:R-:W-:Y:S02]  /*8c00*/  @!P0 SHF.R.S32.HI R8, RZ, 0x1f, R13 ;  /* 0x0000001fff088819 */ /* 0x000fe4000001140d */
[----:B------:R-:W-:-:S02]  /*8c10*/  @!P4 LEA.HI R9, R9, R12, RZ, 0x2 ;  /* 0x0000000c0909c211 */ /* 0x000fc400078f10ff */
[----:B------:R-:W-:Y:S02]  /*8c20*/  @!P0 LEA.HI R8, R8, R13, RZ, 0x2 ;  /* 0x0000000d08088211 */ /* 0x000fe400078f10ff */
[----:B------:R-:W-:Y:S02]  /*8c30*/  @!P6 LOP3.LUT R11, R11, 0xfffffffc, RZ, 0xc0, !PT ;  /* 0xfffffffc0b0be812 */ /* 0x000fe400078ec0ff */
[----:B------:R-:W-:Y:S02]  /*8c40*/  @!P5 LOP3.LUT R10, R10, 0xfffffffc, RZ, 0xc0, !PT ;  /* 0xfffffffc0a0ad812 */ /* 0x000fe400078ec0ff */
[----:B------:R-:W-:Y:S02]  /*8c50*/  @!P4 LOP3.LUT R9, R9, 0xfffffffc, RZ, 0xc0, !PT ;  /* 0xfffffffc0909c812 */ /* 0x000fe400078ec0ff */
[----:B------:R-:W-:Y:S01]  /*8c60*/  @!P0 LOP3.LUT R8, R8, 0xfffffffc, RZ, 0xc0, !PT ;  /* 0xfffffffc08088812 */ /* 0x000fe200078ec0ff */
[--C-:B------:R-:W-:Y:S01]  /*8c70*/  @!P6 IMAD.WIDE R34, R11, 0x2, R24.reuse ;  /* 0x000000020b22e825 */ /* 0x100fe200078e0218 */
[----:B------:R-:W-:Y:S01]  /*8c80*/  CS2R R38, SRZ ;  /* 0x0000000000267805 */ /* 0x000fe2000001ff00 */
[----:B------:R-:W-:Y:S01]  /*8c90*/  CS2R R36, SRZ ;  /* 0x0000000000247805 */ /* 0x000fe2000001ff00 */
[----:B------:R-:W-:Y:S01]  /*8ca0*/  CS2R R32, SRZ ;  /* 0x0000000000207805 */ /* 0x000fe2000001ff00 */
[--C-:B------:R-:W-:Y:S01]  /*8cb0*/  @!P5 IMAD.WIDE R28, R10, 0x2, R24.reuse ;  /* 0x000000020a1cd825 */ /* 0x100fe200078e0218 */
[----:B------:R-:W-:Y:S01]  /*8cc0*/  CS2R R30, SRZ ;  /* 0x00000000001e7805 */ /* 0x000fe2000001ff00 */
[----:B------:R-:W-:Y:S01]  /*8cd0*/  CS2R R26, SRZ ;  /* 0x00000000001a7805 */ /* 0x000fe2000001ff00 */
[----:B-1----:R-:W-:Y:S01]  /*8ce0*/  CS2R R18, SRZ ;  /* 0x0000000000127805 */ /* 0x002fe2000001ff00 */
[--C-:B------:R-:W-:Y:S01]  /*8cf0*/  @!P4 IMAD.WIDE R12, R9, 0x2, R24.reuse ;  /* 0x00000002090cc825 */ /* 0x100fe200078e0218 */
[----:B------:R-:W-:Y:S01]  /*8d00*/  CS2R R22, SRZ ;  /* 0x0000000000167805 */ /* 0x000fe2000001ff00 */
[----:B---3--:R-:W-:Y:S01]  /*8d10*/  CS2R R16, SRZ ;  /* 0x0000000000107805 */ /* 0x008fe2000001ff00 */
[----:B------:R1:W5:Y:S01]  /*8d20*/  @!P6 LD.E.64 R38, [R34.64] ;  /* 0x0000001c2226e980 */ /* 0x000362000c101b00 */
[----:B------:R-:W-:-:S03]  /*8d30*/  @!P0 IMAD.WIDE R24, R8, 0x2, R24 ;  /* 0x0000000208188825 */ /* 0x000fc600078e0218 */
        /* <DEDUP_REMOVED lines=8> */
[----:B------:R1:W5:Y:S04]  /*8dc0*/  @!P5 LD.E.64 R30, [R10.64] ;  /* 0x0000001c0a1ed980 */ /* 0x000368000c101b00 */
[----:B------:R1:W5:Y:S04]  /*8dd0*/  @!P4 LD.E.64 R22, [R14.64] ;  /* 0x0000001c0e16c980 */ /* 0x000368000c101b00 */
[----:B------:R1:W5:Y:S02]  /*8de0*/  @!P0 LD.E.64 R16, [R8.64] ;  /* 0x0000001c08108980 */ /* 0x000364000c101b00 */
.L_x_347:
[----:B-123--:R-:W-:Y:S05]  /*8df0*/  BSYNC B0 ;  /* 0x0000000000007941 */ /* 0x00efea0003800000 */
.L_x_346:
[----:B-----5:R-:W-:Y:S01]  /*8e00*/  IMAD.MOV.U32 R10, RZ, RZ, R18 ;  /* 0x000000ffff0a7224 */ /* 0x020fe200078e0012 */
[----:B------:R-:W-:Y:S01]  /*8e10*/  UIADD3 UR4, -UR18, UR21, URZ ;  /* 0x0000001512047290 */ /* 0x000fe2000fffe13f */
[----:B------:R-:W-:Y:S01]  /*8e20*/  IMAD.MOV.U32 R8, RZ, RZ, R19 ;  /* 0x000000ffff087224 */ /* 0x000fe200078e0013 */
[----:B------:R-:W-:-:S04]  /*8e30*/  DEPBAR.LE SB0, 0x1 ;  /* 0x000080400000791a */ /* 0x000fc80000000000 */
[----:B------:R-:W-:Y:S01]  /*8e40*/  PRMT R13, R8, 0x5410, R10 ;  /* 0x00005410080d7816 */ /* 0x000fe2000000000a */
[----:B------:R-:W-:Y:S01]  /*8e50*/  IMAD.MOV.U32 R9, RZ, RZ, R26 ;  /* 0x000000ffff097224 */ /* 0x000fe200078e001a */
[----:B------:R-:W-:Y:S01]  /*8e60*/  UISETP.LT.AND UP0, UPT, UR4, 0x80, UPT ;  /* 0x000000800400788c */ /* 0x000fe2000bf01270 */
[----:B------:R-:W-:Y:S01]  /*8e70*/  IMAD.MOV.U32 R10, RZ, RZ, R27 ;  /* 0x000000ffff0a7224 */ /* 0x000fe200078e001b */
[----:B------:R-:W-:Y:S01]  /*8e80*/  BSSY B1, `(.L_x_348) ;  /* 0x000014e000017945 */ /* 0x000fe20003800000 */
[----:B------:R-:W-:Y:S01]  /*8e90*/  IMAD.MOV.U32 R8, RZ, RZ, R32 ;  /* 0x000000ffff087224 */ /* 0x000fe200078e0020 */
[----:B------:R-:W-:Y:S01]  /*8ea0*/  USEL UR4, UR4, 0x80, UP0 ;  /* 0x0000008004047887 */ /* 0x000fe20008000000 */
[----:B------:R-:W-:Y:S01]  /*8eb0*/  IMAD.MOV.U32 R11, RZ, RZ, R17 ;  /* 0x000000ffff0b7224 */ /* 0x000fe200078e0011 */
[----:B------:R-:W-:Y:S01]  /*8ec0*/  PRMT R21, R10, 0x5410, R9 ;  /* 0x000054100a157816 */ /* 0x000fe20000000009 */
[----:B------:R-:W-:Y:S02]  /*8ed0*/  IMAD.MOV.U32 R9, RZ, RZ, R33 ;  /* 0x000000ffff097224 */ /* 0x000fe400078e0021 */
[----:B------:R-:W-:Y:S01]  /*8ee0*/  IMAD.MOV.U32 R10, RZ, RZ, R39 ;  /* 0x000000ffff0a7224 */ /* 0x000fe200078e0027 */
[----:B------:R-:W-:Y:S01]  /*8ef0*/  BAR.SYNC.DEFER_BLOCKING 0x0 ;  /* 0x0000000000007b1d */ /* 0x000fe20000010000 */
[----:B------:R-:W-:-:S02]  /*8f00*/  ISETP.GE.AND P0, PT, R73, UR4, PT ;  /* 0x0000000449007c0c */ /* 0x000fc4000bf06270 */
[----:B------:R-:W-:Y:S01]  /*8f10*/  PRMT R25, R9, 0x5410, R8 ;  /* 0x0000541009197816 */ /* 0x000fe20000000008 */
[----:B------:R-:W-:Y:S01]  /*8f20*/  IMAD.MOV.U32 R8, RZ, RZ, R38 ;  /* 0x000000ffff087224 */ /* 0x000fe200078e0026 */
[----:B------:R-:W-:Y:S01]  /*8f30*/  PRMT R28, R28, 0x5410, R10 ;  /* 0x000054101c1c7816 */ /* 0x000fe2000000000a */
[----:B------:R-:W-:Y:S02]  /*8f40*/  IMAD.MOV.U32 R9, RZ, RZ, R48 ;  /* 0x000000ffff097224 */ /* 0x000fe400078e0030 */
[----:B------:R-:W-:Y:S01]  /*8f50*/  IMAD.MOV.U32 R10, RZ, RZ, R58 ;  /* 0x000000ffff0a7224 */ /* 0x000fe200078e003a */
[----:B------:R-:W-:Y:S01]  /*8f60*/  PRMT R29, R8, 0x7610, R29 ;  /* 0x00007610081d7816 */ /* 0x000fe2000000001d */
[----:B------:R-:W-:-:S05]  /*8f70*/  IMAD.MOV.U32 R8, RZ, RZ, R49 ;  /* 0x000000ffff087224 */ /* 0x000fca00078e0031 */
[----:B------:R-:W-:Y:S01]  /*8f80*/  PRMT R34, R8, 0x5410, R9 ;  /* 0x0000541008227816 */ /* 0x000fe20000000009 */
[----:B------:R-:W-:Y:S02]  /*8f90*/  IMAD.MOV.U32 R9, RZ, RZ, R59 ;  /* 0x000000ffff097224 */ /* 0x000fe400078e003b */
[----:B------:R-:W-:-:S03]  /*8fa0*/  IMAD.MOV.U32 R8, RZ, RZ, R16 ;  /* 0x000000ffff087224 */ /* 0x000fc600078e0010 */
[----:B------:R-:W-:Y:S01]  /*8fb0*/  PRMT R40, R9, 0x5410, R10 ;  /* 0x0000541009287816 */ /* 0x000fe2000000000a */
[----:B------:R-:W-:Y:S01]  /*8fc0*/  IMAD.MOV.U32 R9, RZ, RZ, R22 ;  /* 0x000000ffff097224 */ /* 0x000fe200078e0016 */
[----:B------:R-:W-:Y:S02]  /*8fd0*/  SHF.R.S32.HI R10, RZ, 0x1f, R73 ;  /* 0x0000001fff0a7819 */ /* 0x000fe40000011449 */
[----:B------:R-:W-:Y:S01]  /*8fe0*/  PRMT R12, R12, 0x5410, R8 ;  /* 0x000054100c0c7816 */ /* 0x000fe20000000008 */
[----:B------:R-:W-:Y:S01]  /*8ff0*/  IMAD.MOV.U32 R8, RZ, RZ, R23 ;  /* 0x000000ffff087224 */ /* 0x000fe200078e0017 */
[----:B------:R-:W-:Y:S02]  /*9000*/  LEA.HI R10, R10, R73, RZ, 0x3 ;  /* 0x000000490a0a7211 */ /* 0x000fe400078f18ff */
[----:B------:R-:W-:Y:S01]  /*9010*/  PRMT R12, R11, 0x7610, R12 ;  /* 0x000076100b0c7816 */ /* 0x000fe2000000000c */
[----:B------:R-:W-:Y:S01]  /*9020*/  IMAD.MOV.U32 R11, RZ, RZ, R31 ;  /* 0x000000ffff0b7224 */ /* 0x000fe200078e001f */
[----:B------:R-:W-:-:S02]  /*9030*/  LOP3.LUT R10, R10, 0xfffffff8, RZ, 0xc0, !PT ;  /* 0xfffffff80a0a7812 */ /* 0x000fc400078ec0ff */
[----:B------:R-:W-:Y:S01]  /*9040*/  PRMT R20, R8, 0x5410, R9 ;  /* 0x0000541008147816 */ /* 0x000fe20000000009 */
[----:B------:R-:W-:Y:S02]  /*9050*/  IMAD.MOV.U32 R8, RZ, RZ, R30 ;  /* 0x000000ffff087224 */ /* 0x000fe400078e001e */
[----:B------:R-:W-:Y:S02]  /*9060*/  IMAD.IADD R9, R73, 0x1, -R10 ;  /* 0x0000000149097824 */ /* 0x000fe400078e0a0a */
[----:B------:R-:W-:Y:S01]  /*9070*/  IMAD.MOV.U32 R10, RZ, RZ, R36 ;  /* 0x000000ffff0a7224 */ /* 0x000fe200078e0024 */
[----:B------:R-:W-:Y:S01]  /*9080*/  PRMT R24, R11, 0x5410, R8 ;  /* 0x000054100b187816 */ /* 0x000fe20000000008 */
[C---:B------:R-:W-:Y:S01]  /*9090*/  IMAD.SHL.U32 R8, R9.reuse, 0x40, RZ ;  /* 0x0000004009087824 */ /* 0x040fe200078e00ff */
[----:B------:R-:W-:Y:S02]  /*90a0*/  LOP3.LUT P4, RZ, R9, 0x4, RZ, 0xc0, !PT ;  /* 0x0000000409ff7812 */ /* 0x000fe4000788c0ff */
[----:B------:R-:W-:-:S02]  /*90b0*/  PRMT R28, R10, 0x7610, R28 ;  /* 0x000076100a1c7816 */ /* 0x000fc4000000001c */
[----:B------:R-:W-:Y:S01]  /*90c0*/  LOP3.LUT R9, R8, 0x1c0, RZ, 0xc0, !PT ;  /* 0x000001c008097812 */ /* 0x000fe200078ec0ff */
[----:B------:R-:W-:-:S03]  /*90d0*/  IMAD.MOV.U32 R8, RZ, RZ, R42 ;  /* 0x000000ffff087224 */ /* 0x000fc600078e002a */
[----:B------:R-:W-:Y:S02]  /*90e0*/  LOP3.LUT R11, R9, 0x18, R56, 0xf8, !PT ;  /* 0x00000018090b7812 */ /* 0x000fe400078ef838 */
[----:B------:R-:W-:Y:S01]  /*90f0*/  SHF.R.U32.HI R10, RZ, 0x3, R9 ;  /* 0x00000003ff0a7819 */ /* 0x000fe20000011609 */
[----:B------:R-:W-:Y:S01]  /*9100*/  IMAD.MOV.U32 R9, RZ, RZ, R37 ;  /* 0x000000ffff097224 */ /* 0x000fe200078e0025 */
[----:B------:R-:W-:Y:S01]  /*9110*/  PRMT R35, R35, 0x5410, R8 ;  /* 0x0000541023237816 */ /* 0x000fe20000000008 */
[----:B------:R-:W-:Y:S01]  /*9120*/  IMAD.MOV.U32 R8, RZ, RZ, R53 ;  /* 0x000000ffff087224 */ /* 0x000fe200078e0035 */
[----:B------:R-:W-:Y:S02]  /*9130*/  LOP3.LUT R10, R11, R10, RZ, 0x3c, !PT ;  /* 0x0000000a0b0a7212 */ /* 0x000fe400078e3cff */
[----:B------:R-:W-:Y:S01]  /*9140*/  PRMT R29, R29, 0x5410, R9 ;  /* 0x000054101d1d7816 */ /* 0x000fe20000000009 */
[----:B------:R-:W-:Y:S02]  /*9150*/  IMAD.MOV.U32 R9, RZ, RZ, R52 ;  /* 0x000000ffff097224 */ /* 0x000fe400078e0034 */
[----:B------:R-:W-:-:S02]  /*9160*/  IMAD R15, R89, 0x200, R10 ;  /* 0x00000200590f7824 */ /* 0x000fc400078e020a */
[----:B------:R-:W-:Y:S01]  /*9170*/  IMAD.MOV.U32 R10, RZ, RZ, R43 ;  /* 0x000000ffff0a7224 */ /* 0x000fe200078e002b */
[----:B------:R-:W-:Y:S02]  /*9180*/  PRMT R41, R8, 0x5410, R9 ;  /* 0x0000541008297816 */ /* 0x000fe40000000009 */
[C---:B------:R-:W-:Y:S02]  /*9190*/  IADD3 R14, R15.reuse, 0x20, RZ ;  /* 0x000000200f0e7810 */ /* 0x040fe40007ffe0ff */
[C---:B------:R-:W-:Y:S02]  /*91a0*/  @P4 IADD3 R14, R15.reuse, -0x20, RZ ;  /* 0xffffffe00f0e4810 */ /* 0x040fe40007ffe0ff */
[----:B------:R-:W-:Y:S02]  /*91b0*/  PRMT R35, R10, 0x7610, R35 ;  /* 0x000076100a237816 */ /* 0x000fe40000000023 */
[----:B------:R-:W-:Y:S02]  /*91c0*/  LEA R15, R15, 0xc100, 0x1 ;  /* 0x0000c1000f0f7811 */ /* 0x000fe400078e08ff */
[----:B------:R-:W-:Y:S01]  /*91d0*/  LEA R14, R14, 0xc100, 0x1 ;  /* 0x0000c1000e0e7811 */ /* 0x000fe200078e08ff */
[----:B------:R-:W-:Y:S05]  /*91e0*/  @P0 BRA `(.L_x_349) ;  /* 0x0000117000000947 */ /* 0x000fea0003800000 */
[----:B------:R-:W-:Y:S01]  /*91f0*/  ISETP.GE.AND P0, PT, R74, c[0x0][0x27c], PT ;  /* 0x00009f004a007a0c */ /* 0x000fe20003f06270 */
[----:B------:R-:W-:-:S12]  /*9200*/  BSSY B0, `(.L_x_350) ;  /* 0x000002c000007945 */ /* 0x000fd80003800000 */
[----:B------:R-:W-:Y:S05]  /*9210*/  @P0 BRA `(.L_x_351) ;  /* 0x000002a000000947 */ /* 0x000fea0003800000 */
[----:B------:R-:W1:Y:S01]  /*9220*/  LDS.128 R8, [R15] ;  /* 0x000000000f087984 */ /* 0x000e620000000c00 */
[--C-:B------:R-:W-:Y:S01]  /*9230*/  SHF.R.U64 R84, R84, 0x10, R85.reuse ;  /* 0x0000001054547819 */ /* 0x100fe20000001255 */
[--C-:B------:R-:W-:Y:S01]  /*9240*/  HADD2.F32 R91, -RZ, R75.reuse.H1_H1 ;  /* 0x3000004bff5b7230 */ /* 0x100fe20000004100 */
[----:B------:R-:W-:Y:S01]  /*9250*/  SHF.R.U32.HI R85, RZ, 0x10, R85 ;  /* 0x00000010ff557819 */ /* 0x000fe20000011655 */
[----:B------:R-:W-:Y:S01]  /*9260*/  HADD2.F32 R75, -RZ, R75.H0_H0 ;  /* 0x2000004bff4b7230 */ /* 0x000fe20000004100 */
[--C-:B------:R-:W-:Y:S01]  /*9270*/  SHF.R.U64 R56, R86, 0x10, R87.reuse ;  /* 0x0000001056387819 */ /* 0x100fe20000001257 */
[----:B------:R-:W-:Y:S01]  /*9280*/  HADD2.F32 R84, -RZ, R84.H0_H0 ;  /* 0x20000054ff547230 */ /* 0x000fe20000004100 */
[----:B------:R-:W-:Y:S01]  /*9290*/  SHF.R.U32.HI R79, RZ, 0x10, R87 ;  /* 0x00000010ff4f7819 */ /* 0x000fe20000011657 */
[----:B------:R-:W-:Y:S02]  /*92a0*/  HADD2.F32 R85, -RZ, R85.H0_H0 ;  /* 0x20000055ff557230 */ /* 0x000fe40000004100 */
[----:B------:R-:W-:-:S02]  /*92b0*/  HADD2.F32 R95, -RZ, R76.H1_H1 ;  /* 0x3000004cff5f7230 */ /* 0x000fc40000004100 */
[----:B------:R-:W-:Y:S02]  /*92c0*/  HADD2.F32 R94, -RZ, R79.H0_H0 ;  /* 0x2000004fff5e7230 */ /* 0x000fe40000004100 */
[--C-:B-1----:R-:W-:Y:S02]  /*92d0*/  HADD2.F32 R86, -RZ, R11.reuse.H0_H0 ;  /* 0x2000000bff567230 */ /* 0x102fe40000004100 */
[----:B------:R-:W-:Y:S02]  /*92e0*/  HADD2.F32 R11, -RZ, R11.H1_H1 ;  /* 0x3000000bff0b7230 */ /* 0x000fe40000004100 */
[--C-:B------:R-:W-:Y:S02]  /*92f0*/  HADD2.F32 R87, -RZ, R8.reuse.H0_H0 ;  /* 0x20000008ff577230 */ /* 0x100fe40000004100 */
[----:B------:R-:W-:Y:S01]  /*9300*/  HADD2.F32 R88, -RZ, R8.H1_H1 ;  /* 0x30000008ff587230 */ /* 0x000fe20000004100 */
[CC--:B------:R-:W-:Y:S01]  /*9310*/  FMUL.FTZ R79, R11.reuse, R85.reuse ;  /* 0x000000550b4f7220 */ /* 0x0c0fe20000410000 */
[--C-:B------:R-:W-:Y:S01]  /*9320*/  HADD2.F32 R8, -RZ, R10.reuse.H0_H0 ;  /* 0x2000000aff087230 */ /* 0x100fe20000004100 */
[C---:B------:R-:W-:Y:S01]  /*9330*/  FMUL.FTZ R85, R86.reuse, R85 ;  /* 0x0000005556557220 */ /* 0x040fe20000410000 */
[--C-:B------:R-:W-:Y:S01]  /*9340*/  HADD2.F32 R90, -RZ, R9.reuse.H0_H0 ;  /* 0x20000009ff5a7230 */ /* 0x100fe20000004100 */
[-C--:B------:R-:W-:Y:S01]  /*9350*/  FFMA.FTZ R79, R86, R94.reuse, -R79 ;  /* 0x0000005e564f7223 */ /* 0x080fe2000001084f */
[----:B------:R-:W-:Y:S01]  /*9360*/  HADD2.F32 R10, -RZ, R10.H1_H1 ;  /* 0x3000000aff0a7230 */ /* 0x000fe20000004100 */
[----:B------:R-:W-:Y:S01]  /*9370*/  FFMA.FTZ R94, R11, R94, R85 ;  /* 0x0000005e0b5e7223 */ /* 0x000fe20000010055 */
[----:B------:R-:W-:Y:S01]  /*9380*/  HADD2.F32 R9, -RZ, R9.H1_H1 ;  /* 0x30000009ff097230 */ /* 0x000fe20000004100 */
[-C--:B------:R-:W-:Y:S01]  /*9390*/  FMUL.FTZ R98, R88, R91.reuse ;  /* 0x0000005b58627220 */ /* 0x080fe20000410000 */
[----:B------:R-:W-:Y:S01]  /*93a0*/  HADD2.F32 R11, -RZ, R76.H0_H0 ;  /* 0x2000004cff0b7230 */ /* 0x000fe20000004100 */
[----:B------:R-:W-:Y:S01]  /*93b0*/  FMUL.FTZ R91, R87, R91 ;  /* 0x0000005b575b7220 */ /* 0x000fe20000410000 */
[----:B------:R-:W-:Y:S01]  /*93c0*/  HADD2.F32 R76, -RZ, R56.H0_H0 ;  /* 0x20000038ff4c7230 */ /* 0x000fe20000004100 */
[----:B------:R-:W-:-:S02]  /*93d0*/  FMUL.FTZ R56, R10, R75 ;  /* 0x0000004b0a387220 */ /* 0x000fc40000410000 */
[-C--:B------:R-:W-:Y:S02]  /*93e0*/  FMUL.FTZ R85, R9, R84.reuse ;  /* 0x0000005409557220 */ /* 0x080fe40000410000 */
[----:B------:R-:W-:Y:S02]  /*93f0*/  FMUL.FTZ R75, R8, R75 ;  /* 0x0000004b084b7220 */ /* 0x000fe40000410000 */
[----:B------:R-:W-:Y:S02]  /*9400*/  FMUL.FTZ R84, R90, R84 ;  /* 0x000000545a547220 */ /* 0x000fe40000410000 */
[-C--:B------:R-:W-:Y:S02]  /*9410*/  FFMA.FTZ R98, R87, R95.reuse, -R98 ;  /* 0x0000005f57627223 */ /* 0x080fe40000010862 */
[----:B------:R-:W-:Y:S02]  /*9420*/  FFMA.FTZ R91, R88, R95, R91 ;  /* 0x0000005f585b7223 */ /* 0x000fe4000001005b */
[----:B------:R-:W-:-:S02]  /*9430*/  FFMA.FTZ R56, R8, R11, -R56 ;  /* 0x0000000b08387223 */ /* 0x000fc40000010838 */
[----:B------:R-:W-:Y:S01]  /*9440*/  FFMA.FTZ R75, R10, R11, R75 ;  /* 0x0000000b0a4b7223 */ /* 0x000fe2000001004b */
[----:B------:R-:W-:Y:S01]  /*9450*/  F2FP.PACK_AB R11, R94, R79 ;  /* 0x0000004f5e0b723e */ /* 0x000fe200000000ff */
[----:B------:R-:W-:Y:S01]  /*9460*/  FFMA.FTZ R85, R90, R76, -R85 ;  /* 0x0000004c5a557223 */ /* 0x000fe20000010855 */
[----:B------:R-:W-:Y:S01]  /*9470*/  F2FP.PACK_AB R8, R91, R98 ;  /* 0x000000625b08723e */ /* 0x000fe200000000ff */
[----:B------:R-:W-:Y:S01]  /*9480*/  FFMA.FTZ R84, R9, R76, R84 ;  /* 0x0000004c09547223 */ /* 0x000fe20000010054 */
[----:B------:R-:W-:-:S04]  /*9490*/  F2FP.PACK_AB R10, R75, R56 ;  /* 0x000000384b0a723e */ /* 0x000fc800000000ff */
[----:B------:R-:W-:-:S05]  /*94a0*/  F2FP.PACK_AB R9, R84, R85 ;  /* 0x000000555409723e */ /* 0x000fca00000000ff */
[----:B------:R1:W-:Y:S02]  /*94b0*/  STS.128 [R15], R8 ;  /* 0x000000080f007388 */ /* 0x0003e40000000c00 */
.L_x_351:
[----:B------:R-:W-:Y:S05]  /*94c0*/  BSYNC B0 ;  /* 0x0000000000007941 */ /* 0x000fea0003800000 */
.L_x_350:
[----:B-1----:R-:W-:Y:S01]  /*94d0*/  IADD3 R8, R74, 0x10, RZ ;  /* 0x000000104a087810 */ /* 0x002fe20007ffe0ff */
[----:B------:R-:W-:Y:S03]  /*94e0*/  BSSY B0, `(.L_x_352) ;  /* 0x000002d000007945 */ /* 0x000fe60003800000 */
[----:B------:R-:W-:-:S13]  /*94f0*/  ISETP.GE.AND P0, PT, R8, c[0x0][0x27c], PT ;  /* 0x00009f0008007a0c */ /* 0x000fda0003f06270 */
[----:B------:R-:W-:Y:S05]  /*9500*/  @P0 BRA `(.L_x_353) ;  /* 0x000002a000000947 */ /* 0x000fea0003800000 */
[----:B------:R-:W1:Y:S01]  /*9510*/  LDS.128 R8, [R14] ;  /* 0x000000000e087984 */ /* 0x000e620000000c00 */
[--C-:B------:R-:W-:Y:S01]  /*9520*/  SHF.R.U64 R75, R100, 0x10, R101.reuse ;  /* 0x00000010644b7819 */ /* 0x100fe20000001265 */
[--C-:B------:R-:W-:Y:S01]  /*9530*/  HADD2.F32 R86, -RZ, R67.reuse.H1_H1 ;  /* 0x30000043ff567230 */ /* 0x100fe20000004100 */
[----:B------:R-:W-:Y:S01]  /*9540*/  SHF.R.U32.HI R100, RZ, 0x10, R101 ;  /* 0x00000010ff647819 */ /* 0x000fe20000011665 */
[----:B------:R-:W-:Y:S01]  /*9550*/  HADD2.F32 R67, -RZ, R67.H0_H0 ;  /* 0x20000043ff437230 */ /* 0x000fe20000004100 */
[--C-:B------:R-:W-:Y:S01]  /*9560*/  SHF.R.U64 R56, R102, 0x10, R103.reuse ;  /* 0x0000001066387819 */ /* 0x100fe20000001267 */
[----:B------:R-:W-:Y:S01]  /*9570*/  HADD2.F32 R88, -RZ, R72.H1_H1 ;  /* 0x30000048ff587230 */ /* 0x000fe20000004100 */
[----:B------:R-:W-:Y:S01]  /*9580*/  SHF.R.U32.HI R102, RZ, 0x10, R103 ;  /* 0x00000010ff667819 */ /* 0x000fe20000011667 */
[----:B------:R-:W-:-:S04]  /*9590*/  HADD2.F32 R100, -RZ, R100.H0_H0 ;  /* 0x20000064ff647230 */ /* 0x000fc80000004100 */
        /* <DEDUP_REMOVED lines=15> */
[C---:B------:R-:W-:Y:S01]  /*9690*/  FMUL.FTZ R91, R79.reuse, R86 ;  /* 0x000000564f5b7220 */ /* 0x040fe20000410000 */
[----:B------:R-:W-:Y:S01]  /*96a0*/  HADD2.F32 R11, -RZ, R72.H0_H0 ;  /* 0x20000048ff0b7230 */ /* 0x000fe20000004100 */
[----:B------:R-:W-:Y:S01]  /*96b0*/  FFMA.FTZ R90, R79, R88, -R90 ;  /* 0x000000584f5a7223 */ /* 0x000fe2000001085a */
[----:B------:R-:W-:Y:S01]  /*96c0*/  HADD2.F32 R72, -RZ, R56.H0_H0 ;  /* 0x20000038ff487230 */ /* 0x000fe20000004100 */
[----:B------:R-:W-:-:S02]  /*96d0*/  FMUL.FTZ R56, R10, R67 ;  /* 0x000000430a387220 */ /* 0x000fc40000410000 */
[-C--:B------:R-:W-:Y:S02]  /*96e0*/  FMUL.FTZ R75, R9, R76.reuse ;  /* 0x0000004c094b7220 */ /* 0x080fe40000410000 */
[----:B------:R-:W-:Y:S02]  /*96f0*/  FMUL.FTZ R67, R8, R67 ;  /* 0x0000004308437220 */ /* 0x000fe40000410000 */
[C---:B------:R-:W-:Y:S02]  /*9700*/  FMUL.FTZ R76, R85.reuse, R76 ;  /* 0x0000004c554c7220 */ /* 0x040fe40000410000 */
[----:B------:R-:W-:Y:S02]  /*9710*/  FFMA.FTZ R91, R84, R88, R91 ;  /* 0x00000058545b7223 */ /* 0x000fe4000001005b */
[-C--:B------:R-:W-:Y:S02]  /*9720*/  FFMA.FTZ R56, R8, R11.reuse, -R56 ;  /* 0x0000000b08387223 */ /* 0x080fe40000010838 */
        /* <DEDUP_REMOVED lines=8> */
.L_x_353:
[----:B------:R-:W-:Y:S05]  /*97b0*/  BSYNC B0 ;  /* 0x0000000000007941 */ /* 0x000fea0003800000 */
.L_x_352:
[----:B-1----:R-:W-:Y:S01]  /*97c0*/  IADD3 R8, R74, 0x20, RZ ;  /* 0x000000204a087810 */ /* 0x002fe20007ffe0ff */
[----:B------:R-:W-:Y:S03]  /*97d0*/  BSSY B0, `(.L_x_354) ;  /* 0x000002d000007945 */ /* 0x000fe60003800000 */
[----:B------:R-:W-:-:S13]  /*97e0*/  ISETP.GE.AND P0, PT, R8, c[0x0][0x27c], PT ;  /* 0x00009f0008007a0c */ /* 0x000fda0003f06270 */
[----:B------:R-:W-:Y:S05]  /*97f0*/  @P0 BRA `(.L_x_355) ;  /* 0x000002a000000947 */ /* 0x000fea0003800000 */
[----:B------:R-:W1:Y:S01]  /*9800*/  LDS.128 R8, [R15+0x4000] ;  /* 0x004000000f087984 */ /* 0x000e620000000c00 */
        /* <DEDUP_REMOVED lines=35> */
[-C--:B------:R-:W-:Y:S01]  /*9a40*/  FFMA.FTZ R67, R79, R66.reuse, -R67 ;  /* 0x000000424f437223 */ /* 0x080fe20000010843 */
[----:B------:R-:W-:Y:S01]  /*9a50*/  F2FP.PACK_AB R8, R76, R87 ;  /* 0x000000574c08723e */ /* 0x000fe200000000ff */
[----:B------:R-:W-:Y:S01]  /*9a60*/  FFMA.FTZ R72, R9, R66, R72 ;  /* 0x0000004209487223 */ /* 0x000fe20000010048 */
[----:B------:R-:W-:-:S04]  /*9a70*/  F2FP.PACK_AB R10, R61, R56 ;  /* 0x000000383d0a723e */ /* 0x000fc800000000ff */
[----:B------:R-:W-:-:S05]  /*9a80*/  F2FP.PACK_AB R9, R72, R67 ;  /* 0x000000434809723e */ /* 0x000fca00000000ff */
[----:B------:R1:W-:Y:S02]  /*9a90*/  STS.128 [R15+0x4000], R8 ;  /* 0x004000080f007388 */ /* 0x0003e40000000c00 */
.L_x_355:
[----:B------:R-:W-:Y:S05]  /*9aa0*/  BSYNC B0 ;  /* 0x0000000000007941 */ /* 0x000fea0003800000 */
.L_x_354:
        /* <DEDUP_REMOVED lines=45> */
[----:B------:R1:W-:Y:S02]  /*9d80*/  STS.128 [R14+0x4000], R8 ;  /* 0x004000080e007388 */ /* 0x0003e40000000c00 */
.L_x_357:
[----:B------:R-:W-:Y:S05]  /*9d90*/  BSYNC B0 ;  /* 0x0000000000007941 */ /* 0x000fea0003800000 */
.L_x_356:
        /* <DEDUP_REMOVED lines=8> */
[----:B------:R-:W-:Y:S01]  /*9e20*/  HADD2.F32 R69, -RZ, R54.H1_H1 ;  /* 0x30000036ff457230 */ /* 0x000fe20000004100 */
[--C-:B------:R-:W-:Y:S01]  /*9e30*/  SHF.R.U64 R56, R70, 0x10, R71.reuse ;  /* 0x0000001046387819 */ /* 0x100fe20000001247 */
[----:B------:R-:W-:Y:S01]  /*9e40*/  HADD2.F32 R55, -RZ, R55.H0_H0 ;  /* 0x20000037ff377230 */ /* 0x000fe20000004100 */
        /* <DEDUP_REMOVED lines=14> */
[----:B------:R-:W-:Y:S01]  /*9f30*/  HADD2.F32 R11, -RZ, R54.H0_H0 ;  /* 0x20000036ff0b7230 */ /* 0x000fe20000004100 */
[-C--:B------:R-:W-:Y:S01]  /*9f40*/  FMUL.FTZ R75, R66, R69.reuse ;  /* 0x00000045424b7220 */ /* 0x080fe20000410000 */
[----:B------:R-:W-:Y:S01]  /*9f50*/  HADD2.F32 R9, -RZ, R9.H1_H1 ;  /* 0x30000009ff097230 */ /* 0x000fe20000004100 */
[C---:B------:R-:W-:Y:S01]  /*9f60*/  FMUL.FTZ R69, R61.reuse, R69 ;  /* 0x000000453d457220 */ /* 0x040fe20000410000 */
[----:B------:R-:W-:Y:S01]  /*9f70*/  HADD2.F32 R54, -RZ, R57.H0_H0 ;  /* 0x20000039ff367230 */ /* 0x000fe20000004100 */
[----:B------:R-:W-:Y:S01]  /*9f80*/  FFMA.FTZ R75, R61, R72, -R75 ;  /* 0x000000483d4b7223 */ /* 0x000fe2000001084b */
[----:B------:R-:W-:Y:S01]  /*9f90*/  HADD2.F32 R60, -RZ, R56.H0_H0 ;  /* 0x20000038ff3c7230 */ /* 0x000fe20000004100 */
[----:B------:R-:W-:-:S02]  /*9fa0*/  FMUL.FTZ R56, R10, R11 ;  /* 0x0000000b0a387220 */ /* 0x000fc40000410000 */
[-C--:B------:R-:W-:Y:S02]  /*9fb0*/  FMUL.FTZ R57, R9, R54.reuse ;  /* 0x0000003609397220 */ /* 0x080fe40000410000 */
[C---:B------:R-:W-:Y:S02]  /*9fc0*/  FMUL.FTZ R11, R8.reuse, R11 ;  /* 0x0000000b080b7220 */ /* 0x040fe40000410000 */
[C---:B------:R-:W-:Y:S02]  /*9fd0*/  FMUL.FTZ R54, R67.reuse, R54 ;  /* 0x0000003643367220 */ /* 0x040fe40000410000 */
[-C--:B------:R-:W-:Y:S02]  /*9fe0*/  FFMA.FTZ R56, R8, R55.reuse, -R56 ;  /* 0x0000003708387223 */ /* 0x080fe40000010838 */
[----:B------:R-:W-:Y:S02]  /*9ff0*/  FFMA.FTZ R66, R66, R72, R69 ;  /* 0x0000004842427223 */ /* 0x000fe40000010045 */
        /* <DEDUP_REMOVED lines=8> */
.L_x_359:
[----:B------:R-:W-:Y:S05]  /*a080*/  BSYNC B0 ;  /* 0x0000000000007941 */ /* 0x000fea0003800000 */
.L_x_358:
[----:B-1----:R-:W-:-:S04]  /*a090*/  IADD3 R8, R74, 0x50, RZ ;  /* 0x000000504a087810 */ /* 0x002fc80007ffe0ff */
        /* <DEDUP_REMOVED lines=44> */
.L_x_349:
[----:B------:R-:W-:Y:S05]  /*a360*/  BSYNC B1 ;  /* 0x0000000000017941 */ /* 0x000fea0003800000 */
.L_x_348:
[----:B------:R-:W-:-:S04]  /*a370*/  IADD3 R73, R73, 0x40, RZ ;  /* 0x0000004049497810 */ /* 0x000fc80007ffe0ff */
[----:B------:R-:W-:-:S13]  /*a380*/  ISETP.GE.AND P0, PT, R73, UR4, PT ;  /* 0x0000000449007c0c */ /* 0x000fda000bf06270 */
[----:B------:R-:W-:Y:S05]  /*a390*/  @P0 BRA `(.L_x_360) ;  /* 0x0000499000000947 */ /* 0x000fea0003800000 */
[----:B------:R-:W-:Y:S01]  /*a3a0*/  ISETP.GE.AND P0, PT, R74, c[0x0][0x27c], PT ;  /* 0x00009f004a007a0c */ /* 0x000fe20003f06270 */
[----:B------:R-:W-:-:S12]  /*a3b0*/  BSSY B0, `(.L_x_361) ;  /* 0x000002c000007945 */ /* 0x000fd80003800000 */
[----:B------:R-:W-:Y:S05]  /*a3c0*/  @P0 BRA `(.L_x_362) ;  /* 0x000002a000000947 */ /* 0x000fea0003800000 */
[----:B-1----:R-:W1:Y:S01]  /*a3d0*/  LDS.128 R8, [R15+0x2000] ;  /* 0x002000000f087984 */ /* 0x002e620000000c00 */
        /* <DEDUP_REMOVED lines=10> */
[----:B------:R-:W-:Y:S02]  /*a480*/  HADD2.F32 R50, -RZ, R50.H0_H0 ;  /* 0x20000032ff327230 */ /* 0x000fe40000004100 */
[--C-:B-1----:R-:W-:Y:S02]  /*a490*/  HADD2.F32 R53, -RZ, R11.reuse.H0_H0 ;  /* 0x2000000bff357230 */ /* 0x102fe40000004100 */
[----:B------:R-:W-:Y:S02]  /*a4a0*/  HADD2.F32 R11, -RZ, R11.H1_H1 ;  /* 0x3000000bff0b7230 */ /* 0x000fe40000004100 */
[--C-:B------:R-:W-:Y:S02]  /*a4b0*/  HADD2.F32 R54, -RZ, R8.reuse.H0_H0 ;  /* 0x20000008ff367230 */ /* 0x100fe40000004100 */
[----:B------:R-:W-:Y:S01]  /*a4c0*/  HADD2.F32 R55, -RZ, R8.H1_H1 ;  /* 0x30000008ff377230 */ /* 0x000fe20000004100 */
[-C--:B------:R-:W-:Y:S01]  /*a4d0*/  FMUL.FTZ R58, R11, R52.reuse ;  /* 0x000000340b3a7220 */ /* 0x080fe20000410000 */
[--C-:B------:R-:W-:Y:S01]  /*a4e0*/  HADD2.F32 R8, -RZ, R10.reuse.H0_H0 ;  /* 0x2000000aff087230 */ /* 0x100fe20000004100 */
[-C--:B------:R-:W-:Y:S01]  /*a4f0*/  FMUL.FTZ R62, R54, R57.reuse ;  /* 0x00000039363e7220 */ /* 0x080fe20000410000 */
[--C-:B------:R-:W-:Y:S01]  /*a500*/  HADD2.F32 R56, -RZ, R9.reuse.H0_H0 ;  /* 0x20000009ff387230 */ /* 0x100fe20000004100 */
[C---:B------:R-:W-:Y:S01]  /*a510*/  FMUL.FTZ R52, R53.reuse, R52 ;  /* 0x0000003435347220 */ /* 0x040fe20000410000 */
[----:B------:R-:W-:Y:S01]  /*a520*/  HADD2.F32 R10, -RZ, R10.H1_H1 ;  /* 0x3000000aff0a7230 */ /* 0x000fe20000004100 */
[----:B------:R-:W-:Y:S01]  /*a530*/  FFMA.FTZ R58, R53, R60, -R58 ;  /* 0x0000003c353a7223 */ /* 0x000fe2000001083a */
[----:B------:R-:W-:Y:S01]  /*a540*/  HADD2.F32 R9, -RZ, R9.H1_H1 ;  /* 0x30000009ff097230 */ /* 0x000fe20000004100 */
[C---:B------:R-:W-:Y:S01]  /*a550*/  FMUL.FTZ R61, R55.reuse, R57 ;  /* 0x00000039373d7220 */ /* 0x040fe20000410000 */
[----:B------:R-:W-:Y:S01]  /*a560*/  HADD2.F32 R53, -RZ, R40.H0_H0 ;  /* 0x20000028ff357230 */ /* 0x000fe20000004100 */
[----:B------:R-:W-:-:S02]  /*a570*/  FFMA.FTZ R62, R55, R59, R62 ;  /* 0x0000003b373e7223 */ /* 0x000fc4000001003e */
[----:B------:R-:W-:Y:S02]  /*a580*/  FMUL.FTZ R40, R10, R41 ;  /* 0x000000290a287220 */ /* 0x000fe40000410000 */
[----:B------:R-:W-:Y:S02]  /*a590*/  FMUL.FTZ R55, R9, R51 ;  /* 0x0000003309377220 */ /* 0x000fe40000410000 */
[----:B------:R-:W-:Y:S02]  /*a5a0*/  FMUL.FTZ R41, R8, R41 ;  /* 0x0000002908297220 */ /* 0x000fe40000410000 */
[C---:B------:R-:W-:Y:S02]  /*a5b0*/  FMUL.FTZ R51, R56.reuse, R51 ;  /* 0x0000003338337220 */ /* 0x040fe40000410000 */
[----:B------:R-:W-:Y:S02]  /*a5c0*/  FFMA.FTZ R55, R56, R50, -R55 ;  /* 0x0000003238377223 */ /* 0x000fe40000010837 */
[----:B------:R-:W-:-:S02]  /*a5d0*/  FFMA.FTZ R11, R11, R60, R52 ;  /* 0x0000003c0b0b7223 */ /* 0x000fc40000010034 */
        /* <DEDUP_REMOVED lines=9> */
.L_x_362:
[----:B------:R-:W-:Y:S05]  /*a670*/  BSYNC B0 ;  /* 0x0000000000007941 */ /* 0x000fea0003800000 */
.L_x_361:
        /* <DEDUP_REMOVED lines=12> */
[----:B------:R-:W-:Y:S02]  /*a740*/  HADD2.F32 R42, -RZ, R42.H0_H0 ;  /* 0x2000002aff2a7230 */ /* 0x000fe40000004100 */
[----:B------:R-:W-:-:S02]  /*a750*/  HADD2.F32 R40, -RZ, R40.H0_H0 ;  /* 0x20000028ff287230 */ /* 0x000fc40000004100 */
[----:B------:R-:W-:Y:S02]  /*a760*/  HADD2.F32 R54, -RZ, R48.H0_H0 ;  /* 0x20000030ff367230 */ /* 0x000fe40000004100 */
[--C-:B-1----:R-:W-:Y:S02]  /*a770*/  HADD2.F32 R43, -RZ, R11.reuse.H0_H0 ;  /* 0x2000000bff2b7230 */ /* 0x102fe40000004100 */
[----:B------:R-:W-:Y:S02]  /*a780*/  HADD2.F32 R11, -RZ, R11.H1_H1 ;  /* 0x3000000bff0b7230 */ /* 0x000fe40000004100 */
[--C-:B------:R-:W-:Y:S02]  /*a790*/  HADD2.F32 R49, -RZ, R8.reuse.H0_H0 ;  /* 0x20000008ff317230 */ /* 0x100fe40000004100 */
[----:B------:R-:W-:Y:S01]  /*a7a0*/  HADD2.F32 R50, -RZ, R8.H1_H1 ;  /* 0x30000008ff327230 */ /* 0x000fe20000004100 */
[-C--:B------:R-:W-:Y:S01]  /*a7b0*/  FMUL.FTZ R48, R11, R42.reuse ;  /* 0x0000002a0b307220 */ /* 0x080fe20000410000 */
        /* <DEDUP_REMOVED lines=11> */
[----:B------:R-:W-:Y:S01]  /*a870*/  FMUL.FTZ R34, R10, R35 ;  /* 0x000000230a227220 */ /* 0x000fe20000410000 */
[----:B------:R-:W-:Y:S01]  /*a880*/  F2FP.PACK_AB R11, R11, R48 ;  /* 0x000000300b0b723e */ /* 0x000fe200000000ff */
[----:B------:R-:W-:-:S02]  /*a890*/  FMUL.FTZ R43, R9, R42 ;  /* 0x0000002a092b7220 */ /* 0x000fc40000410000 */
[----:B------:R-:W-:Y:S02]  /*a8a0*/  FMUL.FTZ R35, R8, R35 ;  /* 0x0000002308237220 */ /* 0x000fe40000410000 */
[----:B------:R-:W-:Y:S02]  /*a8b0*/  FMUL.FTZ R42, R51, R42 ;  /* 0x0000002a332a7220 */ /* 0x000fe40000410000 */
[-C--:B------:R-:W-:Y:S02]  /*a8c0*/  FFMA.FTZ R56, R49, R53.reuse, -R56 ;  /* 0x0000003531387223 */ /* 0x080fe40000010838 */
[----:B------:R-:W-:Y:S02]  /*a8d0*/  FFMA.FTZ R53, R50, R53, R52 ;  /* 0x0000003532357223 */ /* 0x000fe40000010034 */
[-C--:B------:R-:W-:Y:S02]  /*a8e0*/  FFMA.FTZ R34, R8, R41.reuse, -R34 ;  /* 0x0000002908227223 */ /* 0x080fe40000010822 */
[----:B------:R-:W-:Y:S01]  /*a8f0*/  FFMA.FTZ R35, R10, R41, R35 ;  /* 0x000000290a237223 */ /* 0x000fe20000010023 */
[----:B------:R-:W-:Y:S01]  /*a900*/  F2FP.PACK_AB R8, R53, R56 ;  /* 0x000000383508723e */ /* 0x000fe200000000ff */
[----:B------:R-:W-:-:S02]  /*a910*/  FFMA.FTZ R43, R51, R40, -R43 ;  /* 0x00000028332b7223 */ /* 0x000fc4000001082b */
[----:B------:R-:W-:Y:S01]  /*a920*/  FFMA.FTZ R42, R9, R40, R42 ;  /* 0x00000028092a7223 */ /* 0x000fe2000001002a */
[----:B------:R-:W-:-:S04]  /*a930*/  F2FP.PACK_AB R10, R35, R34 ;  /* 0x00000022230a723e */ /* 0x000fc800000000ff */
[----:B------:R-:W-:-:S05]  /*a940*/  F2FP.PACK_AB R9, R42, R43 ;  /* 0x0000002b2a09723e */ /* 0x000fca00000000ff */
[----:B------:R1:W-:Y:S02]  /*a950*/  STS.128 [R14+0x2000], R8 ;  /* 0x002000080e007388 */ /* 0x0003e40000000c00 */
.L_x_364:
[----:B------:R-:W-:Y:S05]  /*a960*/  BSYNC B0 ;  /* 0x0000000000007941 */ /* 0x000fea0003800000 */
.L_x_363:
[----:B-1----:R-:W-:Y:S01]  /*a970*/  IADD3 R8, R74, 0x20, RZ ;  /* 0x000000204a087810 */ /* 0x002fe20007ffe0ff */
[----:B------:R-:W-:Y:S03]  /*a980*/  BSSY B0, `(.L_x_365) ;  /* 0x000002d000007945 */ /* 0x000fe60003800000 */
[----:B------:R-:W-:-:S13]  /*a990*/  ISETP.GE.AND P0, PT, R8, c[0x0][0x27c], PT ;  /* 0x00009f0008007a0c */ /* 0x000fda0003f06270 */
[----:B------:R-:W-:Y:S05]  /*a9a0*/  @P0 BRA `(.L_x_366) ;  /* 0x000002a000000947 */ /* 0x000fea0003800000 */
[----:B------:R-:W1:Y:S01]  /*a9b0*/  LDS.128 R8, [R15+0x6000] ;  /* 0x006000000f087984 */ /* 0x000e620000000c00 */
[--C-:B------:R-:W-:Y:S01]  /*a9c0*/  SHF.R.U64 R35, R36, 0x10, R37.reuse ;  /* 0x0000001024237819 */ /* 0x100fe20000001225 */
[--C-:B------:R-:W-:Y:S01]  /*a9d0*/  HADD2.F32 R43, -RZ, R29.reuse.H0_H0 ;  /* 0x2000001dff2b7230 */ /* 0x100fe20000004100 */
        /* <DEDUP_REMOVED lines=23> */
[----:B------:R-:W-:Y:S01]  /*ab50*/  HADD2.F32 R35, -RZ, R28.H1_H1 ;  /* 0x3000001cff237230 */ /* 0x000fe20000004100 */
        /* <DEDUP_REMOVED lines=15> */
.L_x_366:
[----:B------:R-:W-:Y:S05]  /*ac50*/  BSYNC B0 ;  /* 0x0000000000007941 */ /* 0x000fea0003800000 */
.L_x_365:
[----:B-1----:R-:W-:Y:S01]  /*ac60*/  IADD3 R8, R74, 0x30, RZ ;  /* 0x000000304a087810 */ /* 0x002fe20007ffe0ff */
[----:B------:R-:W-:Y:S03]  /*ac70*/  BSSY B0, `(.L_x_367) ;  /* 0x000002d000007945 */ /* 0x000fe60003800000 */
[----:B------:R-:W-:-:S13]  /*ac80*/  ISETP.GE.AND P0, PT, R8, c[0x0][0x27c], PT ;  /* 0x00009f0008007a0c */ /* 0x000fda0003f06270 */
[----:B------:R-:W-:Y:S05]  /*ac90*/  @P0 BRA `(.L_x_368) ;  /* 0x000002a000000947 */ /* 0x000fea0003800000 */
[----:B------:R-:W1:Y:S01]  /*aca0*/  LDS.128 R8, [R14+0x6000] ;  /* 0x006000000e087984 */ /* 0x000e620000000c00 */
[--C-:B------:R-:W-:Y:S01]  /*acb0*/  SHF.R.U64 R29, R30, 0x10, R31.reuse ;  /* 0x000000101e1d7819 */ /* 0x100fe2000000121f */
[----:B------:R-:W-:Y:S01]  /*acc0*/  HADD2.F32 R36, -RZ, R24.H1_H1 ;  /* 0x30000018ff247230 */ /* 0x000fe20000004100 */
[----:B------:R-:W-:Y:S01]  /*acd0*/  SHF.R.U32.HI R30, RZ, 0x10, R31 ;  /* 0x00000010ff1e7819 */ /* 0x000fe2000001161f */
[--C-:B------:R-:W-:Y:S01]  /*ace0*/  HADD2.F32 R37, -RZ, R25.reuse.H1_H1 ;  /* 0x30000019ff257230 */ /* 0x100fe20000004100 */
        /* <DEDUP_REMOVED lines=9> */
[-C--:B------:R-:W-:Y:S01]  /*ad80*/  FMUL.FTZ R32, R11, R30.reuse ;  /* 0x0000001e0b207220 */ /* 0x080fe20000410000 */
[----:B------:R-:W-:Y:S01]  /*ad90*/  HADD2.F32 R8, -RZ, R10.H0_H0 ;  /* 0x2000000aff087230 */ /* 0x000fe20000004100 */
[C---:B------:R-:W-:Y:S01]  /*ada0*/  FMUL.FTZ R30, R31.reuse, R30 ;  /* 0x0000001e1f1e7220 */ /* 0x040fe20000410000 */
[--C-:B------:R-:W-:Y:S01]  /*adb0*/  HADD2.F32 R35, -RZ, R9.reuse.H0_H0 ;  /* 0x20000009ff237230 */ /* 0x100fe20000004100 */
[-C--:B------:R-:W-:Y:S01]  /*adc0*/  FFMA.FTZ R32, R31, R38.reuse, -R32 ;  /* 0x000000261f207223 */ /* 0x080fe20000010820 */
[----:B------:R-:W-:Y:S01]  /*add0*/  HADD2.F32 R31, -RZ, R24.H0_H0 ;  /* 0x20000018ff1f7230 */ /* 0x000fe20000004100 */
[----:B------:R-:W-:Y:S01]  /*ade0*/  FFMA.FTZ R11, R11, R38, R30 ;  /* 0x000000260b0b7223 */ /* 0x000fe2000001001e */
[----:B------:R-:W-:Y:S01]  /*adf0*/  HADD2.F32 R10, -RZ, R10.H1_H1 ;  /* 0x3000000aff0a7230 */ /* 0x000fe20000004100 */
[-C--:B------:R-:W-:Y:S01]  /*ae00*/  FMUL.FTZ R40, R34, R36.reuse ;  /* 0x0000002422287220 */ /* 0x080fe20000410000 */
[----:B------:R-:W-:Y:S01]  /*ae10*/  HADD2.F32 R9, -RZ, R9.H1_H1 ;  /* 0x30000009ff097230 */ /* 0x000fe20000004100 */
[C---:B------:R-:W-:Y:S01]  /*ae20*/  FMUL.FTZ R36, R33.reuse, R36 ;  /* 0x0000002421247220 */ /* 0x040fe20000410000 */
[----:B------:R-:W-:Y:S01]  /*ae30*/  HADD2.F32 R24, -RZ, R29.H0_H0 ;  /* 0x2000001dff187230 */ /* 0x000fe20000004100 */
[----:B------:R-:W-:Y:S01]  /*ae40*/  FFMA.FTZ R40, R33, R37, -R40 ;  /* 0x0000002521287223 */ /* 0x000fe20000010828 */
[----:B------:R-:W-:Y:S01]  /*ae50*/  HADD2.F32 R30, -RZ, R28.H0_H0 ;  /* 0x2000001cff1e7230 */ /* 0x000fe20000004100 */
[----:B------:R-:W-:Y:S01]  /*ae60*/  FMUL.FTZ R28, R10, R31 ;  /* 0x0000001f0a1c7220 */ /* 0x000fe20000410000 */
[----:B------:R-:W-:Y:S01]  /*ae70*/  F2FP.PACK_AB R11, R11, R32 ;  /* 0x000000200b0b723e */ /* 0x000fe200000000ff */
[----:B------:R-:W-:-:S02]  /*ae80*/  FMUL.FTZ R29, R9, R24 ;  /* 0x00000018091d7220 */ /* 0x000fc40000410000 */
[----:B------:R-:W-:Y:S02]  /*ae90*/  FMUL.FTZ R31, R8, R31 ;  /* 0x0000001f081f7220 */ /* 0x000fe40000410000 */
[----:B------:R-:W-:Y:S02]  /*aea0*/  FMUL.FTZ R24, R35, R24 ;  /* 0x0000001823187220 */ /* 0x000fe40000410000 */
        /* <DEDUP_REMOVED lines=9> */
.L_x_368:
[----:B------:R-:W-:Y:S05]  /*af40*/  BSYNC B0 ;  /* 0x0000000000007941 */ /* 0x000fea0003800000 */
.L_x_367:
        /* <DEDUP_REMOVED lines=8> */
[----:B------:R-:W-:Y:S01]  /*afd0*/  HADD2.F32 R31, -RZ, R21.H1_H1 ;  /* 0x30000015ff1f7230 */ /* 0x000fe20000004100 */
[--C-:B------:R-:W-:Y:S01]  /*afe0*/  SHF.R.U64 R24, R26, 0x10, R27.reuse ;  /* 0x000000101a187819 */ /* 0x100fe2000000121b */
[----:B------:R-:W-:Y:S01]  /*aff0*/  HADD2.F32 R22, -RZ, R22.H0_H0 ;  /* 0x20000016ff167230 */ /* 0x000fe20000004100 */
[----:B------:R-:W-:Y:S01]  /*b000*/  SHF.R.U32.HI R26, RZ, 0x10, R27 ;  /* 0x00000010ff1a7819 */ /* 0x000fe2000001161b */
[----:B------:R-:W-:Y:S02]  /*b010*/  HADD2.F32 R30, -RZ, R23.H0_H0 ;  /* 0x20000017ff1e7230 */ /* 0x000fe40000004100 */
[----:B------:R-:W-:-:S02]  /*b020*/  HADD2.F32 R21, -RZ, R21.H0_H0 ;  /* 0x20000015ff157230 */ /* 0x000fc40000004100 */
[----:B------:R-:W-:Y:S02]  /*b030*/  HADD2.F32 R32, -RZ, R26.H0_H0 ;  /* 0x2000001aff207230 */ /* 0x000fe40000004100 */
[----:B------:R-:W-:Y:S02]  /*b040*/  HADD2.F32 R24, -RZ, R24.H0_H0 ;  /* 0x20000018ff187230 */ /* 0x000fe40000004100 */
[--C-:B-1----:R-:W-:Y:S02]  /*b050*/  HADD2.F32 R25, -RZ, R11.reuse.H0_H0 ;  /* 0x2000000bff197230 */ /* 0x102fe40000004100 */
[----:B------:R-:W-:Y:S02]  /*b060*/  HADD2.F32 R11, -RZ, R11.H1_H1 ;  /* 0x3000000bff0b7230 */ /* 0x000fe40000004100 */
[--C-:B------:R-:W-:Y:S02]  /*b070*/  HADD2.F32 R28, -RZ, R8.reuse.H1_H1 ;  /* 0x30000008ff1c7230 */ /* 0x100fe40000004100 */
[----:B------:R-:W-:Y:S01]  /*b080*/  HADD2.F32 R27, -RZ, R8.H0_H0 ;  /* 0x20000008ff1b7230 */ /* 0x000fe20000004100 */
[-C--:B------:R-:W-:Y:S01]  /*b090*/  FMUL.FTZ R26, R11, R30.reuse ;  /* 0x0000001e0b1a7220 */ /* 0x080fe20000410000 */
[--C-:B------:R-:W-:Y:S01]  /*b0a0*/  HADD2.F32 R8, -RZ, R10.reuse.H0_H0 ;  /* 0x2000000aff087230 */ /* 0x100fe20000004100 */
[C---:B------:R-:W-:Y:S01]  /*b0b0*/  FMUL.FTZ R30, R25.reuse, R30 ;  /* 0x0000001e191e7220 */ /* 0x040fe20000410000 */
[--C-:B------:R-:W-:Y:S01]  /*b0c0*/  HADD2.F32 R23, -RZ, R9.reuse.H0_H0 ;  /* 0x20000009ff177230 */ /* 0x100fe20000004100 */
[----:B------:R-:W-:Y:S01]  /*b0d0*/  FFMA.FTZ R26, R25, R32, -R26 ;  /* 0x00000020191a7223 */ /* 0x000fe2000001081a */
[----:B------:R-:W-:Y:S01]  /*b0e0*/  HADD2.F32 R10, -RZ, R10.H1_H1 ;  /* 0x3000000aff0a7230 */ /* 0x000fe20000004100 */
[-C--:B------:R-:W-:Y:S01]  /*b0f0*/  FMUL.FTZ R34, R28, R29.reuse ;  /* 0x0000001d1c227220 */ /* 0x080fe20000410000 */
[----:B------:R-:W-:Y:S01]  /*b100*/  HADD2.F32 R9, -RZ, R9.H1_H1 ;  /* 0x30000009ff097230 */ /* 0x000fe20000004100 */
[C---:B------:R-:W-:Y:S01]  /*b110*/  FMUL.FTZ R29, R27.reuse, R29 ;  /* 0x0000001d1b1d7220 */ /* 0x040fe20000410000 */
[----:B------:R-:W-:Y:S01]  /*b120*/  HADD2.F32 R25, -RZ, R20.H0_H0 ;  /* 0x20000014ff197230 */ /* 0x000fe20000004100 */
[----:B------:R-:W-:-:S02]  /*b130*/  FFMA.FTZ R34, R27, R31, -R34 ;  /* 0x0000001f1b227223 */ /* 0x000fc40000010822 */
[-C--:B------:R-:W-:Y:S02]  /*b140*/  FMUL.FTZ R27, R9, R22.reuse ;  /* 0x00000016091b7220 */ /* 0x080fe40000410000 */
[-C--:B------:R-:W-:Y:S02]  /*b150*/  FMUL.FTZ R20, R10, R25.reuse ;  /* 0x000000190a147220 */ /* 0x080fe40000410000 */
[----:B------:R-:W-:Y:S02]  /*b160*/  FMUL.FTZ R25, R8, R25 ;  /* 0x0000001908197220 */ /* 0x000fe40000410000 */
[----:B------:R-:W-:Y:S02]  /*b170*/  FMUL.FTZ R22, R23, R22 ;  /* 0x0000001617167220 */ /* 0x000fe40000410000 */
[----:B------:R-:W-:Y:S02]  /*b180*/  FFMA.FTZ R11, R11, R32, R30 ;  /* 0x000000200b0b7223 */ /* 0x000fe4000001001e */
[----:B------:R-:W-:-:S02]  /*b190*/  FFMA.FTZ R29, R28, R31, R29 ;  /* 0x0000001f1c1d7223 */ /* 0x000fc4000001001d */
[-C--:B------:R-:W-:Y:S01]  /*b1a0*/  FFMA.FTZ R20, R8, R21.reuse, -R20 ;  /* 0x0000001508147223 */ /* 0x080fe20000010814 */
[----:B------:R-:W-:Y:S01]  /*b1b0*/  F2FP.PACK_AB R11, R11, R26 ;  /* 0x0000001a0b0b723e */ /* 0x000fe200000000ff */
[----:B------:R-:W-:Y:S01]  /*b1c0*/  FFMA.FTZ R25, R10, R21, R25 ;  /* 0x000000150a197223 */ /* 0x000fe20000010019 */
[----:B------:R-:W-:Y:S01]  /*b1d0*/  F2FP.PACK_AB R8, R29, R34 ;  /* 0x000000221d08723e */ /* 0x000fe200000000ff */
[-C--:B------:R-:W-:Y:S02]  /*b1e0*/  FFMA.FTZ R27, R23, R24.reuse, -R27 ;  /* 0x00000018171b7223 */ /* 0x080fe4000001081b */
[----:B------:R-:W-:Y:S01]  /*b1f0*/  FFMA.FTZ R22, R9, R24, R22 ;  /* 0x0000001809167223 */ /* 0x000fe20000010016 */
[----:B------:R-:W-:-:S04]  /*b200*/  F2FP.PACK_AB R10, R25, R20 ;  /* 0x00000014190a723e */ /* 0x000fc800000000ff */
[----:B------:R-:W-:-:S05]  /*b210*/  F2FP.PACK_AB R9, R22, R27 ;  /* 0x0000001b1609723e */ /* 0x000fca00000000ff */
[----:B------:R1:W-:Y:S02]  /*b220*/  STS.128 [R15+0xa000], R8 ;  /* 0x00a000080f007388 */ /* 0x0003e40000000c00 */
.L_x_370:
[----:B------:R-:W-:Y:S05]  /*b230*/  BSYNC B0 ;  /* 0x0000000000007941 */ /* 0x000fea0003800000 */
.L_x_369:
[----:B------:R-:W-:-:S04]  /*b240*/  IADD3 R74, R74, 0x50, RZ ;  /* 0x000000504a4a7810 */ /* 0x000fc80007ffe0ff */
[----:B------:R-:W-:-:S13]  /*b250*/  ISETP.GE.AND P0, PT, R74, c[0x0][0x27c], PT ;  /* 0x00009f004a007a0c */ /* 0x000fda0003f06270 */
[----:B------:R-:W-:Y:S05]  /*b260*/  @P0 BRA `(.L_x_360) ;  /* 0x00003ac000000947 */ /* 0x000fea0003800000 */
[----:B-1----:R-:W1:Y:S01]  /*b270*/  LDS.128 R8, [R14+0xa000] ;  /* 0x00a000000e087984 */ /* 0x002e620000000c00 */
        /* <DEDUP_REMOVED lines=10> */
[--C-:B-1----:R-:W-:Y:S02]  /*b320*/  HADD2.F32 R19, -RZ, R11.reuse.H0_H0 ;  /* 0x2000000bff137230 */ /* 0x102fe40000004100 */
[----:B------:R-:W-:Y:S02]  /*b330*/  HADD2.F32 R11, -RZ, R11.H1_H1 ;  /* 0x3000000bff0b7230 */ /* 0x000fe40000004100 */
[--C-:B------:R-:W-:Y:S02]  /*b340*/  HADD2.F32 R21, -RZ, R8.reuse.H1_H1 ;  /* 0x30000008ff157230 */ /* 0x100fe40000004100 */
[----:B------:R-:W-:Y:S01]  /*b350*/  HADD2.F32 R20, -RZ, R8.H0_H0 ;  /* 0x20000008ff147230 */ /* 0x000fe20000004100 */
[-C--:B------:R-:W-:Y:S01]  /*b360*/  FMUL.FTZ R18, R11, R22.reuse ;  /* 0x000000160b127220 */ /* 0x080fe20000410000 */
[--C-:B------:R-:W-:Y:S01]  /*b370*/  HADD2.F32 R8, -RZ, R10.reuse.H0_H0 ;  /* 0x2000000aff087230 */ /* 0x100fe20000004100 */
[----:B------:R-:W-:Y:S01]  /*b380*/  FMUL.FTZ R22, R19, R22 ;  /* 0x0000001613167220 */ /* 0x000fe20000410000 */
[--C-:B------:R-:W-:Y:S01]  /*b390*/  HADD2.F32 R17, -RZ, R9.reuse.H0_H0 ;  /* 0x20000009ff117230 */ /* 0x100fe20000004100 */
[-C--:B------:R-:W-:Y:S01]  /*b3a0*/  FMUL.FTZ R26, R21, R23.reuse ;  /* 0x00000017151a7220 */ /* 0x080fe20000410000 */
[----:B------:R-:W-:Y:S01]  /*b3b0*/  HADD2.F32 R10, -RZ, R10.H1_H1 ;  /* 0x3000000aff0a7230 */ /* 0x000fe20000004100 */
[----:B------:R-:W-:Y:S01]  /*b3c0*/  FFMA.FTZ R18, R19, R24, -R18 ;  /* 0x0000001813127223 */ /* 0x000fe20000010812 */
        /* <DEDUP_REMOVED lines=8> */
[----:B------:R-:W-:Y:S02]  /*b450*/  FMUL.FTZ R16, R17, R16 ;  /* 0x0000001011107220 */ /* 0x000fe40000410000 */
[----:B------:R-:W-:Y:S02]  /*b460*/  FFMA.FTZ R11, R11, R24, R22 ;  /* 0x000000180b0b7223 */ /* 0x000fe40000010016 */
[----:B------:R-:W-:Y:S02]  /*b470*/  FFMA.FTZ R21, R21, R25, R28 ;  /* 0x0000001915157223 */ /* 0x000fe4000001001c */
[-C--:B------:R-:W-:Y:S01]  /*b480*/  FFMA.FTZ R12, R8, R13.reuse, -R12 ;  /* 0x0000000d080c7223 */ /* 0x080fe2000001080c */
[----:B------:R-:W-:Y:S01]  /*b490*/  F2FP.PACK_AB R11, R11, R18 ;  /* 0x000000120b0b723e */ /* 0x000fe200000000ff */
[----:B------:R-:W-:Y:S01]  /*b4a0*/  FFMA.FTZ R19, R10, R13, R19 ;  /* 0x0000000d0a137223 */ /* 0x000fe20000010013 */
[----:B------:R-:W-:Y:S01]  /*b4b0*/  F2FP.PACK_AB R8, R21, R26 ;  /* 0x0000001a1508723e */ /* 0x000fe200000000ff */
[----:B------:R-:W-:-:S02]  /*b4c0*/  FFMA.FTZ R15, R17, R20, -R15 ;  /* 0x00000014110f7223 */ /* 0x000fc4000001080f */
[----:B------:R-:W-:Y:S01]  /*b4d0*/  FFMA.FTZ R16, R9, R20, R16 ;  /* 0x0000001409107223 */ /* 0x000fe20000010010 */
[----:B------:R-:W-:-:S04]  /*b4e0*/  F2FP.PACK_AB R10, R19, R12 ;  /* 0x0000000c130a723e */ /* 0x000fc800000000ff */
[----:B------:R-:W-:-:S05]  /*b4f0*/  F2FP.PACK_AB R9, R16, R15 ;  /* 0x0000000f1009723e */ /* 0x000fca00000000ff */
[----:B------:R1:W-:Y:S01]  /*b500*/  STS.128 [R14+0xa000], R8 ;  /* 0x00a000080e007388 */ /* 0x0003e20000000c00 */
[----:B------:R-:W-:Y:S05]  /*b510*/  BRA `(.L_x_360) ;  /* 0x0000381000007947 */ /* 0x000fea0003800000 */
.L_x_343:
[----:B------:R-:W-:Y:S01]  /*b520*/  PLOP3.LUT P4, PT, PT, PT, UP3, 0x80, 0x0 ;  /* 0x000000000000781c */ /* 0x000fe20003f8f038 */
[----:B------:R-:W-:Y:S01]  /*b530*/  IMAD.MOV.U32 R10, RZ, RZ, R18 ;  /* 0x000000ffff0a7224 */ /* 0x000fe200078e0012 */
[----:B------:R-:W-:Y:S01]  /*b540*/  PLOP3.LUT P0, PT, PT, PT, UP3, 0x80, 0x0 ;  /* 0x000000000000781c */ /* 0x000fe20003f0f038 */
[----:B------:R-:W-:Y:S01]  /*b550*/  IMAD.MOV.U32 R15, RZ, RZ, R17 ;  /* 0x000000ffff0f7224 */ /* 0x000fe200078e0011 */
        /* <DEDUP_REMOVED lines=15> */
[----:B------:R-:W-:-:S03]  /*b650*/  CS2R R80, SRZ ;  /* 0x0000000000507805 */ /* 0x000fc6000001ff00 */
[----:B------:R-:W-:Y:S01]  /*b660*/  SHF.R.S32.HI R16, RZ, 0x1f, R13 ;  /* 0x0000001fff107819 */ /* 0x000fe2000001140d */
[----:B------:R-:W-:-:S04]  /*b670*/  IMAD.WIDE.U32 R10, R13, c[0x0][0x290], R10 ;  /* 0x0000a4000d0a7a25 */ /* 0x000fc800078e000a */
[----:B------:R-:W-:Y:S01]  /*b680*/  IMAD R8, R16, c[0x0][0x280], RZ ;  /* 0x0000a00010087a24 */ /* 0x000fe200078e02ff */
[----:B------:R-:W-:Y:S01]  /*b690*/  LEA R12, P0, R10, c[0x0][0x288], 0x1 ;  /* 0x0000a2000a0c7a11 */ /* 0x000fe200078008ff */
[----:B------:R-:W-:Y:S02]  /*b6a0*/  IMAD R16, R16, c[0x0][0x290], RZ ;  /* 0x0000a40010107a24 */ /* 0x000fe400078e02ff */
[----:B------:R-:W-:-:S04]  /*b6b0*/  IMAD.WIDE.U32 R18, R13, c[0x0][0x280], R14 ;  /* 0x0000a0000d127a25 */ /* 0x000fc800078e000e */
[C---:B------:R-:W-:Y:S01]  /*b6c0*/  IMAD R16, R13.reuse, c[0x0][0x294], R16 ;  /* 0x0000a5000d107a24 */ /* 0x040fe200078e0210 */
[----:B------:R-:W-:Y:S01]  /*b6d0*/  LEA R14, P4, R18, c[0x0][0x270], 0x1 ;  /* 0x00009c00120e7a11 */ /* 0x000fe200078808ff */
[----:B------:R-:W-:Y:S02]  /*b6e0*/  IMAD R17, R13, c[0x0][0x284], R8 ;  /* 0x0000a1000d117a24 */ /* 0x000fe400078e0208 */
[----:B------:R-:W-:Y:S02]  /*b6f0*/  IMAD.IADD R16, R11, 0x1, R16 ;  /* 0x000000010b107824 */ /* 0x000fe400078e0210 */
[----:B------:R1:W2:Y:S01]  /*b700*/  SHFL.IDX PT, R20, R14, RZ, 0x1c1f ;  /* 0x001c1fff0e147589 */ /* 0x0002a200000e0000 */
[----:B------:R-:W-:Y:S02]  /*b710*/  IADD3 R17, R19, R17, RZ ;  /* 0x0000001113117210 */ /* 0x000fe40007ffe0ff */
[----:B------:R-:W-:Y:S02]  /*b720*/  LEA.HI.X R16, R10, c[0x0][0x28c], R16, 0x1, P0 ;  /* 0x0000a3000a107a11 */ /* 0x000fe400000f0c10 */
[----:B------:R-:W-:-:S02]  /*b730*/  ISETP.GE.AND P0, PT, R9, UR21, PT ;  /* 0x0000001509007c0c */ /* 0x000fc4000bf06270 */
[----:B------:R-:W-:Y:S01]  /*b740*/  LEA.HI.X R17, R18, c[0x0][0x274], R17, 0x1, P4 ;  /* 0x00009d0012117a11 */ /* 0x000fe200020f0c11 */
[----:B------:R1:W3:Y:S04]  /*b750*/  SHFL.IDX PT, R19, R16, RZ, 0x1c1f ;  /* 0x001c1fff10137589 */ /* 0x0002e800000e0000 */
[----:B------:R1:W4:Y:S04]  /*b760*/  SHFL.IDX PT, R18, R12, RZ, 0x1c1f ;  /* 0x001c1fff0c127589 */ /* 0x00032800000e0000 */
[----:B------:R1:W1:Y:S02]  /*b770*/  SHFL.IDX PT, R21, R17, RZ, 0x1c1f ;  /* 0x001c1fff11157589 */ /* 0x00026400000e0000 */
        /* <DEDUP_REMOVED lines=11> */
[----:B-12---:R-:W-:Y:S01]  /*b830*/  @!P0 IMAD.WIDE R22, R56, 0x2, R20 ;  /* 0x0000000238168825 */ /* 0x006fe200078e0214 */
[----:B------:R-:W-:Y:S02]  /*b840*/  @!P4 LEA.HI R8, R8, R11, RZ, 0x3 ;  /* 0x0000000b0808c211 */ /* 0x000fe400078f18ff */
[----:B------:R-:W-:Y:S02]  /*b850*/  @!P5 LOP3.LUT R10, R10, 0xfffffff8, RZ, 0xc0, !PT ;  /* 0xfffffff80a0ad812 */ /* 0x000fe400078ec0ff */
[----:B------:R-:W-:Y:S01]  /*b860*/  @!P4 LOP3.LUT R8, R8, 0xfffffff8, RZ, 0xc0, !PT ;  /* 0xfffffff80808c812 */ /* 0x000fe200078ec0ff */
[----:B------:R1:W5:Y:S01]  /*b870*/  @!P0 LD.E.128 R84, [R22.64] ;  /* 0x0000001c16548980 */ /* 0x000362000c101d00 */
[----:B------:R-:W-:Y:S01]  /*b880*/  CS2R R82, SRZ ;  /* 0x0000000000527805 */ /* 0x000fe2000001ff00 */
[----:B------:R-:W-:Y:S01]  /*b890*/  CS2R R80, SRZ ;  /* 0x0000000000507805 */ /* 0x000fe2000001ff00 */
[----:B------:R-:W-:Y:S01]  /*b8a0*/  CS2R R66, SRZ ;  /* 0x0000000000427805 */ /* 0x000fe2000001ff00 */
[----:B------:R-:W-:Y:S01]  /*b8b0*/  CS2R R64, SRZ ;  /* 0x0000000000407805 */ /* 0x000fe2000001ff00 */
[----:B------:R-:W-:Y:S01]  /*b8c0*/  CS2R R62, SRZ ;  /* 0x00000000003e7805 */ /* 0x000fe2000001ff00 */
[----:B------:R-:W-:Y:S01]  /*b8d0*/  CS2R R60, SRZ ;  /* 0x00000000003c7805 */ /* 0x000fe2000001ff00 */
[----:B---34-:R-:W-:Y:S01]  /*b8e0*/  @!P4 IMAD.WIDE R24, R8, 0x2, R18 ;  /* 0x000000020818c825 */ /* 0x018fe200078e0212 */
[----:B------:R-:W-:Y:S01]  /*b8f0*/  CS2R R50, SRZ ;  /* 0x0000000000327805 */ /* 0x000fe2000001ff00 */
[----:B------:R-:W-:Y:S01]  /*b900*/  CS2R R48, SRZ ;  /* 0x0000000000307805 */ /* 0x000fe2000001ff00 */
[----:B------:R-:W-:Y:S01]  /*b910*/  CS2R R42, SRZ ;  /* 0x00000000002a7805 */ /* 0x000fe2000001ff00 */
[----:B------:R-:W-:-:S06]  /*b920*/  CS2R R40, SRZ ;  /* 0x0000000000287805 */ /* 0x000fcc000001ff00 */
[----:B------:R2:W5:Y:S01]  /*b930*/  @!P4 LD.E.128 R40, [R24.64] ;  /* 0x0000001c1828c980 */ /* 0x000562000c101d00 */
[----:B-1----:R-:W-:-:S04]  /*b940*/  @!P5 IMAD.WIDE R22, R10, 0x2, R20 ;  /* 0x000000020a16d825 */ /* 0x002fc800078e0214 */
[----:B------:R-:W-:Y:S01]  /*b950*/  @!P5 IMAD.WIDE R10, R10, 0x2, R18 ;  /* 0x000000020a0ad825 */ /* 0x000fe200078e0212 */
[----:B------:R2:W5:Y:S03]  /*b960*/  @!P5 LD.E.128 R64, [R22.64] ;  /* 0x0000001c1640d980 */ /* 0x000566000c101d00 */
[----:B------:R-:W-:Y:S01]  /*b970*/  @!P4 IMAD.WIDE R20, R8, 0x2, R20 ;  /* 0x000000020814c825 */ /* 0x000fe200078e0214 */
[----:B------:R2:W5:Y:S03]  /*b980*/  @!P5 LD.E.128 R60, [R10.64] ;  /* 0x0000001c0a3cd980 */ /* 0x000566000c101d00 */
[----:B------:R-:W-:Y:S01]  /*b990*/  @!P0 IMAD.WIDE R18, R56, 0x2, R18 ;  /* 0x0000000238128825 */ /* 0x000fe200078e0212 */
[----:B------:R2:W5:Y:S04]  /*b9a0*/  @!P4 LD.E.128 R48, [R20.64] ;  /* 0x0000001c1430c980 */ /* 0x000568000c101d00 */
[----:B------:R2:W5:Y:S02]  /*b9b0*/  @!P0 LD.E.128 R80, [R18.64] ;  /* 0x0000001c12508980 */ /* 0x000564000c101d00 */
.L_x_372:
[----:B------:R-:W-:Y:S05]  /*b9c0*/  BSYNC B0 ;  /* 0x0000000000007941 */ /* 0x000fea0003800000 */
.L_x_371:
[----:B------:R-:W-:Y:S01]  /*b9d0*/  IADD3 R9, R9, 0x40, RZ ;  /* 0x0000004009097810 */ /* 0x000fe20007ffe0ff */
[----:B-----5:R-:W-:Y:S01]  /*b9e0*/  IMAD.MOV.U32 R8, RZ, RZ, R50 ;  /* 0x000000ffff087224 */ /* 0x020fe200078e0032 */
[----:B------:R-:W4:Y:S01]  /*b9f0*/  SHFL.IDX PT, R15, R17, 0x1, 0x1c1f ;  /* 0x003c1f00110f7f89 */ /* 0x000f2200000e0000 */
[----:B--2---:R-:W-:Y:S01]  /*ba00*/  IMAD.MOV.U32 R11, RZ, RZ, R51 ;  /* 0x000000ffff0b7224 */ /* 0x004fe200078e0033 */
[----:B------:R-:W-:Y:S01]  /*ba10*/  ISETP.GE.AND P0, PT, R9, UR21, PT ;  /* 0x0000001509007c0c */ /* 0x000fe2000bf06270 */
[----:B------:R-:W-:Y:S01]  /*ba20*/  IMAD.MOV.U32 R10, RZ, RZ, R48 ;  /* 0x000000ffff0a7224 */ /* 0x000fe200078e0030 */
[----:B-1----:R-:W1:Y:S01]  /*ba30*/  SHFL.IDX PT, R14, R14, 0x1, 0x1c1f ;  /* 0x003c1f000e0e7f89 */ /* 0x002e6200000e0000 */
        /* <DEDUP_REMOVED lines=10> */
[----:B------:R-:W1:Y:S01]  /*bae0*/  SHFL.IDX PT, R12, R12, 0x1, 0x1c1f ;  /* 0x003c1f000c0c7f89 */ /* 0x000e6200000e0000 */
        /* <DEDUP_REMOVED lines=33> */
[----:B------:R-:W-:Y:S01]  /*bd00*/  CS2R R20, SRZ ;  /* 0x0000000000147805 */ /* 0x000fe2000001ff00 */
[----:B------:R-:W-:Y:S01]  /*bd10*/  PRMT R97, R10, 0x5410, R11 ;  /* 0x000054100a617816 */ /* 0x000fe2000000000b */
[----:B---34-:R-:W-:Y:S01]  /*bd20*/  CS2R R18, SRZ ;  /* 0x0000000000127805 */ /* 0x018fe2000001ff00 */
[----:B------:R-:W-:Y:S01]  /*bd30*/  PRMT R96, R8, 0x5410, R9 ;  /* 0x0000541008607816 */ /* 0x000fe20000000009 */
[----:B--2---:R-:W-:Y:S01]  /*bd40*/  CS2R R16, SRZ ;  /* 0x0000000000107805 */ /* 0x004fe2000001ff00 */
[----:B------:R-:W-:Y:S01]  /*bd50*/  CS2R R34, SRZ ;  /* 0x0000000000227805 */ /* 0x000fe2000001ff00 */
[----:B------:R-:W-:Y:S01]  /*bd60*/  CS2R R32, SRZ ;  /* 0x0000000000207805 */ /* 0x000fe2000001ff00 */
[----:B------:R-:W-:Y:S05]  /*bd70*/  @P0 BRA `(.L_x_374) ;  /* 0x0000023000000947 */ /* 0x000fea0003800000 */
[C---:B-1----:R-:W-:Y:S01]  /*bd80*/  IADD3 R10, R56.reuse, 0x20, RZ ;  /* 0x00000020380a7810 */ /* 0x042fe20007ffe0ff */
        /* <DEDUP_REMOVED lines=25> */
[----:B------:R-:W-:Y:S01]  /*bf20*/  CS2R R22, SRZ ;  /* 0x0000000000167805 */ /* 0x000fe2000001ff00 */
[----:B------:R2:W5:Y:S01]  /*bf30*/  @!P4 LD.E.128 R24, [R10.64] ;  /* 0x0000001c0a18c980 */ /* 0x000562000c101d00 */
[----:B------:R-:W-:-:S03]  /*bf40*/  @!P0 IMAD.WIDE R8, R8, 0x2, R12 ;  /* 0x0000000208088825 */ /* 0x000fc600078e020c */
[----:B------:R2:W5:Y:S01]  /*bf50*/  @!P4 LD.E.128 R16, [R52.64] ;  /* 0x0000001c3410c980 */ /* 0x000562000c101d00 */
[----:B------:R-:W-:-:S03]  /*bf60*/  @!P5 IMAD.WIDE R12, R56, 0x2, R12 ;  /* 0x00000002380cd825 */ /* 0x000fc600078e020c */
[----:B------:R2:W5:Y:S01]  /*bf70*/  @!P0 LD.E.128 R28, [R14.64] ;  /* 0x0000001c0e1c8980 */ /* 0x000562000c101d00 */
[----:B-1----:R-:W-:-:S03]  /*bf80*/  CS2R R20, SRZ ;  /* 0x0000000000147805 */ /* 0x002fc6000001ff00 */
[----:B------:R2:W5:Y:S04]  /*bf90*/  @!P5 LD.E.128 R32, [R12.64] ;  /* 0x0000001c0c20d980 */ /* 0x000568000c101d00 */
[----:B------:R2:W5:Y:S02]  /*bfa0*/  @!P0 LD.E.128 R20, [R8.64] ;  /* 0x0000001c08148980 */ /* 0x000564000c101d00 */
.L_x_374:
[----:B-1----:R-:W-:Y:S05]  /*bfb0*/  BSYNC B0 ;  /* 0x0000000000007941 */ /* 0x002fea0003800000 */
.L_x_373:
[----:B--2--5:R-:W-:Y:S01]  /*bfc0*/  IMAD.MOV.U32 R8, RZ, RZ, R30 ;  /* 0x000000ffff087224 */ /* 0x024fe200078e001e */
[----:B------:R-:W-:Y:S01]  /*bfd0*/  UIADD3 UR4, -UR18, UR21, URZ ;  /* 0x0000001512047290 */ /* 0x000fe2000fffe13f */
[----:B------:R-:W-:Y:S01]  /*bfe0*/  IMAD.MOV.U32 R11, RZ, RZ, R31 ;  /* 0x000000ffff0b7224 */ /* 0x000fe200078e001f */
[----:B------:R-:W-:-:S04]  /*bff0*/  DEPBAR.LE SB0, 0x1 ;  /* 0x000080400000791a */ /* 0x000fc80000000000 */
[----:B------:R-:W-:Y:S01]  /*c000*/  IMAD.MOV.U32 R10, RZ, RZ, R28 ;  /* 0x000000ffff0a7224 */ /* 0x000fe200078e001c */
[----:B------:R-:W-:Y:S01]  /*c010*/  PRMT R55, R11, 0x5410, R8 ;  /* 0x000054100b377816 */ /* 0x000fe20000000008 */
[----:B------:R-:W-:Y:S01]  /*c020*/  IMAD.MOV.U32 R9, RZ, RZ, R29 ;  /* 0x000000ffff097224 */ /* 0x000fe200078e001d */
[----:B------:R-:W-:Y:S01]  /*c030*/  MOV R8, R26 ;  /* 0x0000001a00087202 */ /* 0x000fe20000000f00 */
[----:B------:R-:W-:Y:S01]  /*c040*/  UISETP.LT.AND UP0, UPT, UR4, 0x80, UPT ;  /* 0x000000800400788c */ /* 0x000fe2000bf01270 */
[----:B------:R-:W-:Y:S01]  /*c050*/  IMAD.MOV.U32 R11, RZ, RZ, R27 ;  /* 0x000000ffff0b7224 */ /* 0x000fe200078e001b */
[----:B------:R-:W-:Y:S01]  /*c060*/  BSSY B1, `(.L_x_375) ;  /* 0x0000174000017945 */ /* 0x000fe20003800000 */
[----:B------:R-:W-:Y:S01]  /*c070*/  PRMT R54, R9, 0x5410, R10 ;  /* 0x0000541009367816 */ /* 0x000fe2000000000a */
[----:B------:R-:W-:Y:S01]  /*c080*/  IMAD.MOV.U32 R10, RZ, RZ, R24 ;  /* 0x000000ffff0a7224 */ /* 0x000fe200078e0018 */
[----:B------:R-:W-:Y:S01]  /*c090*/  PRMT R68, R68, 0x5410, R8 ;  /* 0x0000541044447816 */ /* 0x000fe20000000008 */
[----:B------:R-:W-:Y:S01]  /*c0a0*/  IMAD.MOV.U32 R9, RZ, RZ, R25 ;  /* 0x000000ffff097224 */ /* 0x000fe200078e0019 */
[----:B------:R-:W-:Y:S01]  /*c0b0*/  USEL UR4, UR4, 0x80, UP0 ;  /* 0x0000008004047887 */ /* 0x000fe20008000000 */
[----:B------:R-:W-:Y:S01]  /*c0c0*/  IMAD.MOV.U32 R8, RZ, RZ, R38 ;  /* 0x000000ffff087224 */ /* 0x000fe200078e0026 */
[----:B------:R-:W-:-:S02]  /*c0d0*/  PRMT R68, R11, 0x7610, R68 ;  /* 0x000076100b447816 */ /* 0x000fc40000000044 */
[----:B------:R-:W-:Y:S01]  /*c0e0*/  PRMT R59, R9, 0x5410, R10 ;  /* 0x00005410093b7816 */ /* 0x000fe2000000000a */
[----:B------:R-:W-:Y:S01]  /*c0f0*/  IMAD.MOV.U32 R10, RZ, RZ, R36 ;  /* 0x000000ffff0a7224 */ /* 0x000fe200078e0024 */
[----:B------:R-:W-:Y:S01]  /*c100*/  PRMT R72, R72, 0x5410, R8 ;  /* 0x0000541048487816 */ /* 0x000fe20000000008 */
[----:B------:R-:W-:Y:S01]  /*c110*/  IMAD.MOV.U32 R9, RZ, RZ, R37 ;  /* 0x000000ffff097224 */ /* 0x000fe200078e0025 */
[----:B------:R-:W-:Y:S01]  /*c120*/  MOV R11, R39 ;  /* 0x00000027000b7202 */ /* 0x000fe20000000f00 */
[----:B------:R-:W-:Y:S01]  /*c130*/  IMAD.MOV.U32 R8, RZ, RZ, R22 ;  /* 0x000000ffff087224 */ /* 0x000fe200078e0016 */
[----:B------:R-:W-:Y:S01]  /*c140*/  BAR.SYNC.DEFER_BLOCKING 0x0 ;  /* 0x0000000000007b1d */ /* 0x000fe20000010000 */
[----:B------:R-:W-:Y:S02]  /*c150*/  ISETP.GE.AND P0, PT, R73, UR4, PT ;  /* 0x0000000449007c0c */ /* 0x000fe4000bf06270 */
[----:B------:R-:W-:Y:S01]  /*c160*/  PRMT R71, R9, 0x5410, R10 ;  /* 0x0000541009477816 */ /* 0x000fe2000000000a */
[----:B------:R-:W-:Y:S01]  /*c170*/  IMAD.MOV.U32 R10, RZ, RZ, R20 ;  /* 0x000000ffff0a7224 */ /* 0x000fe200078e0014 */
[----:B------:R-:W-:Y:S01]  /*c180*/  PRMT R53, R53, 0x5410, R8 ;  /* 0x0000541035357816 */ /* 0x000fe20000000008 */
[----:B------:R-:W-:Y:S01]  /*c190*/  IMAD.MOV.U32 R9, RZ, RZ, R21 ;  /* 0x000000ffff097224 */ /* 0x000fe200078e0015 */
[----:B------:R-:W-:Y:S01]  /*c1a0*/  PRMT R72, R11, 0x7610, R72 ;  /* 0x000076100b487816 */ /* 0x000fe20000000048 */
[----:B------:R-:W-:Y:S01]  /*c1b0*/  IMAD.MOV.U32 R8, RZ, RZ, R18 ;  /* 0x000000ffff087224 */ /* 0x000fe200078e0012 */
[----:B------:R-:W-:-:S02]  /*c1c0*/  MOV R11, R23 ;  /* 0x00000017000b7202 */ /* 0x000fc40000000f00 */
[----:B------:R-:W-:Y:S01]  /*c1d0*/  PRMT R52, R9, 0x5410, R10 ;  /* 0x0000541009347816 */ /* 0x000fe2000000000a */
[----:B------:R-:W-:Y:S01]  /*c1e0*/  IMAD.MOV.U32 R9, RZ, RZ, R16 ;  /* 0x000000ffff097224 */ /* 0x000fe200078e0010 */
[----:B------:R-:W-:Y:S01]  /*c1f0*/  PRMT R58, R58, 0x5410, R8 ;  /* 0x000054103a3a7816 */ /* 0x000fe20000000008 */
[----:B------:R-:W-:Y:S01]  /*c200*/  IMAD.MOV.U32 R8, RZ, RZ, R17 ;  /* 0x000000ffff087224 */ /* 0x000fe200078e0011 */
[----:B------:R-:W-:Y:S02]  /*c210*/  MOV R10, R19 ;  /* 0x00000013000a7202 */ /* 0x000fe40000000f00 */
[----:B------:R-:W-:Y:S01]  /*c220*/  PRMT R53, R11, 0x7610, R53 ;  /* 0x000076100b357816 */ /* 0x000fe20000000035 */
[----:B------:R-:W-:Y:S01]  /*c230*/  IMAD.MOV.U32 R11, RZ, RZ, R34 ;  /* 0x000000ffff0b7224 */ /* 0x000fe200078e0022 */
[----:B------:R-:W-:Y:S01]  /*c240*/  PRMT R57, R8, 0x5410, R9 ;  /* 0x0000541008397816 */ /* 0x000fe20000000009 */
[----:B------:R-:W-:Y:S01]  /*c250*/  IMAD.MOV.U32 R9, RZ, RZ, R32 ;  /* 0x000000ffff097224 */ /* 0x000fe200078e0020 */
[----:B------:R-:W-:Y:S01]  /*c260*/  PRMT R58, R10, 0x7610, R58 ;  /* 0x000076100a3a7816 */ /* 0x000fe2000000003a */
[----:B------:R-:W-:Y:S01]  /*c270*/  IMAD.MOV.U32 R8, RZ, RZ, R33 ;  /* 0x000000ffff087224 */ /* 0x000fe200078e0021 */
[----:B------:R-:W-:-:S04]  /*c280*/  MOV R10, R35 ;  /* 0x00000023000a7202 */ /* 0x000fc80000000f00 */
[----:B------:R-:W-:Y:S02]  /*c290*/  PRMT R70, R10, 0x5410, R11 ;  /* 0x000054100a467816 */ /* 0x000fe4000000000b */
[----:B------:R-:W-:Y:S01]  /*c2a0*/  PRMT R69, R8, 0x5410, R9 ;  /* 0x0000541008457816 */ /* 0x000fe20000000009 */
[----:B------:R-:W-:Y:S05]  /*c2b0*/  @P0 BRA `(.L_x_376) ;  /* 0x000014e000000947 */ /* 0x000fea0003800000 */
[----:B------:R-:W-:Y:S01]  /*c2c0*/  ISETP.GE.AND P0, PT, R56, c[0x0][0x27c], PT ;  /* 0x00009f0038007a0c */ /* 0x000fe20003f06270 */
[----:B------:R-:W-:-:S12]  /*c2d0*/  BSSY B0, `(.L_x_377) ;  /* 0x0000068000007945 */ /* 0x000fd80003800000 */
[----:B------:R-:W-:Y:S05]  /*c2e0*/  @P0 BRA `(.L_x_378) ;  /* 0x0000066000000947 */ /* 0x000fea0003800000 */
[----:B------:R-:W-:Y:S01]  /*c2f0*/  MOV R9, c[0x0][0x27c] ;  /* 0x00009f0000097a02 */ /* 0x000fe20000000f00 */
[----:B------:R-:W-:Y:S01]  /*c300*/  HADD2.F32 R109, -RZ, R96.H0_H0 ;  /* 0x20000060ff6d7230 */ /* 0x000fe20000004100 */
[----:B------:R-:W-:Y:S01]  /*c310*/  SHF.L.U32 R13, R73, 0x6, RZ ;  /* 0x00000006490d7819 */ /* 0x000fe200000006ff */
[----:B------:R-:W-:Y:S01]  /*c320*/  HADD2.F32 R118, -RZ, R98.H0_H0 ;  /* 0x20000062ff767230 */ /* 0x000fe20000004100 */
[----:B------:R-:W-:Y:S01]  /*c330*/  LEA.HI R12, R9, R74, RZ, 0x1d ;  /* 0x0000004a090c7211 */ /* 0x000fe200078fe8ff */
[----:B------:R-:W-:Y:S01]  /*c340*/  HADD2.F32 R104, -RZ, R97.H0_H0 ;  /* 0x20000061ff687230 */ /* 0x000fe20000004100 */
[----:B------:R-:W-:Y:S01]  /*c350*/  LOP3.LUT R13, R13, 0x1c0, RZ, 0xc0, !PT ;  /* 0x000001c00d0d7812 */ /* 0x000fe200078ec0ff */
[----:B------:R-:W-:Y:S01]  /*c360*/  HADD2.F32 R96, -RZ, R96.H1_H1 ;  /* 0x30000060ff607230 */ /* 0x000fe20000004100 */
[----:B------:R-:W-:Y:S01]  /*c370*/  SHF.R.S32.HI R9, RZ, 0x1f, R12 ;  /* 0x0000001fff097819 */ /* 0x000fe2000001140c */
[----:B------:R-:W-:Y:S01]  /*c380*/  HADD2.F32 R112, -RZ, R99.H0_H0 ;  /* 0x20000063ff707230 */ /* 0x000fe20000004100 */
[----:B------:R-:W-:Y:S01]  /*c390*/  SHF.L.U32 R8, R12, 0x3, RZ ;  /* 0x000000030c087819 */ /* 0x000fe200000006ff */
[----:B------:R-:W-:Y:S01]  /*c3a0*/  HADD2.F32 R98, -RZ, R98.H1_H1 ;  /* 0x30000062ff627230 */ /* 0x000fe20000004100 */
[----:B------:R-:W-:Y:S01]  /*c3b0*/  LEA.HI R9, R9, R12, RZ, 0x3 ;  /* 0x0000000c09097211 */ /* 0x000fe200078f18ff */
[----:B------:R-:W-:Y:S01]  /*c3c0*/  HADD2.F32 R97, -RZ, R97.H1_H1 ;  /* 0x30000061ff617230 */ /* 0x000fe20000004100 */
[----:B------:R-:W-:Y:S01]  /*c3d0*/  SHF.R.U32.HI R11, RZ, 0x3, R13 ;  /* 0x00000003ff0b7819 */ /* 0x000fe2000001160d */
[----:B------:R-:W-:Y:S01]  /*c3e0*/  HADD2.F32 R99, -RZ, R99.H1_H1 ;  /* 0x30000063ff637230 */ /* 0x000fe20000004100 */
[----:B------:R-:W-:-:S02]  /*c3f0*/  LOP3.LUT R8, R13, 0x38, R8, 0xf8, !PT ;  /* 0x000000380d087812 */ /* 0x000fc400078ef808 */
[----:B------:R-:W-:Y:S02]  /*c400*/  SHF.L.U32 R9, R9, 0xa, RZ ;  /* 0x0000000a09097819 */ /* 0x000fe400000006ff */
[----:B------:R-:W-:Y:S02]  /*c410*/  SHF.L.U32 R10, R89, 0x9, RZ ;  /* 0x00000009590a7819 */ /* 0x000fe400000006ff */
[----:B------:R-:W-:Y:S02]  /*c420*/  LOP3.LUT R95, R13, 0x38, R56, 0xf8, !PT ;  /* 0x000000380d5f7812 */ /* 0x000fe400078ef838 */
[----:B------:R-:W-:Y:S02]  /*c430*/  LOP3.LUT R8, R8, R11, RZ, 0x3c, !PT ;  /* 0x0000000b08087212 */ /* 0x000fe400078e3cff */
[----:B------:R-:W-:Y:S02]  /*c440*/  LOP3.LUT R9, R9, 0x7fffe000, RZ, 0xc0, !PT ;  /* 0x7fffe00009097812 */ /* 0x000fe400078ec0ff */
[----:B------:R-:W-:-:S02]  /*c450*/  LOP3.LUT R95, R10, R95, R11, 0xf6, !PT ;  /* 0x0000005f0a5f7212 */ /* 0x000fc400078ef60b */
[----:B------:R-:W-:Y:S02]  /*c460*/  IADD3 R8, R8, R9, R10 ;  /* 0x0000000908087210 */ /* 0x000fe40007ffe00a */
[----:B------:R-:W-:Y:S02]  /*c470*/  SHF.L.U32 R95, R95, 0x1, RZ ;  /* 0x000000015f5f7819 */ /* 0x000fe400000006ff */
[----:B------:R-:W-:Y:S02]  /*c480*/  SHF.L.U32 R94, R8, 0x1, RZ ;  /* 0x00000001085e7819 */ /* 0x000fe400000006ff */
[--C-:B------:R-:W-:Y:S01]  /*c490*/  SHF.R.U32.HI R100, RZ, 0x10, R83.reuse ;  /* 0x00000010ff647819 */ /* 0x100fe20000011653 */
[----:B------:R-:W1:Y:S01]  /*c4a0*/  LDS.128 R12, [R95+0xc100] ;  /* 0x00c100005f0c7984 */ /* 0x000e620000000c00 */
[----:B------:R-:W-:Y:S02]  /*c4b0*/  SHF.R.U64 R82, R82, 0x10, R83 ;  /* 0x0000001052527819 */ /* 0x000fe40000001253 */
[----:B------:R-:W-:Y:S01]  /*c4c0*/  SHF.R.U64 R83, R84, 0x10, R85 ;  /* 0x0000001054537819 */ /* 0x000fe20000001255 */
[----:B------:R-:W2:Y:S01]  /*c4d0*/  LDS.128 R8, [R94+0xc100] ;  /* 0x00c100005e087984 */ /* 0x000ea20000000c00 */
[----:B------:R-:W-:Y:S01]  /*c4e0*/  SHF.R.U64 R86, R86, 0x10, R87 ;  /* 0x0000001056567819 */ /* 0x000fe20000001257 */
[----:B------:R-:W-:Y:S01]  /*c4f0*/  HADD2.F32 R100, -RZ, R100.H0_H0 ;  /* 0x20000064ff647230 */ /* 0x000fe20000004100 */
[----:B------:R-:W-:-:S02]  /*c500*/  SHF.R.U32.HI R84, RZ, 0x10, R85 ;  /* 0x00000010ff547819 */ /* 0x000fc40000011655 */
[----:B------:R-:W-:Y:S01]  /*c510*/  SHF.R.U32.HI R87, RZ, 0x10, R87 ;  /* 0x00000010ff577819 */ /* 0x000fe20000011657 */
[----:B------:R-:W-:Y:S01]  /*c520*/  HADD2.F32 R111, -RZ, R86.H0_H0 ;  /* 0x20000056ff6f7230 */ /* 0x000fe20000004100 */
[--C-:B------:R-:W-:Y:S02]  /*c530*/  SHF.R.U64 R80, R80, 0x10, R81.reuse ;  /* 0x0000001050507819 */ /* 0x100fe40000001251 */
[----:B------:R-:W-:Y:S01]  /*c540*/  SHF.R.U32.HI R81, RZ, 0x10, R81 ;  /* 0x00000010ff517819 */ /* 0x000fe20000011651 */
[----:B------:R-:W-:Y:S02]  /*c550*/  HADD2.F32 R116, -RZ, R87.H0_H0 ;  /* 0x20000057ff747230 */ /* 0x000fe40000004100 */
[--C-:B-1----:R-:W-:Y:S02]  /*c560*/  HADD2.F32 R85, -RZ, R15.reuse.H0_H0 ;  /* 0x2000000fff557230 */ /* 0x102fe40000004100 */
[----:B------:R-:W-:Y:S02]  /*c570*/  HADD2.F32 R15, -RZ, R15.H1_H1 ;  /* 0x3000000fff0f7230 */ /* 0x000fe40000004100 */
[--C-:B--2---:R-:W-:Y:S01]  /*c580*/  HADD2.F32 R105, -RZ, R11.reuse.H0_H0 ;  /* 0x2000000bff697230 */ /* 0x104fe20000004100 */
[----:B------:R-:W-:Y:S01]  /*c590*/  FMUL.FTZ R110, R85, R104 ;  /* 0x00000068556e7220 */ /* 0x000fe20000410000 */
[----:B------:R-:W-:Y:S01]  /*c5a0*/  HADD2.F32 R11, -RZ, R11.H1_H1 ;  /* 0x3000000bff0b7230 */ /* 0x000fe20000004100 */
[----:B------:R-:W-:Y:S01]  /*c5b0*/  FMUL.FTZ R114, R15, R100 ;  /* 0x000000640f727220 */ /* 0x000fe20000410000 */
[----:B------:R-:W-:Y:S01]  /*c5c0*/  HADD2.F32 R101, -RZ, R13.H0_H0 ;  /* 0x2000000dff657230 */ /* 0x000fe20000004100 */
[----:B------:R-:W-:Y:S01]  /*c5d0*/  FMUL.FTZ R104, R105, R104 ;  /* 0x0000006869687220 */ /* 0x000fe20000410000 */
[----:B------:R-:W-:Y:S01]  /*c5e0*/  HADD2.F32 R106, -RZ, R9.H0_H0 ;  /* 0x20000009ff6a7230 */ /* 0x000fe20000004100 */
[----:B------:R-:W-:Y:S01]  /*c5f0*/  FMUL.FTZ R100, R11, R100 ;  /* 0x000000640b647220 */ /* 0x000fe20000410000 */
[----:B------:R-:W-:Y:S01]  /*c600*/  HADD2.F32 R13, -RZ, R13.H1_H1 ;  /* 0x3000000dff0d7230 */ /* 0x000fe20000004100 */
[-C--:B------:R-:W-:Y:S01]  /*c610*/  FMUL.FTZ R87, R101, R109.reuse ;  /* 0x0000006d65577220 */ /* 0x080fe20000410000 */
[----:B------:R-:W-:Y:S01]  /*c620*/  HADD2.F32 R102, -RZ, R12.H0_H0 ;  /* 0x2000000cff667230 */ /* 0x000fe20000004100 */
[----:B------:R-:W-:Y:S01]  /*c630*/  FFMA.FTZ R11, R11, R116, R114 ;  /* 0x000000740b0b7223 */ /* 0x000fe20000010072 */
[----:B------:R-:W-:Y:S01]  /*c640*/  HADD2.F32 R114, -RZ, R81.H0_H0 ;  /* 0x20000051ff727230 */ /* 0x000fe20000004100 */
[C---:B------:R-:W-:Y:S01]  /*c650*/  FMUL.FTZ R109, R106.reuse, R109 ;  /* 0x0000006d6a6d7220 */ /* 0x040fe20000410000 */
[----:B------:R-:W-:Y:S01]  /*c660*/  HADD2.F32 R9, -RZ, R9.H1_H1 ;  /* 0x30000009ff097230 */ /* 0x000fe20000004100 */
[----:B------:R-:W-:Y:S01]  /*c670*/  FFMA.FTZ R87, R106, R118, R87 ;  /* 0x000000766a577223 */ /* 0x000fe20000010057 */
[----:B------:R-:W-:Y:S01]  /*c680*/  HADD2.F32 R106, -RZ, R84.H0_H0 ;  /* 0x20000054ff6a7230 */ /* 0x000fe20000004100 */
[----:B------:R-:W-:Y:S01]  /*c690*/  FMUL.FTZ R84, R13, R114 ;  /* 0x000000720d547220 */ /* 0x000fe20000410000 */
[----:B------:R-:W-:Y:S01]  /*c6a0*/  HADD2.F32 R103, -RZ, R12.H1_H1 ;  /* 0x3000000cff677230 */ /* 0x000fe20000004100 */
[----:B------:R-:W-:Y:S01]  /*c6b0*/  FMUL.FTZ R81, R102, R96 ;  /* 0x0000006066517220 */ /* 0x000fe20000410000 */
[----:B------:R-:W-:Y:S01]  /*c6c0*/  HADD2.F32 R107, -RZ, R8.H0_H0 ;  /* 0x20000008ff6b7230 */ /* 0x000fe20000004100 */
[C---:B------:R-:W-:Y:S01]  /*c6d0*/  FMUL.FTZ R114, R9.reuse, R114 ;  /* 0x0000007209727220 */ /* 0x040fe20000410000 */
[----:B------:R-:W-:Y:S01]  /*c6e0*/  HADD2.F32 R12, -RZ, R14.H0_H0 ;  /* 0x2000000eff0c7230 */ /* 0x000fe20000004100 */
[----:B------:R-:W-:Y:S01]  /*c6f0*/  FFMA.FTZ R84, R9, R106, R84 ;  /* 0x0000006a09547223 */ /* 0x000fe20000010054 */
[----:B------:R-:W-:Y:S01]  /*c700*/  HADD2.F32 R108, -RZ, R8.H1_H1 ;  /* 0x30000008ff6c7230 */ /* 0x000fe20000004100 */
[----:B------:R-:W-:Y:S01]  /*c710*/  FMUL.FTZ R9, R107, R96 ;  /* 0x000000606b097220 */ /* 0x000fe20000410000 */
[----:B------:R-:W-:Y:S01]  /*c720*/  HADD2.F32 R8, -RZ, R10.H0_H0 ;  /* 0x2000000aff087230 */ /* 0x000fe20000004100 */
[----:B------:R-:W-:Y:S01]  /*c730*/  FFMA.FTZ R110, R105, R112, R110 ;  /* 0x00000070696e7223 */ /* 0x000fe2000001006e */
[----:B------:R-:W-:Y:S01]  /*c740*/  HADD2.F32 R14, -RZ, R14.H1_H1 ;  /* 0x3000000eff0e7230 */ /* 0x000fe20000004100 */
[----:B------:R-:W-:Y:S01]  /*c750*/  FFMA.FTZ R81, R107, R98, R81 ;  /* 0x000000626b517223 */ /* 0x000fe20000010051 */
[----:B------:R-:W-:Y:S01]  /*c760*/  HADD2.F32 R105, -RZ, R80.H0_H0 ;  /* 0x20000050ff697230 */ /* 0x000fe20000004100 */
[-C--:B------:R-:W-:Y:S01]  /*c770*/  FMUL.FTZ R96, R12, R97.reuse ;  /* 0x000000610c607220 */ /* 0x080fe20000410000 */
[----:B------:R-:W-:Y:S01]  /*c780*/  HADD2.F32 R107, -RZ, R82.H0_H0 ;  /* 0x20000052ff6b7230 */ /* 0x000fe20000004100 */
[C---:B------:R-:W-:Y:S01]  /*c790*/  FMUL.FTZ R97, R8.reuse, R97 ;  /* 0x0000006108617220 */ /* 0x040fe20000410000 */
[----:B------:R-:W-:Y:S01]  /*c7a0*/  HADD2.F32 R10, -RZ, R10.H1_H1 ;  /* 0x3000000aff0a7230 */ /* 0x000fe20000004100 */
[----:B------:R-:W-:Y:S01]  /*c7b0*/  FFMA.FTZ R80, R8, R99, R96 ;  /* 0x0000006308507223 */ /* 0x000fe20000010060 */
[----:B------:R-:W-:Y:S01]  /*c7c0*/  HADD2.F32 R8, -RZ, R83.H0_H0 ;  /* 0x20000053ff087230 */ /* 0x000fe20000004100 */
[----:B------:R-:W-:Y:S01]  /*c7d0*/  FMUL.FTZ R113, R103, R105 ;  /* 0x0000006967717220 */ /* 0x000fe20000410000 */
[----:B------:R-:W-:Y:S01]  /*c7e0*/  F2FP.PACK_AB R11, R11, R110 ;  /* 0x0000006e0b0b723e */ /* 0x000fe200000000ff */
        /* <DEDUP_REMOVED lines=13> */
[-C--:B------:R-:W-:Y:S02]  /*c8c0*/  FFMA.FTZ R14, R14, R111.reuse, -R107 ;  /* 0x0000006f0e0e7223 */ /* 0x080fe4000001086b */
[----:B------:R-:W-:Y:S01]  /*c8d0*/  FFMA.FTZ R108, R108, R8, R113 ;  /* 0x000000086c6c7223 */ /* 0x000fe20000010071 */
[----:B------:R-:W-:Y:S01]  /*c8e0*/  F2FP.PACK_AB R12, R105, R98 ;  /* 0x00000062690c723e */ /* 0x000fe200000000ff */
[----:B------:R-:W-:Y:S01]  /*c8f0*/  FFMA.FTZ R83, R10, R111, R83 ;  /* 0x0000006f0a537223 */ /* 0x000fe20000010053 */
[----:B------:R-:W-:Y:S02]  /*c900*/  F2FP.PACK_AB R14, R14, R97 ;  /* 0x000000610e0e723e */ /* 0x000fe400000000ff */
[----:B------:R-:W-:Y:S02]  /*c910*/  F2FP.PACK_AB R8, R108, R81 ;  /* 0x000000516c08723e */ /* 0x000fe400000000ff */
[----:B------:R-:W-:Y:S01]  /*c920*/  F2FP.PACK_AB R10, R83, R80 ;  /* 0x00000050530a723e */ /* 0x000fe200000000ff */
[----:B------:R1:W-:Y:S04]  /*c930*/  STS.128 [R95+0xc100], R12 ;  /* 0x00c1000c5f007388 */ /* 0x0003e80000000c00 */
[----:B------:R1:W-:Y:S02]  /*c940*/  STS.128 [R94+0xc100], R8 ;  /* 0x00c100085e007388 */ /* 0x0003e40000000c00 */
.L_x_378:
[----:B------:R-:W-:Y:S05]  /*c950*/  BSYNC B0 ;  /* 0x0000000000007941 */ /* 0x000fea0003800000 */
.L_x_377:
[----:B-1----:R-:W-:Y:S01]  /*c960*/  IADD3 R12, R56, 0x20, RZ ;  /* 0x00000020380c7810 */ /* 0x002fe20007ffe0ff */
[----:B------:R-:W-:Y:S03]  /*c970*/  BSSY B0, `(.L_x_379) ;  /* 0x0000071000007945 */ /* 0x000fe60003800000 */
[----:B------:R-:W-:-:S13]  /*c980*/  ISETP.GE.AND P0, PT, R12, c[0x0][0x27c], PT ;  /* 0x00009f000c007a0c */ /* 0x000fda0003f06270 */
[----:B------:R-:W-:Y:S05]  /*c990*/  @P0 BRA `(.L_x_380) ;  /* 0x000006e000000947 */ /* 0x000fea0003800000 */
[----:B------:R-:W-:Y:S01]  /*c9a0*/  SHF.R.S32.HI R11, RZ, 0x1f, R12 ;  /* 0x0000001fff0b7819 */ /* 0x000fe2000001140c */
[----:B------:R-:W-:Y:S01]  /*c9b0*/  HADD2.F32 R102, -RZ, R91.H0_H0 ;  /* 0x2000005bff667230 */ /* 0x000fe20000004100 */
[----:B------:R-:W-:Y:S01]  /*c9c0*/  MOV R8, c[0x0][0x27c] ;  /* 0x00009f0000087a02 */ /* 0x000fe20000000f00 */
[--C-:B------:R-:W-:Y:S01]  /*c9d0*/  HADD2.F32 R86, -RZ, R90.reuse.H0_H0 ;  /* 0x2000005aff567230 */ /* 0x100fe20000004100 */
[CC--:B------:R-:W-:Y:S01]  /*c9e0*/  LEA.HI R10, R11.reuse, R12.reuse, RZ, 0x3 ;  /* 0x0000000c0b0a7211 */ /* 0x0c0fe200078f18ff */
[----:B------:R-:W-:Y:S01]  /*c9f0*/  HADD2.F32 R108, -RZ, R93.H0_H0 ;  /* 0x2000005dff6c7230 */ /* 0x000fe20000004100 */
[----:B------:R-:W-:Y:S01]  /*ca00*/  LEA.HI R11, R11, R12, RZ, 0x6 ;  /* 0x0000000c0b0b7211 */ /* 0x000fe200078f30ff */
[----:B------:R-:W-:Y:S01]  /*ca10*/  HADD2.F32 R90, -RZ, R90.H1_H1 ;  /* 0x3000005aff5a7230 */ /* 0x000fe20000004100 */
[----:B------:R-:W-:Y:S01]  /*ca20*/  SHF.R.S32.HI R13, RZ, 0x3, R10 ;  /* 0x00000003ff0d7819 */ /* 0x000fe2000001140a */
[--C-:B------:R-:W-:Y:S01]  /*ca30*/  HADD2.F32 R100, -RZ, R92.reuse.H0_H0 ;  /* 0x2000005cff647230 */ /* 0x100fe20000004100 */
[----:B------:R-:W-:Y:S01]  /*ca40*/  SHF.L.U32 R9, R73, 0x6, RZ ;  /* 0x0000000649097819 */ /* 0x000fe200000006ff */
[----:B------:R-:W-:Y:S01]  /*ca50*/  IMAD.SHL.U32 R11, R11, 0x80, RZ ;  /* 0x000000800b0b7824 */ /* 0x000fe200078e00ff */
[----:B------:R-:W-:Y:S01]  /*ca60*/  LEA.HI R8, R8, R13, RZ, 0x1d ;  /* 0x0000000d08087211 */ /* 0x000fe200078fe8ff */
[----:B------:R-:W-:Y:S01]  /*ca70*/  HADD2.F32 R92, -RZ, R92.H1_H1 ;  /* 0x3000005cff5c7230 */ /* 0x000fe20000004100 */
[----:B------:R-:W-:Y:S01]  /*ca80*/  LOP3.LUT R9, R9, 0x1c0, RZ, 0xc0, !PT ;  /* 0x000001c009097812 */ /* 0x000fe200078ec0ff */
[----:B------:R-:W-:Y:S01]  /*ca90*/  HADD2.F32 R91, -RZ, R91.H1_H1 ;  /* 0x3000005bff5b7230 */ /* 0x000fe20000004100 */
[----:B------:R-:W-:Y:S01]  /*caa0*/  SHF.R.S32.HI R13, RZ, 0x1f, R8 ;  /* 0x0000001fff0d7819 */ /* 0x000fe20000011408 */
[----:B------:R-:W-:Y:S01]  /*cab0*/  HADD2.F32 R93, -RZ, R93.H1_H1 ;  /* 0x3000005dff5d7230 */ /* 0x000fe20000004100 */
[----:B------:R-:W-:-:S02]  /*cac0*/  LOP3.LUT R15, R9, 0x38, R10, 0xf8, !PT ;  /* 0x00000038090f7812 */ /* 0x000fc400078ef80a */
[----:B------:R-:W-:Y:S01]  /*cad0*/  LEA.HI R13, R13, R8, RZ, 0x3 ;  /* 0x000000080d0d7211 */ /* 0x000fe200078f18ff */
[----:B------:R-:W-:Y:S01]  /*cae0*/  IMAD.SHL.U32 R8, R8, 0x8, RZ ;  /* 0x0000000808087824 */ /* 0x000fe200078e00ff */
[----:B------:R-:W-:Y:S02]  /*caf0*/  SHF.R.U32.HI R10, RZ, 0x3, R9 ;  /* 0x00000003ff0a7819 */ /* 0x000fe40000011609 */
[----:B------:R-:W-:Y:S02]  /*cb00*/  SHF.L.U32 R13, R13, 0xa, RZ ;  /* 0x0000000a0d0d7819 */ /* 0x000fe400000006ff */
[----:B------:R-:W-:Y:S02]  /*cb10*/  LOP3.LUT R12, R11, 0x7fffe000, RZ, 0xc0, !PT ;  /* 0x7fffe0000b0c7812 */ /* 0x000fe400078ec0ff */
[----:B------:R-:W-:Y:S02]  /*cb20*/  LOP3.LUT R9, R9, 0x38, R8, 0xf8, !PT ;  /* 0x0000003809097812 */ /* 0x000fe400078ef808 */
[----:B------:R-:W-:-:S02]  /*cb30*/  LOP3.LUT R14, R13, 0x7fffe000, RZ, 0xc0, !PT ;  /* 0x7fffe0000d0e7812 */ /* 0x000fc400078ec0ff */
[----:B------:R-:W-:Y:S02]  /*cb40*/  LOP3.LUT R15, R15, R10, RZ, 0x3c, !PT ;  /* 0x0000000a0f0f7212 */ /* 0x000fe400078e3cff */
[----:B------:R-:W-:Y:S02]  /*cb50*/  LEA R12, R89, R12, 0x9 ;  /* 0x0000000c590c7211 */ /* 0x000fe400078e48ff */
[----:B------:R-:W-:Y:S01]  /*cb60*/  LOP3.LUT R8, R9, R10, RZ, 0x3c, !PT ;  /* 0x0000000a09087212 */ /* 0x000fe200078e3cff */
[----:B------:R-:W-:Y:S01]  /*cb70*/  IMAD R9, R89, 0x200, R14 ;  /* 0x0000020059097824 */ /* 0x000fe200078e020e */
[----:B------:R-:W-:Y:S01]  /*cb80*/  SHF.R.U32.HI R82, RZ, 0x10, R61 ;  /* 0x00000010ff527819 */ /* 0x000fe2000001163d */
[----:B------:R-:W-:Y:S01]  /*cb90*/  IMAD.IADD R12, R12, 0x1, R15 ;  /* 0x000000010c0c7824 */ /* 0x000fe200078e020f */
[--C-:B------:R-:W-:Y:S02]  /*cba0*/  SHF.R.U64 R64, R64, 0x10, R65.reuse ;  /* 0x0000001040407819 */ /* 0x100fe40000001241 */
[----:B------:R-:W-:Y:S01]  /*cbb0*/  IADD3 R8, R9, R8, RZ ;  /* 0x0000000809087210 */ /* 0x000fe20007ffe0ff */
[----:B------:R-:W-:Y:S01]  /*cbc0*/  HADD2.F32 R82, -RZ, R82.H0_H0 ;  /* 0x20000052ff527230 */ /* 0x000fe20000004100 */
[----:B------:R-:W-:Y:S01]  /*cbd0*/  SHF.L.U32 R81, R12, 0x1, RZ ;  /* 0x000000010c517819 */ /* 0x000fe200000006ff */
[----:B------:R-:W-:Y:S01]  /*cbe0*/  HADD2.F32 R64, -RZ, R64.H0_H0 ;  /* 0x20000040ff407230 */ /* 0x000fe20000004100 */
[----:B------:R-:W-:Y:S01]  /*cbf0*/  SHF.R.U32.HI R65, RZ, 0x10, R65 ;  /* 0x00000010ff417819 */ /* 0x000fe20000011641 */
[----:B------:R-:W-:Y:S01]  /*cc00*/  IMAD.SHL.U32 R80, R8, 0x2, RZ ;  /* 0x0000000208507824 */ /* 0x000fe200078e00ff */
[----:B------:R-:W-:Y:S01]  /*cc10*/  SHF.R.U64 R60, R60, 0x10, R61 ;  /* 0x000000103c3c7819 */ /* 0x000fe2000000123d */
[----:B------:R-:W1:Y:S01]  /*cc20*/  LDS.128 R12, [R81+0xc100] ;  /* 0x00c10000510c7984 */ /* 0x000e620000000c00 */
[--C-:B------:R-:W-:Y:S01]  /*cc30*/  SHF.R.U64 R61, R66, 0x10, R67.reuse ;  /* 0x00000010423d7819 */ /* 0x100fe20000001243 */
[----:B------:R-:W-:Y:S01]  /*cc40*/  HADD2.F32 R104, -RZ, R65.H0_H0 ;  /* 0x20000041ff687230 */ /* 0x000fe20000004100 */
[----:B------:R-:W-:Y:S01]  /*cc50*/  SHF.R.U32.HI R66, RZ, 0x10, R67 ;  /* 0x00000010ff427819 */ /* 0x000fe20000011643 */
[----:B------:R-:W2:Y:S01]  /*cc60*/  LDS.128 R8, [R80+0xc100] ;  /* 0x00c1000050087984 */ /* 0x000ea20000000c00 */
[----:B------:R-:W-:-:S02]  /*cc70*/  SHF.R.U64 R62, R62, 0x10, R63 ;  /* 0x000000103e3e7819 */ /* 0x000fc4000000123f */
[----:B------:R-:W-:Y:S01]  /*cc80*/  SHF.R.U32.HI R63, RZ, 0x10, R63 ;  /* 0x00000010ff3f7819 */ /* 0x000fe2000001163f */
[----:B------:R-:W-:Y:S02]  /*cc90*/  HADD2.F32 R110, -RZ, R66.H0_H0 ;  /* 0x20000042ff6e7230 */ /* 0x000fe40000004100 */
[--C-:B-1----:R-:W-:Y:S02]  /*cca0*/  HADD2.F32 R83, -RZ, R13.reuse.H1_H1 ;  /* 0x3000000dff537230 */ /* 0x102fe40000004100 */
[----:B------:R-:W-:Y:S02]  /*ccb0*/  HADD2.F32 R67, -RZ, R13.H0_H0 ;  /* 0x2000000dff437230 */ /* 0x000fe40000004100 */
[----:B------:R-:W-:Y:S01]  /*ccc0*/  HADD2.F32 R13, -RZ, R15.H0_H0 ;  /* 0x2000000fff0d7230 */ /* 0x000fe20000004100 */
[----:B------:R-:W-:Y:S01]  /*ccd0*/  FMUL.FTZ R65, R83, R82 ;  /* 0x0000005253417220 */ /* 0x000fe20000410000 */
[--C-:B--2---:R-:W-:Y:S01]  /*cce0*/  HADD2.F32 R94, -RZ, R9.reuse.H1_H1 ;  /* 0x30000009ff5e7230 */ /* 0x104fe20000004100 */
[----:B------:R-:W-:Y:S01]  /*ccf0*/  FMUL.FTZ R98, R67, R86 ;  /* 0x0000005643627220 */ /* 0x000fe20000410000 */
[----:B------:R-:W-:Y:S01]  /*cd00*/  HADD2.F32 R87, -RZ, R9.H0_H0 ;  /* 0x20000009ff577230 */ /* 0x000fe20000004100 */
[----:B------:R-:W-:Y:S01]  /*cd10*/  FMUL.FTZ R106, R13, R102 ;  /* 0x000000660d6a7220 */ /* 0x000fe20000410000 */
[----:B------:R-:W-:Y:S01]  /*cd20*/  HADD2.F32 R9, -RZ, R11.H0_H0 ;  /* 0x2000000bff097230 */ /* 0x000fe20000004100 */
[C---:B------:R-:W-:Y:S01]  /*cd30*/  FMUL.FTZ R82, R94.reuse, R82 ;  /* 0x000000525e527220 */ /* 0x040fe20000410000 */
[----:B------:R-:W-:Y:S01]  /*cd40*/  HADD2.F32 R84, -RZ, R12.H0_H0 ;  /* 0x2000000cff547230 */ /* 0x000fe20000004100 */
[----:B------:R-:W-:Y:S01]  /*cd50*/  FFMA.FTZ R65, R94, R104, R65 ;  /* 0x000000685e417223 */ /* 0x000fe20000010041 */
[----:B------:R-:W-:Y:S01]  /*cd60*/  HADD2.F32 R15, -RZ, R15.H1_H1 ;  /* 0x3000000fff0f7230 */ /* 0x000fe20000004100 */
[C---:B------:R-:W-:Y:S01]  /*cd70*/  FMUL.FTZ R102, R9.reuse, R102 ;  /* 0x0000006609667220 */ /* 0x040fe20000410000 */
[----:B------:R-:W-:Y:S01]  /*cd80*/  HADD2.F32 R94, -RZ, R63.H0_H0 ;  /* 0x2000003fff5e7230 */ /* 0x000fe20000004100 */
[----:B------:R-:W-:Y:S01]  /*cd90*/  FFMA.FTZ R106, R9, R108, R106 ;  /* 0x0000006c096a7223 */ /* 0x000fe2000001006a */
[----:B------:R-:W-:Y:S01]  /*cda0*/  HADD2.F32 R95, -RZ, R8.H0_H0 ;  /* 0x20000008ff5f7230 */ /* 0x000fe20000004100 */
[----:B------:R-:W-:Y:S01]  /*cdb0*/  FMUL.FTZ R9, R84, R90 ;  /* 0x0000005a54097220 */ /* 0x000fe20000410000 */
[----:B------:R-:W-:Y:S01]  /*cdc0*/  HADD2.F32 R85, -RZ, R12.H1_H1 ;  /* 0x3000000cff557230 */ /* 0x000fe20000004100 */
[----:B------:R-:W-:Y:S01]  /*cdd0*/  FMUL.FTZ R66, R15, R94 ;  /* 0x0000005e0f427220 */ /* 0x000fe20000410000 */
[----:B------:R-:W-:Y:S01]  /*cde0*/  HADD2.F32 R11, -RZ, R11.H1_H1 ;  /* 0x3000000bff0b7230 */ /* 0x000fe20000004100 */
[C---:B------:R-:W-:Y:S01]  /*cdf0*/  FMUL.FTZ R63, R95.reuse, R90 ;  /* 0x0000005a5f3f7220 */ /* 0x040fe20000410000 */
[----:B------:R-:W-:Y:S01]  /*ce00*/  HADD2.F32 R12, -RZ, R14.H0_H0 ;  /* 0x2000000eff0c7230 */ /* 0x000fe20000004100 */
[----:B------:R-:W-:Y:S01]  /*ce10*/  FFMA.FTZ R95, R95, R92, R9 ;  /* 0x0000005c5f5f7223 */ /* 0x000fe20000010009 */
[----:B------:R-:W-:Y:S01]  /*ce20*/  HADD2.F32 R96, -RZ, R8.H1_H1 ;  /* 0x30000008ff607230 */ /* 0x000fe20000004100 */
[----:B------:R-:W-:Y:S01]  /*ce30*/  FMUL.FTZ R94, R11, R94 ;  /* 0x0000005e0b5e7220 */ /* 0x000fe20000410000 */
[----:B------:R-:W-:Y:S01]  /*ce40*/  HADD2.F32 R8, -RZ, R10.H0_H0 ;  /* 0x2000000aff087230 */ /* 0x000fe20000004100 */
[C---:B------:R-:W-:Y:S01]  /*ce50*/  FMUL.FTZ R86, R87.reuse, R86 ;  /* 0x0000005657567220 */ /* 0x040fe20000410000 */
[----:B------:R-:W-:Y:S01]  /*ce60*/  HADD2.F32 R14, -RZ, R14.H1_H1 ;  /* 0x3000000eff0e7230 */ /* 0x000fe20000004100 */
[----:B------:R-:W-:Y:S01]  /*ce70*/  FFMA.FTZ R98, R87, R100, R98 ;  /* 0x0000006457627223 */ /* 0x000fe20000010062 */
[----:B------:R-:W-:Y:S01]  /*ce80*/  HADD2.F32 R87, -RZ, R62.H0_H0 ;  /* 0x2000003eff577230 */ /* 0x000fe20000004100 */
[----:B------:R-:W-:Y:S01]  /*ce90*/  FFMA.FTZ R11, R11, R110, R66 ;  /* 0x0000006e0b0b7223 */ /* 0x000fe20000010042 */
[----:B------:R-:W-:Y:S01]  /*cea0*/  HADD2.F32 R66, -RZ, R60.H0_H0 ;  /* 0x2000003cff427230 */ /* 0x000fe20000004100 */
[-C--:B------:R-:W-:Y:S01]  /*ceb0*/  FMUL.FTZ R9, R12, R91.reuse ;  /* 0x0000005b0c097220 */ /* 0x080fe20000410000 */
[----:B------:R-:W-:Y:S01]  /*cec0*/  HADD2.F32 R10, -RZ, R10.H1_H1 ;  /* 0x3000000aff0a7230 */ /* 0x000fe20000004100 */
[C---:B------:R-:W-:Y:S01]  /*ced0*/  FMUL.FTZ R91, R8.reuse, R91 ;  /* 0x0000005b085b7220 */ /* 0x040fe20000410000 */
[----:B------:R-:W-:Y:S01]  /*cee0*/  F2FP.PACK_AB R11, R11, R106 ;  /* 0x0000006a0b0b723e */ /* 0x000fe200000000ff */
[----:B------:R-:W-:Y:S01]  /*cef0*/  FFMA.FTZ R60, R8, R93, R9 ;  /* 0x0000005d083c7223 */ /* 0x000fe20000010009 */
[----:B------:R-:W-:Y:S01]  /*cf00*/  HADD2.F32 R9, -RZ, R61.H0_H0 ;  /* 0x2000003dff097230 */ /* 0x000fe20000004100 */
[----:B------:R-:W-:-:S02]  /*cf10*/  FMUL.FTZ R97, R85, R66 ;  /* 0x0000004255617220 */ /* 0x000fc40000410000 */
[-C--:B------:R-:W-:Y:S02]  /*cf20*/  FMUL.FTZ R61, R14, R87.reuse ;  /* 0x000000570e3d7220 */ /* 0x080fe40000410000 */
[----:B------:R-:W-:Y:S02]  /*cf30*/  FMUL.FTZ R66, R96, R66 ;  /* 0x0000004260427220 */ /* 0x000fe40000410000 */
[----:B------:R-:W-:Y:S02]  /*cf40*/  FMUL.FTZ R87, R10, R87 ;  /* 0x000000570a577220 */ /* 0x000fe40000410000 */
[----:B------:R-:W-:Y:S02]  /*cf50*/  FFMA.FTZ R91, R12, R93, -R91 ;  /* 0x0000005d0c5b7223 */ /* 0x000fe4000001085b */
[----:B------:R-:W-:Y:S02]  /*cf60*/  FFMA.FTZ R86, R67, R100, -R86 ;  /* 0x0000006443567223 */ /* 0x000fe40000010856 */
[----:B------:R-:W-:-:S02]  /*cf70*/  FFMA.FTZ R83, R83, R104, -R82 ;  /* 0x0000006853537223 */ /* 0x000fc40000010852 */
[----:B------:R-:W-:Y:S02]  /*cf80*/  FFMA.FTZ R102, R13, R108, -R102 ;  /* 0x0000006c0d667223 */ /* 0x000fe40000010866 */
[----:B------:R-:W-:Y:S01]  /*cf90*/  FFMA.FTZ R15, R15, R110, -R94 ;  /* 0x0000006e0f0f7223 */ /* 0x000fe2000001085e */
[----:B------:R-:W-:Y:S01]  /*cfa0*/  F2FP.PACK_AB R13, R83, R86 ;  /* 0x00000056530d723e */ /* 0x000fe200000000ff */
[----:B------:R-:W-:Y:S02]  /*cfb0*/  FFMA.FTZ R63, R84, R92, -R63 ;  /* 0x0000005c543f7223 */ /* 0x000fe4000001083f */
[----:B------:R-:W-:Y:S01]  /*cfc0*/  FFMA.FTZ R12, R85, R64, -R66 ;  /* 0x00000040550c7223 */ /* 0x000fe20000010842 */
[----:B------:R-:W-:Y:S01]  /*cfd0*/  F2FP.PACK_AB R15, R15, R102 ;  /* 0x000000660f0f723e */ /* 0x000fe200000000ff */
[----:B------:R-:W-:Y:S02]  /*cfe0*/  FFMA.FTZ R14, R14, R9, -R87 ;  /* 0x000000090e0e7223 */ /* 0x000fe40000010857 */
[----:B------:R-:W-:Y:S01]  /*cff0*/  FFMA.FTZ R8, R96, R64, R97 ;  /* 0x0000004060087223 */ /* 0x000fe20000010061 */
[----:B------:R-:W-:Y:S01]  /*d000*/  F2FP.PACK_AB R12, R12, R63 ;  /* 0x0000003f0c0c723e */ /* 0x000fe200000000ff */
[----:B------:R-:W-:Y:S01]  /*d010*/  FFMA.FTZ R61, R10, R9, R61 ;  /* 0x000000090a3d7223 */ /* 0x000fe2000001003d */
[----:B------:R-:W-:-:S02]  /*d020*/  F2FP.PACK_AB R14, R14, R91 ;  /* 0x0000005b0e0e723e */ /* 0x000fc400000000ff */
[----:B------:R-:W-:Y:S02]  /*d030*/  F2FP.PACK_AB R9, R65, R98 ;  /* 0x000000624109723e */ /* 0x000fe400000000ff */
[----:B------:R-:W-:Y:S01]  /*d040*/  F2FP.PACK_AB R8, R8, R95 ;  /* 0x0000005f0808723e */ /* 0x000fe200000000ff */
[----:B------:R1:W-:Y:S01]  /*d050*/  STS.128 [R81+0xc100], R12 ;  /* 0x00c1000c51007388 */ /* 0x0003e20000000c00 */
[----:B------:R-:W-:-:S05]  /*d060*/  F2FP.PACK_AB R10, R61, R60 ;  /* 0x0000003c3d0a723e */ /* 0x000fca00000000ff */
[----:B------:R1:W-:Y:S02]  /*d070*/  STS.128 [R80+0xc100], R8 ;  /* 0x00c1000850007388 */ /* 0x0003e40000000c00 */
.L_x_380:
[----:B------:R-:W-:Y:S05]  /*d080*/  BSYNC B0 ;  /* 0x0000000000007941 */ /* 0x000fea0003800000 */
.L_x_379:
[----:B-1----:R-:W-:-:S04]  /*d090*/  IADD3 R12, R56, 0x40, RZ ;  /* 0x00000040380c7810 */ /* 0x002fc80007ffe0ff */
[----:B------:R-:W-:-:S13]  /*d0a0*/  ISETP.GE.AND P0, PT, R12, c[0x0][0x27c], PT ;  /* 0x00009f000c007a0c */ /* 0x000fda0003f06270 */
[----:B------:R-:W-:Y:S05]  /*d0b0*/  @P0 BRA `(.L_x_376) ;  /* 0x000006e000000947 */ /* 0x000fea0003800000 */
[----:B------:R-:W-:Y:S01]  /*d0c0*/  SHF.R.S32.HI R11, RZ, 0x1f, R12 ;  /* 0x0000001fff0b7819 */ /* 0x000fe2000001140c */
[----:B------:R-:W-:Y:S01]  /*d0d0*/  HADD2.F32 R90, -RZ, R76.H0_H0 ;  /* 0x2000004cff5a7230 */ /* 0x000fe20000004100 */
[----:B------:R-:W-:Y:S01]  /*d0e0*/  MOV R8, c[0x0][0x27c] ;  /* 0x00009f0000087a02 */ /* 0x000fe20000000f00 */
[----:B------:R-:W-:Y:S01]  /*d0f0*/  HADD2.F32 R96, -RZ, R88.H0_H0 ;  /* 0x20000058ff607230 */ /* 0x000fe20000004100 */
[CC--:B------:R-:W-:Y:S01]  /*d100*/  LEA.HI R10, R11.reuse, R12.reuse, RZ, 0x3 ;  /* 0x0000000c0b0a7211 */ /* 0x0c0fe200078f18ff */
[--C-:B------:R-:W-:Y:S01]  /*d110*/  HADD2.F32 R66, -RZ, R75.reuse.H0_H0 ;  /* 0x2000004bff427230 */ /* 0x100fe20000004100 */
        /* <DEDUP_REMOVED lines=8> */
[----:B------:R-:W-:-:S02]  /*d1a0*/  LOP3.LUT R9, R9, 0x1c0, RZ, 0xc0, !PT ;  /* 0x000001c009097812 */ /* 0x000fc400078ec0ff */
[----:B------:R-:W-:Y:S02]  /*d1b0*/  SHF.R.S32.HI R13, RZ, 0x1f, R8 ;  /* 0x0000001fff0d7819 */ /* 0x000fe40000011408 */
[----:B------:R-:W-:Y:S02]  /*d1c0*/  LOP3.LUT R15, R9, 0x38, R10, 0xf8, !PT ;  /* 0x00000038090f7812 */ /* 0x000fe400078ef80a */
[----:B------:R-:W-:Y:S01]  /*d1d0*/  LEA.HI R13, R13, R8, RZ, 0x3 ;  /* 0x000000080d0d7211 */ /* 0x000fe200078f18ff */
[----:B------:R-:W-:Y:S01]  /*d1e0*/  IMAD.SHL.U32 R8, R8, 0x8, RZ ;  /* 0x0000000808087824 */ /* 0x000fe200078e00ff */
[----:B------:R-:W-:Y:S02]  /*d1f0*/  SHF.R.U32.HI R10, RZ, 0x3, R9 ;  /* 0x00000003ff0a7819 */ /* 0x000fe40000011609 */
[----:B------:R-:W-:Y:S02]  /*d200*/  SHF.L.U32 R13, R13, 0xa, RZ ;  /* 0x0000000a0d0d7819 */ /* 0x000fe400000006ff */
[----:B------:R-:W-:-:S02]  /*d210*/  LOP3.LUT R12, R11, 0x7fffe000, RZ, 0xc0, !PT ;  /* 0x7fffe0000b0c7812 */ /* 0x000fc400078ec0ff */
[----:B------:R-:W-:Y:S02]  /*d220*/  LOP3.LUT R9, R9, 0x38, R8, 0xf8, !PT ;  /* 0x0000003809097812 */ /* 0x000fe400078ef808 */
[----:B------:R-:W-:Y:S02]  /*d230*/  LOP3.LUT R14, R13, 0x7fffe000, RZ, 0xc0, !PT ;  /* 0x7fffe0000d0e7812 */ /* 0x000fe400078ec0ff */
[----:B------:R-:W-:Y:S02]  /*d240*/  LOP3.LUT R15, R15, R10, RZ, 0x3c, !PT ;  /* 0x0000000a0f0f7212 */ /* 0x000fe400078e3cff */
[----:B------:R-:W-:Y:S02]  /*d250*/  LEA R12, R89, R12, 0x9 ;  /* 0x0000000c590c7211 */ /* 0x000fe400078e48ff */
[----:B------:R-:W-:Y:S01]  /*d260*/  LOP3.LUT R8, R9, R10, RZ, 0x3c, !PT ;  /* 0x0000000a09087212 */ /* 0x000fe200078e3cff */
[----:B------:R-:W-:Y:S01]  /*d270*/  IMAD R9, R89, 0x200, R14 ;  /* 0x0000020059097824 */ /* 0x000fe200078e020e */
[----:B------:R-:W-:Y:S01]  /*d280*/  SHF.R.U32.HI R62, RZ, 0x10, R41 ;  /* 0x00000010ff3e7819 */ /* 0x000fe20000011629 */
[----:B------:R-:W-:Y:S01]  /*d290*/  IMAD.IADD R12, R12, 0x1, R15 ;  /* 0x000000010c0c7824 */ /* 0x000fe200078e020f */
[----:B------:R-:W-:-:S02]  /*d2a0*/  SHF.R.U64 R48, R48, 0x10, R49 ;  /* 0x0000001030307819 */ /* 0x000fc40000001231 */
        /* <DEDUP_REMOVED lines=12> */
[--C-:B------:R-:W-:Y:S01]  /*d370*/  SHF.R.U64 R42, R42, 0x10, R43.reuse ;  /* 0x000000102a2a7819 */ /* 0x100fe2000000122b */
[----:B------:R-:W-:Y:S01]  /*d380*/  HADD2.F32 R83, -RZ, R41.H0_H0 ;  /* 0x20000029ff537230 */ /* 0x000fe20000004100 */
[----:B------:R-:W-:Y:S01]  /*d390*/  SHF.R.U32.HI R43, RZ, 0x10, R43 ;  /* 0x00000010ff2b7819 */ /* 0x000fe2000001162b */
[----:B------:R-:W-:-:S02]  /*d3a0*/  HADD2.F32 R98, -RZ, R50.H0_H0 ;  /* 0x20000032ff627230 */ /* 0x000fc40000004100 */
        /* <DEDUP_REMOVED lines=16> */
[----:B------:R-:W-:Y:S01]  /*d4b0*/  HADD2.F32 R11, -RZ, R11.H1_H1 ;  /* 0x3000000bff0b7230 */ /* 0x000fe20000004100 */
[----:B------:R-:W-:Y:S01]  /*d4c0*/  FMUL.FTZ R66, R67, R66 ;  /* 0x0000004243427220 */ /* 0x000fe20000410000 */
[----:B------:R-:W-:Y:S01]  /*d4d0*/  HADD2.F32 R81, -RZ, R8.H0_H0 ;  /* 0x20000008ff517230 */ /* 0x000fe20000004100 */
[-C--:B------:R-:W-:Y:S01]  /*d4e0*/  FMUL.FTZ R50, R15, R80.reuse ;  /* 0x000000500f327220 */ /* 0x080fe20000410000 */
[----:B------:R-:W-:Y:S01]  /*d4f0*/  HADD2.F32 R9, -RZ, R76.H1_H1 ;  /* 0x3000004cff097230 */ /* 0x000fe20000004100 */
[-C--:B------:R-:W-:Y:S01]  /*d500*/  FMUL.FTZ R76, R64, R75.reuse ;  /* 0x0000004b404c7220 */ /* 0x080fe20000410000 */
[----:B------:R-:W-:Y:S01]  /*d510*/  HADD2.F32 R65, -RZ, R12.H1_H1 ;  /* 0x3000000cff417230 */ /* 0x000fe20000004100 */
[----:B------:R-:W-:Y:S01]  /*d520*/  FMUL.FTZ R80, R11, R80 ;  /* 0x000000500b507220 */ /* 0x000fe20000410000 */
[----:B------:R-:W-:Y:S01]  /*d530*/  HADD2.F32 R12, -RZ, R14.H0_H0 ;  /* 0x2000000eff0c7230 */ /* 0x000fe20000004100 */
[C---:B------:R-:W-:Y:S01]  /*d540*/  FMUL.FTZ R75, R81.reuse, R75 ;  /* 0x0000004b514b7220 */ /* 0x040fe20000410000 */
[----:B------:R-:W-:Y:S01]  /*d550*/  HADD2.F32 R82, -RZ, R8.H1_H1 ;  /* 0x30000008ff527230 */ /* 0x000fe20000004100 */
[----:B------:R-:W-:Y:S01]  /*d560*/  FFMA.FTZ R76, R81, R79, R76 ;  /* 0x0000004f514c7223 */ /* 0x000fe2000001004c */
[----:B------:R-:W-:Y:S01]  /*d570*/  HADD2.F32 R14, -RZ, R14.H1_H1 ;  /* 0x3000000eff0e7230 */ /* 0x000fe20000004100 */
[----:B------:R-:W-:Y:S01]  /*d580*/  FFMA.FTZ R84, R67, R86, R84 ;  /* 0x0000005643547223 */ /* 0x000fe20000010054 */
[----:B------:R-:W-:Y:S01]  /*d590*/  HADD2.F32 R8, -RZ, R10.H0_H0 ;  /* 0x2000000aff087230 */ /* 0x000fe20000004100 */
[----:B------:R-:W-:Y:S01]  /*d5a0*/  FFMA.FTZ R11, R11, R98, R50 ;  /* 0x000000620b0b7223 */ /* 0x000fe20000010032 */
[----:B------:R-:W-:Y:S01]  /*d5b0*/  HADD2.F32 R43, -RZ, R88.H1_H1 ;  /* 0x30000058ff2b7230 */ /* 0x000fe20000004100 */
[-C--:B------:R-:W-:Y:S01]  /*d5c0*/  FMUL.FTZ R50, R12, R9.reuse ;  /* 0x000000090c327220 */ /* 0x080fe20000410000 */
[----:B------:R-:W-:Y:S01]  /*d5d0*/  HADD2.F32 R81, -RZ, R42.H0_H0 ;  /* 0x2000002aff517230 */ /* 0x000fe20000004100 */
[C---:B------:R-:W-:Y:S01]  /*d5e0*/  FMUL.FTZ R9, R8.reuse, R9 ;  /* 0x0000000908097220 */ /* 0x040fe20000410000 */
[----:B------:R-:W-:Y:S01]  /*d5f0*/  HADD2.F32 R10, -RZ, R10.H1_H1 ;  /* 0x3000000aff0a7230 */ /* 0x000fe20000004100 */
[----:B------:R-:W-:Y:S01]  /*d600*/  FFMA.FTZ R66, R51, R86, -R66 ;  /* 0x0000005633427223 */ /* 0x000fe20000010842 */
[----:B------:R-:W-:Y:S01]  /*d610*/  HADD2.F32 R67, -RZ, R40.H0_H0 ;  /* 0x20000028ff437230 */ /* 0x000fe20000004100 */
[----:B------:R-:W-:Y:S01]  /*d620*/  FFMA.FTZ R40, R8, R43, R50 ;  /* 0x0000002b08287223 */ /* 0x000fe20000010032 */
[----:B------:R-:W-:Y:S01]  /*d630*/  F2FP.PACK_AB R11, R11, R94 ;  /* 0x0000005e0b0b723e */ /* 0x000fe200000000ff */
[----:B------:R-:W-:-:S02]  /*d640*/  FMUL.FTZ R41, R14, R81 ;  /* 0x000000510e297220 */ /* 0x000fc40000410000 */
[----:B------:R-:W-:Y:S02]  /*d650*/  FMUL.FTZ R8, R82, R67 ;  /* 0x0000004352087220 */ /* 0x000fe40000410000 */
[----:B------:R-:W-:Y:S02]  /*d660*/  FMUL.FTZ R81, R10, R81 ;  /* 0x000000510a517220 */ /* 0x000fe40000410000 */
[----:B------:R-:W-:Y:S02]  /*d670*/  FMUL.FTZ R85, R65, R67 ;  /* 0x0000004341557220 */ /* 0x000fe40000410000 */
[----:B------:R-:W-:Y:S01]  /*d680*/  FFMA.FTZ R43, R12, R43, -R9 ;  /* 0x0000002b0c2b7223 */ /* 0x000fe20000010809 */
[----:B------:R-:W-:Y:S01]  /*d690*/  F2FP.PACK_AB R9, R49, R84 ;  /* 0x000000543109723e */ /* 0x000fe200000000ff */
[----:B------:R-:W-:Y:S02]  /*d6a0*/  FFMA.FTZ R63, R63, R92, -R62 ;  /* 0x0000005c3f3f7223 */ /* 0x000fe4000001083e */
[----:B------:R-:W-:-:S02]  /*d6b0*/  FFMA.FTZ R90, R13, R96, -R90 ;  /* 0x000000600d5a7223 */ /* 0x000fc4000001085a */
        /* <DEDUP_REMOVED lines=12> */
[----:B------:R1:W-:Y:S04]  /*d780*/  STS.128 [R61+0xc100], R12 ;  /* 0x00c1000c3d007388 */ /* 0x0003e80000000c00 */
[----:B------:R1:W-:Y:S02]  /*d790*/  STS.128 [R60+0xc100], R8 ;  /* 0x00c100083c007388 */ /* 0x0003e40000000c00 */
.L_x_376:
[----:B------:R-:W-:Y:S05]  /*d7a0*/  BSYNC B1 ;  /* 0x0000000000017941 */ /* 0x000fea0003800000 */
.L_x_375:
[----:B------:R-:W-:-:S04]  /*d7b0*/  IADD3 R73, R73, 0x40, RZ ;  /* 0x0000004049497810 */ /* 0x000fc80007ffe0ff */
[----:B------:R-:W-:-:S13]  /*d7c0*/  ISETP.GE.AND P0, PT, R73, UR4, PT ;  /* 0x0000000449007c0c */ /* 0x000fda000bf06270 */
[----:B------:R-:W-:Y:S05]  /*d7d0*/  @P0 BRA `(.L_x_360) ;  /* 0x0000155000000947 */ /* 0x000fea0003800000 */
[----:B------:R-:W-:Y:S01]  /*d7e0*/  ISETP.GE.AND P0, PT, R56, c[0x0][0x27c], PT ;  /* 0x00009f0038007a0c */ /* 0x000fe20003f06270 */
[----:B------:R-:W-:-:S12]  /*d7f0*/  BSSY B0, `(.L_x_381) ;  /* 0x000006b000007945 */ /* 0x000fd80003800000 */
[----:B------:R-:W-:Y:S05]  /*d800*/  @P0 BRA `(.L_x_382) ;  /* 0x0000069000000947 */ /* 0x000fea0003800000 */
[----:B-1----:R-:W-:Y:S01]  /*d810*/  MOV R11, c[0x0][0x27c] ;  /* 0x00009f00000b7a02 */ /* 0x002fe20000000f00 */
[----:B------:R-:W-:Y:S01]  /*d820*/  HADD2.F32 R63, -RZ, R69.H0_H0 ;  /* 0x20000045ff3f7230 */ /* 0x000fe20000004100 */
[----:B------:R-:W-:Y:S01]  /*d830*/  SHF.R.S32.HI R8, RZ, 0x1f, R73 ;  /* 0x0000001fff087819 */ /* 0x000fe20000011449 */
[----:B------:R-:W-:Y:S01]  /*d840*/  HADD2.F32 R80, -RZ, R71.H0_H0 ;  /* 0x20000047ff507230 */ /* 0x000fe20000004100 */
[----:B------:R-:W-:Y:S01]  /*d850*/  LEA.HI R11, R11, R74, RZ, 0x1d ;  /* 0x0000004a0b0b7211 */ /* 0x000fe200078fe8ff */
[----:B------:R-:W-:Y:S01]  /*d860*/  HADD2.F32 R50, -RZ, R70.H0_H0 ;  /* 0x20000046ff327230 */ /* 0x000fe20000004100 */
[----:B------:R-:W-:Y:S01]  /*d870*/  LEA.HI R8, R8, R73, RZ, 0x3 ;  /* 0x0000004908087211 */ /* 0x000fe200078f18ff */
[----:B------:R-:W-:Y:S01]  /*d880*/  HADD2.F32 R69, -RZ, R69.H1_H1 ;  /* 0x30000045ff457230 */ /* 0x000fe20000004100 */
[----:B------:R-:W-:Y:S01]  /*d890*/  SHF.R.S32.HI R10, RZ, 0x1f, R11 ;  /* 0x0000001fff0a7819 */ /* 0x000fe2000001140b */
[----:B------:R-:W-:Y:S01]  /*d8a0*/  HADD2.F32 R66, -RZ, R72.H0_H0 ;  /* 0x20000048ff427230 */ /* 0x000fe20000004100 */
[----:B------:R-:W-:Y:S01]  /*d8b0*/  SHF.L.U32 R9, R73, 0x6, RZ ;  /* 0x0000000649097819 */ /* 0x000fe200000006ff */
[----:B------:R-:W-:Y:S01]  /*d8c0*/  IMAD.SHL.U32 R8, R8, 0x40, RZ ;  /* 0x0000004008087824 */ /* 0x000fe200078e00ff */
[----:B------:R-:W-:Y:S01]  /*d8d0*/  LEA.HI R10, R10, R11, RZ, 0x3 ;  /* 0x0000000b0a0a7211 */ /* 0x000fe200078f18ff */
[----:B------:R-:W-:Y:S01]  /*d8e0*/  HADD2.F32 R71, -RZ, R71.H1_H1 ;  /* 0x30000047ff477230 */ /* 0x000fe20000004100 */
[----:B------:R-:W-:-:S02]  /*d8f0*/  LOP3.LUT R9, R9, 0x1c0, RZ, 0xc0, !PT ;  /* 0x000001c009097812 */ /* 0x000fc400078ec0ff */
[----:B------:R-:W-:Y:S01]  /*d900*/  SHF.L.U32 R12, R11, 0x3, RZ ;  /* 0x000000030b0c7819 */ /* 0x000fe200000006ff */
[----:B------:R-:W-:Y:S01]  /*d910*/  IMAD.SHL.U32 R10, R10, 0x400, RZ ;  /* 0x000004000a0a7824 */ /* 0x000fe200078e00ff */
[C---:B------:R-:W-:Y:S02]  /*d920*/  LOP3.LUT R14, R9.reuse, 0x38, R56, 0xf8, !PT ;  /* 0x00000038090e7812 */ /* 0x040fe400078ef838 */
[----:B------:R-:W-:Y:S02]  /*d930*/  SHF.R.U32.HI R13, RZ, 0x3, R9 ;  /* 0x00000003ff0d7819 */ /* 0x000fe40000011609 */
[----:B------:R-:W-:Y:S02]  /*d940*/  LOP3.LUT R8, R8, 0xfffffe00, RZ, 0xc0, !PT ;  /* 0xfffffe0008087812 */ /* 0x000fe400078ec0ff */
[----:B------:R-:W-:Y:S02]  /*d950*/  LOP3.LUT R12, R9, 0x38, R12, 0xf8, !PT ;  /* 0x00000038090c7812 */ /* 0x000fe400078ef80c */
[----:B------:R-:W-:-:S02]  /*d960*/  LOP3.LUT R14, R8, R14, R13, 0xf6, !PT ;  /* 0x0000000e080e7212 */ /* 0x000fc400078ef60d */
[----:B------:R-:W-:Y:S02]  /*d970*/  LOP3.LUT R13, R12, R13, RZ, 0x3c, !PT ;  /* 0x0000000d0c0d7212 */ /* 0x000fe400078e3cff */
[----:B------:R-:W-:Y:S02]  /*d980*/  LOP3.LUT R10, R10, 0x7fffe000, RZ, 0xc0, !PT ;  /* 0x7fffe0000a0a7812 */ /* 0x000fe400078ec0ff */
[----:B------:R-:W-:Y:S02]  /*d990*/  SHF.L.U32 R41, R14, 0x1, RZ ;  /* 0x000000010e297819 */ /* 0x000fe400000006ff */
[----:B------:R-:W-:Y:S02]  /*d9a0*/  IADD3 R40, R13, R10, R8 ;  /* 0x0000000a0d287210 */ /* 0x000fe40007ffe008 */
[----:B------:R-:W-:Y:S01]  /*d9b0*/  SHF.R.U32.HI R42, RZ, 0x10, R35 ;  /* 0x00000010ff2a7819 */ /* 0x000fe20000011623 */
[----:B------:R-:W1:Y:S01]  /*d9c0*/  LDS.128 R12, [R41+0xc100] ;  /* 0x00c10000290c7984 */ /* 0x000e620000000c00 */
[----:B------:R-:W-:-:S02]  /*d9d0*/  SHF.L.U32 R40, R40, 0x1, RZ ;  /* 0x0000000128287819 */ /* 0x000fc400000006ff */
[----:B------:R-:W-:Y:S01]  /*d9e0*/  SHF.R.U64 R34, R34, 0x10, R35 ;  /* 0x0000001022227819 */ /* 0x000fe20000001223 */
[----:B------:R-:W-:Y:S01]  /*d9f0*/  HADD2.F32 R42, -RZ, R42.H0_H0 ;  /* 0x2000002aff2a7230 */ /* 0x000fe20000004100 */
[----:B------:R-:W-:Y:S01]  /*da00*/  SHF.R.U64 R35, R36, 0x10, R37 ;  /* 0x0000001024237819 */ /* 0x000fe20000001225 */
[----:B------:R-:W2:Y:S01]  /*da10*/  LDS.128 R8, [R40+0xc100] ;  /* 0x00c1000028087984 */ /* 0x000ea20000000c00 */
[----:B------:R-:W-:Y:S01]  /*da20*/  SHF.R.U64 R38, R38, 0x10, R39 ;  /* 0x0000001026267819 */ /* 0x000fe20000001227 */
[----:B------:R-:W-:Y:S01]  /*da30*/  HADD2.F32 R65, -RZ, R34.H0_H0 ;  /* 0x20000022ff417230 */ /* 0x000fe20000004100 */
[----:B------:R-:W-:Y:S02]  /*da40*/  SHF.R.U32.HI R36, RZ, 0x10, R37 ;  /* 0x00000010ff247819 */ /* 0x000fe40000011625 */
[----:B------:R-:W-:Y:S01]  /*da50*/  SHF.R.U32.HI R39, RZ, 0x10, R39 ;  /* 0x00000010ff277819 */ /* 0x000fe20000011627 */
[----:B------:R-:W-:Y:S01]  /*da60*/  HADD2.F32 R67, -RZ, R38.H0_H0 ;  /* 0x20000026ff437230 */ /* 0x000fe20000004100 */
[----:B------:R-:W-:-:S02]  /*da70*/  SHF.R.U64 R32, R32, 0x10, R33 ;  /* 0x0000001020207819 */ /* 0x000fc40000001221 */
[----:B------:R-:W-:Y:S01]  /*da80*/  SHF.R.U32.HI R33, RZ, 0x10, R33 ;  /* 0x00000010ff217819 */ /* 0x000fe20000011621 */
[----:B------:R-:W-:Y:S02]  /*da90*/  HADD2.F32 R76, -RZ, R39.H0_H0 ;  /* 0x20000027ff4c7230 */ /* 0x000fe40000004100 */
[--C-:B-1----:R-:W-:Y:S02]  /*daa0*/  HADD2.F32 R37, -RZ, R15.reuse.H0_H0 ;  /* 0x2000000fff257230 */ /* 0x102fe40000004100 */
[----:B------:R-:W-:Y:S02]  /*dab0*/  HADD2.F32 R15, -RZ, R15.H1_H1 ;  /* 0x3000000fff0f7230 */ /* 0x000fe40000004100 */
[----:B------:R-:W-:Y:S01]  /*dac0*/  HADD2.F32 R43, -RZ, R13.H0_H0 ;  /* 0x2000000dff2b7230 */ /* 0x000fe20000004100 */
[----:B------:R-:W-:Y:S01]  /*dad0*/  FMUL.FTZ R64, R37, R50 ;  /* 0x0000003225407220 */ /* 0x000fe20000410000 */
[--C-:B--2---:R-:W-:Y:S01]  /*dae0*/  HADD2.F32 R51, -RZ, R11.reuse.H0_H0 ;  /* 0x2000000bff337230 */ /* 0x104fe20000004100 */
[----:B------:R-:W-:Y:S01]  /*daf0*/  FMUL.FTZ R74, R15, R42 ;  /* 0x0000002a0f4a7220 */ /* 0x000fe20000410000 */
[----:B------:R-:W-:Y:S01]  /*db00*/  HADD2.F32 R11, -RZ, R11.H1_H1 ;  /* 0x3000000bff0b7230 */ /* 0x000fe20000004100 */
[-C--:B------:R-:W-:Y:S01]  /*db10*/  FMUL.FTZ R39, R43, R63.reuse ;  /* 0x0000003f2b277220 */ /* 0x080fe20000410000 */
[----:B------:R-:W-:Y:S01]  /*db20*/  HADD2.F32 R60, -RZ, R9.H0_H0 ;  /* 0x20000009ff3c7230 */ /* 0x000fe20000004100 */
[----:B------:R-:W-:Y:S01]  /*db30*/  FMUL.FTZ R50, R51, R50 ;  /* 0x0000003233327220 */ /* 0x000fe20000410000 */
[----:B------:R-:W-:Y:S01]  /*db40*/  HADD2.F32 R13, -RZ, R13.H1_H1 ;  /* 0x3000000dff0d7230 */ /* 0x000fe20000004100 */
[C---:B------:R-:W-:Y:S01]  /*db50*/  FMUL.FTZ R42, R11.reuse, R42 ;  /* 0x0000002a0b2a7220 */ /* 0x040fe20000410000 */
[----:B------:R-:W-:Y:S01]  /*db60*/  HADD2.F32 R48, -RZ, R12.H0_H0 ;  /* 0x2000000cff307230 */ /* 0x000fe20000004100 */
[----:B------:R-:W-:Y:S01]  /*db70*/  FFMA.FTZ R11, R11, R76, R74 ;  /* 0x0000004c0b0b7223 */ /* 0x000fe2000001004a */
[----:B------:R-:W-:Y:S01]  /*db80*/  HADD2.F32 R74, -RZ, R33.H0_H0 ;  /* 0x20000021ff4a7230 */ /* 0x000fe20000004100 */
[C---:B------:R-:W-:Y:S01]  /*db90*/  FMUL.FTZ R63, R60.reuse, R63 ;  /* 0x0000003f3c3f7220 */ /* 0x040fe20000410000 */
[----:B------:R-:W-:Y:S01]  /*dba0*/  HADD2.F32 R9, -RZ, R9.H1_H1 ;  /* 0x30000009ff097230 */ /* 0x000fe20000004100 */
[----:B------:R-:W-:Y:S01]  /*dbb0*/  FFMA.FTZ R39, R60, R80, R39 ;  /* 0x000000503c277223 */ /* 0x000fe20000010027 */
[----:B------:R-:W-:Y:S01]  /*dbc0*/  HADD2.F32 R60, -RZ, R36.H0_H0 ;  /* 0x20000024ff3c7230 */ /* 0x000fe20000004100 */
[-C--:B------:R-:W-:Y:S01]  /*dbd0*/  FMUL.FTZ R36, R13, R74.reuse ;  /* 0x0000004a0d247220 */ /* 0x080fe20000410000 */
[----:B------:R-:W-:Y:S01]  /*dbe0*/  HADD2.F32 R49, -RZ, R12.H1_H1 ;  /* 0x3000000cff317230 */ /* 0x000fe20000004100 */
[C---:B------:R-:W-:Y:S01]  /*dbf0*/  FMUL.FTZ R74, R9.reuse, R74 ;  /* 0x0000004a094a7220 */ /* 0x040fe20000410000 */
[----:B------:R-:W-:Y:S01]  /*dc00*/  HADD2.F32 R12, -RZ, R14.H0_H0 ;  /* 0x2000000eff0c7230 */ /* 0x000fe20000004100 */
[----:B------:R-:W-:Y:S01]  /*dc10*/  FFMA.FTZ R36, R9, R60, R36 ;  /* 0x0000003c09247223 */ /* 0x000fe20000010024 */
[----:B------:R-:W-:Y:S01]  /*dc20*/  HADD2.F32 R61, -RZ, R8.H0_H0 ;  /* 0x20000008ff3d7230 */ /* 0x000fe20000004100 */
[----:B------:R-:W-:Y:S01]  /*dc30*/  FFMA.FTZ R64, R51, R66, R64 ;  /* 0x0000004233407223 */ /* 0x000fe20000010040 */
[----:B------:R-:W-:Y:S01]  /*dc40*/  HADD2.F32 R33, -RZ, R70.H1_H1 ;  /* 0x30000046ff217230 */ /* 0x000fe20000004100 */
[-C--:B------:R-:W-:Y:S01]  /*dc50*/  FMUL.FTZ R70, R48, R69.reuse ;  /* 0x0000004530467220 */ /* 0x080fe20000410000 */
[----:B------:R-:W-:Y:S01]  /*dc60*/  HADD2.F32 R62, -RZ, R8.H1_H1 ;  /* 0x30000008ff3e7230 */ /* 0x000fe20000004100 */
[C---:B------:R-:W-:Y:S01]  /*dc70*/  FMUL.FTZ R69, R61.reuse, R69 ;  /* 0x000000453d457220 */ /* 0x040fe20000410000 */
[----:B------:R-:W-:Y:S01]  /*dc80*/  HADD2.F32 R8, -RZ, R10.H0_H0 ;  /* 0x2000000aff087230 */ /* 0x000fe20000004100 */
[----:B------:R-:W-:Y:S01]  /*dc90*/  FFMA.FTZ R70, R61, R71, R70 ;  /* 0x000000473d467223 */ /* 0x000fe20000010046 */
[----:B------:R-:W-:Y:S01]  /*dca0*/  HADD2.F32 R9, -RZ, R72.H1_H1 ;  /* 0x30000048ff097230 */ /* 0x000fe20000004100 */
[-C--:B------:R-:W-:Y:S01]  /*dcb0*/  FMUL.FTZ R51, R12, R33.reuse ;  /* 0x000000210c337220 */ /* 0x080fe20000410000 */
[----:B------:R-:W-:Y:S01]  /*dcc0*/  HADD2.F32 R14, -RZ, R14.H1_H1 ;  /* 0x3000000eff0e7230 */ /* 0x000fe20000004100 */
[C---:B------:R-:W-:Y:S01]  /*dcd0*/  FMUL.FTZ R33, R8.reuse, R33 ;  /* 0x0000002108217220 */ /* 0x040fe20000410000 */
[----:B------:R-:W-:Y:S01]  /*dce0*/  HADD2.F32 R61, -RZ, R32.H0_H0 ;  /* 0x20000020ff3d7230 */ /* 0x000fe20000004100 */
[-C--:B------:R-:W-:Y:S01]  /*dcf0*/  FFMA.FTZ R32, R8, R9.reuse, R51 ;  /* 0x0000000908207223 */ /* 0x080fe20000010033 */
[----:B------:R-:W-:Y:S01]  /*dd00*/  HADD2.F32 R10, -RZ, R10.H1_H1 ;  /* 0x3000000aff0a7230 */ /* 0x000fe20000004100 */
[----:B------:R-:W-:Y:S01]  /*dd10*/  FFMA.FTZ R33, R12, R9, -R33 ;  /* 0x000000090c217223 */ /* 0x000fe20000010821 */
[----:B------:R-:W-:Y:S01]  /*dd20*/  HADD2.F32 R8, -RZ, R35.H0_H0 ;  /* 0x20000023ff087230 */ /* 0x000fe20000004100 */
[----:B------:R-:W-:Y:S01]  /*dd30*/  FMUL.FTZ R51, R49, R61 ;  /* 0x0000003d31337220 */ /* 0x000fe20000410000 */
[----:B------:R-:W-:Y:S01]  /*dd40*/  F2FP.PACK_AB R11, R11, R64 ;  /* 0x000000400b0b723e */ /* 0x000fe200000000ff */
[----:B------:R-:W-:Y:S01]  /*dd50*/  FMUL.FTZ R35, R14, R65 ;  /* 0x000000410e237220 */ /* 0x000fe20000410000 */
[----:B------:R-:W-:Y:S01]  /*dd60*/  F2FP.PACK_AB R9, R36, R39 ;  /* 0x000000272409723e */ /* 0x000fe200000000ff */
[----:B------:R-:W-:-:S02]  /*dd70*/  FMUL.FTZ R61, R62, R61 ;  /* 0x0000003d3e3d7220 */ /* 0x000fc40000410000 */
[----:B------:R-:W-:Y:S02]  /*dd80*/  FMUL.FTZ R65, R10, R65 ;  /* 0x000000410a417220 */ /* 0x000fe40000410000 */
[----:B------:R-:W-:Y:S02]  /*dd90*/  FFMA.FTZ R50, R37, R66, -R50 ;  /* 0x0000004225327223 */ /* 0x000fe40000010832 */
[----:B------:R-:W-:Y:S02]  /*dda0*/  FFMA.FTZ R15, R15, R76, -R42 ;  /* 0x0000004c0f0f7223 */ /* 0x000fe4000001082a */
[----:B------:R-:W-:Y:S02]  /*ddb0*/  FFMA.FTZ R63, R43, R80, -R63 ;  /* 0x000000502b3f7223 */ /* 0x000fe4000001083f */
[----:B------:R-:W-:Y:S01]  /*ddc0*/  FFMA.FTZ R74, R13, R60, -R74 ;  /* 0x0000003c0d4a7223 */ /* 0x000fe2000001084a */
[----:B------:R-:W-:Y:S01]  /*ddd0*/  F2FP.PACK_AB R15, R15, R50 ;  /* 0x000000320f0f723e */ /* 0x000fe200000000ff */
[----:B------:R-:W-:-:S02]  /*dde0*/  FFMA.FTZ R69, R48, R71, -R69 ;  /* 0x0000004730457223 */ /* 0x000fc40000010845 */
[-C--:B------:R-:W-:Y:S01]  /*ddf0*/  FFMA.FTZ R12, R49, R8.reuse, -R61 ;  /* 0x00000008310c7223 */ /* 0x080fe2000001083d */
[----:B------:R-:W-:Y:S01]  /*de00*/  F2FP.PACK_AB R13, R74, R63 ;  /* 0x0000003f4a0d723e */ /* 0x000fe200000000ff */
[----:B------:R-:W-:Y:S02]  /*de10*/  FFMA.FTZ R14, R14, R67, -R65 ;  /* 0x000000430e0e7223 */ /* 0x000fe40000010841 */
        /* <DEDUP_REMOVED lines=8> */
.L_x_382:
[----:B------:R-:W-:Y:S05]  /*dea0*/  BSYNC B0 ;  /* 0x0000000000007941 */ /* 0x000fea0003800000 */
.L_x_381:
[----:B-1----:R-:W-:Y:S01]  /*deb0*/  IADD3 R9, R56, 0x20, RZ ;  /* 0x0000002038097810 */ /* 0x002fe20007ffe0ff */
[----:B------:R-:W-:Y:S03]  /*dec0*/  BSSY B0, `(.L_x_383) ;  /* 0x0000073000007945 */ /* 0x000fe60003800000 */
[----:B------:R-:W-:-:S13]  /*ded0*/  ISETP.GE.AND P0, PT, R9, c[0x0][0x27c], PT ;  /* 0x00009f0009007a0c */ /* 0x000fda0003f06270 */
[----:B------:R-:W-:Y:S05]  /*dee0*/  @P0 BRA `(.L_x_384) ;  /* 0x0000070000000947 */ /* 0x000fea0003800000 */
[----:B------:R-:W-:Y:S01]  /*def0*/  SHF.R.S32.HI R12, RZ, 0x1f, R9 ;  /* 0x0000001fff0c7819 */ /* 0x000fe20000011409 */
[----:B------:R-:W-:Y:S01]  /*df00*/  IMAD.MOV.U32 R13, RZ, RZ, c[0x0][0x27c] ;  /* 0x00009f00ff0d7624 */ /* 0x000fe200078e00ff */
[----:B------:R-:W-:Y:S01]  /*df10*/  SHF.R.S32.HI R8, RZ, 0x1f, R73 ;  /* 0x0000001fff087819 */ /* 0x000fe20000011449 */
[----:B------:R-:W-:Y:S01]  /*df20*/  IMAD.SHL.U32 R14, R73, 0x40, RZ ;  /* 0x00000040490e7824 */ /* 0x000fe200078e00ff */
[CC--:B------:R-:W-:Y:S01]  /*df30*/  LEA.HI R15, R12.reuse, R9.reuse, RZ, 0x3 ;  /* 0x000000090c0f7211 */ /* 0x0c0fe200078f18ff */
[----:B------:R-:W-:Y:S01]  /*df40*/  HADD2.F32 R60, -RZ, R58.H0_H0 ;  /* 0x2000003aff3c7230 */ /* 0x000fe20000004100 */
[----:B------:R-:W-:Y:S01]  /*df50*/  LEA.HI R12, R12, R9, RZ, 0x6 ;  /* 0x000000090c0c7211 */ /* 0x000fe200078f30ff */
[----:B------:R-:W-:Y:S01]  /*df60*/  HADD2.F32 R66, -RZ, R68.H0_H0 ;  /* 0x20000044ff427230 */ /* 0x000fe20000004100 */
[----:B------:R-:W-:Y:S01]  /*df70*/  SHF.R.S32.HI R10, RZ, 0x3, R15 ;  /* 0x00000003ff0a7819 */ /* 0x000fe2000001140f */
[--C-:B------:R-:W-:Y:S01]  /*df80*/  HADD2.F32 R38, -RZ, R57.reuse.H0_H0 ;  /* 0x20000039ff267230 */ /* 0x100fe20000004100 */
[----:B------:R-:W-:Y:S01]  /*df90*/  LEA.HI R9, R8, R73, RZ, 0x3 ;  /* 0x0000004908097211 */ /* 0x000fe200078f18ff */
[----:B------:R-:W-:Y:S01]  /*dfa0*/  HADD2.F32 R57, -RZ, R57.H1_H1 ;  /* 0x30000039ff397230 */ /* 0x000fe20000004100 */
[----:B------:R-:W-:Y:S01]  /*dfb0*/  LEA.HI R13, R13, R10, RZ, 0x1d ;  /* 0x0000000a0d0d7211 */ /* 0x000fe200078fe8ff */
[--C-:B------:R-:W-:Y:S01]  /*dfc0*/  HADD2.F32 R50, -RZ, R59.reuse.H0_H0 ;  /* 0x2000003bff327230 */ /* 0x100fe20000004100 */
[----:B------:R-:W-:Y:S01]  /*dfd0*/  LOP3.LUT R14, R14, 0x1c0, RZ, 0xc0, !PT ;  /* 0x000001c00e0e7812 */ /* 0x000fe200078ec0ff */
[----:B------:R-:W-:Y:S01]  /*dfe0*/  IMAD.SHL.U32 R9, R9, 0x40, RZ ;  /* 0x0000004009097824 */ /* 0x000fe200078e00ff */
[----:B------:R-:W-:Y:S01]  /*dff0*/  SHF.R.S32.HI R8, RZ, 0x1f, R13 ;  /* 0x0000001fff087819 */ /* 0x000fe2000001140d */
[----:B------:R-:W-:Y:S01]  /*e000*/  IMAD.SHL.U32 R11, R13, 0x8, RZ ;  /* 0x000000080d0b7824 */ /* 0x000fe200078e00ff */
[----:B------:R-:W-:Y:S01]  /*e010*/  SHF.L.U32 R12, R12, 0x7, RZ ;  /* 0x000000070c0c7819 */ /* 0x000fe200000006ff */
[----:B------:R-:W-:Y:S01]  /*e020*/  HADD2.F32 R59, -RZ, R59.H1_H1 ;  /* 0x3000003bff3b7230 */ /* 0x000fe20000004100 */
[----:B------:R-:W-:-:S02]  /*e030*/  LOP3.LUT R15, R14, 0x38, R15, 0xf8, !PT ;  /* 0x000000380e0f7812 */ /* 0x000fc400078ef80f */
[----:B------:R-:W-:Y:S02]  /*e040*/  SHF.R.U32.HI R10, RZ, 0x3, R14 ;  /* 0x00000003ff0a7819 */ /* 0x000fe4000001160e */
[----:B------:R-:W-:Y:S02]  /*e050*/  LEA.HI R8, R8, R13, RZ, 0x3 ;  /* 0x0000000d08087211 */ /* 0x000fe400078f18ff */
[----:B------:R-:W-:Y:S02]  /*e060*/  LOP3.LUT R12, R12, 0x7fffe000, RZ, 0xc0, !PT ;  /* 0x7fffe0000c0c7812 */ /* 0x000fe400078ec0ff */
[----:B------:R-:W-:Y:S02]  /*e070*/  LOP3.LUT R15, R15, R10, RZ, 0x3c, !PT ;  /* 0x0000000a0f0f7212 */ /* 0x000fe400078e3cff */
[----:B------:R-:W-:Y:S02]  /*e080*/  LOP3.LUT R9, R9, 0xfffffe00, RZ, 0xc0, !PT ;  /* 0xfffffe0009097812 */ /* 0x000fe400078ec0ff */
[----:B------:R-:W-:-:S02]  /*e090*/  LOP3.LUT R11, R14, 0x38, R11, 0xf8, !PT ;  /* 0x000000380e0b7812 */ /* 0x000fc400078ef80b */
[----:B------:R-:W-:Y:S02]  /*e0a0*/  SHF.L.U32 R8, R8, 0xa, RZ ;  /* 0x0000000a08087819 */ /* 0x000fe400000006ff */
[----:B------:R-:W-:Y:S02]  /*e0b0*/  IADD3 R12, R15, R12, R9 ;  /* 0x0000000c0f0c7210 */ /* 0x000fe40007ffe009 */
[----:B------:R-:W-:Y:S02]  /*e0c0*/  LOP3.LUT R10, R11, R10, RZ, 0x3c, !PT ;  /* 0x0000000a0b0a7212 */ /* 0x000fe400078e3cff */
[----:B------:R-:W-:Y:S01]  /*e0d0*/  LOP3.LUT R8, R8, 0x7fffe000, RZ, 0xc0, !PT ;  /* 0x7fffe00008087812 */ /* 0x000fe200078ec0ff */
[----:B------:R-:W-:Y:S01]  /*e0e0*/  IMAD.SHL.U32 R33, R12, 0x2, RZ ;  /* 0x000000020c217824 */ /* 0x000fe200078e00ff */
[----:B------:R-:W-:Y:S02]  /*e0f0*/  SHF.R.U32.HI R34, RZ, 0x10, R17 ;  /* 0x00000010ff227819 */ /* 0x000fe40000011611 */
[----:B------:R-:W-:-:S02]  /*e100*/  IADD3 R8, R10, R8, R9 ;  /* 0x000000080a087210 */ /* 0x000fc40007ffe009 */
[----:B------:R-:W1:Y:S01]  /*e110*/  LDS.128 R12, [R33+0xc100] ;  /* 0x00c10000210c7984 */ /* 0x000e620000000c00 */
[--C-:B------:R-:W-:Y:S01]  /*e120*/  SHF.R.U64 R24, R24, 0x10, R25.reuse ;  /* 0x0000001018187819 */ /* 0x100fe20000001219 */
[----:B------:R-:W-:Y:S01]  /*e130*/  HADD2.F32 R34, -RZ, R34.H0_H0 ;  /* 0x20000022ff227230 */ /* 0x000fe20000004100 */
[----:B------:R-:W-:Y:S02]  /*e140*/  SHF.L.U32 R32, R8, 0x1, RZ ;  /* 0x0000000108207819 */ /* 0x000fe400000006ff */
[----:B------:R-:W-:Y:S01]  /*e150*/  SHF.R.U32.HI R25, RZ, 0x10, R25 ;  /* 0x00000010ff197819 */ /* 0x000fe20000011619 */
[----:B------:R-:W-:Y:S01]  /*e160*/  HADD2.F32 R24, -RZ, R24.H0_H0 ;  /* 0x20000018ff187230 */ /* 0x000fe20000004100 */
[----:B------:R-:W-:Y:S01]  /*e170*/  SHF.R.U64 R16, R16, 0x10, R17 ;  /* 0x0000001010107819 */ /* 0x000fe20000001211 */
[----:B------:R-:W2:Y:S01]  /*e180*/  LDS.128 R8, [R32+0xc100] ;  /* 0x00c1000020087984 */ /* 0x000ea20000000c00 */
[--C-:B------:R-:W-:Y:S01]  /*e190*/  SHF.R.U64 R17, R26, 0x10, R27.reuse ;  /* 0x000000101a117819 */ /* 0x100fe2000000121b */
[----:B------:R-:W-:Y:S01]  /*e1a0*/  HADD2.F32 R62, -RZ, R25.H0_H0 ;  /* 0x20000019ff3e7230 */ /* 0x000fe20000004100 */
[----:B------:R-:W-:-:S02]  /*e1b0*/  SHF.R.U32.HI R26, RZ, 0x10, R27 ;  /* 0x00000010ff1a7819 */ /* 0x000fc4000001161b */
[--C-:B------:R-:W-:Y:S01]  /*e1c0*/  SHF.R.U64 R18, R18, 0x10, R19.reuse ;  /* 0x0000001012127819 */ /* 0x100fe20000001213 */
[----:B------:R-:W-:Y:S01]  /*e1d0*/  HADD2.F32 R43, -RZ, R17.H0_H0 ;  /* 0x20000011ff2b7230 */ /* 0x000fe20000004100 */
[----:B------:R-:W-:Y:S01]  /*e1e0*/  SHF.R.U32.HI R19, RZ, 0x10, R19 ;  /* 0x00000010ff137819 */ /* 0x000fe20000011613 */
[----:B------:R-:W-:Y:S02]  /*e1f0*/  HADD2.F32 R70, -RZ, R26.H0_H0 ;  /* 0x2000001aff467230 */ /* 0x000fe40000004100 */
[--C-:B-1----:R-:W-:Y:S02]  /*e200*/  HADD2.F32 R35, -RZ, R13.reuse.H1_H1 ;  /* 0x3000000dff237230 */ /* 0x102fe40000004100 */
[----:B------:R-:W-:Y:S02]  /*e210*/  HADD2.F32 R27, -RZ, R13.H0_H0 ;  /* 0x2000000dff1b7230 */ /* 0x000fe40000004100 */
[----:B------:R-:W-:Y:S01]  /*e220*/  HADD2.F32 R13, -RZ, R15.H0_H0 ;  /* 0x2000000fff0d7230 */ /* 0x000fe20000004100 */
[----:B------:R-:W-:Y:S01]  /*e230*/  FMUL.FTZ R25, R35, R34 ;  /* 0x0000002223197220 */ /* 0x000fe20000410000 */
[----:B------:R-:W-:Y:S01]  /*e240*/  HADD2.F32 R36, -RZ, R12.H0_H0 ;  /* 0x2000000cff247230 */ /* 0x000fe20000004100 */
[----:B------:R-:W-:Y:S01]  /*e250*/  FMUL.FTZ R48, R27, R38 ;  /* 0x000000261b307220 */ /* 0x000fe20000410000 */
[--C-:B--2---:R-:W-:Y:S01]  /*e260*/  HADD2.F32 R40, -RZ, R9.reuse.H1_H1 ;  /* 0x30000009ff287230 */ /* 0x104fe20000004100 */
[----:B------:R-:W-:Y:S01]  /*e270*/  FMUL.FTZ R64, R13, R60 ;  /* 0x0000003c0d407220 */ /* 0x000fe20000410000 */
[----:B------:R-:W-:-:S02]  /*e280*/  HADD2.F32 R39, -RZ, R9.H0_H0 ;  /* 0x20000009ff277230 */ /* 0x000fc40000004100 */
[----:B------:R-:W-:Y:S01]  /*e290*/  HADD2.F32 R9, -RZ, R11.H0_H0 ;  /* 0x2000000bff097230 */ /* 0x000fe20000004100 */
[C---:B------:R-:W-:Y:S01]  /*e2a0*/  FMUL.FTZ R34, R40.reuse, R34 ;  /* 0x0000002228227220 */ /* 0x040fe20000410000 */
[----:B------:R-:W-:Y:S01]  /*e2b0*/  HADD2.F32 R15, -RZ, R15.H1_H1 ;  /* 0x3000000fff0f7230 */ /* 0x000fe20000004100 */
        /* <DEDUP_REMOVED lines=16> */
[C---:B------:R-:W-:Y:S01]  /*e3c0*/  FMUL.FTZ R38, R39.reuse, R38 ;  /* 0x0000002627267220 */ /* 0x040fe20000410000 */
[----:B------:R-:W-:Y:S01]  /*e3d0*/  HADD2.F32 R8, -RZ, R10.H0_H0 ;  /* 0x2000000aff087230 */ /* 0x000fe20000004100 */
[----:B------:R-:W-:Y:S01]  /*e3e0*/  FFMA.FTZ R48, R39, R50, R48 ;  /* 0x0000003227307223 */ /* 0x000fe20000010030 */
        /* <DEDUP_REMOVED lines=32> */
.L_x_384:
[----:B------:R-:W-:Y:S05]  /*e5f0*/  BSYNC B0 ;  /* 0x0000000000007941 */ /* 0x000fea0003800000 */
.L_x_383:
[----:B------:R-:W-:-:S04]  /*e600*/  IADD3 R56, R56, 0x40, RZ ;  /* 0x0000004038387810 */ /* 0x000fc80007ffe0ff */
[----:B------:R-:W-:-:S13]  /*e610*/  ISETP.GE.AND P0, PT, R56, c[0x0][0x27c], PT ;  /* 0x00009f0038007a0c */ /* 0x000fda0003f06270 */
[----:B------:R-:W-:Y:S05]  /*e620*/  @P0 BRA `(.L_x_360) ;  /* 0x0000070000000947 */ /* 0x000fea0003800000 */
[----:B-1----:R-:W-:Y:S01]  /*e630*/  SHF.R.S32.HI R13, RZ, 0x1f, R56 ;  /* 0x0000001fff0d7819 */ /* 0x002fe20000011438 */
[----:B------:R-:W-:Y:S01]  /*e640*/  IMAD.MOV.U32 R11, RZ, RZ, c[0x0][0x27c] ;  /* 0x00009f00ff0b7624 */ /* 0x000fe200078e00ff */
[----:B------:R-:W-:Y:S01]  /*e650*/  SHF.R.S32.HI R8, RZ, 0x1f, R73 ;  /* 0x0000001fff087819 */ /* 0x000fe20000011449 */
[----:B------:R-:W-:Y:S01]  /*e660*/  IMAD.SHL.U32 R12, R73, 0x40, RZ ;  /* 0x00000040490c7824 */ /* 0x000fe200078e00ff */
[----:B------:R-:W-:Y:S01]  /*e670*/  LEA.HI R9, R13, R56, RZ, 0x3 ;  /* 0x000000380d097211 */ /* 0x000fe200078f18ff */
[--C-:B------:R-:W-:Y:S01]  /*e680*/  HADD2.F32 R37, -RZ, R55.reuse.H0_H0 ;  /* 0x20000037ff257230 */ /* 0x100fe20000004100 */
[----:B------:R-:W-:Y:S01]  /*e690*/  LEA.HI R8, R8, R73, RZ, 0x3 ;  /* 0x0000004908087211 */ /* 0x000fe200078f18ff */
[--C-:B------:R-:W-:Y:S01]  /*e6a0*/  HADD2.F32 R38, -RZ, R52.reuse.H0_H0 ;  /* 0x20000034ff267230 */ /* 0x100fe20000004100 */
[----:B------:R-:W-:Y:S01]  /*e6b0*/  SHF.R.S32.HI R10, RZ, 0x3, R9 ;  /* 0x00000003ff0a7819 */ /* 0x000fe20000011409 */
[----:B------:R-:W-:Y:S01]  /*e6c0*/  HADD2.F32 R52, -RZ, R52.H1_H1 ;  /* 0x30000034ff347230 */ /* 0x000fe20000004100 */
[----:B------:R-:W-:Y:S01]  /*e6d0*/  LOP3.LUT R12, R12, 0x1c0, RZ, 0xc0, !PT ;  /* 0x000001c00c0c7812 */ /* 0x000fe200078ec0ff */
[----:B------:R-:W-:Y:S01]  /*e6e0*/  IMAD.SHL.U32 R8, R8, 0x40, RZ ;  /* 0x0000004008087824 */ /* 0x000fe200078e00ff */
[----:B------:R-:W-:Y:S01]  /*e6f0*/  LEA.HI R11, R11, R10, RZ, 0x1d ;  /* 0x0000000a0b0b7211 */ /* 0x000fe200078fe8ff */
[--C-:B------:R-:W-:Y:S01]  /*e700*/  HADD2.F32 R42, -RZ, R54.reuse.H0_H0 ;  /* 0x20000036ff2a7230 */ /* 0x100fe20000004100 */
[----:B------:R-:W-:Y:S01]  /*e710*/  LEA.HI R13, R13, R56, RZ, 0x6 ;  /* 0x000000380d0d7211 */ /* 0x000fe200078f30ff */
[----:B------:R-:W-:Y:S01]  /*e720*/  HADD2.F32 R54, -RZ, R54.H1_H1 ;  /* 0x30000036ff367230 */ /* 0x000fe20000004100 */
[----:B------:R-:W-:Y:S01]  /*e730*/  SHF.R.S32.HI R10, RZ, 0x1f, R11 ;  /* 0x0000001fff0a7819 */ /* 0x000fe2000001140b */
[----:B------:R-:W-:Y:S01]  /*e740*/  IMAD.SHL.U32 R15, R11, 0x8, RZ ;  /* 0x000000080b0f7824 */ /* 0x000fe200078e00ff */
[----:B------:R-:W-:Y:S01]  /*e750*/  LOP3.LUT R14, R12, 0x38, R9, 0xf8, !PT ;  /* 0x000000380c0e7812 */ /* 0x000fe200078ef809 */
[----:B------:R-:W-:Y:S01]  /*e760*/  HADD2.F32 R55, -RZ, R55.H1_H1 ;  /* 0x30000037ff377230 */ /* 0x000fe20000004100 */
[----:B------:R-:W-:-:S02]  /*e770*/  SHF.L.U32 R13, R13, 0x7, RZ ;  /* 0x000000070d0d7819 */ /* 0x000fc400000006ff */
[----:B------:R-:W-:Y:S02]  /*e780*/  SHF.R.U32.HI R9, RZ, 0x3, R12 ;  /* 0x00000003ff097819 */ /* 0x000fe4000001160c */
[----:B------:R-:W-:Y:S02]  /*e790*/  LEA.HI R10, R10, R11, RZ, 0x3 ;  /* 0x0000000b0a0a7211 */ /* 0x000fe400078f18ff */
[----:B------:R-:W-:Y:S02]  /*e7a0*/  LOP3.LUT R13, R13, 0x7fffe000, RZ, 0xc0, !PT ;  /* 0x7fffe0000d0d7812 */ /* 0x000fe400078ec0ff */
[----:B------:R-:W-:Y:S02]  /*e7b0*/  LOP3.LUT R8, R8, 0xfffffe00, RZ, 0xc0, !PT ;  /* 0xfffffe0008087812 */ /* 0x000fe400078ec0ff */
[----:B------:R-:W-:Y:S02]  /*e7c0*/  LOP3.LUT R14, R14, R9, RZ, 0x3c, !PT ;  /* 0x000000090e0e7212 */ /* 0x000fe400078e3cff */
[----:B------:R-:W-:-:S02]  /*e7d0*/  LOP3.LUT R12, R12, 0x38, R15, 0xf8, !PT ;  /* 0x000000380c0c7812 */ /* 0x000fc400078ef80f */
[----:B------:R-:W-:Y:S02]  /*e7e0*/  SHF.L.U32 R11, R10, 0xa, RZ ;  /* 0x0000000a0a0b7819 */ /* 0x000fe400000006ff */
[--C-:B------:R-:W-:Y:S02]  /*e7f0*/  IADD3 R13, R14, R13, R8.reuse ;  /* 0x0000000d0e0d7210 */ /* 0x100fe40007ffe008 */
[----:B------:R-:W-:Y:S02]  /*e800*/  LOP3.LUT R10, R12, R9, RZ, 0x3c, !PT ;  /* 0x000000090c0a7212 */ /* 0x000fe400078e3cff */
[----:B------:R-:W-:Y:S01]  /*e810*/  LOP3.LUT R9, R11, 0x7fffe000, RZ, 0xc0, !PT ;  /* 0x7fffe0000b097812 */ /* 0x000fe200078ec0ff */
[----:B------:R-:W-:Y:S01]  /*e820*/  IMAD.SHL.U32 R17, R13, 0x2, RZ ;  /* 0x000000020d117824 */ /* 0x000fe200078e00ff */
[----:B------:R-:W-:Y:S02]  /*e830*/  SHF.R.U64 R19, R22, 0x10, R23 ;  /* 0x0000001016137819 */ /* 0x000fe40000001217 */
[----:B------:R-:W-:-:S02]  /*e840*/  IADD3 R9, R10, R9, R8 ;  /* 0x000000090a097210 */ /* 0x000fc40007ffe008 */
[----:B------:R-:W1:Y:S01]  /*e850*/  LDS.128 R12, [R17+0xc100] ;  /* 0x00c10000110c7984 */ /* 0x000e620000000c00 */
[--C-:B------:R-:W-:Y:S02]  /*e860*/  SHF.R.U64 R22, R28, 0x10, R29.reuse ;  /* 0x000000101c167819 */ /* 0x100fe4000000121d */
[----:B------:R-:W-:Y:S02]  /*e870*/  SHF.L.U32 R16, R9, 0x1, RZ ;  /* 0x0000000109107819 */ /* 0x000fe400000006ff */
[----:B------:R-:W-:Y:S01]  /*e880*/  SHF.R.U32.HI R28, RZ, 0x10, R29 ;  /* 0x00000010ff1c7819 */ /* 0x000fe2000001161d */
[--C-:B------:R-:W-:Y:S01]  /*e890*/  HADD2.F32 R29, -RZ, R53.reuse.H0_H0 ;  /* 0x20000035ff1d7230 */ /* 0x100fe20000004100 */
[----:B------:R-:W-:Y:S01]  /*e8a0*/  SHF.R.U32.HI R23, RZ, 0x10, R23 ;  /* 0x00000010ff177819 */ /* 0x000fe20000011617 */
[----:B------:R-:W2:Y:S01]  /*e8b0*/  LDS.128 R8, [R16+0xc100] ;  /* 0x00c1000010087984 */ /* 0x000ea20000000c00 */
[--C-:B------:R-:W-:Y:S01]  /*e8c0*/  SHF.R.U64 R18, R30, 0x10, R31.reuse ;  /* 0x000000101e127819 */ /* 0x100fe2000000121f */
[----:B------:R-:W-:Y:S01]  /*e8d0*/  HADD2.F32 R53, -RZ, R53.H1_H1 ;  /* 0x30000035ff357230 */ /* 0x000fe20000004100 */
[----:B------:R-:W-:Y:S01]  /*e8e0*/  SHF.R.U32.HI R30, RZ, 0x10, R31 ;  /* 0x00000010ff1e7819 */ /* 0x000fe2000001161f */
[----:B------:R-:W-:Y:S01]  /*e8f0*/  HADD2.F32 R36, -RZ, R23.H0_H0 ;  /* 0x20000017ff247230 */ /* 0x000fe20000004100 */
[--C-:B------:R-:W-:Y:S01]  /*e900*/  SHF.R.U64 R20, R20, 0x10, R21.reuse ;  /* 0x0000001014147819 */ /* 0x100fe20000001215 */
[----:B------:R-:W-:Y:S01]  /*e910*/  HADD2.F32 R23, -RZ, R19.H0_H0 ;  /* 0x20000013ff177230 */ /* 0x000fe20000004100 */
[----:B------:R-:W-:Y:S01]  /*e920*/  SHF.R.U32.HI R21, RZ, 0x10, R21 ;  /* 0x00000010ff157819 */ /* 0x000fe20000011615 */
[----:B------:R-:W-:-:S02]  /*e930*/  HADD2.F32 R50, -RZ, R28.H0_H0 ;  /* 0x2000001cff327230 */ /* 0x000fc40000004100 */
[----:B------:R-:W-:Y:S02]  /*e940*/  HADD2.F32 R20, -RZ, R20.H0_H0 ;  /* 0x20000014ff147230 */ /* 0x000fe40000004100 */
[----:B------:R-:W-:Y:S02]  /*e950*/  HADD2.F32 R48, -RZ, R21.H0_H0 ;  /* 0x20000015ff307230 */ /* 0x000fe40000004100 */
[----:B------:R-:W-:Y:S02]  /*e960*/  HADD2.F32 R22, -RZ, R22.H0_H0 ;  /* 0x20000016ff167230 */ /* 0x000fe40000004100 */
[--C-:B-1----:R-:W-:Y:S02]  /*e970*/  HADD2.F32 R24, -RZ, R15.reuse.H0_H0 ;  /* 0x2000000fff187230 */ /* 0x102fe40000004100 */
[----:B------:R-:W-:Y:S02]  /*e980*/  HADD2.F32 R15, -RZ, R15.H1_H1 ;  /* 0x3000000fff0f7230 */ /* 0x000fe40000004100 */
[--C-:B------:R-:W-:Y:S01]  /*e990*/  HADD2.F32 R26, -RZ, R12.reuse.H0_H0 ;  /* 0x2000000cff1a7230 */ /* 0x100fe20000004100 */
[----:B------:R-:W-:Y:S01]  /*e9a0*/  FMUL.FTZ R35, R24, R29 ;  /* 0x0000001d18237220 */ /* 0x000fe20000410000 */
[----:B------:R-:W-:-:S02]  /*e9b0*/  HADD2.F32 R27, -RZ, R12.H1_H1 ;  /* 0x3000000cff1b7230 */ /* 0x000fc40000004100 */
[--C-:B--2---:R-:W-:Y:S02]  /*e9c0*/  HADD2.F32 R32, -RZ, R11.reuse.H0_H0 ;  /* 0x2000000bff207230 */ /* 0x104fe40000004100 */
[----:B------:R-:W-:Y:S02]  /*e9d0*/  HADD2.F32 R11, -RZ, R11.H1_H1 ;  /* 0x3000000bff0b7230 */ /* 0x000fe40000004100 */
[----:B------:R-:W-:Y:S01]  /*e9e0*/  HADD2.F32 R33, -RZ, R8.H0_H0 ;  /* 0x20000008ff217230 */ /* 0x000fe20000004100 */
[C---:B------:R-:W-:Y:S01]  /*e9f0*/  FMUL.FTZ R29, R32.reuse, R29 ;  /* 0x0000001d201d7220 */ /* 0x040fe20000410000 */
[----:B------:R-:W-:Y:S01]  /*ea00*/  HADD2.F32 R12, -RZ, R14.H0_H0 ;  /* 0x2000000eff0c7230 */ /* 0x000fe20000004100 */
        /* <DEDUP_REMOVED lines=13> */
[----:B------:R-:W-:Y:S01]  /*eae0*/  HADD2.F32 R14, -RZ, R14.H1_H1 ;  /* 0x3000000eff0e7230 */ /* 0x000fe20000004100 */
[----:B------:R-:W-:Y:S01]  /*eaf0*/  FMUL.FTZ R11, R12, R53 ;  /* 0x000000350c0b7220 */ /* 0x000fe20000410000 */
[----:B------:R-:W-:Y:S01]  /*eb00*/  HADD2.F32 R9, -RZ, R9.H1_H1 ;  /* 0x30000009ff097230 */ /* 0x000fe20000004100 */
[-C--:B------:R-:W-:Y:S01]  /*eb10*/  FMUL.FTZ R40, R25, R38.reuse ;  /* 0x0000002619287220 */ /* 0x080fe20000410000 */
[----:B------:R-:W-:Y:S01]  /*eb20*/  HADD2.F32 R10, -RZ, R10.H1_H1 ;  /* 0x3000000aff0a7230 */ /* 0x000fe20000004100 */
[----:B------:R-:W-:Y:S01]  /*eb30*/  FFMA.FTZ R19, R8, R55, R11 ;  /* 0x0000003708137223 */ /* 0x000fe2000001000b */
[----:B------:R-:W-:Y:S01]  /*eb40*/  HADD2.F32 R11, -RZ, R18.H0_H0 ;  /* 0x20000012ff0b7230 */ /* 0x000fe20000004100 */
[----:B------:R-:W-:-:S02]  /*eb50*/  FMUL.FTZ R38, R31, R38 ;  /* 0x000000261f267220 */ /* 0x000fc40000410000 */
[----:B------:R-:W-:Y:S02]  /*eb60*/  FFMA.FTZ R40, R31, R42, R40 ;  /* 0x0000002a1f287223 */ /* 0x000fe40000010028 */
[----:B------:R-:W-:Y:S02]  /*eb70*/  FMUL.FTZ R28, R13, R48 ;  /* 0x000000300d1c7220 */ /* 0x000fe40000410000 */
[----:B------:R-:W-:Y:S02]  /*eb80*/  FMUL.FTZ R53, R8, R53 ;  /* 0x0000003508357220 */ /* 0x000fe40000410000 */
[----:B------:R-:W-:Y:S02]  /*eb90*/  FMUL.FTZ R31, R27, R20 ;  /* 0x000000141b1f7220 */ /* 0x000fe40000410000 */
[----:B------:R-:W-:Y:S02]  /*eba0*/  FMUL.FTZ R18, R14, R23 ;  /* 0x000000170e127220 */ /* 0x000fe40000410000 */
[----:B------:R-:W-:-:S02]  /*ebb0*/  FMUL.FTZ R48, R9, R48 ;  /* 0x0000003009307220 */ /* 0x000fc40000410000 */
[----:B------:R-:W-:Y:S02]  /*ebc0*/  FMUL.FTZ R20, R34, R20 ;  /* 0x0000001422147220 */ /* 0x000fe40000410000 */
[----:B------:R-:W-:Y:S02]  /*ebd0*/  FMUL.FTZ R23, R10, R23 ;  /* 0x000000170a177220 */ /* 0x000fe40000410000 */
[----:B------:R-:W-:Y:S02]  /*ebe0*/  FFMA.FTZ R53, R12, R55, -R53 ;  /* 0x000000370c357223 */ /* 0x000fe40000010835 */
[----:B------:R-:W-:Y:S02]  /*ebf0*/  FFMA.FTZ R29, R24, R37, -R29 ;  /* 0x00000025181d7223 */ /* 0x000fe4000001081d */
        /* <DEDUP_REMOVED lines=11> */
[----:B------:R-:W-:Y:S01]  /*ecb0*/  F2FP.PACK_AB R14, R14, R53 ;  /* 0x000000350e0e723e */ /* 0x000fe200000000ff */
[----:B------:R-:W-:Y:S01]  /*ecc0*/  FFMA.FTZ R10, R10, R11, R18 ;  /* 0x0000000b0a0a7223 */ /* 0x000fe20000010012 */
[----:B------:R-:W-:-:S02]  /*ecd0*/  F2FP.PACK_AB R11, R30, R35 ;  /* 0x000000231e0b723e */ /* 0x000fc400000000ff */
[----:B------:R-:W-:Y:S01]  /*ece0*/  F2FP.PACK_AB R9, R9, R40 ;  /* 0x000000280909723e */ /* 0x000fe200000000ff */
[----:B------:R1:W-:Y:S01]  /*ecf0*/  STS.128 [R17+0xc100], R12 ;  /* 0x00c1000c11007388 */ /* 0x0003e20000000c00 */
[----:B------:R-:W-:Y:S02]  /*ed00*/  F2FP.PACK_AB R8, R8, R33 ;  /* 0x000000210808723e */ /* 0x000fe400000000ff */
[----:B------:R-:W-:-:S05]  /*ed10*/  F2FP.PACK_AB R10, R10, R19 ;  /* 0x000000130a0a723e */ /* 0x000fca00000000ff */
[----:B------:R1:W-:Y:S02]  /*ed20*/  STS.128 [R16+0xc100], R8 ;  /* 0x00c1000810007388 */ /* 0x0003e40000000c00 */
.L_x_360:
[----:B------:R-:W-:Y:S05]  /*ed30*/  BSYNC B2 ;  /* 0x0000000000027941 */ /* 0x000fea0003800000 */
.L_x_342:
[----:B-12---:R-:W-:Y:S01]  /*ed40*/  IMAD.SHL.U32 R8, R0, 0x40, RZ ;  /* 0x0000004000087824 */ /* 0x006fe200078e00ff */
[----:B------:R-:W-:-:S04]  /*ed50*/  DEPBAR.LE SB0, 0x0 ;  /* 0x000080000000791a */ /* 0x000fc80000000000 */
[----:B------:R-:W-:Y:S01]  /*ed60*/  IMAD.SHL.U32 R11, R45, 0x8, RZ ;  /* 0x000000082d0b7824 */ /* 0x000fe200078e00ff */
[----:B------:R-:W-:Y:S01]  /*ed70*/  LOP3.LUT R8, R8, 0x1c0, RZ, 0xc0, !PT ;  /* 0x000001c008087812 */ /* 0x000fe200078ec0ff */
[----:B------:R-:W-:Y:S01]  /*ed80*/  ULDC.64 UR4, c[0x0][0x208] ;  /* 0x0000820000047ab9 */ /* 0x000fe20000000a00 */
[----:B------:R-:W-:Y:S01]  /*ed90*/  IMAD R206, R89, 0x400, R4 ;  /* 0x0000040059ce7824 */ /* 0x000fe200078e0204 */
[----:B------:R-:W-:Y:S01]  /*eda0*/  UIMAD UR20, UR20, UR4, URZ ;  /* 0x00000004141472a4 */ /* 0x000fe2000f8e023f */
[----:B------:R-:W-:Y:S01]  /*edb0*/  LOP3.LUT R11, R8, 0x8, R11, 0xf8, !PT ;  /* 0x00000008080b7812 */ /* 0x000fe200078ef80b */
[----:B------:R-:W-:Y:S01]  /*edc0*/  UIMAD.WIDE.U32 UR26, UR19, UR4, URZ ;  /* 0x00000004131a72a5 */ /* 0x000fe2000f8e003f */
[----:B------:R-:W-:Y:S01]  /*edd0*/  SHF.R.U32.HI R8, RZ, 0x3, R8 ;  /* 0x00000003ff087819 */ /* 0x000fe20000011608 */
[----:B------:R-:W-:Y:S01]  /*ede0*/  UIMAD UR20, UR19, UR5, UR20 ;  /* 0x00000005131472a4 */ /* 0x000fe2000f8e0214 */
[----:B------:R-:W-:Y:S01]  /*edf0*/  IMAD.SHL.U32 R206, R206, 0x2, RZ ;  /* 0x00000002cece7824 */ /* 0x000fe200078e00ff */
[----:B------:R-:W-:Y:S01]  /*ee00*/  BAR.SYNC.DEFER_BLOCKING 0x0 ;  /* 0x0000000000007b1d */ /* 0x000fe20000010000 */
[----:B------:R-:W-:Y:S01]  /*ee10*/  LOP3.LUT R8, R11, R8, RZ, 0x3c, !PT ;  /* 0x000000080b087212 */ /* 0x000fe200078e3cff */
[----:B------:R-:W-:Y:S01]  /*ee20*/  UIADD3 UR20, UR27, UR20, URZ ;  /* 0x000000141b147290 */ /* 0x000fe2000fffe03f */
[----:B------:R-:W-:Y:S01]  /*ee30*/  SEL R10, RZ, 0x2, P2 ;  /* 0x00000002ff0a7807 */ /* 0x000fe20001000000 */
[----:B------:R-:W-:Y:S01]  /*ee40*/  IMAD R202, R2, 0x2, R206 ;  /* 0x0000000202ca7824 */ /* 0x000fe200078e02ce */
[----:B------:R-:W-:Y:S01]  /*ee50*/  SEL R9, RZ, 0x4, P1 ;  /* 0x00000004ff097807 */ /* 0x000fe20000800000 */
[----:B------:R-:W-:Y:S01]  /*ee60*/  IMAD R205, R47, 0x200, R8 ;  /* 0x000002002fcd7824 */ /* 0x000fe200078e0208 */
[----:B------:R-:W-:Y:S01]  /*ee70*/  LOP3.LUT P4, RZ, R0, 0x2, RZ, 0xc0, !PT ;  /* 0x0000000200ff7812 */ /* 0x000fe2000788c0ff */
[----:B------:R-:W-:Y:S01]  /*ee80*/  IMAD.U32 R8, RZ, RZ, UR26 ;  /* 0x0000001aff087e24 */ /* 0x000fe2000f8e00ff */
[----:B------:R-:W-:Y:S01]  /*ee90*/  IADD3 R16, -R45, UR12, -R6 ;  /* 0x0000000c2d107c10 */ /* 0x000fe2000fffe906 */
[----:B------:R-:W-:Y:S01]  /*eea0*/  IMAD.SHL.U32 R205, R205, 0x2, RZ ;  /* 0x00000002cdcd7824 */ /* 0x000fe200078e00ff */
[----:B------:R-:W-:Y:S01]  /*eeb0*/  IADD3 R46, R9, R10, R46 ;  /* 0x0000000a092e7210 */ /* 0x000fe20007ffe02e */
[----:B------:R-:W-:Y:S01]  /*eec0*/  IMAD.U32 R9, RZ, RZ, UR27 ;  /* 0x0000001bff097e24 */ /* 0x000fe2000f8e00ff */
[----:B------:R-:W-:Y:S01]  /*eed0*/  LEA R9, P0, R8, R208, 0x6 ;  /* 0x000000d008097211 */ /* 0x000fe200078030ff */
[----:B------:R-:W-:Y:S01]  /*eee0*/  IMAD.U32 R11, RZ, RZ, UR20 ;  /* 0x00000014ff0b7e24 */ /* 0x000fe2000f8e00ff */
[----:B------:R-:W-:Y:S01]  /*eef0*/  ISETP.LT.OR P6, PT, R16, 0x1, P3 ;  /* 0x000000011000780c */ /* 0x000fe20001fc1670 */
[----:B------:R-:W-:Y:S01]  /*ef00*/  IMAD.SHL.U32 R207, R44, 0x2, RZ ;  /* 0x000000022ccf7824 */ /* 0x000fe200078e00ff */
[----:B------:R-:W-:Y:S01]  /*ef10*/  IADD3 R10, R205, 0x6100, RZ ;  /* 0x00006100cd0a7810 */ /* 0x000fe20007ffe0ff */
[----:B------:R-:W-:Y:S01]  /*ef20*/  USHF.L.U32 UR20, UR4, 0x6, URZ ;  /* 0x0000000604147899 */ /* 0x000fe2000800063f */
[----:B------:R-:W-:Y:S01]  /*ef30*/  LEA.HI.X R8, R8, R215, R11, 0x6, P0 ;  /* 0x000000d708087211 */ /* 0x000fe200000f340b */
[----:B------:R-:W-:Y:S01]  /*ef40*/  USHF.L.U64.HI UR11, UR4, UR11, UR5 ;  /* 0x0000000b040b7299 */ /* 0x000fe20008010205 */
[----:B------:R-:W-:Y:S01]  /*ef50*/  LEA R18, P0, R9, c[0x0][0x1f8], 0x1 ;  /* 0x00007e0009127a11 */ /* 0x000fe200078008ff */
[----:B------:R-:W-:Y:S01]  /*ef60*/  IMAD R201, R3, 0x2, R206 ;  /* 0x0000000203c97824 */ /* 0x000fe200078e02ce */
[----:B------:R-:W-:Y:S01]  /*ef70*/  LOP3.LUT P5, RZ, R46, 0x2, RZ, 0xc0, !PT ;  /* 0x000000022eff7812 */ /* 0x000fe200078ac0ff */
[----:B------:R-:W-:Y:S01]  /*ef80*/  LDSM.16.M88.4 R12, [R206+0xc100] ;  /* 0x00c10000ce0c783b */ /* 0x000fe20000000200 */
[----:B------:R-:W-:Y:S01]  /*ef90*/  IADD3 R204, R205, 0x6120, RZ ;  /* 0x00006120cdcc7810 */ /* 0x000fe20007ffe0ff */
[----:B------:R-:W-:Y:S01]  /*efa0*/  IMAD R199, R3, 0x2, R202 ;  /* 0x0000000203c77824 */ /* 0x000fe200078e02ca */
[----:B------:R-:W-:Y:S01]  /*efb0*/  @P4 IADD3 R204, R10, -0x20, RZ ;  /* 0xffffffe00acc4810 */ /* 0x000fe20007ffe0ff */
[----:B------:R-:W1:Y:S01]  /*efc0*/  LDSM.16.M88.4 R40, [R205+0x6100] ;  /* 0x00610000cd28783b */ /* 0x000e620000000200 */
[----:B------:R-:W-:Y:S01]  /*efd0*/  LEA.HI.X R19, R9, c[0x0][0x1fc], R8, 0x1, P0 ;  /* 0x00007f0009137a11 */ /* 0x000fe200000f0c08 */
[----:B------:R-:W-:Y:S01]  /*efe0*/  UISETP.GT.AND UP0, UPT, UR19, UR8, UPT ;  /* 0x000000081300728c */ /* 0x000fe2000bf04270 */
[----:B------:R-:W-:Y:S01]  /*eff0*/  ISETP.LT.OR P0, PT, R16, 0x1, !P5 ;  /* 0x000000011000780c */ /* 0x000fe20006f01670 */
[----:B------:R-:W2:Y:S01]  /*f000*/  LDSM.16.M88.4 R32, [R205+0x6900] ;  /* 0x00690000cd20783b */ /* 0x000ea20000000200 */
[----:B------:R-:W-:Y:S01]  /*f010*/  LOP3.LUT P4, RZ, R46, 0x4, RZ, 0xc0, !PT ;  /* 0x000000042eff7812 */ /* 0x000fe2000788c0ff */
[----:B------:R-:W-:Y:S01]  /*f020*/  UIADD3 UR17, UR12, 0x1, -UR17 ;  /* 0x000000010c117890 */ /* 0x000fe2000fffe811 */
[----:B------:R-:W-:Y:S01]  /*f030*/  ISETP.LT.OR P5, PT, R16, 0x21, !P5 ;  /* 0x000000211000780c */ /* 0x000fe20006fa1670 */
[----:B------:R-:W-:Y:S01]  /*f040*/  LDSM.16.M88.4 R48, [R202+0xc100] ;  /* 0x00c10000ca30783b */ /* 0x000fe20000000200 */
[----:B------:R-:W-:-:S02]  /*f050*/  IADD3 R195, R204, 0x800, RZ ;  /* 0x00000800ccc37810 */ /* 0x000fc40007ffe0ff */
[C---:B------:R-:W-:Y:S01]  /*f060*/  IADD3 R194, R204.reuse, 0x1000, RZ ;  /* 0x00001000ccc27810 */ /* 0x040fe20007ffe0ff */
[----:B------:R-:W3:Y:S01]  /*f070*/  LDSM.16.M88.4 R24, [R205+0x7100] ;  /* 0x00710000cd18783b */ /* 0x000ee20000000200 */
[----:B------:R-:W-:Y:S01]  /*f080*/  @UP0 UIADD3 UR5, UR9, -0x2, URZ ;  /* 0xfffffffe09050890 */ /* 0x000fe2000fffe03f */
[C---:B------:R-:W-:Y:S02]  /*f090*/  IADD3 R193, R204.reuse, 0x1800, RZ ;  /* 0x00001800ccc17810 */ /* 0x040fe40007ffe0ff */
[----:B------:R-:W4:Y:S01]  /*f0a0*/  LDSM.16.M88.4 R20, [R205+0x7900] ;  /* 0x00790000cd14783b */ /* 0x000f220000000200 */
[----:B------:R-:W-:Y:S01]  /*f0b0*/  @UP0 USHF.R.S32.HI UR4, URZ, 0x1f, UR5 ;  /* 0x0000001f3f040899 */ /* 0x000fe20008011405 */
[C---:B------:R-:W-:Y:S02]  /*f0c0*/  IADD3 R191, R204.reuse, 0x2000, RZ ;  /* 0x00002000ccbf7810 */ /* 0x040fe40007ffe0ff */
[----:B------:R-:W5:Y:S01]  /*f0d0*/  LDSM.16.M88.4 R8, [R204] ;  /* 0x00000000cc08783b */ /* 0x000f620000000200 */
[----:B------:R-:W-:-:S02]  /*f0e0*/  IADD3 R190, R204, 0x2800, RZ ;  /* 0x00002800ccbe7810 */ /* 0x000fc40007ffe0ff */
[C---:B------:R-:W-:Y:S01]  /*f0f0*/  IADD3 R189, R204.reuse, 0x3000, RZ ;  /* 0x00003000ccbd7810 */ /* 0x040fe20007ffe0ff */
[----:B------:R-:W3:Y:S01]  /*f100*/  LDSM.16.M88.4 R84, [R204+0x800] ;  /* 0x00080000cc54783b */ /* 0x000ee20000000200 */
[C---:B------:R-:W-:Y:S02]  /*f110*/  IADD3 R188, R204.reuse, 0x3800, RZ ;  /* 0x00003800ccbc7810 */ /* 0x040fe40007ffe0ff */
[C---:B------:R-:W-:Y:S01]  /*f120*/  IADD3 R187, R204.reuse, 0x4000, RZ ;  /* 0x00004000ccbb7810 */ /* 0x040fe20007ffe0ff */
[----:B------:R-:W3:Y:S01]  /*f130*/  LDSM.16.M88.4 R56, [R204+0x1000] ;  /* 0x00100000cc38783b */ /* 0x000ee20000000200 */
[C---:B------:R-:W-:Y:S02]  /*f140*/  IADD3 R186, R204.reuse, 0x4800, RZ ;  /* 0x00004800ccba7810 */ /* 0x040fe40007ffe0ff */
[C---:B------:R-:W-:Y:S01]  /*f150*/  IADD3 R185, R204.reuse, 0x5000, RZ ;  /* 0x00005000ccb97810 */ /* 0x040fe20007ffe0ff */
[----:B------:R-:W3:Y:S01]  /*f160*/  LDSM.16.M88.4 R52, [R204+0x1800] ;  /* 0x00180000cc34783b */ /* 0x000ee20000000200 */
[----:B------:R-:W-:-:S03]  /*f170*/  IADD3 R184, R204, 0x5800, RZ ;  /* 0x00005800ccb87810 */ /* 0x000fc60007ffe0ff */
[----:B------:R-:W-:Y:S01]  /*f180*/  @!PT LDS RZ, [RZ] ;  /* 0x00000000fffff984 */ /* 0x000fe20000000800 */
[----:B------:R-:W-:Y:S01]  /*f190*/  @!PT LDS RZ, [RZ] ;  /* 0x00000000fffff984 */ /* 0x000fe20000000800 */
[----:B------:R-:W-:Y:S01]  /*f1a0*/  @!PT LDS RZ, [RZ] ;  /* 0x00000000fffff984 */ /* 0x000fe20000000800 */
[----:B------:R3:W-:Y:S01]  /*f1b0*/  LDGSTS.E.BYPASS.LTC128B.128 [R207+0x100], [R18.64], !P6 ;  /* 0x0010000012cf7fae */ /* 0x0007e2000f101d5c */
[C---:B------:R-:W-:Y:S02]  /*f1c0*/  ISETP.LT.OR P6, PT, R16.reuse, 0x1, !P4 ;  /* 0x000000011000780c */ /* 0x040fe400067c1670 */
[----:B------:R-:W-:Y:S01]  /*f1d0*/  ISETP.LT.OR P4, PT, R16, 0x21, !P4 ;  /* 0x000000211000780c */ /* 0x000fe20006781670 */
[----:B------:R3:W-:Y:S01]  /*f1e0*/  LDGSTS.E.BYPASS.LTC128B.128 [R207+0x2100], [R18.64+0x80], !P0 ;  /* 0x0210008012cf7fae */ /* 0x0007e2000c101d5c */
[----:B------:R-:W-:Y:S01]  /*f1f0*/  IADD3 R60, P0, R18, UR20, RZ ;  /* 0x00000014123c7c10 */ /* 0x000fe2000ff1e0ff */
[----:B-1----:R-:W-:Y:S03]  /*f200*/  HMMA.16816.F32 R44, R12, R40, RZ ;  /* 0x000000280c2c723c */ /* 0x002fe600000018ff */
[----:B------:R-:W-:Y:S02]  /*f210*/  IADD3.X R61, R19, UR11, RZ, P0, !PT ;  /* 0x0000000b133d7c10 */ /* 0x000fe400087fe4ff */
[----:B------:R-:W-:-:S03]  /*f220*/  ISETP.LT.OR P0, PT, R16, 0x21, P3 ;  /* 0x000000211000780c */ /* 0x000fc60001f01670 */
[----:B------:R1:W-:Y:S01]  /*f230*/  LDGSTS.E.BYPASS.LTC128B.128 [R207+0x4100], [R18.64+0x100], !P6 ;  /* 0x0410010012cf7fae */ /* 0x0003e2000f101d5c */
[----:B------:R-:W-:Y:S01]  /*f240*/  LOP3.LUT P6, RZ, R0, 0x4, RZ, 0xc0, !PT ;  /* 0x0000000400ff7812 */ /* 0x000fe200078cc0ff */
[----:B------:R-:W-:Y:S01]  /*f250*/  IMAD.MOV.U32 R0, RZ, RZ, 0x40 ;  /* 0x00000040ff007424 */ /* 0x000fe200078e00ff */
[----:B------:R-:W-:Y:S04]  /*f260*/  HMMA.16816.F32 R40, R12, R42, RZ ;  /* 0x0000002a0c28723c */ /* 0x000fe800000018ff */
[----:B------:R-:W-:-:S03]  /*f270*/  SEL R0, R0, 0xffffffc0, !P6 ;  /* 0xffffffc000007807 */ /* 0x000fc60007000000 */
[----:B------:R4:W-:Y:S01]  /*f280*/  LDGSTS.E.BYPASS.LTC128B.128 [R207+0x1100], [R60.64], !P0 ;  /* 0x011000003ccf7fae */ /* 0x0009e2000c101d5c */
[C---:B--2---:R-:W-:Y:S01]  /*f290*/  HMMA.16816.F32 R36, R12.reuse, R32, RZ ;  /* 0x000000200c24723c */ /* 0x044fe200000018ff */
[----:B------:R-:W-:Y:S02]  /*f2a0*/  IMAD.IADD R200, R205, 0x1, R0 ;  /* 0x00000001cdc87824 */ /* 0x000fe400078e0200 */
[----:B------:R2:W-:Y:S01]  /*f2b0*/  LDGSTS.E.BYPASS.LTC128B.128 [R207+0x3100], [R60.64+0x80], !P5 ;  /* 0x031000803ccf7fae */ /* 0x0005e2000e901d5c */
[----:B------:R-:W-:Y:S01]  /*f2c0*/  IMAD.IADD R192, R0, 0x1, R204 ;  /* 0x0000000100c07824 */ /* 0x000fe200078e02cc */
[----:B------:R-:W-:Y:S02]  /*f2d0*/  PLOP3.LUT P5, PT, PT, PT, UP0, 0x80, 0x0 ;  /* 0x000000000000781c */ /* 0x000fe40003faf008 */
[----:B------:R2:W-:Y:S01]  /*f2e0*/  LDGSTS.E.BYPASS.LTC128B.128 [R207+0x5100], [R60.64+0x100], !P4 ;  /* 0x051001003ccf7fae */ /* 0x0005e2000e101d5c */
[----:B------:R-:W-:Y:S01]  /*f2f0*/  HMMA.16816.F32 R32, R12, R34, RZ ;  /* 0x000000220c20723c */ /* 0x000fe200000018ff */
[----:B------:R-:W-:-:S02]  /*f300*/  PLOP3.LUT P4, PT, PT, PT, UP3, 0x80, 0x0 ;  /* 0x000000000000781c */ /* 0x000fc40003f8f038 */
[----:B------:R-:W-:Y:S04]  /*f310*/  LDSM.16.M88.4 R68, [R201+0xc100] ;  /* 0x00c10000c944783b */ /* 0x000fe80000000200 */
[----:B------:R-:W-:Y:S01]  /*f320*/  LDSM.16.M88.4 R80, [R200+0x6900] ;  /* 0x00690000c850783b */ /* 0x000fe20000000200 */
[C---:B---3--:R-:W-:Y:S03]  /*f330*/  HMMA.16816.F32 R28, R12.reuse, R24, RZ ;  /* 0x000000180c1c723c */ /* 0x048fe600000018ff */
[----:B-1----:R-:W1:Y:S04]  /*f340*/  LDSM.16.M88.4 R16, [R200+0x6100] ;  /* 0x00610000c810783b */ /* 0x002e680000000200 */
[----:B------:R-:W3:Y:S01]  /*f350*/  LDSM.16.M88.4 R64, [R200+0x7100] ;  /* 0x00710000c840783b */ /* 0x000ee20000000200 */
[C---:B------:R-:W-:Y:S03]  /*f360*/  HMMA.16816.F32 R24, R12.reuse, R26, RZ ;  /* 0x0000001a0c18723c */ /* 0x040fe600000018ff */
[----:B------:R-:W0:Y:S05]  /*f370*/  LDGDEPBAR ;  /* 0x00000000000079af */ /* 0x000e2a0000000000 */
[C---:B----4-:R-:W-:Y:S01]  /*f380*/  HMMA.16816.F32 R72, R12.reuse, R20, RZ ;  /* 0x000000140c48723c */ /* 0x050fe200000018ff */
[----:B--2---:R-:W2:Y:S07]  /*f390*/  LDSM.16.M88.4 R60, [R200+0x7900] ;  /* 0x00790000c83c783b */ /* 0x004eae0000000200 */
[----:B------:R-:W-:Y:S01]  /*f3a0*/  HMMA.16816.F32 R12, R12, R22, RZ ;  /* 0x000000160c0c723c */ /* 0x000fe200000018ff */
[----:B------:R-:W-:Y:S07]  /*f3b0*/  LDSM.16.M88.4 R20, [R199+0xc100] ;  /* 0x00c10000c714783b */ /* 0x000fee0000000200 */
[C---:B-----5:R-:W-:Y:S08]  /*f3c0*/  HMMA.16816.F32 R44, R48.reuse, R8, R44 ;  /* 0x00000008302c723c */ /* 0x060ff0000000182c */
[C---:B------:R-:W-:Y:S01]  /*f3d0*/  HMMA.16816.F32 R40, R48.reuse, R10, R40 ;  /* 0x0000000a3028723c */ /* 0x040fe20000001828 */
[----:B------:R-:W4:Y:S07]  /*f3e0*/  LDSM.16.M88.4 R8, [R192] ;  /* 0x00000000c008783b */ /* 0x000f2e0000000200 */
[C---:B------:R-:W-:Y:S08]  /*f3f0*/  HMMA.16816.F32 R36, R48.reuse, R84, R36 ;  /* 0x000000543024723c */ /* 0x040ff00000001824 */
[C---:B------:R-:W-:Y:S01]  /*f400*/  HMMA.16816.F32 R32, R48.reuse, R86, R32 ;  /* 0x000000563020723c */ /* 0x040fe20000001820 */
[----:B------:R-:W-:Y:S07]  /*f410*/  LDSM.16.M88.4 R84, [R206+0x10100] ;  /* 0x01010000ce54783b */ /* 0x000fee0000000200 */
[C---:B------:R-:W-:Y:S08]  /*f420*/  HMMA.16816.F32 R28, R48.reuse, R56, R28 ;  /* 0x00000038301c723c */ /* 0x040ff0000000181c */
[C---:B------:R-:W-:Y:S01]  /*f430*/  HMMA.16816.F32 R24, R48.reuse, R58, R24 ;  /* 0x0000003a3018723c */ /* 0x040fe20000001818 */
[----:B------:R-:W5:Y:S07]  /*f440*/  LDSM.16.M88.4 R56, [R192+0x800] ;  /* 0x00080000c038783b */ /* 0x000f6e0000000200 */
[C---:B------:R-:W-:Y:S08]  /*f450*/  HMMA.16816.F32 R72, R48.reuse, R52, R72 ;  /* 0x000000343048723c */ /* 0x040ff00000001848 */
[----:B------:R-:W-:Y:S01]  /*f460*/  HMMA.16816.F32 R12, R48, R54, R12 ;  /* 0x00000036300c723c */ /* 0x000fe2000000180c */
[----:B------:R-:W2:Y:S04]  /*f470*/  LDSM.16.M88.4 R52, [R192+0x1000] ;  /* 0x00100000c034783b */ /* 0x000ea80000000200 */
[----:B------:R-:W2:Y:S03]  /*f480*/  LDSM.16.M88.4 R48, [R192+0x1800] ;  /* 0x00180000c030783b */ /* 0x000ea60000000200 */
[C---:B-1----:R-:W-:Y:S08]  /*f490*/  HMMA.16816.F32 R44, R68.reuse, R16, R44 ;  /* 0x00000010442c723c */ /* 0x042ff0000000182c */
[C---:B------:R-:W-:Y:S01]  /*f4a0*/  HMMA.16816.F32 R40, R68.reuse, R18, R40 ;  /* 0x000000124428723c */ /* 0x040fe20000001828 */
[----:B------:R-:W1:Y:S07]  /*f4b0*/  LDSM.16.M88.4 R16, [R205+0x8100] ;  /* 0x00810000cd10783b */ /* 0x000e6e0000000200 */
[C---:B------:R-:W-:Y:S08]  /*f4c0*/  HMMA.16816.F32 R36, R68.reuse, R80, R36 ;  /* 0x000000504424723c */ /* 0x040ff00000001824 */
[C---:B------:R-:W-:Y:S01]  /*f4d0*/  HMMA.16816.F32 R32, R68.reuse, R82, R32 ;  /* 0x000000524420723c */ /* 0x040fe20000001820 */
[----:B------:R-:W-:Y:S07]  /*f4e0*/  LDSM.16.M88.4 R80, [R205+0x9900] ;  /* 0x00990000cd50783b */ /* 0x000fee0000000200 */
[C---:B---3--:R-:W-:Y:S08]  /*f4f0*/  HMMA.16816.F32 R28, R68.reuse, R64, R28 ;  /* 0x00000040441c723c */ /* 0x048ff0000000181c */
[C---:B------:R-:W-:Y:S01]  /*f500*/  HMMA.16816.F32 R24, R68.reuse, R66, R24 ;  /* 0x000000424418723c */ /* 0x040fe20000001818 */
[----:B------:R-:W-:Y:S07]  /*f510*/  LDSM.16.M88.4 R64, [R202+0x10100] ;  /* 0x01010000ca40783b */ /* 0x000fee0000000200 */
[C---:B--2---:R-:W-:Y:S08]  /*f520*/  HMMA.16816.F32 R72, R68.reuse, R60, R72 ;  /* 0x0000003c4448723c */ /* 0x044ff00000001848 */
[----:B------:R-:W-:Y:S01]  /*f530*/  HMMA.16816.F32 R68, R68, R62, R12 ;  /* 0x0000003e4444723c */ /* 0x000fe2000000180c */
[----:B------:R-:W2:Y:S04]  /*f540*/  LDSM.16.M88.4 R12, [R205+0x8900] ;  /* 0x00890000cd0c783b */ /* 0x000ea80000000200 */
[----:B------:R-:W-:Y:S03]  /*f550*/  LDSM.16.M88.4 R60, [R204+0x2000] ;  /* 0x00200000cc3c783b */ /* 0x000fe60000000200 */
[C---:B----4-:R-:W-:Y:S08]  /*f560*/  HMMA.16816.F32 R44, R20.reuse, R8, R44 ;  /* 0x00000008142c723c */ /* 0x050ff0000000182c */
[C---:B------:R-:W-:Y:S01]  /*f570*/  HMMA.16816.F32 R40, R20.reuse, R10, R40 ;  /* 0x0000000a1428723c */ /* 0x040fe20000001828 */
[----:B------:R-:W3:Y:S07]  /*f580*/  LDSM.16.M88.4 R8, [R205+0x9100] ;  /* 0x00910000cd08783b */ /* 0x000eee0000000200 */
[C---:B-----5:R-:W-:Y:S08]  /*f590*/  HMMA.16816.F32 R36, R20.reuse, R56, R36 ;  /* 0x000000381424723c */ /* 0x060ff00000001824 */
[C---:B------:R-:W-:Y:S01]  /*f5a0*/  HMMA.16816.F32 R32, R20.reuse, R58, R32 ;  /* 0x0000003a1420723c */ /* 0x040fe20000001820 */
[----:B------:R-:W4:Y:S07]  /*f5b0*/  LDSM.16.M88.4 R56, [R204+0x2800] ;  /* 0x00280000cc38783b */ /* 0x000f2e0000000200 */
[C---:B------:R-:W-:Y:S08]  /*f5c0*/  HMMA.16816.F32 R28, R20.reuse, R52, R28 ;  /* 0x00000034141c723c */ /* 0x040ff0000000181c */
[C---:B------:R-:W-:Y:S01]  /*f5d0*/  HMMA.16816.F32 R24, R20.reuse, R54, R24 ;  /* 0x000000361418723c */ /* 0x040fe20000001818 */
[----:B------:R-:W5:Y:S07]  /*f5e0*/  LDSM.16.M88.4 R52, [R204+0x3000] ;  /* 0x00300000cc34783b */ /* 0x000f6e0000000200 */
[C---:B------:R-:W-:Y:S08]  /*f5f0*/  HMMA.16816.F32 R72, R20.reuse, R48, R72 ;  /* 0x000000301448723c */ /* 0x040ff00000001848 */
[----:B------:R-:W-:Y:S01]  /*f600*/  HMMA.16816.F32 R68, R20, R50, R68 ;  /* 0x000000321444723c */ /* 0x000fe20000001844 */
[----:B------:R-:W4:Y:S04]  /*f610*/  LDSM.16.M88.4 R48, [R204+0x3800] ;  /* 0x00380000cc30783b */ /* 0x000f280000000200 */
[----:B------:R-:W-:Y:S03]  /*f620*/  LDSM.16.M88.4 R20, [R201+0x10100] ;  /* 0x01010000c914783b */ /* 0x000fe60000000200 */
[C---:B-1----:R-:W-:Y:S08]  /*f630*/  HMMA.16816.F32 R44, R84.reuse, R16, R44 ;  /* 0x00000010542c723c */ /* 0x042ff0000000182c */
[C---:B------:R-:W-:Y:S01]  /*f640*/  HMMA.16816.F32 R40, R84.reuse, R18, R40 ;  /* 0x000000125428723c */ /* 0x040fe20000001828 */
[----:B------:R-:W1:Y:S07]  /*f650*/  LDSM.16.M88.4 R16, [R200+0x8100] ;  /* 0x00810000c810783b */ /* 0x000e6e0000000200 */
[C---:B--2---:R-:W-:Y:S08]  /*f660*/  HMMA.16816.F32 R36, R84.reuse, R12, R36 ;  /* 0x0000000c5424723c */ /* 0x044ff00000001824 */
[C---:B------:R-:W-:Y:S01]  /*f670*/  HMMA.16816.F32 R32, R84.reuse, R14, R32 ;  /* 0x0000000e5420723c */ /* 0x040fe20000001820 */
[----:B------:R-:W2:Y:S07]  /*f680*/  LDSM.16.M88.4 R12, [R200+0x8900] ;  /* 0x00890000c80c783b */ /* 0x000eae0000000200 */
[C---:B---3--:R-:W-:Y:S08]  /*f690*/  HMMA.16816.F32 R28, R84.reuse, R8, R28 ;  /* 0x00000008541c723c */ /* 0x048ff0000000181c */
[C---:B------:R-:W-:Y:S01]  /*f6a0*/  HMMA.16816.F32 R24, R84.reuse, R10, R24 ;  /* 0x0000000a5418723c */ /* 0x040fe20000001818 */
[----:B------:R-:W3:Y:S07]  /*f6b0*/  LDSM.16.M88.4 R8, [R200+0x9100] ;  /* 0x00910000c808783b */ /* 0x000eee0000000200 */
[----:B------:R-:W-:Y:S08]  /*f6c0*/  HMMA.16816.F32 R72, R84, R80, R72 ;  /* 0x000000505448723c */ /* 0x000ff00000001848 */
[C---:B------:R-:W-:Y:S08]  /*f6d0*/  HMMA.16816.F32 R44, R64.reuse, R60, R44 ;  /* 0x0000003c402c723c */ /* 0x040ff0000000182c */
[----:B------:R-:W-:Y:S01]  /*f6e0*/  HMMA.16816.F32 R40, R64, R62, R40 ;  /* 0x0000003e4028723c */ /* 0x000fe20000001828 */
[----:B------:R-:W-:Y:S07]  /*f6f0*/  LDSM.16.M88.4 R60, [R200+0x9900] ;  /* 0x00990000c83c783b */ /* 0x000fee0000000200 */
[----:B------:R-:W-:Y:S08]  /*f700*/  HMMA.16816.F32 R68, R84, R82, R68 ;  /* 0x000000525444723c */ /* 0x000ff00000001844 */
[C---:B----4-:R-:W-:Y:S08]  /*f710*/  HMMA.16816.F32 R36, R64.reuse, R56, R36 ;  /* 0x000000384024723c */ /* 0x050ff00000001824 */
[C---:B------:R-:W-:Y:S08]  /*f720*/  HMMA.16816.F32 R32, R64.reuse, R58, R32 ;  /* 0x0000003a4020723c */ /* 0x040ff00000001820 */
[C---:B-----5:R-:W-:Y:S08]  /*f730*/  HMMA.16816.F32 R28, R64.reuse, R52, R28 ;  /* 0x00000034401c723c */ /* 0x060ff0000000181c */
[C---:B------:R-:W-:Y:S01]  /*f740*/  HMMA.16816.F32 R56, R64.reuse, R54, R24 ;  /* 0x000000364038723c */ /* 0x040fe20000001818 */
[----:B------:R-:W-:Y:S04]  /*f750*/  LDSM.16.M88.4 R52, [R199+0x10100] ;  /* 0x01010000c734783b */ /* 0x000fe80000000200 */
[----:B------:R-:W4:Y:S03]  /*f760*/  LDSM.16.M88.4 R24, [R192+0x2000] ;  /* 0x00200000c018783b */ /* 0x000f260000000200 */
[----:B------:R-:W-:Y:S01]  /*f770*/  HMMA.16816.F32 R80, R64, R48, R72 ;  /* 0x000000304050723c */ /* 0x000fe20000001848 */
[----:B------:R-:W5:Y:S07]  /*f780*/  LDSM.16.M88.4 R72, [R192+0x2800] ;  /* 0x00280000c048783b */ /* 0x000f6e0000000200 */
[C---:B-1----:R-:W-:Y:S08]  /*f790*/  HMMA.16816.F32 R44, R20.reuse, R16, R44 ;  /* 0x00000010142c723c */ /* 0x042ff0000000182c */
[----:B------:R-:W-:Y:S01]  /*f7a0*/  HMMA.16816.F32 R40, R20, R18, R40 ;  /* 0x000000121428723c */ /* 0x000fe20000001828 */
[----:B------:R-:W-:Y:S07]  /*f7b0*/  LDSM.16.M88.4 R16, [R205+0xa100] ;  /* 0x00a10000cd10783b */ /* 0x000fee0000000200 */
[----:B------:R-:W-:Y:S01]  /*f7c0*/  HMMA.16816.F32 R68, R64, R50, R68 ;  /* 0x000000324044723c */ /* 0x000fe20000001844 */
[----:B------:R-:W-:Y:S07]  /*f7d0*/  LDSM.16.M88.4 R64, [R192+0x3800] ;  /* 0x00380000c040783b */ /* 0x000fee0000000200 */
[C---:B--2---:R-:W-:Y:S08]  /*f7e0*/  HMMA.16816.F32 R36, R20.reuse, R12, R36 ;  /* 0x0000000c1424723c */ /* 0x044ff00000001824 */
[C---:B---3--:R-:W-:Y:S01]  /*f7f0*/  HMMA.16816.F32 R48, R20.reuse, R8, R28 ;  /* 0x000000081430723c */ /* 0x048fe2000000181c */
[----:B------:R-:W1:Y:S07]  /*f800*/  LDSM.16.M88.4 R28, [R206+0x14100] ;  /* 0x01410000ce1c783b */ /* 0x000e6e0000000200 */
[----:B------:R-:W-:Y:S01]  /*f810*/  HMMA.16816.F32 R32, R20, R14, R32 ;  /* 0x0000000e1420723c */ /* 0x000fe20000001820 */
[----:B------:R-:W2:Y:S07]  /*f820*/  LDSM.16.M88.4 R12, [R192+0x3000] ;  /* 0x00300000c00c783b */ /* 0x000eae0000000200 */
[C---:B----4-:R-:W-:Y:S08]  /*f830*/  HMMA.16816.F32 R44, R52.reuse, R24, R44 ;  /* 0x00000018342c723c */ /* 0x050ff0000000182c */
[----:B------:R-:W-:Y:S01]  /*f840*/  HMMA.16816.F32 R40, R52, R26, R40 ;  /* 0x0000001a3428723c */ /* 0x000fe20000001828 */
[----:B------:R-:W-:Y:S07]  /*f850*/  LDSM.16.M88.4 R24, [R205+0xb100] ;  /* 0x00b10000cd18783b */ /* 0x000fee0000000200 */
[C---:B------:R-:W-:Y:S01]  /*f860*/  HMMA.16816.F32 R56, R20.reuse, R10, R56 ;  /* 0x0000000a1438723c */ /* 0x040fe20000001838 */
[----:B------:R-:W-:Y:S07]  /*f870*/  LDSM.16.M88.4 R8, [R205+0xa900] ;  /* 0x00a90000cd08783b */ /* 0x000fee0000000200 */
[C---:B------:R-:W-:Y:S08]  /*f880*/  HMMA.16816.F32 R80, R20.reuse, R60, R80 ;  /* 0x0000003c1450723c */ /* 0x040ff00000001850 */
[----:B------:R-:W-:Y:S01]  /*f890*/  HMMA.16816.F32 R68, R20, R62, R68 ;  /* 0x0000003e1444723c */ /* 0x000fe20000001844 */
[----:B------:R-:W-:Y:S04]  /*f8a0*/  LDSM.16.M88.4 R60, [R202+0x14100] ;  /* 0x01410000ca3c783b */ /* 0x000fe80000000200 */
[----:B------:R-:W-:Y:S03]  /*f8b0*/  LDSM.16.M88.4 R20, [R205+0xb900] ;  /* 0x00b90000cd14783b */ /* 0x000fe60000000200 */
[----:B-----5:R-:W-:Y:S01]  /*f8c0*/  HMMA.16816.F32 R84, R52, R72, R36 ;  /* 0x000000483454723c */ /* 0x020fe20000001824 */
[----:B------:R-:W3:Y:S07]  /*f8d0*/  LDSM.16.M88.4 R36, [R204+0x4000] ;  /* 0x00400000cc24783b */ /* 0x000eee0000000200 */
[C---:B-1----:R-:W-:Y:S08]  /*f8e0*/  HMMA.16816.F32 R44, R28.reuse, R16, R44 ;  /* 0x000000101c2c723c */ /* 0x042ff0000000182c */
[----:B------:R-:W-:Y:S01]  /*f8f0*/  HMMA.16816.F32 R40, R28, R18, R40 ;  /* 0x000000121c28723c */ /* 0x000fe20000001828 */
[----:B------:R-:W-:Y:S07]  /*f900*/  LDSM.16.M88.4 R16, [R201+0x14100] ;  /* 0x01410000c910783b */ /* 0x000fee0000000200 */
[C---:B------:R-:W-:Y:S08]  /*f910*/  HMMA.16816.F32 R32, R52.reuse, R74, R32 ;  /* 0x0000004a3420723c */ /* 0x040ff00000001820 */
[C---:B--2---:R-:W-:Y:S08]  /*f920*/  HMMA.16816.F32 R48, R52.reuse, R12, R48 ;  /* 0x0000000c3430723c */ /* 0x044ff00000001830 */
[C---:B------:R-:W-:Y:S01]  /*f930*/  HMMA.16816.F32 R56, R52.reuse, R14, R56 ;  /* 0x0000000e3438723c */ /* 0x040fe20000001838 */
[----:B------:R-:W1:Y:S07]  /*f940*/  LDSM.16.M88.4 R12, [R200+0xa100] ;  /* 0x00a10000c80c783b */ /* 0x000e6e0000000200 */
[C---:B------:R-:W-:Y:S08]  /*f950*/  HMMA.16816.F32 R80, R52.reuse, R64, R80 ;  /* 0x000000403450723c */ /* 0x040ff00000001850 */
[----:B------:R-:W-:Y:S01]  /*f960*/  HMMA.16816.F32 R68, R52, R66, R68 ;  /* 0x000000423444723c */ /* 0x000fe20000001844 */
[----:B------:R-:W2:Y:S04]  /*f970*/  LDSM.16.M88.4 R64, [R204+0x4800] ;  /* 0x00480000cc40783b */ /* 0x000ea80000000200 */
[----:B------:R-:W4:Y:S03]  /*f980*/  LDSM.16.M88.4 R52, [R204+0x5000] ;  /* 0x00500000cc34783b */ /* 0x000f260000000200 */
[C---:B---3--:R-:W-:Y:S08]  /*f990*/  HMMA.16816.F32 R44, R60.reuse, R36, R44 ;  /* 0x000000243c2c723c */ /* 0x048ff0000000182c */
[----:B------:R-:W-:Y:S01]  /*f9a0*/  HMMA.16816.F32 R40, R60, R38, R40 ;  /* 0x000000263c28723c */ /* 0x000fe20000001828 */
[----:B------:R-:W-:Y:S07]  /*f9b0*/  LDSM.16.M88.4 R36, [R200+0xb100] ;  /* 0x00b10000c824783b */ /* 0x000fee0000000200 */
[C---:B------:R-:W-:Y:S08]  /*f9c0*/  HMMA.16816.F32 R32, R28.reuse, R10, R32 ;  /* 0x0000000a1c20723c */ /* 0x040ff00000001820 */
[C---:B------:R-:W-:Y:S08]  /*f9d0*/  HMMA.16816.F32 R48, R28.reuse, R24, R48 ;  /* 0x000000181c30723c */ /* 0x040ff00000001830 */
[C---:B------:R-:W-:Y:S01]  /*f9e0*/  HMMA.16816.F32 R56, R28.reuse, R26, R56 ;  /* 0x0000001a1c38723c */ /* 0x040fe20000001838 */
[----:B------:R-:W-:Y:S07]  /*f9f0*/  LDSM.16.M88.4 R24, [R192+0x4000] ;  /* 0x00400000c018783b */ /* 0x000fee0000000200 */
[C---:B------:R-:W-:Y:S08]  /*fa00*/  HMMA.16816.F32 R80, R28.reuse, R20, R80 ;  /* 0x000000141c50723c */ /* 0x040ff00000001850 */
[C---:B------:R-:W-:Y:S01]  /*fa10*/  HMMA.16816.F32 R68, R28.reuse, R22, R68 ;  /* 0x000000161c44723c */ /* 0x040fe20000001844 */
[----:B------:R-:W3:Y:S07]  /*fa20*/  LDSM.16.M88.4 R20, [R199+0x14100] ;  /* 0x01410000c714783b */ /* 0x000eee0000000200 */
[----:B------:R-:W-:Y:S01]  /*fa30*/  HMMA.16816.F32 R84, R28, R8, R84 ;  /* 0x000000081c54723c */ /* 0x000fe20000001854 */
[----:B------:R-:W5:Y:S04]  /*fa40*/  LDSM.16.M88.4 R28, [R200+0xa900] ;  /* 0x00a90000c81c783b */ /* 0x000f680000000200 */
[----:B------:R-:W3:Y:S03]  /*fa50*/  LDSM.16.M88.4 R8, [R204+0x5800] ;  /* 0x00580000cc08783b */ /* 0x000ee60000000200 */
[C---:B-1----:R-:W-:Y:S08]  /*fa60*/  HMMA.16816.F32 R44, R16.reuse, R12, R44 ;  /* 0x0000000c102c723c */ /* 0x042ff0000000182c */
[----:B------:R-:W-:Y:S01]  /*fa70*/  HMMA.16816.F32 R40, R16, R14, R40 ;  /* 0x0000000e1028723c */ /* 0x000fe20000001828 */
[----:B------:R-:W-:Y:S07]  /*fa80*/  LDSM.16.M88.4 R12, [R192+0x5000] ;  /* 0x00500000c00c783b */ /* 0x000fee0000000200 */
[C---:B--2---:R-:W-:Y:S08]  /*fa90*/  HMMA.16816.F32 R32, R60.reuse, R66, R32 ;  /* 0x000000423c20723c */ /* 0x044ff00000001820 */
[C---:B----4-:R-:W-:Y:S08]  /*faa0*/  HMMA.16816.F32 R48, R60.reuse, R52, R48 ;  /* 0x000000343c30723c */ /* 0x050ff00000001830 */
[----:B------:R-:W-:Y:S01]  /*fab0*/  HMMA.16816.F32 R56, R60, R54, R56 ;  /* 0x000000363c38723c */ /* 0x000fe20000001838 */
[----:B------:R-:W1:Y:S07]  /*fac0*/  LDSM.16.M88.4 R52, [R192+0x4800] ;  /* 0x00480000c034783b */ /* 0x000e6e0000000200 */
[C---:B---3--:R-:W-:Y:S08]  /*fad0*/  HMMA.16816.F32 R44, R20.reuse, R24, R44 ;  /* 0x00000018142c723c */ /* 0x048ff0000000182c */
[----:B------:R-:W-:Y:S01]  /*fae0*/  HMMA.16816.F32 R40, R20, R26, R40 ;  /* 0x0000001a1428723c */ /* 0x000fe20000001828 */
[----:B------:R-:W2:Y:S07]  /*faf0*/  LDSM.16.M88.4 R24, [R200+0xb900] ;  /* 0x00b90000c818783b */ /* 0x000eae0000000200 */
[C---:B-----5:R-:W-:Y:S07]  /*fb00*/  HMMA.16816.F32 R32, R16.reuse, R30, R32 ;  /* 0x0000001e1020723c */ /* 0x060fee0000001820 */
[----:B------:R-:W-:Y:S01]  /*fb10*/  LOP3.LUT R31, R7, 0xffffffe0, RZ, 0xc0, !PT ;  /* 0xffffffe0071f7812 */ /* 0x000fe200078ec0ff */
[----:B------:R-:W-:Y:S01]  /*fb20*/  HMMA.16816.F32 R48, R16, R36, R48 ;  /* 0x000000241030723c */ /* 0x000fe20000001830 */
[----:B------:R-:W-:-:S03]  /*fb30*/  FMUL.FTZ R0, R44, c[0x0][0x320] ;  /* 0x0000c8002c007a20 */ /* 0x000fc60000410000 */
[----:B------:R-:W-:-:S03]  /*fb40*/  IMAD.IADD R31, R78, 0x1, -R31 ;  /* 0x000000014e1f7824 */ /* 0x000fc600078e0a1f */
[----:B------:R-:W-:Y:S01]  /*fb50*/  @P5 IMAD.WIDE.U32 R36, R5, UR5, R216 ;  /* 0x0000000505245c25 */ /* 0x000fe2000f8e00d8 */
[C---:B------:R-:W-:Y:S01]  /*fb60*/  HMMA.16816.F32 R80, R60.reuse, R8, R80 ;  /* 0x000000083c50723c */ /* 0x040fe20000001850 */
[----:B------:R-:W-:Y:S01]  /*fb70*/  @UP0 UIMAD UR5, UR14, UR5, URZ ;  /* 0x000000050e0502a4 */ /* 0x000fe2000f8e023f */
[----:B------:R-:W3:Y:S01]  /*fb80*/  MUFU.TANH R0, R0 ;  /* 0x0000000000007308 */ /* 0x000ee20000002400 */
[----:B------:R-:W-:Y:S02]  /*fb90*/  FMUL.FTZ R30, R41, c[0x0][0x320] ;  /* 0x0000c800291e7a20 */ /* 0x000fe40000410000 */
[----:B------:R-:W-:Y:S01]  /*fba0*/  @UP0 UIMAD UR4, UR4, UR13, UR5 ;  /* 0x0000000d040402a4 */ /* 0x000fe2000f8e0205 */
[----:B------:R-:W-:Y:S02]  /*fbb0*/  FMUL.FTZ R40, R40, c[0x0][0x320] ;  /* 0x0000c80028287a20 */ /* 0x000fe40000410000 */
[C---:B------:R-:W-:Y:S02]  /*fbc0*/  HMMA.16816.F32 R84, R60.reuse, R64, R84 ;  /* 0x000000403c54723c */ /* 0x040fe40000001854 */
[----:B------:R-:W4:Y:S06]  /*fbd0*/  MUFU.TANH R30, R30 ;  /* 0x0000001e001e7308 */ /* 0x000f2c0000002400 */
[----:B------:R-:W-:Y:S01]  /*fbe0*/  HMMA.16816.F32 R68, R60, R10, R68 ;  /* 0x0000000a3c44723c */ /* 0x000fe20000001844 */
[----:B------:R-:W5:Y:S01]  /*fbf0*/  LDSM.16.M88.4 R8, [R192+0x5800] ;  /* 0x00580000c008783b */ /* 0x000f620000000200 */
[----:B------:R-:W-:-:S04]  /*fc00*/  DEPBAR.LE SB0, 0x0 ;  /* 0x000080000000791a */ /* 0x000fc80000000000 */
[----:B------:R2:W2:Y:S02]  /*fc10*/  MUFU.TANH R5, R40 ;  /* 0x0000002800057308 */ /* 0x0004a40000002400 */
[----:B------:R-:W-:Y:S08]  /*fc20*/  HMMA.16816.F32 R56, R16, R38, R56 ;  /* 0x000000261038723c */ /* 0x000ff00000001838 */
[C---:B-1----:R-:W-:Y:S08]  /*fc30*/  HMMA.16816.F32 R32, R20.reuse, R54, R32 ;  /* 0x000000361420723c */ /* 0x042ff00000001820 */
[----:B------:R-:W-:Y:S07]  /*fc40*/  HMMA.16816.F32 R48, R20, R12, R48 ;  /* 0x0000000c1430723c */ /* 0x000fee0000001830 */
[----:B------:R-:W-:Y:S01]  /*fc50*/  LEA.HI R13, R77, R78, RZ, 0x2 ;  /* 0x0000004e4d0d7211 */ /* 0x000fe200078f10ff */
[----:B--2---:R-:W-:Y:S01]  /*fc60*/  HMMA.16816.F32 R80, R16, R24, R80 ;  /* 0x000000181050723c */ /* 0x004fe20000001850 */
[----:B------:R-:W-:-:S02]  /*fc70*/  SHF.R.S32.HI R12, RZ, 0x1f, R89 ;  /* 0x0000001fff0c7819 */ /* 0x000fc40000011459 */
[----:B------:R-:W-:Y:S02]  /*fc80*/  LOP3.LUT R13, R13, 0xfffffffc, RZ, 0xc0, !PT ;  /* 0xfffffffc0d0d7812 */ /* 0x000fe400078ec0ff */
[----:B------:R-:W-:Y:S02]  /*fc90*/  LEA.HI R12, R12, R89, RZ, 0x3 ;  /* 0x000000590c0c7211 */ /* 0x000fe400078f18ff */
[----:B------:R-:W-:Y:S01]  /*fca0*/  SHF.R.S32.HI R24, RZ, 0x1f, R31 ;  /* 0x0000001fff187819 */ /* 0x000fe2000001141f */
[C---:B------:R-:W-:Y:S01]  /*fcb0*/  HMMA.16816.F32 R84, R16.reuse, R28, R84 ;  /* 0x0000001c1054723c */ /* 0x040fe20000001854 */
[----:B------:R-:W-:Y:S01]  /*fcc0*/  LOP3.LUT R12, R12, 0xffffff8, RZ, 0xc0, !PT ;  /* 0x0ffffff80c0c7812 */ /* 0x000fe200078ec0ff */
[----:B------:R-:W-:Y:S01]  /*fcd0*/  IMAD.IADD R78, R78, 0x1, -R13 ;  /* 0x000000014e4e7824 */ /* 0x000fe200078e0a0d */
[----:B------:R-:W-:Y:S01]  /*fce0*/  LEA.HI R24, R24, R31, RZ, 0x2 ;  /* 0x0000001f18187211 */ /* 0x000fe200078f10ff */
[----:B------:R-:W-:Y:S01]  /*fcf0*/  FMUL.FTZ R13, R32, c[0x0][0x320] ;  /* 0x0000c800200d7a20 */ /* 0x000fe20000410000 */
[----:B------:R-:W-:Y:S01]  /*fd00*/  @P5 LEA R32, P0, R36, c[0x0][0x1c8], 0x1 ;  /* 0x0000720024205a11 */ /* 0x000fe200078008ff */
[----:B------:R-:W-:Y:S01]  /*fd10*/  IMAD.IADD R212, R89, 0x1, -R12 ;  /* 0x0000000159d47824 */ /* 0x000fe200078e0a0c */
[----:B------:R-:W-:Y:S01]  /*fd20*/  LEA.HI R25, R78, R78, RZ, 0x1 ;  /* 0x0000004e4e197211 */ /* 0x000fe200078f08ff */
[----:B------:R-:W-:Y:S01]  /*fd30*/  HMMA.16816.F32 R68, R16, R26, R68 ;  /* 0x0000001a1044723c */ /* 0x000fe20000001844 */
[----:B------:R-:W-:Y:S01]  /*fd40*/  FMUL.FTZ R29, R45, c[0x0][0x320] ;  /* 0x0000c8002d1d7a20 */ /* 0x000fe20000410000 */
[----:B------:R-:W1:Y:S01]  /*fd50*/  MUFU.TANH R13, R13 ;  /* 0x0000000d000d7308 */ /* 0x000e620000002400 */
[----:B------:R-:W-:Y:S01]  /*fd60*/  LOP3.LUT R25, R25, 0x1ffffffe, RZ, 0xc0, !PT ;  /* 0x1ffffffe19197812 */ /* 0x000fe200078ec0ff */
[----:B------:R-:W-:-:S02]  /*fd70*/  FMUL.FTZ R28, R46, c[0x0][0x320] ;  /* 0x0000c8002e1c7a20 */ /* 0x000fc40000410000 */
[----:B------:R-:W-:Y:S02]  /*fd80*/  FMUL.FTZ R48, R48, c[0x0][0x320] ;  /* 0x0000c80030307a20 */ /* 0x000fe40000410000 */
[C---:B------:R-:W-:Y:S01]  /*fd90*/  HMMA.16816.F32 R56, R20.reuse, R14, R56 ;  /* 0x0000000e1438723c */ /* 0x040fe20000001838 */
[----:B------:R-:W-:Y:S01]  /*fda0*/  IMAD.IADD R25, R78, 0x1, -R25 ;  /* 0x000000014e197824 */ /* 0x000fe200078e0a19 */
[----:B------:R-:W2:Y:S01]  /*fdb0*/  MUFU.TANH R29, R29 ;  /* 0x0000001d001d7308 */ /* 0x000ea20000002400 */
[----:B------:R-:W-:Y:S02]  /*fdc0*/  IMAD.U32 R17, RZ, RZ, UR6 ;  /* 0x00000006ff117e24 */ /* 0x000fe4000f8e00ff */
[----:B------:R-:W-:Y:S02]  /*fdd0*/  FMUL.FTZ R49, R49, c[0x0][0x320] ;  /* 0x0000c80031317a20 */ /* 0x000fe40000410000 */
[----:B------:R-:W-:Y:S01]  /*fde0*/  LEA.HI.SX32 R15, R24, UR18, 0x1e ;  /* 0x00000012180f7c11 */ /* 0x000fe2000f8ff2ff */
[----:B------:R-:W-:Y:S01]  /*fdf0*/  FMUL.FTZ R14, R33, c[0x0][0x320] ;  /* 0x0000c800210e7a20 */ /* 0x000fe20000410000 */
[C---:B------:R-:W-:Y:S01]  /*fe00*/  HMMA.16816.F32 R84, R20.reuse, R52, R84 ;  /* 0x000000341454723c */ /* 0x040fe20000001854 */
[----:B------:R-:W-:Y:S01]  /*fe10*/  @P5 LEA R16, P6, R17, R32, 0x1 ;  /* 0x0000002011105211 */ /* 0x000fe200078c08ff */
[----:B------:R-:W1:Y:S01]  /*fe20*/  MUFU.TANH R28, R28 ;  /* 0x0000001c001c7308 */ /* 0x000e620000002400 */
[----:B------:R-:W-:Y:S01]  /*fe30*/  IMAD R212, R212, 0x10, R15 ;  /* 0x00000010d4d47824 */ /* 0x000fe200078e020f */
[----:B------:R-:W-:Y:S01]  /*fe40*/  @P5 IADD3 R15, R37, UR4, RZ ;  /* 0x00000004250f5c10 */ /* 0x000fe2000fffe0ff */
[----:B------:R-:W-:Y:S01]  /*fe50*/  ULDC UR4, c[0x0][0x324] ;  /* 0x0000c90000047ab9 */ /* 0x000fe20000000800 */
[----:B------:R-:W-:Y:S01]  /*fe60*/  LOP3.LUT R24, R24, 0x7ffffffc, RZ, 0xc0, !PT ;  /* 0x7ffffffc18187812 */ /* 0x000fe200078ec0ff */
[----:B------:R-:W-:Y:S01]  /*fe70*/  IMAD R212, R25, 0x8, R212 ;  /* 0x0000000819d47824 */ /* 0x000fe200078e02d4 */
[----:B------:R-:W-:Y:S01]  /*fe80*/  @P5 LEA.HI.X R33, R36, c[0x0][0x1cc], R15, 0x1, P0 ;  /* 0x0000730024215a11 */ /* 0x000fe200000f0c0f */
[----:B-----5:R-:W-:Y:S01]  /*fe90*/  HMMA.16816.F32 R80, R20, R8, R80 ;  /* 0x000000081450723c */ /* 0x020fe20000001850 */
[----:B------:R-:W-:Y:S01]  /*fea0*/  PLOP3.LUT P0, PT, PT, PT, UP3, 0x80, 0x0 ;  /* 0x000000000000781c */ /* 0x000fe20003f0f038 */
[----:B------:R-:W-:Y:S01]  /*feb0*/  @P4 IMAD.HI.U32 R18, R212, c[0x0][0x2c8], RZ ;  /* 0x0000b200d4124a27 */ /* 0x000fe200078e00ff */
[----:B------:R-:W-:Y:S01]  /*fec0*/  BAR.SYNC.DEFER_BLOCKING 0x0 ;  /* 0x0000000000007b1d */ /* 0x000fe20000010000 */
[----:B------:R-:W-:-:S02]  /*fed0*/  ULOP3.LUT UR4, URZ, UR4, URZ, 0x33, !UPT ;  /* 0x000000043f047292 */ /* 0x000fc4000f8e333f */
[----:B------:R-:W-:Y:S02]  /*fee0*/  IMAD.U32 R15, RZ, RZ, UR7 ;  /* 0x00000007ff0f7e24 */ /* 0x000fe4000f8e00ff */
[----:B------:R-:W-:Y:S01]  /*fef0*/  HMMA.16816.F32 R68, R20, R10, R68 ;  /* 0x0000000a1444723c */ /* 0x000fe20000001844 */
[----:B------:R-:W-:Y:S01]  /*ff00*/  IMAD.U32 R9, RZ, RZ, UR6 ;  /* 0x00000006ff097e24 */ /* 0x000fe2000f8e00ff */
[----:B------:R-:W1:Y:S01]  /*ff10*/  MUFU.TANH R14, R14 ;  /* 0x0000000e000e7308 */ /* 0x000e620000002400 */
[----:B------:R-:W-:Y:S02]  /*ff20*/  IMAD.MOV.U32 R8, RZ, RZ, R212 ;  /* 0x000000ffff087224 */ /* 0x000fe400078e00d4 */
[----:B------:R-:W-:Y:S01]  /*ff30*/  IMAD.IADD R213, R31, 0x1, -R24 ;  /* 0x000000011fd57824 */ /* 0x000fe200078e0a18 */
[----:B------:R-:W-:Y:S01]  /*ff40*/  @P0 SHF.R.U32.HI R8, RZ, c[0x0][0x2cc], R18 ;  /* 0x0000b300ff080a19 */ /* 0x000fe20000011612 */
[----:B------:R-:W-:Y:S01]  /*ff50*/  IMAD.U32 R10, RZ, RZ, UR17 ;  /* 0x00000011ff0a7e24 */ /* 0x000fe2000f8e00ff */
[----:B------:R-:W-:Y:S01]  /*ff60*/  @P5 LEA.HI.X R17, R9, R33, R15, 0x1, P6 ;  /* 0x0000002109115211 */ /* 0x000fe200030f0c0f */
[----:B------:R-:W-:Y:S01]  /*ff70*/  IMAD.SHL.U32 R213, R213, 0x2, RZ ;  /* 0x00000002d5d57824 */ /* 0x000fe200078e00ff */
[----:B------:R-:W-:Y:S01]  /*ff80*/  PLOP3.LUT P0, PT, PT, PT, UP2, 0x40, 0x0 ;  /* 0x000000000000781c */ /* 0x000fe20003f0e828 */
[----:B------:R-:W5:Y:S01]  /*ff90*/  SHFL.IDX PT, R9, R8, RZ, 0x1c1f ;  /* 0x001c1fff08097589 */ /* 0x000f6200000e0000 */
[----:B------:R-:W-:Y:S01]  /*ffa0*/  FMUL.FTZ R84, R84, c[0x0][0x320] ;  /* 0x0000c80054547a20 */ /* 0x000fe20000410000 */
[----:B------:R1:W1:Y:S01]  /*ffb0*/  MUFU.TANH R155, R48 ;  /* 0x00000030009b7308 */ /* 0x0002620000002400 */
[----:B------:R-:W-:Y:S01]  /*ffc0*/  FMUL.FTZ R85, R85, c[0x0][0x320] ;  /* 0x0000c80055557a20 */ /* 0x000fe20000410000 */
[----:B------:R-:W-:Y:S01]  /*ffd0*/  IADD3 R21, R10, -UR23, -R213 ;  /* 0x800000170a157c10 */ /* 0x000fe2000fffe8d5 */
[----:B------:R-:W-:-:S02]  /*ffe0*/  FMUL.FTZ R56, R56, c[0x0][0x320] ;  /* 0x0000c80038387a20 */ /* 0x000fc40000410000 */
[----:B------:R-:W-:Y:S01]  /*fff0*/  FMUL.FTZ R57, R57, c[0x0][0x320] ;  /* 0x0000c80039397a20 */ /* 0x000fe20000410000 */
[----:B------:R-:W-:Y:S01]  /*10000*/  @!PT LDS RZ, [RZ] ;  /* 0x00000000fffff984 */ /* 0x000fe20000000800 */
[----:B------:R-:W-:Y:S01]  /*10010*/  @!PT LDS RZ, [RZ] ;  /* 0x00000000fffff984 */ /* 0x000fe20000000800 */
[----:B------:R1:W-:Y:S01]  /*10020*/  @P5 LDGSTS.E.BYPASS.LTC128B.128 [R207+0x6100], [R32.64], !P3 ;  /* 0x0610000020cf5fae */ /* 0x0003e2000d901d5c */
[----:B------:R-:W-:Y:S01]  /*10030*/  FMUL.FTZ R80, R80, c[0x0][0x320] ;  /* 0x0000c80050507a20 */ /* 0x000fe20000410000 */
[----:B------:R1:W1:Y:S01]  /*10040*/  MUFU.TANH R7, R84 ;  /* 0x0000005400077308 */ /* 0x0002620000002400 */
[----:B------:R-:W-:Y:S01]  /*10050*/  FMUL.FTZ R81, R81, c[0x0][0x320] ;  /* 0x0000c80051517a20 */ /* 0x000fe20000410000 */
[----:B------:R-:W-:Y:S01]  /*10060*/  IADD3 R22, R21, c[0x0][0x328], RZ ;  /* 0x0000ca0015167a10 */ /* 0x000fe20007ffe0ff */
[----:B------:R-:W-:Y:S01]  /*10070*/  FMUL.FTZ R68, R68, c[0x0][0x320] ;  /* 0x0000c80044447a20 */ /* 0x000fe20000410000 */
[----:B------:R1:W-:Y:S01]  /*10080*/  @P5 LDGSTS.E.BYPASS.LTC128B.128 [R207+0x8100], [R32.64+0x80], !P2 ;  /* 0x0810008020cf5fae */ /* 0x0003e2000d101d5c */
[----:B------:R-:W-:Y:S01]  /*10090*/  FMUL.FTZ R69, R69, c[0x0][0x320] ;  /* 0x0000c80045457a20 */ /* 0x000fe20000410000 */
[----:B------:R-:W-:Y:S02]  /*100a0*/  IADD3 R21, R21, UR4, RZ ;  /* 0x0000000415157c10 */ /* 0x000fe4000fffe0ff */
[----:B------:R1:W1:Y:S01]  /*100b0*/  MUFU.TANH R12, R85 ;  /* 0x00000055000c7308 */ /* 0x0002620000002400 */
[----:B------:R1:W-:Y:S04]  /*100c0*/  @P5 LDGSTS.E.BYPASS.LTC128B.128 [R207+0xa100], [R32.64+0x100], !P1 ;  /* 0x0a10010020cf5fae */ /* 0x0003e8000c901d5c */
[----:B------:R1:W-:Y:S01]  /*100d0*/  @P5 LDGSTS.E.BYPASS.LTC128B.128 [R207+0x7100], [R16.64], !P3 ;  /* 0x0710000010cf5fae */ /* 0x0003e2000d901d5c */
[----:B-----5:R-:W-:-:S02]  /*100e0*/  IMAD.IADD R11, R22, 0x1, R9 ;  /* 0x00000001160b7824 */ /* 0x020fc400078e0209 */
[----:B------:R1:W1:Y:S01]  /*100f0*/  MUFU.TANH R163, R49 ;  /* 0x0000003100a37308 */ /* 0x0002620000002400 */
[----:B------:R1:W-:Y:S01]  /*10100*/  @P5 LDGSTS.E.BYPASS.LTC128B.128 [R207+0x9100], [R16.64+0x80], !P2 ;  /* 0x0910008010cf5fae */ /* 0x0003e2000d101d5c */
[----:B------:R-:W-:-:S03]  /*10110*/  IMAD.IADD R23, R21, 0x1, R9 ;  /* 0x0000000115177824 */ /* 0x000fc600078e0209 */
[----:B------:R1:W-:Y:S03]  /*10120*/  @P5 LDGSTS.E.BYPASS.LTC128B.128 [R207+0xb100], [R16.64+0x100], !P1 ;  /* 0x0b10010010cf5fae */ /* 0x0003e6000c901d5c */
[----:B------:R1:W1:Y:S01]  /*10130*/  MUFU.TANH R161, R56 ;  /* 0x0000003800a17308 */ /* 0x0002620000002400 */
[----:B------:R-:W0:Y:S07]  /*10140*/  LDGDEPBAR ;  /* 0x00000000000079af */ /* 0x000e2e0000000000 */
[----:B------:R1:W1:Y:S08]  /*10150*/  MUFU.TANH R157, R57 ;  /* 0x00000039009d7308 */ /* 0x0002700000002400 */
[----:B------:R2:W2:Y:S08]  /*10160*/  MUFU.TANH R167, R80 ;  /* 0x0000005000a77308 */ /* 0x0004b00000002400 */
[----:B------:R2:W2:Y:S01]  /*10170*/  MUFU.TANH R165, R81 ;  /* 0x0000005100a57308 */ /* 0x0004a20000002400 */
[----:B-1----:R-:W-:-:S04]  /*10180*/  IADD3 R16, -R213, UR12, -R6 ;  /* 0x0000000cd5107c10 */ /* 0x002fc8000fffe906 */
[----:B------:R-:W-:-:S03]  /*10190*/  IMNMX R24, R11, R16, PT ;  /* 0x000000100b187217 */ /* 0x000fc60003800200 */
[----:B------:R1:W1:Y:S08]  /*101a0*/  MUFU.TANH R143, R68 ;  /* 0x00000044008f7308 */ /* 0x0002700000002400 */
[----:B------:R1:W1:Y:S01]  /*101b0*/  MUFU.TANH R141, R69 ;  /* 0x00000045008d7308 */ /* 0x0002620000002400 */
[----:B------:R-:W-:Y:S05]  /*101c0*/  @P0 BRA `(.L_x_385) ;  /* 0x0000016000000947 */ /* 0x000fea0003800000 */
[----:B--234-:R-:W-:Y:S01]  /*101d0*/  IMAD.U32 R10, RZ, RZ, UR23 ;  /* 0x00000017ff0a7e24 */ /* 0x01cfe2000f8e00ff */
        /* <DEDUP_REMOVED lines=11> */
.L_x_387:
[----:B------:R-:W-:-:S04]  /*10290*/  MOV R9, c[0x0][0x32c] ;  /* 0x0000cb0000097a02 */ /* 0x000fc80000000f00 */
[----:B------:R-:W-:-:S13]  /*102a0*/  ISETP.NE.AND P0, PT, R9, 0x1, PT ;  /* 0x000000010900780c */ /* 0x000fda0003f05270 */
[----:B------:R-:W-:-:S05]  /*102b0*/  @P0 IMAD.HI.U32 R9, R11, c[0x0][0x330], RZ ;  /* 0x0000cc000b090a27 */ /* 0x000fca00078e00ff */
[----:B------:R-:W-:Y:S02]  /*102c0*/  @P0 SHF.R.U32.HI R11, RZ, c[0x0][0x334], R9 ;  /* 0x0000cd00ff0b0a19 */ /* 0x000fe40000011609 */
.L_x_388:
[----:B------:R-:W-:Y:S05]  /*102d0*/  BSYNC B0 ;  /* 0x0000000000007941 */ /* 0x000fea0003800000 */
.L_x_386:
[----:B------:R-:W-:-:S04]  /*102e0*/  IMAD R10, R11, c[0x0][0x32c], -R6 ;  /* 0x0000cb000b0a7a24 */ /* 0x000fc800078e0a06 */
[----:B------:R-:W-:-:S05]  /*102f0*/  IMAD.IADD R10, R10, 0x1, -R213 ;  /* 0x000000010a0a7824 */ /* 0x000fca00078e0ad5 */
[----:B------:R-:W-:Y:S02]  /*10300*/  IADD3 R9, R10, c[0x0][0x32c], RZ ;  /* 0x0000cb000a097a10 */ /* 0x000fe40007ffe0ff */
[----:B------:R-:W-:Y:S02]  /*10310*/  IMNMX R23, R23, R10, !PT ;  /* 0x0000000a17177217 */ /* 0x000fe40007800200 */
[----:B------:R-:W-:Y:S02]  /*10320*/  IMNMX R24, R24, R9, PT ;  /* 0x0000000918187217 */ /* 0x000fe40003800200 */
.L_x_385:
        /* <DEDUP_REMOVED lines=19> */
[----:B------:R-:W-:Y:S01]  /*10460*/  ISETP.GT.AND P6, PT, R23, 0x8, P0 ;  /* 0x000000081700780c */ /* 0x000fe200007c4270 */
        /* <DEDUP_REMOVED lines=12> */
[----:B------:R-:W3:Y:S01]  /*10530*/  MUFU.TANH R19, R19 ;  /* 0x0000001300137308 */ /* 0x000ee20000002400 */
[----:B------:R-:W-:Y:S01]  /*10540*/  FSEL R17, R5, -INF , !P6 ;  /* 0xff80000005117808 */ /* 0x000fe20007000000 */
[----:B--2---:R-:W-:Y:S01]  /*10550*/  IMAD.IADD R21, R21, 0x1, R8 ;  /* 0x0000000115157824 */ /* 0x004fe200078e0208 */
[----:B------:R-:W-:-:S02]  /*10560*/  FSEL R15, R30, -INF , !P5 ;  /* 0xff8000001e0f7808 */ /* 0x000fc40006800000 */
[C---:B------:R-:W-:Y:S02]  /*10570*/  ISETP.GT.AND P6, PT, R23.reuse, 0x11, P0 ;  /* 0x000000111700780c */ /* 0x040fe400007c4270 */
[C---:B------:R-:W-:Y:S01]  /*10580*/  ISETP.GT.AND P5, PT, R23.reuse, 0x18, P0 ;  /* 0x000000181700780c */ /* 0x040fe200007a4270 */
[----:B------:R2:W4:Y:S01]  /*10590*/  MUFU.TANH R170, R58 ;  /* 0x0000003a00aa7308 */ /* 0x0005220000002400 */
[----:B------:R-:W-:Y:S02]  /*105a0*/  FSEL R5, R14, -INF , !P4 ;  /* 0xff8000000e057808 */ /* 0x000fe40006000000 */
[----:B------:R-:W-:Y:S02]  /*105b0*/  ISETP.GT.AND P4, PT, R23, 0x28, P0 ;  /* 0x000000281700780c */ /* 0x000fe40000784270 */
[C---:B------:R-:W-:Y:S02]  /*105c0*/  ISETP.LT.OR P6, PT, R24.reuse, 0x12, P6 ;  /* 0x000000121800780c */ /* 0x040fe400037c1670 */
[C---:B------:R-:W-:Y:S01]  /*105d0*/  ISETP.LT.OR P5, PT, R24.reuse, 0x19, P5 ;  /* 0x000000191800780c */ /* 0x040fe20002fa1670 */
[----:B------:R2:W1:Y:S01]  /*105e0*/  MUFU.TANH R166, R59 ;  /* 0x0000003b00a67308 */ /* 0x0004620000002400 */
[----:B------:R-:W-:-:S02]  /*105f0*/  ISETP.LT.OR P4, PT, R24, 0x29, P4 ;  /* 0x000000291800780c */ /* 0x000fc40002781670 */
[----:B------:R-:W-:Y:S02]  /*10600*/  FSEL R9, R12, -INF , !P6 ;  /* 0xff8000000c097808 */ /* 0x000fe40007000000 */
[----:B------:R-:W-:Y:S01]  /*10610*/  FSEL R7, R13, -INF , !P5 ;  /* 0xff8000000d077808 */ /* 0x000fe20006800000 */
[----:B------:R-:W-:Y:S01]  /*10620*/  IMAD.IADD R13, R22, 0x1, R8 ;  /* 0x00000001160d7824 */ /* 0x000fe200078e0208 */
[C---:B------:R-:W-:Y:S01]  /*10630*/  ISETP.GT.AND P6, PT, R23.reuse, 0x20, P0 ;  /* 0x000000201700780c */ /* 0x040fe200007c4270 */
[----:B------:R-:W1:Y:S01]  /*10640*/  MUFU.TANH R10, R10 ;  /* 0x0000000a000a7308 */ /* 0x000e620000002400 */
[----:B------:R-:W-:Y:S02]  /*10650*/  ISETP.GT.AND P5, PT, R23, 0x21, P0 ;  /* 0x000000211700780c */ /* 0x000fe400007a4270 */
[----:B------:R-:W-:Y:S02]  /*10660*/  FSEL R161, R161, -INF , !P4 ;  /* 0xff800000a1a17808 */ /* 0x000fe40006000000 */
[----:B------:R-:W-:-:S02]  /*10670*/  ISETP.GT.AND P4, PT, R23, 0x31, P0 ;  /* 0x000000311700780c */ /* 0x000fc40000784270 */
[C---:B------:R-:W-:Y:S01]  /*10680*/  ISETP.LT.OR P6, PT, R24.reuse, 0x21, P6 ;  /* 0x000000211800780c */ /* 0x040fe200037c1670 */
[----:B------:R-:W1:Y:S01]  /*10690*/  MUFU.TANH R18, R18 ;  /* 0x0000001200127308 */ /* 0x000e620000002400 */
[C---:B------:R-:W-:Y:S02]  /*106a0*/  ISETP.LT.OR P5, PT, R24.reuse, 0x22, P5 ;  /* 0x000000221800780c */ /* 0x040fe40002fa1670 */
[----:B------:R-:W-:Y:S02]  /*106b0*/  ISETP.LT.OR P4, PT, R24, 0x32, P4 ;  /* 0x000000321800780c */ /* 0x000fe40002781670 */
[----:B------:R-:W-:Y:S02]  /*106c0*/  FSEL R155, R155, -INF , !P6 ;  /* 0xff8000009b9b7808 */ /* 0x000fe40007000000 */
[----:B------:R-:W-:Y:S01]  /*106d0*/  FSEL R163, R163, -INF , !P5 ;  /* 0xff800000a3a37808 */ /* 0x000fe20006800000 */
[----:B------:R2:W1:Y:S01]  /*106e0*/  MUFU.TANH R164, R82 ;  /* 0x0000005200a47308 */ /* 0x0004620000002400 */
[----:B------:R-:W-:-:S02]  /*106f0*/  ISETP.GT.AND P6, PT, R23, 0x29, P0 ;  /* 0x000000291700780c */ /* 0x000fc400007c4270 */
[----:B------:R-:W-:Y:S02]  /*10700*/  ISETP.GT.AND P5, PT, R23, 0x30, P0 ;  /* 0x000000301700780c */ /* 0x000fe400007a4270 */
[----:B------:R-:W-:Y:S02]  /*10710*/  FSEL R165, R165, -INF , !P4 ;  /* 0xff800000a5a57808 */ /* 0x000fe40006000000 */
[----:B------:R-:W-:Y:S01]  /*10720*/  PLOP3.LUT P4, PT, PT, PT, UP2, 0x40, 0x0 ;  /* 0x000000000000781c */ /* 0x000fe20003f8e828 */
[----:B------:R2:W1:Y:S01]  /*10730*/  MUFU.TANH R142, R83 ;  /* 0x00000053008e7308 */ /* 0x0004620000002400 */
[C---:B------:R-:W-:Y:S02]  /*10740*/  ISETP.LT.OR P6, PT, R24.reuse, 0x2a, P6 ;  /* 0x0000002a1800780c */ /* 0x040fe400037c1670 */
[----:B------:R-:W-:Y:S02]  /*10750*/  ISETP.LT.OR P5, PT, R24, 0x31, P5 ;  /* 0x000000311800780c */ /* 0x000fe40002fa1670 */
[----:B------:R-:W-:-:S02]  /*10760*/  FSEL R157, R157, -INF , !P6 ;  /* 0xff8000009d9d7808 */ /* 0x000fc40007000000 */
[----:B------:R-:W-:Y:S01]  /*10770*/  FSEL R167, R167, -INF , !P5 ;  /* 0xff800000a7a77808 */ /* 0x000fe20006800000 */
[----:B------:R-:W1:Y:S01]  /*10780*/  MUFU.TANH R26, R26 ;  /* 0x0000001a001a7308 */ /* 0x000e620000002400 */
[C---:B------:R-:W-:Y:S02]  /*10790*/  ISETP.GT.AND P6, PT, R23.reuse, 0x38, P0 ;  /* 0x000000381700780c */ /* 0x040fe400007c4270 */
[----:B------:R-:W-:Y:S02]  /*107a0*/  ISETP.GT.AND P5, PT, R23, 0x39, P0 ;  /* 0x000000391700780c */ /* 0x000fe400007a4270 */
[C---:B------:R-:W-:Y:S02]  /*107b0*/  ISETP.LT.OR P6, PT, R24.reuse, 0x39, P6 ;  /* 0x000000391800780c */ /* 0x040fe400037c1670 */
[----:B------:R-:W-:Y:S01]  /*107c0*/  ISETP.LT.OR P5, PT, R24, 0x3a, P5 ;  /* 0x0000003a1800780c */ /* 0x000fe20002fa1670 */
[----:B------:R-:W1:Y:S01]  /*107d0*/  MUFU.TANH R25, R25 ;  /* 0x0000001900197308 */ /* 0x000e620000002400 */
[----:B------:R-:W-:-:S02]  /*107e0*/  IMNMX R0, R13, R16, PT ;  /* 0x000000100d007217 */ /* 0x000fc40003800200 */
[----:B-1----:R-:W-:Y:S02]  /*107f0*/  FSEL R143, R143, -INF , !P6 ;  /* 0xff8000008f8f7808 */ /* 0x002fe40007000000 */
[----:B------:R-:W-:-:S03]  /*10800*/  FSEL R141, R141, -INF , !P5 ;  /* 0xff8000008d8d7808 */ /* 0x000fc60006800000 */
[----:B------:R2:W1:Y:S08]  /*10810*/  MUFU.TANH R140, R70 ;  /* 0x00000046008c7308 */ /* 0x0004700000002400 */
[----:B------:R2:W1:Y:S08]  /*10820*/  MUFU.TANH R160, R71 ;  /* 0x0000004700a07308 */ /* 0x0004700000002400 */
[----:B------:R2:W1:Y:S08]  /*10830*/  MUFU.TANH R172, R50 ;  /* 0x0000003200ac7308 */ /* 0x0004700000002400 */
[----:B------:R2:W1:Y:S08]  /*10840*/  MUFU.TANH R12, R47 ;  /* 0x0000002f000c7308 */ /* 0x0004700000002400 */
[----:B------:R-:W1:Y:S08]  /*10850*/  MUFU.TANH R42, R42 ;  /* 0x0000002a002a7308 */ /* 0x000e700000002400 */
        /* <DEDUP_REMOVED lines=14> */
.L_x_391:
[----:B------:R-:W-:-:S04]  /*10940*/  MOV R8, c[0x0][0x32c] ;  /* 0x0000cb0000087a02 */ /* 0x000fc80000000f00 */
[----:B------:R-:W-:-:S13]  /*10950*/  ISETP.NE.AND P4, PT, R8, 0x1, PT ;  /* 0x000000010800780c */ /* 0x000fda0003f85270 */
[----:B------:R-:W-:-:S05]  /*10960*/  @P4 IMAD.HI.U32 R8, R13, c[0x0][0x330], RZ ;  /* 0x0000cc000d084a27 */ /* 0x000fca00078e00ff */
[----:B------:R-:W-:Y:S02]  /*10970*/  @P4 SHF.R.U32.HI R13, RZ, c[0x0][0x334], R8 ;  /* 0x0000cd00ff0d4a19 */ /* 0x000fe40000011608 */
.L_x_392:
[----:B------:R-:W-:Y:S05]  /*10980*/  BSYNC B0 ;  /* 0x0000000000007941 */ /* 0x000fea0003800000 */
.L_x_390:
[----:B------:R-:W-:-:S04]  /*10990*/  IMAD R6, R13, c[0x0][0x32c], -R6 ;  /* 0x0000cb000d067a24 */ /* 0x000fc800078e0a06 */
[----:B------:R-:W-:-:S05]  /*109a0*/  IMAD.IADD R6, R6, 0x1, -R213 ;  /* 0x0000000106067824 */ /* 0x000fca00078e0ad5 */
[----:B------:R-:W-:Y:S02]  /*109b0*/  IADD3 R13, R6, c[0x0][0x32c], RZ ;  /* 0x0000cb00060d7a10 */ /* 0x000fe40007ffe0ff */
[----:B------:R-:W-:Y:S02]  /*109c0*/  IMNMX R21, R21, R6, !PT ;  /* 0x0000000615157217 */ /* 0x000fe40007800200 */
[----:B------:R-:W-:Y:S02]  /*109d0*/  IMNMX R0, R0, R13, PT ;  /* 0x0000000d00007217 */ /* 0x000fe40003800200 */
.L_x_389:
[----:B---34-:R-:W-:Y:S01]  /*109e0*/  FMNMX.FTZ R8, R20, R29, !PT ;  /* 0x0000001d14087209 */ /* 0x018fe20007810000 */
[----:B------:R-:W-:Y:S01]  /*109f0*/  IMAD.SHL.U32 R203, R4, 0x2, RZ ;  /* 0x0000000204cb7824 */ /* 0x000fe200078e00ff */
[----:B------:R-:W-:Y:S01]  /*10a00*/  ISETP.GT.AND P5, PT, R21, 0x9, P0 ;  /* 0x000000091500780c */ /* 0x000fe200007a4270 */
[----:B------:R-:W-:Y:S01]  /*10a10*/  @UP3 USHF.L.U32 UR16, UR16, 0x7, URZ ;  /* 0x0000000710103899 */ /* 0x000fe2000800063f */
[----:B------:R-:W-:Y:S01]  /*10a20*/  FMNMX.FTZ R8, R17, R8, !PT ;  /* 0x0000000811087209 */ /* 0x000fe20007810000 */
[--C-:B------:R-:W-:Y:S01]  /*10a30*/  IMAD R197, R3, 0x2, R203.reuse ;  /* 0x0000000203c57824 */ /* 0x100fe200078e02cb */
[----:B------:R-:W-:Y:S01]  /*10a40*/  ISETP.LT.OR P5, PT, R0, 0xa, P5 ;  /* 0x0000000a0000780c */ /* 0x000fe20002fa1670 */
[----:B------:R-:W-:Y:S01]  /*10a50*/  IMAD R198, R2, 0x2, R203 ;  /* 0x0000000202c67824 */ /* 0x000fe200078e02cb */
[----:B------:R-:W-:Y:S01]  /*10a60*/  FMNMX.FTZ R8, R15, R8, !PT ;  /* 0x000000080f087209 */ /* 0x000fe20007810000 */
[----:B------:R-:W-:Y:S01]  /*10a70*/  LDSM.16.MT88.4 R124, [R203+0x100] ;  /* 0x00010000cb7c783b */ /* 0x000fe20000004200 */
[----:B------:R-:W-:Y:S01]  /*10a80*/  FSEL R6, R19, -INF , !P5 ;  /* 0xff80000013067808 */ /* 0x000fe20006800000 */
[----:B------:R-:W-:Y:S01]  /*10a90*/  IMAD R196, R3, 0x2, R198 ;  /* 0x0000000203c47824 */ /* 0x000fe200078e02c6 */
[----:B------:R-:W-:Y:S01]  /*10aa0*/  FMNMX.FTZ R8, R11, R8, !PT ;  /* 0x000000080b087209 */ /* 0x000fe20007810000 */
[----:B--2---:R-:W-:Y:S01]  /*10ab0*/  LDSM.16.MT88.4 R56, [R197+0x2100] ;  /* 0x00210000c538783b */ /* 0x004fe20000004200 */
[C---:B------:R-:W-:Y:S01]  /*10ac0*/  ISETP.GT.AND P6, PT, R21.reuse, 0x1, P0 ;  /* 0x000000011500780c */ /* 0x040fe200007c4270 */
[----:B------:R-:W-:Y:S01]  /*10ad0*/  ULDC.64 UR4, c[0x0][0x2c8] ;  /* 0x0000b20000047ab9 */ /* 0x000fe20000000a00 */
[----:B------:R-:W-:Y:S01]  /*10ae0*/  ISETP.GT.AND P5, PT, R21, RZ, P0 ;  /* 0x000000ff1500720c */ /* 0x000fe200007a4270 */
[----:B------:R-:W-:Y:S01]  /*10af0*/  LDSM.16.MT88.4 R64, [R196+0x2100] ;  /* 0x00210000c440783b */ /* 0x000fe20000004200 */
[----:B------:R-:W-:Y:S01]  /*10b00*/  FMNMX.FTZ R8, R9, R8, !PT ;  /* 0x0000000809087209 */ /* 0x000fe20007810000 */
[----:B------:R-:W-:Y:S01]  /*10b10*/  UIMAD.WIDE.U32 UR16, UR16, UR4, URZ ;  /* 0x00000004101072a5 */ /* 0x000fe2000f8e003f */
[----:B------:R-:W-:Y:S01]  /*10b20*/  ISETP.GT.AND P4, PT, R21, 0x8, P0 ;  /* 0x000000081500780c */ /* 0x000fe20000784270 */
[----:B------:R-:W-:Y:S01]  /*10b30*/  LDSM.16.MT88.4 R116, [R198+0x100] ;  /* 0x00010000c674783b */ /* 0x000fe20000004200 */
[C---:B------:R-:W-:Y:S01]  /*10b40*/  ISETP.LT.OR P6, PT, R0.reuse, 0x2, P6 ;  /* 0x000000020000780c */ /* 0x040fe200037c1670 */
[----:B------:R-:W-:Y:S01]  /*10b50*/  UIADD3 UR9, UR9, -0x2, URZ ;  /* 0xfffffffe09097890 */ /* 0x000fe2000fffe03f */
[C---:B------:R-:W-:Y:S01]  /*10b60*/  ISETP.LT.OR P5, PT, R0.reuse, 0x1, P5 ;  /* 0x000000010000780c */ /* 0x040fe20002fa1670 */
[----:B------:R-:W-:Y:S01]  /*10b70*/  LDSM.16.MT88.4 R108, [R197+0x100] ;  /* 0x00010000c56c783b */ /* 0x000fe20000004200 */
[----:B------:R-:W-:Y:S01]  /*10b80*/  FMNMX.FTZ R8, R7, R8, !PT ;  /* 0x0000000807087209 */ /* 0x000fe20007810000 */
[----:B------:R-:W-:Y:S01]  /*10b90*/  @UP3 UMOV UR13, UR17 ;  /* 0x00000011000d3c82 */ /* 0x000fe20008000000 */
[----:B------:R-:W-:Y:S01]  /*10ba0*/  ISETP.LT.OR P4, PT, R0, 0x9, P4 ;  /* 0x000000090000780c */ /* 0x000fe20002781670 */
[----:B------:R-:W-:Y:S01]  /*10bb0*/  LDSM.16.MT88.4 R100, [R196+0x100] ;  /* 0x00010000c464783b */ /* 0x000fe20000004200 */
[----:B-1----:R-:W-:Y:S01]  /*10bc0*/  FSEL R22, R12, -INF , !P6 ;  /* 0xff8000000c167808 */ /* 0x002fe20007000000 */
[----:B------:R-:W-:Y:S01]  /*10bd0*/  @UP3 USHF.R.U32.HI UR18, URZ, UR5, UR13 ;  /* 0x000000053f123299 */ /* 0x000fe2000801160d */
[----:B------:R-:W-:Y:S01]  /*10be0*/  FSEL R28, R28, -INF , !P5 ;  /* 0xff8000001c1c7808 */ /* 0x000fe20006800000 */
[----:B------:R-:W-:Y:S01]  /*10bf0*/  LDSM.16.MT88.4 R48, [R198+0x2100] ;  /* 0x00210000c630783b */ /* 0x000fe20000004200 */
[----:B------:R-:W-:Y:S01]  /*10c00*/  ISETP.GT.AND P6, PT, R21, 0x10, P0 ;  /* 0x000000101500780c */ /* 0x000fe200007c4270 */
[----:B------:R-:W-:Y:S01]  /*10c10*/  UIADD3 UR18, UR10, UR18, URZ ;  /* 0x000000120a127290 */ /* 0x000fe2000fffe03f */
[----:B------:R-:W-:Y:S01]  /*10c20*/  FMNMX.FTZ R24, R5, R8, !PT ;  /* 0x0000000805187209 */ /* 0x000fe20007810000 */
[----:B------:R-:W-:Y:S01]  /*10c30*/  LDSM.16.MT88.4 R72, [R203+0x4100] ;  /* 0x00410000cb48783b */ /* 0x000fe20000004200 */
[----:B------:R-:W-:Y:S01]  /*10c40*/  FSEL R16, R42, -INF , !P4 ;  /* 0xff8000002a107808 */ /* 0x000fe20006000000 */
[----:B------:R-:W-:Y:S01]  /*10c50*/  ULDC UR10, c[0x0][0x328] ;  /* 0x0000ca00000a7ab9 */ /* 0x000fe20000000800 */
[----:B------:R-:W-:Y:S01]  /*10c60*/  FMNMX.FTZ R13, R28, R22, !PT ;  /* 0x000000161c0d7209 */ /* 0x000fe20007810000 */
[----:B------:R-:W-:Y:S01]  /*10c70*/  LDSM.16.MT88.4 R40, [R203+0x2100] ;  /* 0x00210000cb28783b */ /* 0x000fe20000004200 */
[----:B------:R-:W-:Y:S01]  /*10c80*/  ISETP.GT.AND P5, PT, R21, 0x19, P0 ;  /* 0x000000191500780c */ /* 0x000fe200007a4270 */
[----:B------:R-:W-:Y:S01]  /*10c90*/  UIADD3 UR10, UR18, UR10, URZ ;  /* 0x0000000a120a7290 */ /* 0x000fe2000fffe03f */
[----:B------:R-:W-:Y:S01]  /*10ca0*/  ISETP.LT.OR P6, PT, R0, 0x11, P6 ;  /* 0x000000110000780c */ /* 0x000fe200037c1670 */
[----:B------:R-:W-:Y:S01]  /*10cb0*/  LDSM.16.MT88.4 R80, [R198+0x4100] ;  /* 0x00410000c650783b */ /* 0x000fe20000004200 */
[----:B------:R-:W-:Y:S01]  /*10cc0*/  FMNMX.FTZ R24, R155, R24, !PT ;  /* 0x000000189b187209 */ /* 0x000fe20007810000 */
[----:B------:R-:W-:Y:S01]  /*10cd0*/  IMAD.U32 R181, RZ, RZ, UR9 ;  /* 0x00000009ffb57e24 */ /* 0x000fe2000f8e00ff */
[----:B------:R-:W-:Y:S01]  /*10ce0*/  ISETP.GT.AND P4, PT, R21, 0x11, P0 ;  /* 0x000000111500780c */ /* 0x000fe20000784270 */
[----:B------:R-:W-:Y:S01]  /*10cf0*/  LDSM.16.MT88.4 R88, [R197+0x4100] ;  /* 0x00410000c558783b */ /* 0x000fe20000004200 */
[----:B------:R-:W-:-:S02]  /*10d00*/  FMNMX.FTZ R13, R16, R13, !PT ;  /* 0x0000000d100d7209 */ /* 0x000fc40007810000 */
[----:B------:R-:W-:Y:S01]  /*10d10*/  ISETP.LT.OR P5, PT, R0, 0x1a, P5 ;  /* 0x0000001a0000780c */ /* 0x000fe20002fa1670 */
[----:B------:R-:W-:Y:S01]  /*10d20*/  LDSM.16.MT88.4 R136, [R198+0x900] ;  /* 0x00090000c688783b */ /* 0x000fe20000004200 */
[----:B------:R-:W-:Y:S02]  /*10d30*/  FSEL R14, R26, -INF , !P6 ;  /* 0xff8000001a0e7808 */ /* 0x000fe40007000000 */
[----:B------:R-:W-:Y:S01]  /*10d40*/  FMNMX.FTZ R24, R163, R24, !PT ;  /* 0x00000018a3187209 */ /* 0x000fe20007810000 */
[----:B------:R-:W-:Y:S01]  /*10d50*/  LDSM.16.MT88.4 R32, [R197+0x900] ;  /* 0x00090000c520783b */ /* 0x000fe20000004200 */
[----:B------:R-:W-:Y:S02]  /*10d60*/  ISETP.LT.OR P4, PT, R0, 0x12, P4 ;  /* 0x000000120000780c */ /* 0x000fe40002781670 */
[----:B------:R-:W-:Y:S02]  /*10d70*/  ISETP.GT.AND P6, PT, R21, 0x18, P0 ;  /* 0x000000181500780c */ /* 0x000fe400007c4270 */
[----:B------:R-:W-:-:S02]  /*10d80*/  FMNMX.FTZ R13, R6, R13, !PT ;  /* 0x0000000d060d7209 */ /* 0x000fc40007810000 */
[----:B------:R-:W-:Y:S02]  /*10d90*/  FSEL R8, R18, -INF , !P5 ;  /* 0xff80000012087808 */ /* 0x000fe40006800000 */
[----:B------:R-:W-:Y:S02]  /*10da0*/  FMNMX.FTZ R18, R161, R24, !PT ;  /* 0x00000018a1127209 */ /* 0x000fe40007810000 */
[----:B------:R-:W-:Y:S02]  /*10db0*/  FSEL R12, R25, -INF , !P4 ;  /* 0xff800000190c7808 */ /* 0x000fe40006000000 */
[----:B------:R-:W-:Y:S01]  /*10dc0*/  ISETP.LT.OR P6, PT, R0, 0x19, P6 ;  /* 0x000000190000780c */ /* 0x000fe200037c1670 */
[----:B------:R-:W-:Y:S01]  /*10dd0*/  LDSM.16.MT88.4 R24, [R198+0x2900] ;  /* 0x00290000c618783b */ /* 0x000fe20000004200 */
[----:B------:R-:W-:Y:S02]  /*10de0*/  FMNMX.FTZ R13, R14, R13, !PT ;  /* 0x0000000d0e0d7209 */ /* 0x000fe40007810000 */
[----:B------:R-:W-:-:S02]  /*10df0*/  FMNMX.FTZ R18, R157, R18, !PT ;  /* 0x000000129d127209 */ /* 0x000fc40007810000 */
[----:B------:R-:W-:Y:S02]  /*10e00*/  ISETP.GT.AND P4, PT, R21, 0x20, P0 ;  /* 0x000000201500780c */ /* 0x000fe40000784270 */
[----:B------:R-:W-:Y:S02]  /*10e10*/  FSEL R10, R10, -INF , !P6 ;  /* 0xff8000000a0a7808 */ /* 0x000fe40007000000 */
[----:B------:R-:W-:Y:S02]  /*10e20*/  FMNMX.FTZ R13, R12, R13, !PT ;  /* 0x0000000d0c0d7209 */ /* 0x000fe40007810000 */
[----:B------:R-:W-:Y:S02]  /*10e30*/  FMNMX.FTZ R18, R167, R18, !PT ;  /* 0x00000012a7127209 */ /* 0x000fe40007810000 */
[----:B------:R-:W-:Y:S02]  /*10e40*/  ISETP.GT.AND P6, PT, R21, 0x21, P0 ;  /* 0x000000211500780c */ /* 0x000fe400007c4270 */
        /* <DEDUP_REMOVED lines=13> */
[C---:B------:R-:W-:Y:S02]  /*10f20*/  ISETP.GT.AND P6, PT, R21.reuse, 0x30, P0 ;  /* 0x000000301500780c */ /* 0x040fe400007c4270 */
[----:B------:R-:W-:Y:S01]  /*10f30*/  ISETP.LT.OR P4, PT, R0, 0x2a, P4 ;  /* 0x0000002a0000780c */ /* 0x000fe20002781670 */
[----:B------:R-:W1:Y:S01]  /*10f40*/  SHFL.BFLY PT, R18, R13, 0x2, 0x1f ;  /* 0x0c401f000d127f89 */ /* 0x000e6200000e0000 */
[----:B------:R-:W-:Y:S02]  /*10f50*/  FSEL R170, R170, -INF , !P5 ;  /* 0xff800000aaaa7808 */ /* 0x000fe40006800000 */
[----:B------:R-:W-:Y:S02]  /*10f60*/  FMNMX.FTZ R19, R162, R19, !PT ;  /* 0x00000013a2137209 */ /* 0x000fe40007810000 */
[----:B------:R-:W-:Y:S02]  /*10f70*/  ISETP.GT.AND P5, PT, R21, 0x31, P0 ;  /* 0x000000311500780c */ /* 0x000fe400007a4270 */
[----:B------:R-:W-:-:S02]  /*10f80*/  ISETP.LT.OR P6, PT, R0, 0x31, P6 ;  /* 0x000000310000780c */ /* 0x000fc400037c1670 */
[----:B------:R-:W-:Y:S02]  /*10f90*/  FSEL R166, R166, -INF , !P4 ;  /* 0xff800000a6a67808 */ /* 0x000fe40006000000 */
[----:B------:R-:W-:Y:S02]  /*10fa0*/  FMNMX.FTZ R19, R170, R19, !PT ;  /* 0x00000013aa137209 */ /* 0x000fe40007810000 */
[----:B------:R-:W-:Y:S02]  /*10fb0*/  ISETP.GT.AND P4, PT, R21, 0x38, P0 ;  /* 0x000000381500780c */ /* 0x000fe40000784270 */
[----:B------:R-:W-:Y:S02]  /*10fc0*/  ISETP.LT.OR P5, PT, R0, 0x32, P5 ;  /* 0x000000320000780c */ /* 0x000fe40002fa1670 */
[----:B------:R-:W-:Y:S02]  /*10fd0*/  FSEL R164, R164, -INF , !P6 ;  /* 0xff800000a4a47808 */ /* 0x000fe40007000000 */
[----:B------:R-:W-:-:S02]  /*10fe0*/  FMNMX.FTZ R19, R166, R19, !PT ;  /* 0x00000013a6137209 */ /* 0x000fc40007810000 */
[----:B------:R-:W-:Y:S02]  /*10ff0*/  ISETP.GT.AND P0, PT, R21, 0x39, P0 ;  /* 0x000000391500780c */ /* 0x000fe40000704270 */
[----:B------:R-:W-:Y:S02]  /*11000*/  ISETP.LT.OR P4, PT, R0, 0x39, P4 ;  /* 0x000000390000780c */ /* 0x000fe40002781670 */
[----:B------:R-:W-:Y:S02]  /*11010*/  FSEL R142, R142, -INF , !P5 ;  /* 0xff8000008e8e7808 */ /* 0x000fe40006800000 */
[----:B------:R-:W-:Y:S02]  /*11020*/  FMNMX.FTZ R19, R164, R19, !PT ;  /* 0x00000013a4137209 */ /* 0x000fe40007810000 */
[----:B------:R-:W-:Y:S02]  /*11030*/  ISETP.LT.OR P0, PT, R0, 0x3a, P0 ;  /* 0x0000003a0000780c */ /* 0x000fe40000701670 */
[----:B------:R-:W-:-:S02]  /*11040*/  FSEL R140, R140, -INF , !P4 ;  /* 0xff8000008c8c7808 */ /* 0x000fc40006000000 */
[----:B------:R-:W-:Y:S02]  /*11050*/  FMNMX.FTZ R19, R142, R19, !PT ;  /* 0x000000138e137209 */ /* 0x000fe40007810000 */
[----:B------:R-:W-:Y:S02]  /*11060*/  FSEL R160, R160, -INF , !P0 ;  /* 0xff800000a0a07808 */ /* 0x000fe40004000000 */
[----:B------:R-:W-:Y:S02]  /*11070*/  FMNMX.FTZ R19, R140, R19, !PT ;  /* 0x000000138c137209 */ /* 0x000fe40007810000 */
[----:B-1----:R-:W-:Y:S02]  /*11080*/  FMNMX.FTZ R21, R13, R18, !PT ;  /* 0x000000120d157209 */ /* 0x002fe40007810000 */
[----:B------:R-:W-:-:S03]  /*11090*/  FMNMX.FTZ R19, R160, R19, !PT ;  /* 0x00000013a0137209 */ /* 0x000fc60007810000 */
[----:B------:R-:W1:Y:S04]  /*110a0*/  SHFL.BFLY PT, R0, R21, 0x1, 0x1f ;  /* 0x0c201f0015007f89 */ /* 0x000e6800000e0000 */
[----:B------:R-:W2:Y:S01]  /*110b0*/  SHFL.BFLY PT, R18, R19, 0x2, 0x1f ;  /* 0x0c401f0013127f89 */ /* 0x000ea200000e0000 */
[----:B-1----:R-:W-:Y:S02]  /*110c0*/  FMNMX.FTZ R0, R21, R0, !PT ;  /* 0x0000000015007209 */ /* 0x002fe40007810000 */
[----:B--2---:R-:W-:-:S03]  /*110d0*/  FMNMX.FTZ R13, R19, R18, !PT ;  /* 0x00000012130d7209 */ /* 0x004fc60007810000 */
[C---:B------:R-:W-:Y:S01]  /*110e0*/  FMUL.FTZ R168, R0.reuse, c[0x0][0x2d0] ;  /* 0x0000b40000a87a20 */ /* 0x040fe20000410000 */
[----:B------:R-:W-:Y:S01]  /*110f0*/  FSETP.NEU.FTZ.AND P0, PT, R0, -INF , PT ;  /* 0xff8000000000780b */ /* 0x000fe20003f1d000 */
[----:B------:R-:W1:Y:S03]  /*11100*/  SHFL.BFLY PT, R132, R13, 0x1, 0x1f ;  /* 0x0c201f000d847f89 */ /* 0x000e6600000e0000 */
[----:B------:R-:W-:-:S05]  /*11110*/  FSEL R168, R168, RZ, P0 ;  /* 0x000000ffa8a87208 */ /* 0x000fca0000000000 */
[--C-:B------:R-:W-:Y:S02]  /*11120*/  FFMA.FTZ R152, R20, c[0x0][0x2d0], -R168.reuse ;  /* 0x0000b40014987a23 */ /* 0x100fe400000108a8 */
[--C-:B------:R-:W-:Y:S02]  /*11130*/  FFMA.FTZ R151, R29, c[0x0][0x2d0], -R168.reuse ;  /* 0x0000b4001d977a23 */ /* 0x100fe400000108a8 */
[--C-:B------:R-:W-:Y:S02]  /*11140*/  FFMA.FTZ R149, R17, c[0x0][0x2d0], -R168.reuse ;  /* 0x0000b40011957a23 */ /* 0x100fe400000108a8 */
[--C-:B------:R-:W-:Y:S01]  /*11150*/  FFMA.FTZ R146, R15, c[0x0][0x2d0], -R168.reuse ;  /* 0x0000b4000f927a23 */ /* 0x100fe200000108a8 */
[----:B------:R-:W-:Y:S01]  /*11160*/  MUFU.EX2 R152, R152 ;  /* 0x0000009800987308 */ /* 0x000fe20000000800 */
[--C-:B------:R-:W-:Y:S02]  /*11170*/  FFMA.FTZ R144, R7, c[0x0][0x2d0], -R168.reuse ;  /* 0x0000b40007907a23 */ /* 0x100fe400000108a8 */
[----:B------:R-:W-:-:S02]  /*11180*/  FFMA.FTZ R133, R5, c[0x0][0x2d0], -R168 ;  /* 0x0000b40005857a23 */ /* 0x000fc400000108a8 */
[--C-:B------:R-:W-:Y:S02]  /*11190*/  FFMA.FTZ R150, R11, c[0x0][0x2d0], -R168.reuse ;  /* 0x0000b4000b967a23 */ /* 0x100fe400000108a8 */
[--C-:B------:R-:W-:Y:S01]  /*111a0*/  FFMA.FTZ R145, R9, c[0x0][0x2d0], -R168.reuse ;  /* 0x0000b40009917a23 */ /* 0x100fe200000108a8 */
[----:B------:R-:W2:Y:S01]  /*111b0*/  MUFU.EX2 R151, R151 ;  /* 0x0000009700977308 */ /* 0x000ea20000000800 */
[--C-:B------:R-:W-:Y:S01]  /*111c0*/  FFMA.FTZ R158, R163, c[0x0][0x2d0], -R168.reuse ;  /* 0x0000b400a39e7a23 */ /* 0x100fe200000108a8 */
[----:B-1----:R-:W-:Y:S01]  /*111d0*/  FMNMX.FTZ R132, R13, R132, !PT ;  /* 0x000000840d847209 */ /* 0x002fe20007810000 */
[--C-:B------:R-:W-:Y:S02]  /*111e0*/  FFMA.FTZ R156, R161, c[0x0][0x2d0], -R168.reuse ;  /* 0x0000b400a19c7a23 */ /* 0x100fe400000108a8 */
[--C-:B------:R-:W-:Y:S01]  /*111f0*/  FFMA.FTZ R155, R155, c[0x0][0x2d0], -R168.reuse ;  /* 0x0000b4009b9b7a23 */ /* 0x100fe200000108a8 */
[C---:B------:R-:W-:Y:S01]  /*11200*/  FSETP.NEU.FTZ.AND P0, PT, R132.reuse, -INF , PT ;  /* 0xff8000008400780b */ /* 0x040fe20003f1d000 */
[----:B------:R-:W-:Y:S01]  /*11210*/  FMUL.FTZ R159, R132, c[0x0][0x2d0] ;  /* 0x0000b400849f7a20 */ /* 0x000fe20000410000 */
[----:B------:R-:W-:Y:S01]  /*11220*/  MUFU.EX2 R149, R149 ;  /* 0x0000009500957308 */ /* 0x000fe20000000800 */
[----:B------:R-:W-:-:S02]  /*11230*/  FFMA.FTZ R157, R157, c[0x0][0x2d0], -R168 ;  /* 0x0000b4009d9d7a23 */ /* 0x000fc400000108a8 */
[--C-:B------:R-:W-:Y:S01]  /*11240*/  FFMA.FTZ R167, R167, c[0x0][0x2d0], -R168.reuse ;  /* 0x0000b400a7a77a23 */ /* 0x100fe200000108a8 */
[----:B------:R-:W-:Y:S01]  /*11250*/  FSEL R159, R159, RZ, P0 ;  /* 0x000000ff9f9f7208 */ /* 0x000fe20000000000 */
[----:B------:R-:W-:Y:S01]  /*11260*/  FFMA.FTZ R218, R141, c[0x0][0x2d0], -R168 ;  /* 0x0000b4008dda7a23 */ /* 0x000fe200000108a8 */
[----:B------:R-:W-:Y:S02]  /*11270*/  PLOP3.LUT P0, PT, PT, PT, UP2, 0x40, 0x0 ;  /* 0x000000000000781c */ /* 0x000fe40003f0e828 */
[----:B------:R-:W1:Y:S01]  /*11280*/  MUFU.EX2 R146, R146 ;  /* 0x0000009200927308 */ /* 0x000e620000000800 */
[--C-:B------:R-:W-:Y:S01]  /*11290*/  FFMA.FTZ R153, R28, c[0x0][0x2d0], -R159.reuse ;  /* 0x0000b4001c997a23 */ /* 0x100fe2000001089f */
[----:B--2---:R-:W-:Y:S01]  /*112a0*/  F2FP.PACK_AB R96, R151, R152 ;  /* 0x000000989760723e */ /* 0x004fe200000000ff */
[--C-:B------:R-:W-:Y:S01]  /*112b0*/  FFMA.FTZ R154, R22, c[0x0][0x2d0], -R159.reuse ;  /* 0x0000b400169a7a23 */ /* 0x100fe2000001089f */
[----:B------:R-:W-:Y:S01]  /*112c0*/  LDSM.16.MT88.4 R28, [R196+0x900] ;  /* 0x00090000c41c783b */ /* 0x000fe20000004200 */
[----:B------:R-:W-:-:S02]  /*112d0*/  FFMA.FTZ R148, R16, c[0x0][0x2d0], -R159 ;  /* 0x0000b40010947a23 */ /* 0x000fc4000001089f */
[--C-:B------:R-:W-:Y:S01]  /*112e0*/  FFMA.FTZ R147, R6, c[0x0][0x2d0], -R159.reuse ;  /* 0x0000b40006937a23 */ /* 0x100fe2000001089f */
[----:B------:R-:W-:Y:S01]  /*112f0*/  MUFU.EX2 R153, R153 ;  /* 0x0000009900997308 */ /* 0x000fe20000000800 */
[----:B------:R-:W2:Y:S01]  /*11300*/  LDSM.16.MT88.4 R4, [R196+0x4100] ;  /* 0x00410000c404783b */ /* 0x000ea20000004200 */
[--C-:B------:R-:W-:Y:S02]  /*11310*/  FFMA.FTZ R3, R10, c[0x0][0x2d0], -R159.reuse ;  /* 0x0000b4000a037a23 */ /* 0x100fe4000001089f */
[--C-:B------:R-:W-:Y:S01]  /*11320*/  FFMA.FTZ R2, R8, c[0x0][0x2d0], -R159.reuse ;  /* 0x0000b40008027a23 */ /* 0x100fe2000001089f */
[----:B------:R-:W-:Y:S01]  /*11330*/  LDSM.16.MT88.4 R16, [R197+0x2900] ;  /* 0x00290000c510783b */ /* 0x000fe20000004200 */
[--C-:B------:R-:W-:Y:S02]  /*11340*/  FFMA.FTZ R135, R14, c[0x0][0x2d0], -R159.reuse ;  /* 0x0000b4000e877a23 */ /* 0x100fe4000001089f */
[----:B------:R-:W3:Y:S01]  /*11350*/  MUFU.EX2 R154, R154 ;  /* 0x0000009a009a7308 */ /* 0x000ee20000000800 */
[----:B------:R-:W4:Y:S01]  /*11360*/  LDSM.16.MT88.4 R8, [R203+0x2900] ;  /* 0x00290000cb08783b */ /* 0x000f220000004200 */
[--C-:B------:R-:W-:Y:S01]  /*11370*/  FFMA.FTZ R134, R12, c[0x0][0x2d0], -R159.reuse ;  /* 0x0000b4000c867a23 */ /* 0x100fe2000001089f */
[----:B-1----:R-:W-:Y:S01]  /*11380*/  F2FP.PACK_AB R98, R146, R149 ;  /* 0x000000959262723e */ /* 0x002fe200000000ff */
[--C-:B------:R-:W-:Y:S01]  /*11390*/  FFMA.FTZ R161, R172, c[0x0][0x2d0], -R159.reuse ;  /* 0x0000b400aca17a23 */ /* 0x100fe2000001089f */
[----:B------:R-:W1:Y:S01]  /*113a0*/  LDSM.16.MT88.4 R12, [R196+0x2900] ;  /* 0x00290000c40c783b */ /* 0x000e620000004200 */
[----:B------:R-:W-:-:S02]  /*113b0*/  FFMA.FTZ R162, R162, c[0x0][0x2d0], -R159 ;  /* 0x0000b400a2a27a23 */ /* 0x000fc4000001089f */
[----:B------:R-:W-:Y:S01]  /*113c0*/  MUFU.EX2 R148, R148 ;  /* 0x0000009400947308 */ /* 0x000fe20000000800 */
[----:B------:R-:W5:Y:S01]  /*113d0*/  LDSM.16.MT88.4 R20, [R203+0x900] ;  /* 0x00090000cb14783b */ /* 0x000f620000004200 */
[--C-:B------:R-:W-:Y:S02]  /*113e0*/  FFMA.FTZ R163, R170, c[0x0][0x2d0], -R159.reuse ;  /* 0x0000b400aaa37a23 */ /* 0x100fe4000001089f */
[----:B------:R-:W-:Y:S02]  /*113f0*/  FFMA.FTZ R166, R166, c[0x0][0x2d0], -R159 ;  /* 0x0000b400a6a67a23 */ /* 0x000fe4000001089f */
[--C-:B------:R-:W-:Y:S02]  /*11400*/  FFMA.FTZ R170, R165, c[0x0][0x2d0], -R168.reuse ;  /* 0x0000b400a5aa7a23 */ /* 0x100fe400000108a8 */
[----:B------:R-:W2:Y:S01]  /*11410*/  MUFU.EX2 R147, R147 ;  /* 0x0000009300937308 */ /* 0x000ea20000000800 */
[----:B---3--:R-:W-:Y:S01]  /*11420*/  F2FP.PACK_AB R97, R154, R153 ;  /* 0x000000999a61723e */ /* 0x008fe200000000ff */
[----:B------:R-:W-:-:S02]  /*11430*/  FFMA.FTZ R165, R143, c[0x0][0x2d0], -R168 ;  /* 0x0000b4008fa57a23 */ /* 0x000fc400000108a8 */
[--C-:B------:R-:W-:Y:S02]  /*11440*/  FFMA.FTZ R164, R164, c[0x0][0x2d0], -R159.reuse ;  /* 0x0000b400a4a47a23 */ /* 0x100fe4000001089f */
[--C-:B------:R-:W-:Y:S02]  /*11450*/  FFMA.FTZ R169, R142, c[0x0][0x2d0], -R159.reuse ;  /* 0x0000b4008ea97a23 */ /* 0x100fe4000001089f */
[----:B------:R-:W-:Y:S01]  /*11460*/  MUFU.EX2 R150, R150 ;  /* 0x0000009600967308 */ /* 0x000fe20000000800 */
[--C-:B------:R-:W-:Y:S02]  /*11470*/  FFMA.FTZ R168, R140, c[0x0][0x2d0], -R159.reuse ;  /* 0x0000b4008ca87a23 */ /* 0x100fe4000001089f */
[----:B------:R-:W-:Y:S01]  /*11480*/  FFMA.FTZ R219, R160, c[0x0][0x2d0], -R159 ;  /* 0x0000b400a0db7a23 */ /* 0x000fe2000001089f */
[----:B------:R-:W-:Y:S01]  /*11490*/  LDSM.16.MT88.4 R140, [R198+0x1900] ;  /* 0x00190000c68c783b */ /* 0x000fe20000004200 */
[----:B------:R-:W-:Y:S02]  /*114a0*/  FADD.FTZ R152, R152, R151 ;  /* 0x0000009798987221 */ /* 0x000fe40000010000 */
[----:B------:R-:W-:Y:S01]  /*114b0*/  FADD.FTZ R153, R153, R154 ;  /* 0x0000009a99997221 */ /* 0x000fe20000010000 */
[----:B--2---:R-:W-:Y:S01]  /*114c0*/  F2FP.PACK_AB R99, R147, R148 ;  /* 0x000000949363723e */ /* 0x004fe200000000ff */
[----:B------:R-:W2:Y:S01]  /*114d0*/  MUFU.EX2 R145, R145 ;  /* 0x0000009100917308 */ /* 0x000ea20000000800 */
        /* <DEDUP_REMOVED lines=9> */
[----:B------:R-:W3:Y:S06]  /*11570*/  MUFU.EX2 R134, R134 ;  /* 0x0000008600867308 */ /* 0x000eec0000000800 */
        /* <DEDUP_REMOVED lines=39> */
[----:B---3--:R-:W-:Y:S01]  /*117f0*/  F2FP.PACK_AB R5, R134, R135 ;  /* 0x000000878605723e */ /* 0x008fe200000000ff */
[----:B------:R-:W-:-:S04]  /*11800*/  FADD.FTZ R150, R150, R149 ;  /* 0x0000009596967221 */ /* 0x000fc80000010000 */
[----:B------:R-:W-:Y:S01]  /*11810*/  FADD.FTZ R145, R145, R150 ;  /* 0x0000009691917221 */ /* 0x000fe20000010000 */
[----:B------:R-:W-:Y:S02]  /*11820*/  F2FP.PACK_AB R6, R133, R144 ;  /* 0x000000908506723e */ /* 0x000fe400000000ff */
[----:B-1----:R-:W-:Y:S01]  /*11830*/  F2FP.PACK_AB R7, R2, R3 ;  /* 0x000000030207723e */ /* 0x002fe200000000ff */
[----:B------:R-:W-:-:S04]  /*11840*/  FADD.FTZ R144, R144, R145 ;  /* 0x0000009190907221 */ /* 0x000fc80000010000 */
[----:B------:R-:W-:Y:S02]  /*11850*/  FADD.FTZ R144, R133, R144 ;  /* 0x0000009085907221 */ /* 0x000fe40000010000 */
[C---:B----4-:R-:W-:Y:S08]  /*11860*/  HMMA.16816.F32 R36, R4.reuse, R8, R36 ;  /* 0x000000080424723c */ /* 0x050ff00000001824 */
        /* <DEDUP_REMOVED lines=8> */
[C---:B-----5:R-:W-:Y:S08]  /*118f0*/  HMMA.16816.F32 R128, R4.reuse, R20, R128 ;  /* 0x000000140480723c */ /* 0x060ff00000001880 */
        /* <DEDUP_REMOVED lines=12> */
[C---:B------:R-:W-:Y:S01]  /*119c0*/  HMMA.16816.F32 R116, R4.reuse, R138, R116 ;  /* 0x0000008a0474723c */ /* 0x040fe20000001874 */
[----:B------:R-:W-:Y:S07]  /*119d0*/  LDSM.16.MT88.4 R136, [R197+0x1900] ;  /* 0x00190000c588783b */ /* 0x000fee0000004200 */
[C---:B------:R-:W-:Y:S08]  /*119e0*/  HMMA.16816.F32 R112, R4.reuse, R32, R112 ;  /* 0x000000200470723c */ /* 0x040ff00000001870 */
[C---:B------:R-:W-:Y:S01]  /*119f0*/  HMMA.16816.F32 R108, R4.reuse, R34, R108 ;  /* 0x00000022046c723c */ /* 0x040fe2000000186c */
[----:B------:R-:W5:Y:S07]  /*11a00*/  LDSM.16.MT88.4 R32, [R197+0x1100] ;  /* 0x00110000c520783b */ /* 0x000f6e0000004200 */
[C---:B------:R-:W-:Y:S08]  /*11a10*/  HMMA.16816.F32 R104, R4.reuse, R28, R104 ;  /* 0x0000001c0468723c */ /* 0x040ff00000001868 */
[C---:B------:R-:W-:Y:S01]  /*11a20*/  HMMA.16816.F32 R100, R4.reuse, R30, R100 ;  /* 0x0000001e0464723c */ /* 0x040fe20000001864 */
[----:B------:R-:W-:Y:S07]  /*11a30*/  LDSM.16.MT88.4 R28, [R196+0x1100] ;  /* 0x00110000c41c783b */ /* 0x000fee0000004200 */
[C---:B------:R-:W-:Y:S08]  /*11a40*/  HMMA.16816.F32 R44, R4.reuse, R24, R44 ;  /* 0x00000018042c723c */ /* 0x040ff0000000182c */
[C---:B------:R-:W-:Y:S01]  /*11a50*/  HMMA.16816.F32 R48, R4.reuse, R26, R48 ;  /* 0x0000001a0430723c */ /* 0x040fe20000001830 */
[----:B------:R-:W-:Y:S07]  /*11a60*/  LDSM.16.MT88.4 R24, [R198+0x3100] ;  /* 0x00310000c618783b */ /* 0x000fee0000004200 */
[C---:B----4-:R-:W-:Y:S08]  /*11a70*/  HMMA.16816.F32 R68, R4.reuse, R20, R68 ;  /* 0x000000140444723c */ /* 0x050ff00000001844 */
[----:B------:R-:W-:Y:S01]  /*11a80*/  HMMA.16816.F32 R72, R4, R22, R72 ;  /* 0x000000160448723c */ /* 0x000fe20000001848 */
[----:B------:R-:W-:Y:S06]  /*11a90*/  LDSM.16.MT88.4 R20, [R203+0x5100] ;  /* 0x00510000cb14783b */ /* 0x000fec0000004200 */
[----:B------:R-:W-:Y:S01]  /*11aa0*/  F2FP.PACK_AB R4, R158, R155 ;  /* 0x0000009b9e04723e */ /* 0x000fe200000000ff */
[----:B------:R-:W-:Y:S01]  /*11ab0*/  FADD.FTZ R155, R155, R144 ;  /* 0x000000909b9b7221 */ /* 0x000fe20000010000 */
[----:B------:R-:W-:-:S02]  /*11ac0*/  F2FP.PACK_AB R6, R157, R156 ;  /* 0x0000009c9d06723e */ /* 0x000fc400000000ff */
[----:B------:R-:W-:Y:S01]  /*11ad0*/  F2FP.PACK_AB R5, R162, R161 ;  /* 0x000000a1a205723e */ /* 0x000fe200000000ff */
[----:B------:R-:W-:Y:S01]  /*11ae0*/  FADD.FTZ R155, R158, R155 ;  /* 0x0000009b9e9b7221 */ /* 0x000fe20000010000 */
[----:B------:R-:W-:-:S03]  /*11af0*/  F2FP.PACK_AB R7, R166, R163 ;  /* 0x000000a3a607723e */ /* 0x000fc600000000ff */
[----:B------:R-:W-:-:S04]  /*11b00*/  FADD.FTZ R156, R156, R155 ;  /* 0x0000009b9c9c7221 */ /* 0x000fc80000010000 */
[----:B-1----:R-:W-:Y:S01]  /*11b10*/  HMMA.16816.F32 R128, R4, R8, R128 ;  /* 0x000000080480723c */ /* 0x002fe20000001880 */
[----:B------:R-:W-:-:S07]  /*11b20*/  FADD.FTZ R156, R157, R156 ;  /* 0x0000009c9d9c7221 */ /* 0x000fce0000010000 */
        /* <DEDUP_REMOVED lines=8> */
[C---:B-----5:R-:W-:Y:S08]  /*11bb0*/  HMMA.16816.F32 R112, R4.reuse, R32, R112 ;  /* 0x000000200470723c */ /* 0x060ff00000001870 */
        /* <DEDUP_REMOVED lines=20> */
[C---:B-1----:R-:W-:Y:S08]  /*11d00*/  HMMA.16816.F32 R84, R4.reuse, R8, R84 ;  /* 0x000000080454723c */ /* 0x042ff00000001854 */
[C---:B------:R-:W-:Y:S01]  /*11d10*/  HMMA.16816.F32 R88, R4.reuse, R10, R88 ;  /* 0x0000000a0458723c */ /* 0x040fe20000001858 */
[----:B------:R-:W1:Y:S07]  /*11d20*/  LDSM.16.MT88.4 R8, [R203+0x3900] ;  /* 0x00390000cb08783b */ /* 0x000e6e0000004200 */
[C---:B--2---:R-:W-:Y:S08]  /*11d30*/  HMMA.16816.F32 R92, R4.reuse, R16, R92 ;  /* 0x00000010045c723c */ /* 0x044ff0000000185c */
[----:B------:R-:W-:Y:S01]  /*11d40*/  HMMA.16816.F32 R96, R4, R18, R96 ;  /* 0x000000120460723c */ /* 0x000fe20000001860 */
[----:B------:R-:W2:Y:S06]  /*11d50*/  LDSM.16.MT88.4 R16, [R203+0x5900] ;  /* 0x00590000cb10783b */ /* 0x000eac0000004200 */
[----:B------:R-:W-:Y:S01]  /*11d60*/  F2FP.PACK_AB R4, R170, R167 ;  /* 0x000000a7aa04723e */ /* 0x000fe200000000ff */
[----:B------:R-:W-:Y:S01]  /*11d70*/  FADD.FTZ R167, R167, R156 ;  /* 0x0000009ca7a77221 */ /* 0x000fe20000010000 */
[----:B------:R-:W-:-:S02]  /*11d80*/  F2FP.PACK_AB R6, R218, R165 ;  /* 0x000000a5da06723e */ /* 0x000fc400000000ff */
[----:B------:R-:W-:Y:S01]  /*11d90*/  F2FP.PACK_AB R5, R169, R164 ;  /* 0x000000a4a905723e */ /* 0x000fe200000000ff */
[----:B------:R-:W-:Y:S01]  /*11da0*/  FADD.FTZ R170, R170, R167 ;  /* 0x000000a7aaaa7221 */ /* 0x000fe20000010000 */
[----:B------:R-:W-:-:S03]  /*11db0*/  F2FP.PACK_AB R7, R219, R168 ;  /* 0x000000a8db07723e */ /* 0x000fc600000000ff */
[----:B------:R-:W-:-:S04]  /*11dc0*/  FADD.FTZ R165, R165, R170 ;  /* 0x000000aaa5a57221 */ /* 0x000fc80000010000 */
[----:B---3--:R-:W-:Y:S01]  /*11dd0*/  HMMA.16816.F32 R128, R4, R12, R128 ;  /* 0x0000000c0480723c */ /* 0x008fe20000001880 */
[----:B------:R-:W-:-:S07]  /*11de0*/  FADD.FTZ R218, R218, R165 ;  /* 0x000000a5dada7221 */ /* 0x000fce0000010000 */
        /* <DEDUP_REMOVED lines=9> */
[C---:B---3--:R-:W-:Y:S07]  /*11e80*/  HMMA.16816.F32 R76, R4.reuse, R12, R76 ;  /* 0x0000000c044c723c */ /* 0x048fee000000184c */
[----:B------:R-:W-:Y:S01]  /*11e90*/  FADD.FTZ R12, R148, R153 ;  /* 0x00000099940c7221 */ /* 0x000fe20000010000 */
[----:B------:R-:W-:Y:S03]  /*11ea0*/  HMMA.16816.F32 R116, R4, R142, R116 ;  /* 0x0000008e0474723c */ /* 0x000fe60000001874 */
[----:B------:R-:W-:-:S04]  /*11eb0*/  FADD.FTZ R12, R147, R12 ;  /* 0x0000000c930c7221 */ /* 0x000fc80000010000 */
        /* <DEDUP_REMOVED lines=17> */
[----:B------:R-:W-:-:S05]  /*11fd0*/  FADD.FTZ R219, R219, R168 ;  /* 0x000000a8dbdb7221 */ /* 0x000fca0000010000 */
[C---:B------:R-:W-:Y:S08]  /*11fe0*/  HMMA.16816.F32 R52, R4.reuse, R24, R52 ;  /* 0x000000180434723c */ /* 0x040ff00000001834 */
[C---:B------:R-:W-:Y:S08]  /*11ff0*/  HMMA.16816.F32 R56, R4.reuse, R26, R56 ;  /* 0x0000001a0438723c */ /* 0x040ff00000001838 */
[C---:B------:R-:W-:Y:S08]  /*12000*/  HMMA.16816.F32 R60, R4.reuse, R20, R60 ;  /* 0x00000014043c723c */ /* 0x040ff0000000183c */
[C---:B------:R-:W-:Y:S08]  /*12010*/  HMMA.16816.F32 R64, R4.reuse, R22, R64 ;  /* 0x000000160440723c */ /* 0x040ff00000001840 */
        /* <DEDUP_REMOVED lines=17> */
.L_x_394:
[----:B------:R-:W-:Y:S02]  /*12130*/  UISETP.NE.AND UP0, UPT, UR9, 0x1, UPT ;  /* 0x000000010900788c */ /* 0x000fe4000bf05270 */
[----:B------:R-:W-:Y:S02]  /*12140*/  ULDC.64 UR4, c[0x0][0x330] ;  /* 0x0000cc0000047ab9 */ /* 0x000fe40000000a00 */
[----:B------:R-:W-:-:S07]  /*12150*/  UIMAD.WIDE.U32 UR16, UR13, UR4, URZ ;  /* 0x000000040d1072a5 */ /* 0x000fce000f8e003f */
[----:B------:R-:W-:Y:S02]  /*12160*/  @UP0 USHF.R.U32.HI UR13, URZ, UR5, UR17 ;  /* 0x000000053f0d0299 */ /* 0x000fe40008011611 */
.L_x_395:
[----:B------:R-:W-:Y:S02]  /*12170*/  ULDC UR4, c[0x0][0x32c] ;  /* 0x0000cb0000047ab9 */ /* 0x000fe40000000800 */
[----:B------:R-:W-:-:S04]  /*12180*/  UIMAD UR4, UR13, UR9, UR4 ;  /* 0x000000090d0472a4 */ /* 0x000fc8000f8e0204 */
[----:B------:R-:W-:-:S04]  /*12190*/  UISETP.LT.AND UP0, UPT, UR10, UR4, UPT ;  /* 0x000000040a00728c */ /* 0x000fc8000bf01270 */
[----:B------:R-:W-:-:S04]  /*121a0*/  USEL UR10, UR10, UR4, UP0 ;  /* 0x000000040a0a7287 */ /* 0x000fc80008000000 */
.L_x_393:
[----:B------:R-:W-:-:S04]  /*121b0*/  USHF.R.S32.HI UR4, URZ, 0x1f, UR10 ;  /* 0x0000001f3f047899 */ /* 0x000fc8000801140a */
[----:B------:R-:W-:-:S04]  /*121c0*/  ULEA.HI UR4, UR4, UR10, URZ, 0x6 ;  /* 0x0000000a04047291 */ /* 0x000fc8000f8f303f */
[----:B------:R-:W-:-:S04]  /*121d0*/  USHF.R.S32.HI UR5, URZ, 0x6, UR4 ;  /* 0x000000063f057899 */ /* 0x000fc80008011404 */
[----:B------:R-:W-:-:S04]  /*121e0*/  UISETP.LT.AND UP0, UPT, UR8, UR5, UPT ;  /* 0x000000050800728c */ /* 0x000fc8000bf01270 */
[----:B------:R-:W-:-:S06]  /*121f0*/  USEL UR5, UR8, UR5, !UP0 ;  /* 0x0000000508057287 */ /* 0x000fcc000c000000 */
[----:B------:R-:W-:-:S13]  /*12200*/  ISETP.GE.AND P0, PT, R181, UR5, PT ;  /* 0x00000005b5007c0c */ /* 0x000fda000bf06270 */
[----:B------:R-:W-:Y:S05]  /*12210*/  @!P0 BRA `(.L_x_396) ;  /* 0x0000393000008947 */ /* 0x000fea0003800000 */
[----:B------:R-:W-:Y:S01]  /*12220*/  PLOP3.LUT P4, PT, PT, PT, UP3, 0x80, 0x0 ;  /* 0x000000000000781c */ /* 0x000fe20003f8f038 */
[----:B------:R-:W-:Y:S01]  /*12230*/  IMAD.MOV.U32 R2, RZ, RZ, R132 ;  /* 0x000000ffff027224 */ /* 0x000fe200078e0084 */
[----:B------:R-:W-:Y:S01]  /*12240*/  PLOP3.LUT P0, PT, PT, PT, UP3, 0x80, 0x0 ;  /* 0x000000000000781c */ /* 0x000fe20003f0f038 */
[----:B------:R-:W-:Y:S01]  /*12250*/  IMAD.MOV.U32 R3, RZ, RZ, R0 ;  /* 0x000000ffff037224 */ /* 0x000fe200078e0000 */
[C---:B------:R-:W-:Y:S01]  /*12260*/  IADD3 RZ, P6, R208.reuse, 0x40, RZ ;  /* 0x00000040d0ff7810 */ /* 0x040fe20007fde0ff */
[----:B------:R-:W-:Y:S01]  /*12270*/  IMAD.MOV.U32 R228, RZ, RZ, R181 ;  /* 0x000000ffffe47224 */ /* 0x000fe200078e00b5 */
[C---:B------:R-:W-:Y:S01]  /*12280*/  IADD3 RZ, P5, R208.reuse, 0x80, RZ ;  /* 0x00000080d0ff7810 */ /* 0x040fe20007fbe0ff */
[----:B------:R-:W-:Y:S01]  /*12290*/  IMAD.MOV.U32 R222, RZ, RZ, c[0x0][0x208] ;  /* 0x00008200ffde7624 */ /* 0x000fe200078e00ff */
[----:B------:R-:W-:Y:S01]  /*122a0*/  IADD3 R220, R208, 0x40, RZ ;  /* 0x00000040d0dc7810 */ /* 0x000fe20007ffe0ff */
[--C-:B------:R-:W-:Y:S01]  /*122b0*/  IMAD.X R226, RZ, RZ, R215.reuse, P6 ;  /* 0x000000ffffe27224 */ /* 0x100fe200030e06d7 */
[----:B------:R-:W-:Y:S01]  /*122c0*/  IADD3 RZ, P6, R210, 0x80, RZ ;  /* 0x00000080d2ff7810 */ /* 0x000fe20007fde0ff */
[----:B------:R-:W-:Y:S01]  /*122d0*/  IMAD.X R225, RZ, RZ, R215, P5 ;  /* 0x000000ffffe17224 */ /* 0x000fe200028e06d7 */
[----:B------:R-:W-:Y:S01]  /*122e0*/  IADD3 R183, R208, 0x80, RZ ;  /* 0x00000080d0b77810 */ /* 0x000fe20007ffe0ff */
[----:B------:R-:W-:Y:S01]  /*122f0*/  @P4 IMAD.HI.U32 R221, R212, c[0x0][0x2c8], RZ ;  /* 0x0000b200d4dd4a27 */ /* 0x000fe200078e00ff */
[C---:B------:R-:W-:Y:S01]  /*12300*/  IADD3 RZ, P4, R210.reuse, 0x40, RZ ;  /* 0x00000040d2ff7810 */ /* 0x040fe20007f9e0ff */
[----:B------:R-:W-:Y:S01]  /*12310*/  ULDC UR4, c[0x0][0x324] ;  /* 0x0000c90000047ab9 */ /* 0x000fe20000000800 */
[C---:B------:R-:W-:Y:S01]  /*12320*/  IADD3 R182, R210.reuse, 0x40, RZ ;  /* 0x00000040d2b67810 */ /* 0x040fe20007ffe0ff */
[----:B------:R-:W-:Y:S01]  /*12330*/  IMAD.X R223, RZ, RZ, R217, P6 ;  /* 0x000000ffffdf7224 */ /* 0x000fe200030e06d9 */
[----:B------:R-:W-:Y:S01]  /*12340*/  @P0 SHF.R.U32.HI R221, RZ, c[0x0][0x2cc], R221 ;  /* 0x0000b300ffdd0a19 */ /* 0x000fe200000116dd */
[----:B------:R-:W-:Y:S01]  /*12350*/  IMAD.X R224, RZ, RZ, R217, P4 ;  /* 0x000000ffffe07224 */ /* 0x000fe200020e06d9 */
[----:B------:R-:W-:Y:S01]  /*12360*/  IADD3 R180, R210, 0x80, RZ ;  /* 0x00000080d2b47810 */ /* 0x000fe20007ffe0ff */
[----:B------:R-:W-:Y:S01]  /*12370*/  IMAD.MOV.U32 R227, RZ, RZ, c[0x0][0x20c] ;  /* 0x00008300ffe37624 */ /* 0x000fe200078e00ff */
[----:B------:R-:W-:-:S02]  /*12380*/  ULOP3.LUT UR4, URZ, UR4, URZ, 0x33, !UPT ;  /* 0x000000043f047292 */ /* 0x000fc4000f8e333f */
.L_x_405:
[----:B------:R-:W-:Y:S04]  /*12390*/  DEPBAR.LE SB0, 0x0 ;  /* 0x000080000000791a */ /* 0x000fe80000000000 */
[----:B------:R-:W-:Y:S01]  /*123a0*/  BAR.SYNC.DEFER_BLOCKING 0x0 ;  /* 0x0000000000007b1d */ /* 0x000fe20000010000 */
[C---:B------:R-:W-:Y:S11]  /*123b0*/  ISETP.LT.AND P6, PT, R228.reuse, UR8, PT ;  /* 0x00000008e4007c0c */ /* 0x040ff6000bfc1270 */
[----:B------:R-:W-:Y:S02]  /*123c0*/  @!UPT UIADD3 URZ, URZ, URZ, URZ ;  /* 0x0000003f3f3ff290 */ /* 0x000fe4000fffe03f */
[----:B------:R-:W-:Y:S01]  /*123d0*/  @!P6 SHF.R.S32.HI R15, RZ, 0x1f, R228 ;  /* 0x0000001fff0fe819 */ /* 0x000fe200000114e4 */
[----:B------:R-:W-:Y:S04]  /*123e0*/  @!P6 IMAD.WIDE.U32 R8, R228, c[0x0][0x208], RZ ;  /* 0x00008200e408ea25 */ /* 0x000fe800078e00ff */
[----:B------:R-:W-:Y:S02]  /*123f0*/  @!P6 IMAD R15, R15, c[0x0][0x208], RZ ;  /* 0x000082000f0fea24 */ /* 0x000fe400078e02ff */
[----:B------:R-:W-:Y:S02]  /*12400*/  @!P6 IMAD.SHL.U32 R13, R8, 0x40, RZ ;  /* 0x00000040080de824 */ /* 0x000fe400078e00ff */
[----:B------:R-:W-:Y:S01]  /*12410*/  @!P6 IMAD R15, R228, c[0x0][0x20c], R15 ;  /* 0x00008300e40fea24 */ /* 0x000fe200078e020f */
[----:B------:R-:W-:Y:S02]  /*12420*/  LDSM.16.M88.4 R132, [R206+0xc100] ;  /* 0x00c10000ce84783b */ /* 0x000fe40000000200 */
[----:B------:R-:W-:Y:S01]  /*12430*/  @!P6 IADD3 R19, P0, R13, R183, RZ ;  /* 0x000000b70d13e210 */ /* 0x000fe20007f1e0ff */
[----:B------:R-:W-:Y:S01]  /*12440*/  @!P6 IMAD.IADD R15, R9, 0x1, R15 ;  /* 0x00000001090fe824 */ /* 0x000fe200078e020f */
[C---:B------:R-:W-:Y:S02]  /*12450*/  @!P6 IADD3 R9, P5, R13.reuse, R208, RZ ;  /* 0x000000d00d09e210 */ /* 0x040fe40007fbe0ff */
[----:B------:R-:W-:Y:S01]  /*12460*/  @!P6 IADD3 R11, P4, R13, R220, RZ ;  /* 0x000000dc0d0be210 */ /* 0x000fe20007f9e0ff */
[----:B------:R-:W1:Y:S01]  /*12470*/  LDSM.16.M88.4 R136, [R205+0x6100] ;  /* 0x00610000cd88783b */ /* 0x000e620000000200 */
[----:B------:R-:W-:Y:S04]  /*12480*/  @!P6 SHF.L.U64.HI R15, R8, 0x6, R15 ;  /* 0x00000006080fe819 */ /* 0x000fe8000001020f */
[C---:B------:R-:W-:Y:S01]  /*12490*/  @!P6 IADD3.X R10, R15.reuse, R225, RZ, P0, !PT ;  /* 0x000000e10f0ae210 */ /* 0x040fe200007fe4ff */
[----:B------:R-:W-:Y:S01]  /*124a0*/  @!P6 IMAD.X R0, R15, 0x1, R215, P5 ;  /* 0x000000010f00e824 */ /* 0x000fe200028e06d7 */
[----:B------:R-:W2:Y:S01]  /*124b0*/  LDSM.16.M88.4 R140, [R205+0x6900] ;  /* 0x00690000cd8c783b */ /* 0x000ea20000000200 */
[----:B------:R-:W-:Y:S01]  /*124c0*/  @!P6 LEA R16, P5, R9, c[0x0][0x1f8], 0x1 ;  /* 0x00007e000910ea11 */ /* 0x000fe200078a08ff */
[----:B------:R-:W-:Y:S01]  /*124d0*/  @!P6 IMAD.X R8, R15, 0x1, R226, P4 ;  /* 0x000000010f08e824 */ /* 0x000fe200020e06e2 */
[----:B------:R-:W-:Y:S02]  /*124e0*/  @!P6 LEA R24, P0, R19, c[0x0][0x1f8], 0x1 ;  /* 0x00007e001318ea11 */ /* 0x000fe400078008ff */
[----:B------:R-:W-:Y:S02]  /*124f0*/  @!P6 LEA R20, P4, R11, c[0x0][0x1f8], 0x1 ;  /* 0x00007e000b14ea11 */ /* 0x000fe400078808ff */
[----:B------:R-:W3:Y:S01]  /*12500*/  LDSM.16.M88.4 R144, [R205+0x7100] ;  /* 0x00710000cd90783b */ /* 0x000ee20000000200 */
[----:B------:R-:W-:Y:S02]  /*12510*/  @!P6 LEA.HI.X R17, R9, c[0x0][0x1fc], R0, 0x1, P5 ;  /* 0x00007f000911ea11 */ /* 0x000fe400028f0c00 */
[----:B------:R-:W-:Y:S02]  /*12520*/  @!P6 LEA.HI.X R25, R19, c[0x0][0x1fc], R10, 0x1, P0 ;  /* 0x00007f001319ea11 */ /* 0x000fe400000f0c0a */
[C---:B------:R-:W-:Y:S02]  /*12530*/  @!P6 LEA R13, P0, R222.reuse, R13, 0x5 ;  /* 0x0000000dde0de211 */ /* 0x040fe400078028ff */
[----:B------:R-:W4:Y:S01]  /*12540*/  LDSM.16.M88.4 R148, [R205+0x7900] ;  /* 0x00790000cd94783b */ /* 0x000f220000000200 */
[----:B------:R-:W-:Y:S02]  /*12550*/  @!P6 LEA.HI.X R21, R11, c[0x0][0x1fc], R8, 0x1, P4 ;  /* 0x00007f000b15ea11 */ /* 0x000fe400020f0c08 */
[C---:B------:R-:W-:Y:S02]  /*12560*/  @!P6 IADD3 R9, P5, R13.reuse, R208, RZ ;  /* 0x000000d00d09e210 */ /* 0x040fe40007fbe0ff */
[----:B------:R-:W-:Y:S02]  /*12570*/  @!P6 LEA.HI.X R15, R222, R15, R227, 0x5, P0 ;  /* 0x0000000fde0fe211 */ /* 0x000fe400000f2ce3 */
[----:B------:R-:W-:Y:S01]  /*12580*/  LDSM.16.M88.4 R152, [R202+0xc100] ;  /* 0x00c10000ca98783b */ /* 0x000fe20000000200 */
[C---:B------:R-:W-:Y:S02]  /*12590*/  @!P6 IADD3 R11, P4, R13.reuse, R220, RZ ;  /* 0x000000dc0d0be210 */ /* 0x040fe40007f9e0ff */
[----:B------:R-:W-:Y:S01]  /*125a0*/  @!P6 IADD3 R13, P0, R13, R183, RZ ;  /* 0x000000b70d0de210 */ /* 0x000fe20007f1e0ff */
[----:B------:R-:W-:Y:S01]  /*125b0*/  @!P6 IMAD.X R0, R15, 0x1, R215, P5 ;  /* 0x000000010f00e824 */ /* 0x000fe200028e06d7 */
[----:B------:R-:W-:Y:S01]  /*125c0*/  @!P6 LEA R32, P5, R9, c[0x0][0x1f8], 0x1 ;  /* 0x00007e000920ea11 */ /* 0x000fe200078a08ff */
[----:B------:R-:W-:Y:S01]  /*125d0*/  @!P6 IMAD.X R8, R15, 0x1, R226, P4 ;  /* 0x000000010f08e824 */ /* 0x000fe200020e06e2 */
[----:B------:R-:W5:Y:S01]  /*125e0*/  LDSM.16.M88.4 R156, [R204] ;  /* 0x00000000cc9c783b */ /* 0x000f620000000200 */
[----:B------:R-:W-:Y:S01]  /*125f0*/  @!P6 LEA R232, P4, R11, c[0x0][0x1f8], 0x1 ;  /* 0x00007e000be8ea11 */ /* 0x000fe200078808ff */
[----:B------:R-:W-:Y:S01]  /*12600*/  @!P6 IMAD.X R10, R15, 0x1, R225, P0 ;  /* 0x000000010f0ae824 */ /* 0x000fe200000e06e1 */
[----:B------:R-:W-:Y:S01]  /*12610*/  @!P6 LEA R230, P0, R13, c[0x0][0x1f8], 0x1 ;  /* 0x00007e000de6ea11 */ /* 0x000fe200078008ff */
[C---:B-1----:R-:W-:Y:S03]  /*12620*/  HMMA.16816.F32 R4, R132.reuse, R136, RZ ;  /* 0x000000888404723c */ /* 0x042fe600000018ff */
[----:B------:R-:W1:Y:S01]  /*12630*/  LDSM.16.M88.4 R160, [R195] ;  /* 0x00000000c3a0783b */ /* 0x000e620000000200 */
[----:B------:R-:W-:Y:S02]  /*12640*/  @!P6 LEA.HI.X R33, R9, c[0x0][0x1fc], R0, 0x1, P5 ;  /* 0x00007f000921ea11 */ /* 0x000fe400028f0c00 */
[----:B------:R-:W-:Y:S02]  /*12650*/  @!P6 LEA.HI.X R233, R11, c[0x0][0x1fc], R8, 0x1, P4 ;  /* 0x00007f000be9ea11 */ /* 0x000fe400020f0c08 */
[----:B------:R-:W-:Y:S02]  /*12660*/  @!P6 LEA.HI.X R231, R13, c[0x0][0x1fc], R10, 0x1, P0 ;  /* 0x00007f000de7ea11 */ /* 0x000fe400000f0c0a */
[C---:B------:R-:W-:Y:S01]  /*12670*/  HMMA.16816.F32 R8, R132.reuse, R138, RZ ;  /* 0x0000008a8408723c */ /* 0x040fe200000018ff */
[----:B------:R-:W1:Y:S07]  /*12680*/  LDSM.16.M88.4 R164, [R194] ;  /* 0x00000000c2a4783b */ /* 0x000e6e0000000200 */
[C---:B--2---:R-:W-:Y:S01]  /*12690*/  HMMA.16816.F32 R12, R132.reuse, R140, RZ ;  /* 0x0000008c840c723c */ /* 0x044fe200000018ff */
[----:B------:R-:W2:Y:S07]  /*126a0*/  LDSM.16.M88.4 R168, [R193] ;  /* 0x00000000c1a8783b */ /* 0x000eae0000000200 */
[----:B------:R-:W-:Y:S01]  /*126b0*/  @!PT LDS RZ, [RZ] ;  /* 0x00000000fffff984 */ /* 0x000fe20000000800 */
[----:B------:R-:W-:Y:S01]  /*126c0*/  @!PT LDS RZ, [RZ] ;  /* 0x00000000fffff984 */ /* 0x000fe20000000800 */
[----:B------:R-:W-:Y:S01]  /*126d0*/  @!PT LDS RZ, [RZ] ;  /* 0x00000000fffff984 */ /* 0x000fe20000000800 */
[----:B------:R1:W-:Y:S07]  /*126e0*/  @!P6 LDGSTS.E.BYPASS.LTC128B.128 [R207+0x100], [R16.64], !P3 ;  /* 0x0010000010cfefae */ /* 0x0003ee000d901d5c */
[----:B------:R3:W-:Y:S07]  /*126f0*/  @!P6 LDGSTS.E.BYPASS.LTC128B.128 [R207+0x2100], [R20.64], !P2 ;  /* 0x0210000014cfefae */ /* 0x0007ee000d101d5c */
[----:B------:R2:W-:Y:S07]  /*12700*/  @!P6 LDGSTS.E.BYPASS.LTC128B.128 [R207+0x4100], [R24.64], !P1 ;  /* 0x0410000018cfefae */ /* 0x0005ee000c901d5c */
[----:B------:R4:W-:Y:S01]  /*12710*/  @!P6 LDGSTS.E.BYPASS.LTC128B.128 [R207+0x1100], [R32.64], !P3 ;  /* 0x0110000020cfefae */ /* 0x0009e2000d901d5c */
[C---:B-1----:R-:W-:Y:S06]  /*12720*/  HMMA.16816.F32 R16, R132.reuse, R142, RZ ;  /* 0x0000008e8410723c */ /* 0x042fec00000018ff */
[----:B------:R1:W-:Y:S02]  /*12730*/  @!P6 LDGSTS.E.BYPASS.LTC128B.128 [R207+0x3100], [R232.64], !P2 ;  /* 0x03100000e8cfefae */ /* 0x0003e4000d101d5c */
[C---:B---3--:R-:W-:Y:S05]  /*12740*/  HMMA.16816.F32 R20, R132.reuse, R144, RZ ;  /* 0x000000908414723c */ /* 0x048fea00000018ff */
[----:B------:R3:W-:Y:S01]  /*12750*/  @!P6 LDGSTS.E.BYPASS.LTC128B.128 [R207+0x5100], [R230.64], !P1 ;  /* 0x05100000e6cfefae */ /* 0x0007e2000c901d5c */
[----:B------:R-:W-:Y:S02]  /*12760*/  ISETP.GT.AND P6, PT, R228, UR8, PT ;  /* 0x00000008e4007c0c */ /* 0x000fe4000bfc4270 */
[C---:B--2---:R-:W-:Y:S04]  /*12770*/  HMMA.16816.F32 R24, R132.reuse, R146, RZ ;  /* 0x000000928418723c */ /* 0x044fe800000018ff */
[----:B------:R-:W-:Y:S04]  /*12780*/  LDSM.16.M88.4 R172, [R201+0xc100] ;  /* 0x00c10000c9ac783b */ /* 0x000fe80000000200 */
[C---:B----4-:R-:W-:Y:S03]  /*12790*/  HMMA.16816.F32 R28, R132.reuse, R148, RZ ;  /* 0x00000094841c723c */ /* 0x050fe600000018ff */
[----:B------:R-:W0:Y:S05]  /*127a0*/  LDGDEPBAR ;  /* 0x00000000000079af */ /* 0x000e2a0000000000 */
[----:B------:R-:W-:Y:S02]  /*127b0*/  HMMA.16816.F32 R32, R132, R150, RZ ;  /* 0x000000968420723c */ /* 0x000fe400000018ff */
[----:B------:R-:W2:Y:S06]  /*127c0*/  LDSM.16.M88.4 R176, [R200+0x6100] ;  /* 0x00610000c8b0783b */ /* 0x000eac0000000200 */
[C---:B-----5:R-:W-:Y:S01]  /*127d0*/  HMMA.16816.F32 R4, R152.reuse, R156, R4 ;  /* 0x0000009c9804723c */ /* 0x060fe20000001804 */
[----:B------:R-:W4:Y:S07]  /*127e0*/  LDSM.16.M88.4 R132, [R200+0x6900] ;  /* 0x00690000c884783b */ /* 0x000f2e0000000200 */
[C---:B------:R-:W-:Y:S01]  /*127f0*/  HMMA.16816.F32 R8, R152.reuse, R158, R8 ;  /* 0x0000009e9808723c */ /* 0x040fe20000001808 */
[----:B------:R-:W5:Y:S07]  /*12800*/  LDSM.16.M88.4 R136, [R200+0x7100] ;  /* 0x00710000c888783b */ /* 0x000f6e0000000200 */
[C---:B------:R-:W-:Y:S01]  /*12810*/  HMMA.16816.F32 R12, R152.reuse, R160, R12 ;  /* 0x000000a0980c723c */ /* 0x040fe2000000180c */
[----:B------:R-:W1:Y:S07]  /*12820*/  LDSM.16.M88.4 R140, [R200+0x7900] ;  /* 0x00790000c88c783b */ /* 0x000e6e0000000200 */
[C---:B------:R-:W-:Y:S01]  /*12830*/  HMMA.16816.F32 R16, R152.reuse, R162, R16 ;  /* 0x000000a29810723c */ /* 0x040fe20000001810 */
[----:B------:R-:W-:Y:S07]  /*12840*/  LDSM.16.M88.4 R144, [R199+0xc100] ;  /* 0x00c10000c790783b */ /* 0x000fee0000000200 */
[C---:B------:R-:W-:Y:S01]  /*12850*/  HMMA.16816.F32 R20, R152.reuse, R164, R20 ;  /* 0x000000a49814723c */ /* 0x040fe20000001814 */
[----:B------:R-:W1:Y:S07]  /*12860*/  LDSM.16.M88.4 R148, [R192] ;  /* 0x00000000c094783b */ /* 0x000e6e0000000200 */
[C---:B------:R-:W-:Y:S01]  /*12870*/  HMMA.16816.F32 R24, R152.reuse, R166, R24 ;  /* 0x000000a69818723c */ /* 0x040fe20000001818 */
[----:B------:R-:W-:Y:S07]  /*12880*/  LDSM.16.M88.4 R156, [R192+0x1000] ;  /* 0x00100000c09c783b */ /* 0x000fee0000000200 */
[C---:B------:R-:W-:Y:S01]  /*12890*/  HMMA.16816.F32 R28, R152.reuse, R168, R28 ;  /* 0x000000a8981c723c */ /* 0x040fe2000000181c */
[----:B------:R-:W-:Y:S07]  /*128a0*/  LDSM.16.M88.4 R160, [R192+0x1800] ;  /* 0x00180000c0a0783b */ /* 0x000fee0000000200 */
[----:B------:R-:W-:Y:S01]  /*128b0*/  HMMA.16816.F32 R32, R152, R170, R32 ;  /* 0x000000aa9820723c */ /* 0x000fe20000001820 */
[----:B------:R-:W1:Y:S07]  /*128c0*/  LDSM.16.M88.4 R152, [R192+0x800] ;  /* 0x00080000c098783b */ /* 0x000e6e0000000200 */
[C---:B--2---:R-:W-:Y:S01]  /*128d0*/  HMMA.16816.F32 R4, R172.reuse, R176, R4 ;  /* 0x000000b0ac04723c */ /* 0x044fe20000001804 */
[----:B------:R-:W-:Y:S07]  /*128e0*/  LDSM.16.M88.4 R164, [R206+0x10100] ;  /* 0x01010000cea4783b */ /* 0x000fee0000000200 */
[C---:B------:R-:W-:Y:S01]  /*128f0*/  HMMA.16816.F32 R8, R172.reuse, R178, R8 ;  /* 0x000000b2ac08723c */ /* 0x040fe20000001808 */
[----:B------:R-:W2:Y:S07]  /*12900*/  LDSM.16.M88.4 R168, [R205+0x8100] ;  /* 0x00810000cda8783b */ /* 0x000eae0000000200 */
[C---:B----4-:R-:W-:Y:S01]  /*12910*/  HMMA.16816.F32 R12, R172.reuse, R132, R12 ;  /* 0x00000084ac0c723c */ /* 0x050fe2000000180c */
[----:B------:R-:W-:Y:S07]  /*12920*/  LDSM.16.M88.4 R176, [R191] ;  /* 0x00000000bfb0783b */ /* 0x000fee0000000200 */
[C---:B------:R-:W-:Y:S01]  /*12930*/  HMMA.16816.F32 R16, R172.reuse, R134, R16 ;  /* 0x00000086ac10723c */ /* 0x040fe20000001810 */
[----:B------:R-:W4:Y:S07]  /*12940*/  LDSM.16.M88.4 R132, [R205+0x8900] ;  /* 0x00890000cd84783b */ /* 0x000f2e0000000200 */
[C---:B-----5:R-:W-:Y:S08]  /*12950*/  HMMA.16816.F32 R20, R172.reuse, R136, R20 ;  /* 0x00000088ac14723c */ /* 0x060ff00000001814 */
[C---:B------:R-:W-:Y:S01]  /*12960*/  HMMA.16816.F32 R24, R172.reuse, R138, R24 ;  /* 0x0000008aac18723c */ /* 0x040fe20000001818 */
[----:B------:R-:W5:Y:S07]  /*12970*/  LDSM.16.M88.4 R136, [R205+0x9100] ;  /* 0x00910000cd88783b */ /* 0x000f6e0000000200 */
[C---:B-1----:R-:W-:Y:S08]  /*12980*/  HMMA.16816.F32 R28, R172.reuse, R140, R28 ;  /* 0x0000008cac1c723c */ /* 0x042ff0000000181c */
[----:B------:R-:W-:Y:S01]  /*12990*/  HMMA.16816.F32 R32, R172, R142, R32 ;  /* 0x0000008eac20723c */ /* 0x000fe20000001820 */
[----:B------:R-:W1:Y:S07]  /*129a0*/  LDSM.16.M88.4 R140, [R205+0x9900] ;  /* 0x00990000cd8c783b */ /* 0x000e6e0000000200 */
[C---:B------:R-:W-:Y:S01]  /*129b0*/  HMMA.16816.F32 R4, R144.reuse, R148, R4 ;  /* 0x000000949004723c */ /* 0x040fe20000001804 */
[----:B------:R-:W1:Y:S07]  /*129c0*/  LDSM.16.M88.4 R172, [R202+0x10100] ;  /* 0x01010000caac783b */ /* 0x000e6e0000000200 */
        /* <DEDUP_REMOVED lines=10> */
[----:B------:R-:W1:Y:S07]  /*12a70*/  LDSM.16.M88.4 R144, [R190] ;  /* 0x00000000be90783b */ /* 0x000e6e0000000200 */
[C---:B--2---:R-:W-:Y:S01]  /*12a80*/  HMMA.16816.F32 R4, R164.reuse, R168, R4 ;  /* 0x000000a8a404723c */ /* 0x044fe20000001804 */
[----:B------:R-:W2:Y:S07]  /*12a90*/  LDSM.16.M88.4 R160, [R200+0x8100] ;  /* 0x00810000c8a0783b */ /* 0x000eae0000000200 */
[C---:B------:R-:W-:Y:S01]  /*12aa0*/  HMMA.16816.F32 R8, R164.reuse, R170, R8 ;  /* 0x000000aaa408723c */ /* 0x040fe20000001808 */
[----:B------:R-:W-:Y:S07]  /*12ab0*/  LDSM.16.M88.4 R168, [R192+0x2000] ;  /* 0x00200000c0a8783b */ /* 0x000fee0000000200 */
[C---:B----4-:R-:W-:Y:S08]  /*12ac0*/  HMMA.16816.F32 R12, R164.reuse, R132, R12 ;  /* 0x00000084a40c723c */ /* 0x050ff0000000180c */
        /* <DEDUP_REMOVED lines=11> */
[----:B------:R-:W-:Y:S07]  /*12b80*/  LDSM.16.M88.4 R176, [R205+0xa100] ;  /* 0x00a10000cdb0783b */ /* 0x000fee0000000200 */
[C---:B------:R-:W-:Y:S08]  /*12b90*/  HMMA.16816.F32 R12, R172.reuse, R144, R12 ;  /* 0x00000090ac0c723c */ /* 0x040ff0000000180c */
        /* <DEDUP_REMOVED lines=8> */
[C---:B--2---:R-:W-:Y:S01]  /*12c20*/  HMMA.16816.F32 R4, R156.reuse, R160, R4 ;  /* 0x000000a09c04723c */ /* 0x044fe20000001804 */
[----:B------:R-:W2:Y:S07]  /*12c30*/  LDSM.16.M88.4 R172, [R206+0x14100] ;  /* 0x01410000ceac783b */ /* 0x000eae0000000200 */
[C---:B------:R-:W-:Y:S01]  /*12c40*/  HMMA.16816.F32 R8, R156.reuse, R162, R8 ;  /* 0x000000a29c08723c */ /* 0x040fe20000001808 */
[----:B------:R-:W-:Y:S07]  /*12c50*/  LDSM.16.M88.4 R160, [R187] ;  /* 0x00000000bba0783b */ /* 0x000fee0000000200 */
        /* <DEDUP_REMOVED lines=37> */
[C---:B------:R-:W-:Y:S08]  /*12eb0*/  HMMA.16816.F32 R8, R156.reuse, R162, R8 ;  /* 0x000000a29c08723c */ /* 0x040ff00000001808 */
[C---:B------:R-:W-:Y:S08]  /*12ec0*/  HMMA.16816.F32 R12, R156.reuse, R144, R12 ;  /* 0x000000909c0c723c */ /* 0x040ff0000000180c */
[C---:B------:R-:W-:Y:S08]  /*12ed0*/  HMMA.16816.F32 R16, R156.reuse, R146, R16 ;  /* 0x000000929c10723c */ /* 0x040ff00000001810 */
[C---:B------:R-:W-:Y:S08]  /*12ee0*/  HMMA.16816.F32 R20, R156.reuse, R148, R20 ;  /* 0x000000949c14723c */ /* 0x040ff00000001814 */
[C---:B------:R-:W-:Y:S08]  /*12ef0*/  HMMA.16816.F32 R24, R156.reuse, R150, R24 ;  /* 0x000000969c18723c */ /* 0x040ff00000001818 */
[C---:B------:R-:W-:Y:S08]  /*12f00*/  HMMA.16816.F32 R28, R156.reuse, R152, R28 ;  /* 0x000000989c1c723c */ /* 0x040ff0000000181c */
[----:B------:R-:W-:Y:S08]  /*12f10*/  HMMA.16816.F32 R32, R156, R154, R32 ;  /* 0x0000009a9c20723c */ /* 0x000ff00000001820 */
[C---:B--2---:R-:W-:Y:S08]  /*12f20*/  HMMA.16816.F32 R4, R164.reuse, R168, R4 ;  /* 0x000000a8a404723c */ /* 0x044ff00000001804 */
[C---:B------:R-:W-:Y:S08]  /*12f30*/  HMMA.16816.F32 R8, R164.reuse, R170, R8 ;  /* 0x000000aaa408723c */ /* 0x040ff00000001808 */
[C---:B----4-:R-:W-:Y:S08]  /*12f40*/  HMMA.16816.F32 R12, R164.reuse, R132, R12 ;  /* 0x00000084a40c723c */ /* 0x050ff0000000180c */
[C---:B------:R-:W-:Y:S01]  /*12f50*/  HMMA.16816.F32 R16, R164.reuse, R134, R16 ;  /* 0x00000086a410723c */ /* 0x040fe20000001810 */
[----:B------:R-:W2:Y:S07]  /*12f60*/  LDSM.16.M88.4 R132, [R192+0x4800] ;  /* 0x00480000c084783b */ /* 0x000eae0000000200 */
[C---:B-----5:R-:W-:Y:S08]  /*12f70*/  HMMA.16816.F32 R20, R164.reuse, R136, R20 ;  /* 0x00000088a414723c */ /* 0x060ff00000001814 */
[C---:B------:R-:W-:Y:S01]  /*12f80*/  HMMA.16816.F32 R24, R164.reuse, R138, R24 ;  /* 0x0000008aa418723c */ /* 0x040fe20000001818 */
[----:B------:R-:W4:Y:S07]  /*12f90*/  LDSM.16.M88.4 R136, [R192+0x5000] ;  /* 0x00500000c088783b */ /* 0x000f2e0000000200 */
[C---:B-1----:R-:W-:Y:S08]  /*12fa0*/  HMMA.16816.F32 R28, R164.reuse, R140, R28 ;  /* 0x0000008ca41c723c */ /* 0x042ff0000000181c */
[----:B------:R-:W-:Y:S08]  /*12fb0*/  HMMA.16816.F32 R32, R164, R142, R32 ;  /* 0x0000008ea420723c */ /* 0x000ff00000001820 */
[C---:B------:R-:W-:Y:S08]  /*12fc0*/  HMMA.16816.F32 R4, R172.reuse, R176, R4 ;  /* 0x000000b0ac04723c */ /* 0x040ff00000001804 */
[C---:B------:R-:W-:Y:S08]  /*12fd0*/  HMMA.16816.F32 R8, R172.reuse, R178, R8 ;  /* 0x000000b2ac08723c */ /* 0x040ff00000001808 */
[C---:B--2---:R-:W-:Y:S08]  /*12fe0*/  HMMA.16816.F32 R12, R172.reuse, R132, R12 ;  /* 0x00000084ac0c723c */ /* 0x044ff0000000180c */
[C---:B------:R-:W-:Y:S04]  /*12ff0*/  HMMA.16816.F32 R16, R172.reuse, R134, R16 ;  /* 0x00000086ac10723c */ /* 0x040fe80000001810 */
[----:B------:R-:W-:Y:S02]  /*13000*/  FMUL.FTZ R178, R4, c[0x0][0x320] ;  /* 0x0000c80004b27a20 */ /* 0x000fe40000410000 */
[----:B------:R-:W-:Y:S02]  /*13010*/  FMUL.FTZ R181, R5, c[0x0][0x320] ;  /* 0x0000c80005b57a20 */ /* 0x000fe40000410000 */
[----:B------:R-:W-:Y:S01]  /*13020*/  FMUL.FTZ R9, R9, c[0x0][0x320] ;  /* 0x0000c80009097a20 */ /* 0x000fe20000410000 */
[C---:B----4-:R-:W-:Y:S01]  /*13030*/  HMMA.16816.F32 R20, R172.reuse, R136, R20 ;  /* 0x00000088ac14723c */ /* 0x050fe20000001814 */
[----:B------:R-:W1:Y:S02]  /*13040*/  MUFU.TANH R178, R178 ;  /* 0x000000b200b27308 */ /* 0x000e640000002400 */
[----:B------:R-:W-:Y:S02]  /*13050*/  FMUL.FTZ R10, R10, c[0x0][0x320] ;  /* 0x0000c8000a0a7a20 */ /* 0x000fe40000410000 */
[----:B------:R-:W-:Y:S02]  /*13060*/  FMUL.FTZ R11, R11, c[0x0][0x320] ;  /* 0x0000c8000b0b7a20 */ /* 0x000fe40000410000 */
[----:B------:R-:W-:Y:S01]  /*13070*/  FMUL.FTZ R229, R8, c[0x0][0x320] ;  /* 0x0000c80008e57a20 */ /* 0x000fe20000410000 */
[C---:B------:R-:W-:Y:S03]  /*13080*/  HMMA.16816.F32 R24, R172.reuse, R138, R24 ;  /* 0x0000008aac18723c */ /* 0x040fe60000001818 */
[----:B---3--:R-:W2:Y:S01]  /*13090*/  MUFU.TANH R230, R9 ;  /* 0x0000000900e67308 */ /* 0x008ea20000002400 */
[----:B------:R-:W-:Y:S02]  /*130a0*/  FMUL.FTZ R232, R12, c[0x0][0x320] ;  /* 0x0000c8000ce87a20 */ /* 0x000fe40000410000 */
[----:B------:R-:W-:Y:S02]  /*130b0*/  FMUL.FTZ R12, R15, c[0x0][0x320] ;  /* 0x0000c8000f0c7a20 */ /* 0x000fe40000410000 */
[----:B------:R-:W-:Y:S04]  /*130c0*/  FMUL.FTZ R17, R17, c[0x0][0x320] ;  /* 0x0000c80011117a20 */ /* 0x000fe80000410000 */
[----:B------:R-:W-:Y:S01]  /*130d0*/  FMUL.FTZ R15, R18, c[0x0][0x320] ;  /* 0x0000c800120f7a20 */ /* 0x000fe20000410000 */
[----:B------:R-:W3:Y:S01]  /*130e0*/  MUFU.TANH R177, R10 ;  /* 0x0000000a00b17308 */ /* 0x000ee20000002400 */
[----:B------:R-:W-:Y:S02]  /*130f0*/  FMUL.FTZ R231, R13, c[0x0][0x320] ;  /* 0x0000c8000de77a20 */ /* 0x000fe40000410000 */
[----:B------:R-:W-:Y:S02]  /*13100*/  FMUL.FTZ R18, R22, c[0x0][0x320] ;  /* 0x0000c80016127a20 */ /* 0x000fe40000410000 */
[----:B------:R-:W-:Y:S02]  /*13110*/  FMUL.FTZ R13, R14, c[0x0][0x320] ;  /* 0x0000c8000e0d7a20 */ /* 0x000fe40000410000 */
[----:B------:R-:W-:Y:S02]  /*13120*/  FMUL.FTZ R14, R19, c[0x0][0x320] ;  /* 0x0000c800130e7a20 */ /* 0x000fe40000410000 */
[----:B------:R-:W-:Y:S01]  /*13130*/  FMUL.FTZ R19, R21, c[0x0][0x320] ;  /* 0x0000c80015137a20 */ /* 0x000fe20000410000 */
[----:B------:R4:W1:Y:S01]  /*13140*/  MUFU.TANH R179, R11 ;  /* 0x0000000b00b37308 */ /* 0x0008620000002400 */
[----:B------:R-:W-:Y:S01]  /*13150*/  FMUL.FTZ R22, R24, c[0x0][0x320] ;  /* 0x0000c80018167a20 */ /* 0x000fe20000410000 */
[----:B------:R-:W-:Y:S01]  /*13160*/  @P6 IADD3 R24, R228, -0x1, RZ ;  /* 0xffffffffe4186810 */ /* 0x000fe20007ffe0ff */
[----:B------:R-:W-:Y:S02]  /*13170*/  FMUL.FTZ R21, R25, c[0x0][0x320] ;  /* 0x0000c80019157a20 */ /* 0x000fe40000410000 */
[----:B------:R-:W-:Y:S02]  /*13180*/  FMUL.FTZ R234, R20, c[0x0][0x320] ;  /* 0x0000c80014ea7a20 */ /* 0x000fe40000410000 */
[----:B------:R-:W-:Y:S02]  /*13190*/  FMUL.FTZ R0, R6, c[0x0][0x320] ;  /* 0x0000c80006007a20 */ /* 0x000fe40000410000 */
[----:B------:R-:W-:Y:S01]  /*131a0*/  FMUL.FTZ R176, R7, c[0x0][0x320] ;  /* 0x0000c80007b07a20 */ /* 0x000fe20000410000 */
[----:B------:R5:W1:Y:S01]  /*131b0*/  MUFU.TANH R233, R17 ;  /* 0x0000001100e97308 */ /* 0x000a620000002400 */
[----:B------:R-:W-:Y:S09]  /*131c0*/  FMUL.FTZ R235, R16, c[0x0][0x320] ;  /* 0x0000c80010eb7a20 */ /* 0x000ff20000410000 */
[----:B------:R1:W1:Y:S01]  /*131d0*/  MUFU.TANH R20, R234 ;  /* 0x000000ea00147308 */ /* 0x0002620000002400 */
[----:B----4-:R-:W4:Y:S01]  /*131e0*/  LDSM.16.M88.4 R8, [R192+0x5800] ;  /* 0x00580000c008783b */ /* 0x010f220000000200 */
[----:B------:R-:W-:Y:S08]  /*131f0*/  DEPBAR.LE SB0, 0x0 ;  /* 0x000080000000791a */ /* 0x000ff00000000000 */
[----:B------:R-:W2:Y:S01]  /*13200*/  MUFU.TANH R181, R181 ;  /* 0x000000b500b57308 */ /* 0x000ea20000002400 */
[----:B------:R-:W-:Y:S01]  /*13210*/  BAR.SYNC.DEFER_BLOCKING 0x0 ;  /* 0x0000000000007b1d */ /* 0x000fe20000010000 */
[----:B-----5:R-:W-:Y:S01]  /*13220*/  FMUL.FTZ R17, R23, c[0x0][0x320] ;  /* 0x0000c80017117a20 */ /* 0x020fe20000410000 */
[----:B------:R-:W-:Y:S07]  /*13230*/  @P6 SHF.R.S32.HI R23, RZ, 0x1f, R24 ;  /* 0x0000001fff176819 */ /* 0x000fee0000011418 */
[----:B------:R-:W2:Y:S01]  /*13240*/  MUFU.TANH R0, R0 ;  /* 0x0000000000007308 */ /* 0x000ea20000002400 */
[----:B------:R-:W-:Y:S01]  /*13250*/  @P6 IMAD R23, R23, c[0x0][0x1e0], RZ ;  /* 0x0000780017176a24 */ /* 0x000fe200078e02ff */
[----:B-1----:R-:W-:Y:S03]  /*13260*/  MOV R234, R212 ;  /* 0x000000d400ea7202 */ /* 0x002fe60000000f00 */
[----:B------:R-:W-:Y:S05]  /*13270*/  @P6 IMAD R23, R24, c[0x0][0x1e4], R23 ;  /* 0x0000790018176a24 */ /* 0x000fea00078e0217 */
[----:B------:R-:W1:Y:S10]  /*13280*/  MUFU.TANH R176, R176 ;  /* 0x000000b000b07308 */ /* 0x000e740000002400 */
[----:B------:R-:W1:Y:S01]  /*13290*/  MUFU.TANH R229, R229 ;  /* 0x000000e500e57308 */ /* 0x000e620000002400 */
[C---:B----4-:R-:W-:Y:S09]  /*132a0*/  HMMA.16816.F32 R28, R172.reuse, R8, R28 ;  /* 0x00000008ac1c723c */ /* 0x050ff2000000181c */
[----:B------:R-:W4:Y:S03]  /*132b0*/  MUFU.TANH R232, R232 ;  /* 0x000000e800e87308 */ /* 0x000f260000002400 */
[----:B------:R-:W-:Y:S01]  /*132c0*/  FMUL.FTZ R9, R26, c[0x0][0x320] ;  /* 0x0000c8001a097a20 */ /* 0x000fe20000410000 */
[----:B------:R-:W-:Y:S03]  /*132d0*/  HMMA.16816.F32 R32, R172, R10, R32 ;  /* 0x0000000aac20723c */ /* 0x000fe60000001820 */
[----:B------:R-:W-:Y:S02]  /*132e0*/  FMUL.FTZ R8, R27, c[0x0][0x320] ;  /* 0x0000c8001b087a20 */ /* 0x000fe40000410000 */
[----:B------:R-:W-:Y:S01]  /*132f0*/  @P6 IMAD.WIDE.U32 R26, R24, c[0x0][0x1e0], RZ ;  /* 0x00007800181a6a25 */ /* 0x000fe200078e00ff */
[----:B------:R-:W1:Y:S06]  /*13300*/  MUFU.TANH R231, R231 ;  /* 0x000000e700e77308 */ /* 0x000e6c0000002400 */
[C---:B------:R-:W-:Y:S01]  /*13310*/  @P6 SHF.L.U32 R25, R26.reuse, 0x6, RZ ;  /* 0x000000061a196819 */ /* 0x040fe200000006ff */
[----:B------:R-:W-:Y:S03]  /*13320*/  @P6 IMAD.IADD R23, R27, 0x1, R23 ;  /* 0x000000011b176824 */ /* 0x000fe600078e0217 */
[----:B------:R-:W-:Y:S01]  /*13330*/  @P6 IADD3 R24, P4, R25, R210, RZ ;  /* 0x000000d219186210 */ /* 0x000fe20007f9e0ff */
[----:B------:R-:W-:Y:S01]  /*13340*/  FMUL.FTZ R27, R29, c[0x0][0x320] ;  /* 0x0000c8001d1b7a20 */ /* 0x000fe20000410000 */
[----:B------:R-:W1:Y:S01]  /*13350*/  MUFU.TANH R13, R13 ;  /* 0x0000000d000d7308 */ /* 0x000e620000002400 */
[----:B------:R-:W-:Y:S01]  /*13360*/  @P6 SHF.L.U64.HI R23, R26, 0x6, R23 ;  /* 0x000000061a176819 */ /* 0x000fe20000010217 */
[----:B------:R-:W-:Y:S01]  /*13370*/  FMUL.FTZ R31, R31, c[0x0][0x320] ;  /* 0x0000c8001f1f7a20 */ /* 0x000fe20000410000 */
[----:B------:R-:W-:Y:S01]  /*13380*/  @P6 LEA R236, P0, R24, c[0x0][0x1c8], 0x1 ;  /* 0x0000720018ec6a11 */ /* 0x000fe200078008ff */
[----:B------:R-:W-:Y:S02]  /*13390*/  FMUL.FTZ R28, R28, c[0x0][0x320] ;  /* 0x0000c8001c1c7a20 */ /* 0x000fe40000410000 */
[----:B------:R-:W-:Y:S01]  /*133a0*/  @P6 IMAD.X R29, R23, 0x1, R217, P4 ;  /* 0x00000001171d6824 */ /* 0x000fe200020e06d9 */
[----:B------:R-:W-:Y:S01]  /*133b0*/  @P6 IADD3 R26, P4, R25, R182, RZ ;  /* 0x000000b6191a6210 */ /* 0x000fe20007f9e0ff */
[----:B------:R-:W-:Y:S02]  /*133c0*/  FMUL.FTZ R32, R32, c[0x0][0x320] ;  /* 0x0000c80020207a20 */ /* 0x000fe40000410000 */
[----:B------:R-:W1:Y:S01]  /*133d0*/  MUFU.TANH R12, R12 ;  /* 0x0000000c000c7308 */ /* 0x000e620000002400 */
[----:B------:R-:W-:Y:S01]  /*133e0*/  @P6 LEA.HI.X R237, R24, c[0x0][0x1cc], R29, 0x1, P0 ;  /* 0x0000730018ed6a11 */ /* 0x000fe200000f0c1d */
[--C-:B------:R-:W-:Y:S01]  /*133f0*/  @P6 IMAD.X R29, R23, 0x1, R224.reuse, P4 ;  /* 0x00000001171d6824 */ /* 0x100fe200020e06e0 */
[----:B------:R-:W-:Y:S01]  /*13400*/  @P6 LEA R238, P5, R26, c[0x0][0x1c8], 0x1 ;  /* 0x000072001aee6a11 */ /* 0x000fe200078a08ff */
[----:B------:R-:W-:Y:S01]  /*13410*/  FMUL.FTZ R24, R30, c[0x0][0x320] ;  /* 0x0000c8001e187a20 */ /* 0x000fe20000410000 */
[----:B------:R-:W-:Y:S01]  /*13420*/  @P6 IADD3 R10, P0, R25, R180, RZ ;  /* 0x000000b4190a6210 */ /* 0x000fe20007f1e0ff */
[----:B------:R-:W-:Y:S01]  /*13430*/  @!PT LDS RZ, [RZ] ;  /* 0x00000000fffff984 */ /* 0x000fe20000000800 */
[----:B------:R-:W-:Y:S01]  /*13440*/  @!PT LDS RZ, [RZ] ;  /* 0x00000000fffff984 */ /* 0x000fe20000000800 */
[----:B------:R-:W-:Y:S01]  /*13450*/  @!PT LDS RZ, [RZ] ;  /* 0x00000000fffff984 */ /* 0x000fe20000000800 */
[----:B------:R1:W-:Y:S01]  /*13460*/  @P6 LDGSTS.E.BYPASS.LTC128B.128 [R207+0x6100], [R236.64], !P3 ;  /* 0x06100000eccf6fae */ /* 0x0003e2000d901d5c */
[----:B------:R-:W-:Y:S02]  /*13470*/  @P6 LEA.HI.X R239, R26, c[0x0][0x1cc], R29, 0x1, P5 ;  /* 0x000073001aef6a11 */ /* 0x000fe400028f0c1d */
[C---:B------:R-:W-:Y:S01]  /*13480*/  @P6 LEA R240, P4, R10.reuse, c[0x0][0x1c8], 0x1 ;  /* 0x000072000af06a11 */ /* 0x040fe200078808ff */
[----:B------:R-:W1:Y:S01]  /*13490*/  MUFU.TANH R16, R235 ;  /* 0x000000eb00107308 */ /* 0x000e620000002400 */
[----:B------:R-:W-:Y:S02]  /*134a0*/  @P6 IADD3.X R11, R23, R223, RZ, P0, !PT ;  /* 0x000000df170b6210 */ /* 0x000fe400007fe4ff */
[----:B------:R1:W-:Y:S01]  /*134b0*/  @P6 LDGSTS.E.BYPASS.LTC128B.128 [R207+0x8100], [R238.64], !P2 ;  /* 0x08100000eecf6fae */ /* 0x0003e2000d101d5c */
[----:B------:R-:W-:Y:S02]  /*134c0*/  @P6 IADD3 R25, P0, R25, UR6, RZ ;  /* 0x0000000619196c10 */ /* 0x000fe4000ff1e0ff */
[----:B------:R-:W-:Y:S02]  /*134d0*/  @P6 LEA.HI.X R241, R10, c[0x0][0x1cc], R11, 0x1, P4 ;  /* 0x000073000af16a11 */ /* 0x000fe400020f0c0b */
[C---:B------:R-:W-:Y:S02]  /*134e0*/  @P6 IADD3 R10, P5, R25.reuse, R210, RZ ;  /* 0x000000d2190a6210 */ /* 0x040fe40007fbe0ff */
[----:B------:R-:W1:Y:S01]  /*134f0*/  MUFU.TANH R15, R15 ;  /* 0x0000000f000f7308 */ /* 0x000e620000002400 */
[----:B------:R1:W-:Y:S01]  /*13500*/  @P6 LDGSTS.E.BYPASS.LTC128B.128 [R207+0xa100], [R240.64], !P1 ;  /* 0x0a100000f0cf6fae */ /* 0x0003e2000c901d5c */
[----:B------:R-:W-:Y:S02]  /*13510*/  @P6 IADD3 R30, P4, R25, R182, RZ ;  /* 0x000000b6191e6210 */ /* 0x000fe40007f9e0ff */
[----:B------:R-:W-:Y:S02]  /*13520*/  @P6 IADD3.X R11, R23, UR7, RZ, P0, !PT ;  /* 0x00000007170b6c10 */ /* 0x000fe400087fe4ff */
[----:B------:R-:W-:Y:S03]  /*13530*/  @P6 IADD3 R26, P0, R25, R180, RZ ;  /* 0x000000b4191a6210 */ /* 0x000fe60007f1e0ff */
[C---:B------:R-:W-:Y:S01]  /*13540*/  @P6 IMAD.X R25, R11.reuse, 0x1, R217, P5 ;  /* 0x000000010b196824 */ /* 0x040fe200028e06d9 */
[----:B------:R5:W1:Y:S01]  /*13550*/  MUFU.TANH R23, R31 ;  /* 0x0000001f00177308 */ /* 0x000a620000002400 */
[----:B------:R-:W-:Y:S01]  /*13560*/  @P6 LEA R244, P5, R10, c[0x0][0x1c8], 0x1 ;  /* 0x000072000af46a11 */ /* 0x000fe200078a08ff */
[C---:B------:R-:W-:Y:S01]  /*13570*/  @P6 IMAD.X R29, R11.reuse, 0x1, R224, P4 ;  /* 0x000000010b1d6824 */ /* 0x040fe200020e06e0 */
[----:B------:R-:W-:Y:S01]  /*13580*/  @P6 LEA R242, P4, R30, c[0x0][0x1c8], 0x1 ;  /* 0x000072001ef26a11 */ /* 0x000fe200078808ff */
[----:B------:R-:W-:Y:S01]  /*13590*/  @P6 IMAD.X R11, R11, 0x1, R223, P0 ;  /* 0x000000010b0b6824 */ /* 0x000fe200000e06df */
[----:B------:R-:W-:Y:S02]  /*135a0*/  @P6 LEA R246, P0, R26, c[0x0][0x1c8], 0x1 ;  /* 0x000072001af66a11 */ /* 0x000fe400078008ff */
[----:B------:R-:W-:Y:S01]  /*135b0*/  @P6 LEA.HI.X R245, R10, c[0x0][0x1cc], R25, 0x1, P5 ;  /* 0x000073000af56a11 */ /* 0x000fe200028f0c19 */
[----:B------:R-:W-:Y:S01]  /*135c0*/  FMUL.FTZ R25, R35, c[0x0][0x320] ;  /* 0x0000c80023197a20 */ /* 0x000fe20000410000 */
[----:B------:R-:W-:Y:S01]  /*135d0*/  @P6 LEA.HI.X R247, R26, c[0x0][0x1cc], R11, 0x1, P0 ;  /* 0x000073001af76a11 */ /* 0x000fe200000f0c0b */
[----:B------:R-:W1:Y:S01]  /*135e0*/  MUFU.TANH R14, R14 ;  /* 0x0000000e000e7308 */ /* 0x000e620000002400 */
[----:B------:R-:W-:Y:S01]  /*135f0*/  @P6 LEA.HI.X R243, R30, c[0x0][0x1cc], R29, 0x1, P4 ;  /* 0x000073001ef36a11 */ /* 0x000fe200020f0c1d */
[----:B------:R1:W-:Y:S01]  /*13600*/  @P6 LDGSTS.E.BYPASS.LTC128B.128 [R207+0x7100], [R244.64], !P3 ;  /* 0x07100000f4cf6fae */ /* 0x0003e2000d901d5c */
[----:B------:R-:W-:Y:S01]  /*13610*/  PLOP3.LUT P0, PT, PT, PT, UP3, 0x80, 0x0 ;  /* 0x000000000000781c */ /* 0x000fe20003f0f038 */
[----:B------:R-:W-:Y:S02]  /*13620*/  FMUL.FTZ R11, R33, c[0x0][0x320] ;  /* 0x0000c800210b7a20 */ /* 0x000fe40000410000 */
[----:B------:R-:W-:Y:S02]  /*13630*/  FMUL.FTZ R26, R34, c[0x0][0x320] ;  /* 0x0000c800221a7a20 */ /* 0x000fe40000410000 */
[----:B------:R-:W-:Y:S01]  /*13640*/  IMAD.SHL.U32 R30, R228, 0x40, RZ ;  /* 0x00000040e41e7824 */ /* 0x000fe200078e00ff */
[----:B------:R1:W-:Y:S01]  /*13650*/  @P6 LDGSTS.E.BYPASS.LTC128B.128 [R207+0x9100], [R242.64], !P2 ;  /* 0x09100000f2cf6fae */ /* 0x0003e2000d101d5c */
[----:B------:R2:W1:Y:S01]  /*13660*/  MUFU.TANH R29, R32 ;  /* 0x00000020001d7308 */ /* 0x0004620000002400 */
[----:B-----5:R-:W-:Y:S05]  /*13670*/  IMAD.U32 R31, RZ, RZ, UR23 ;  /* 0x00000017ff1f7e24 */ /* 0x020fea000f8e00ff */
[----:B------:R1:W-:Y:S01]  /*13680*/  @P6 LDGSTS.E.BYPASS.LTC128B.128 [R207+0xb100], [R246.64], !P1 ;  /* 0x0b100000f6cf6fae */ /* 0x0003e2000c901d5c */
[----:B------:R-:W-:Y:S01]  /*13690*/  @P0 IMAD.MOV.U32 R234, RZ, RZ, R221 ;  /* 0x000000ffffea0224 */ /* 0x000fe200078e00dd */
[----:B------:R-:W-:Y:S02]  /*136a0*/  PLOP3.LUT P0, PT, PT, PT, UP2, 0x40, 0x0 ;  /* 0x000000000000781c */ /* 0x000fe40003f0e828 */
[----:B------:R-:W1:Y:S03]  /*136b0*/  MUFU.TANH R19, R19 ;  /* 0x0000001300137308 */ /* 0x000e660000002400 */
[----:B------:R-:W0:Y:S07]  /*136c0*/  LDGDEPBAR ;  /* 0x00000000000079af */ /* 0x000e2e0000000000 */
[----:B------:R-:W1:Y:S01]  /*136d0*/  MUFU.TANH R18, R18 ;  /* 0x0000001200127308 */ /* 0x000e620000002400 */
[----:B------:R-:W5:Y:S01]  /*136e0*/  SHFL.IDX PT, R10, R234, RZ, 0x1c1f ;  /* 0x001c1fffea0a7589 */ /* 0x000f6200000e0000 */
[----:B--2---:R-:W-:Y:S04]  /*136f0*/  IADD3 R32, -R213, 0x1, -R30 ;  /* 0x00000001d5207810 */ /* 0x004fe80007ffe91e */
[----:B------:R-:W-:Y:S04]  /*13700*/  IADD3 R31, -R31, UR12, R32 ;  /* 0x0000000c1f1f7c10 */ /* 0x000fe8000fffe120 */
[----:B------:R-:W2:Y:S01]  /*13710*/  MUFU.TANH R17, R17 ;  /* 0x0000001100117308 */ /* 0x000ea20000002400 */
[C---:B------:R-:W-:Y:S02]  /*13720*/  IADD3 R32, R31.reuse, c[0x0][0x328], RZ ;  /* 0x0000ca001f207a10 */ /* 0x040fe40007ffe0ff */
[----:B------:R-:W-:Y:S07]  /*13730*/  IADD3 R31, R31, UR4, RZ ;  /* 0x000000041f1f7c10 */ /* 0x000fee000fffe0ff */
[----:B------:R-:W1:Y:S01]  /*13740*/  MUFU.TANH R22, R22 ;  /* 0x0000001600167308 */ /* 0x000e620000002400 */
[----:B-----5:R-:W-:Y:S01]  /*13750*/  IADD3 R34, R32, R10, RZ ;  /* 0x0000000a20227210 */ /* 0x020fe20007ffe0ff */
[----:B------:R-:W-:Y:S08]  /*13760*/  IMAD.IADD R33, R31, 0x1, R10 ;  /* 0x000000011f217824 */ /* 0x000ff000078e020a */
        /* <DEDUP_REMOVED lines=24> */
.L_x_399:
[----:B------:R-:W-:Y:S04]  /*138f0*/  MOV R4, c[0x0][0x32c] ;  /* 0x0000cb0000047a02 */ /* 0x000fe80000000f00 */
[----:B------:R-:W-:Y:S11]  /*13900*/  ISETP.NE.AND P0, PT, R4, 0x1, PT ;  /* 0x000000010400780c */ /* 0x000ff60003f05270 */
[----:B------:R-:W-:Y:S02]  /*13910*/  @!UPT UIADD3 URZ, URZ, URZ, URZ ;  /* 0x0000003f3f3ff290 */ /* 0x000fe4000fffe03f */
[----:B------:R-:W-:Y:S05]  /*13920*/  @P0 IMAD.HI.U32 R4, R5, c[0x0][0x330], RZ ;  /* 0x0000cc0005040a27 */ /* 0x000fea00078e00ff */
[----:B------:R-:W-:Y:S02]  /*13930*/  @P0 SHF.R.U32.HI R5, RZ, c[0x0][0x334], R4 ;  /* 0x0000cd00ff050a19 */ /* 0x000fe40000011604 */
.L_x_400:
[----:B------:R-:W-:Y:S05]  /*13940*/  BSYNC B0 ;  /* 0x0000000000007941 */ /* 0x000fea0003800000 */
.L_x_398:
[----:B------:R-:W-:Y:S04]  /*13950*/  IMAD R4, R5, c[0x0][0x32c], -R30 ;  /* 0x0000cb0005047a24 */ /* 0x000fe800078e0a1e */
[----:B------:R-:W-:Y:S05]  /*13960*/  IMAD.IADD R4, R4, 0x1, -R213 ;  /* 0x0000000104047824 */ /* 0x000fea00078e0ad5 */
[----:B------:R-:W-:Y:S02]  /*13970*/  IADD3 R5, R4, c[0x0][0x32c], RZ ;  /* 0x0000cb0004057a10 */ /* 0x000fe40007ffe0ff */
[----:B------:R-:W-:Y:S02]  /*13980*/  IMNMX R33, R33, R4, !PT ;  /* 0x0000000421217217 */ /* 0x000fe40007800200 */
[----:B------:R-:W-:Y:S02]  /*13990*/  IMNMX R34, R34, R5, PT ;  /* 0x0000000522227217 */ /* 0x000fe40003800200 */
.L_x_397:
[----:B--234-:R-:W-:Y:S01]  /*139a0*/  ISETP.GT.AND P0, PT, R228, -0x1, PT ;  /* 0xffffffffe400780c */ /* 0x01cfe20003f04270 */
[----:B------:R-:W2:Y:S03]  /*139b0*/  SHFL.IDX PT, R7, R234, 0x1, 0x1c1f ;  /* 0x003c1f00ea077f89 */ /* 0x000ea600000e0000 */
[C---:B------:R-:W-:Y:S02]  /*139c0*/  ISETP.GT.AND P4, PT, R33.reuse, 0x1, P0 ;  /* 0x000000012100780c */ /* 0x040fe40000784270 */
[----:B------:R-:W-:Y:S02]  /*139d0*/  ISETP.GT.AND P5, PT, R33, RZ, P0 ;  /* 0x000000ff2100720c */ /* 0x000fe400007a4270 */
[C---:B------:R-:W-:Y:S02]  /*139e0*/  ISETP.LT.OR P4, PT, R34.reuse, 0x2, P4 ;  /* 0x000000022200780c */ /* 0x040fe40002781670 */
[C---:B------:R-:W-:Y:S02]  /*139f0*/  ISETP.LT.OR P5, PT, R34.reuse, 0x1, P5 ;  /* 0x000000012200780c */ /* 0x040fe40002fa1670 */
[----:B------:R-:W-:Y:S02]  /*13a00*/  FSEL R10, R181, -INF , !P4 ;  /* 0xff800000b50a7808 */ /* 0x000fe40006000000 */
[C---:B------:R-:W-:Y:S02]  /*13a10*/  ISETP.GT.AND P4, PT, R33.reuse, 0x10, P0 ;  /* 0x000000102100780c */ /* 0x040fe40000784270 */
[C---:B------:R-:W-:Y:S02]  /*13a20*/  ISETP.GT.AND P6, PT, R33.reuse, 0x8, P0 ;  /* 0x000000082100780c */ /* 0x040fe400007c4270 */
[----:B------:R-:W-:Y:S02]  /*13a30*/  ISETP.LT.OR P4, PT, R34, 0x11, P4 ;  /* 0x000000112200780c */ /* 0x000fe40002781670 */
[----:B------:R-:W-:Y:S02]  /*13a40*/  FSEL R178, R178, -INF , !P5 ;  /* 0xff800000b2b27808 */ /* 0x000fe40006800000 */
[C---:B------:R-:W-:Y:S02]  /*13a50*/  ISETP.GT.AND P5, PT, R33.reuse, 0x9, P0 ;  /* 0x000000092100780c */ /* 0x040fe400007a4270 */
[----:B------:R-:W-:Y:S01]  /*13a60*/  FSEL R164, R232, -INF , !P4 ;  /* 0xff800000e8a47808 */ /* 0x000fe20006000000 */
[--C-:B--2---:R-:W-:Y:S01]  /*13a70*/  IMAD.IADD R4, R32, 0x1, R7.reuse ;  /* 0x0000000120047824 */ /* 0x104fe200078e0207 */
[----:B------:R-:W-:Y:S01]  /*13a80*/  ISETP.GT.AND P4, PT, R33, 0x19, P0 ;  /* 0x000000192100780c */ /* 0x000fe20000784270 */
[----:B------:R-:W-:Y:S01]  /*13a90*/  IMAD.IADD R5, R31, 0x1, R7 ;  /* 0x000000011f057824 */ /* 0x000fe200078e0207 */
        /* <DEDUP_REMOVED lines=52> */
.L_x_403:
[----:B------:R-:W-:Y:S04]  /*13de0*/  MOV R7, c[0x0][0x32c] ;  /* 0x0000cb0000077a02 */ /* 0x000fe80000000f00 */
[----:B------:R-:W-:Y:S11]  /*13df0*/  ISETP.NE.AND P4, PT, R7, 0x1, PT ;  /* 0x000000010700780c */ /* 0x000ff60003f85270 */
[----:B------:R-:W-:Y:S02]  /*13e00*/  @!UPT UIADD3 URZ, URZ, URZ, URZ ;  /* 0x0000003f3f3ff290 */ /* 0x000fe4000fffe03f */
[----:B------:R-:W-:Y:S05]  /*13e10*/  @P4 IMAD.HI.U32 R7, R11, c[0x0][0x330], RZ ;  /* 0x0000cc000b074a27 */ /* 0x000fea00078e00ff */
[----:B------:R-:W-:Y:S02]  /*13e20*/  @P4 SHF.R.U32.HI R11, RZ, c[0x0][0x334], R7 ;  /* 0x0000cd00ff0b4a19 */ /* 0x000fe40000011607 */
.L_x_404:
[----:B------:R-:W-:Y:S05]  /*13e30*/  BSYNC B0 ;  /* 0x0000000000007941 */ /* 0x000fea0003800000 */
.L_x_402:
[----:B------:R-:W-:Y:S04]  /*13e40*/  IMAD R30, R11, c[0x0][0x32c], -R30 ;  /* 0x0000cb000b1e7a24 */ /* 0x000fe800078e0a1e */
[----:B------:R-:W-:Y:S05]  /*13e50*/  IMAD.IADD R30, R30, 0x1, -R213 ;  /* 0x000000011e1e7824 */ /* 0x000fea00078e0ad5 */
[----:B------:R-:W-:Y:S02]  /*13e60*/  IADD3 R7, R30, c[0x0][0x32c], RZ ;  /* 0x0000cb001e077a10 */ /* 0x000fe40007ffe0ff */
[----:B------:R-:W-:Y:S02]  /*13e70*/  IMNMX R5, R5, R30, !PT ;  /* 0x0000001e05057217 */ /* 0x000fe40007800200 */
[----:B------:R-:W-:Y:S02]  /*13e80*/  IMNMX R4, R4, R7, PT ;  /* 0x0000000704047217 */ /* 0x000fe40003800200 */
.L_x_401:
[----:B------:R-:W-:Y:S01]  /*13e90*/  FMNMX.FTZ R7, R178, R3, !PT ;  /* 0x00000003b2077209 */ /* 0x000fe20007810000 */
[----:B------:R-:W-:Y:S01]  /*13ea0*/  LDSM.16.MT88.4 R28, [R197+0x100] ;  /* 0x00010000c51c783b */ /* 0x000fe20000004200 */
[C---:B------:R-:W-:Y:S02]  /*13eb0*/  ISETP.GT.AND P6, PT, R5.reuse, RZ, P0 ;  /* 0x000000ff0500720c */ /* 0x040fe400007c4270 */
[----:B------:R-:W-:Y:S02]  /*13ec0*/  FMNMX.FTZ R7, R10, R7, !PT ;  /* 0x000000070a077209 */ /* 0x000fe40007810000 */
[C---:B------:R-:W-:Y:S02]  /*13ed0*/  ISETP.GT.AND P5, PT, R5.reuse, 0x1, P0 ;  /* 0x000000010500780c */ /* 0x040fe400007a4270 */
[----:B------:R-:W-:Y:S02]  /*13ee0*/  FMNMX.FTZ R7, R6, R7, !PT ;  /* 0x0000000706077209 */ /* 0x000fe40007810000 */
        /* <DEDUP_REMOVED lines=67> */
[----:B------:R-:W-:Y:S01]  /*14320*/  FMNMX.FTZ R12, R149, R12, !PT ;  /* 0x0000000c950c7209 */ /* 0x000fe20007810000 */
[----:B------:R-:W-:Y:S01]  /*14330*/  LDSM.16.MT88.4 R20, [R198+0x100] ;  /* 0x00010000c614783b */ /* 0x000fe20000004200 */
[----:B------:R-:W-:Y:S02]  /*14340*/  ISETP.LT.OR P4, PT, R4, 0x39, P4 ;  /* 0x000000390400780c */ /* 0x000fe40002781670 */
[----:B------:R-:W-:Y:S02]  /*14350*/  ISETP.GT.AND P0, PT, R5, 0x39, P0 ;  /* 0x000000390500780c */ /* 0x000fe40000704270 */
[----:B------:R-:W-:Y:S02]  /*14360*/  FSEL R145, R26, -INF , !P4 ;  /* 0xff8000001a917808 */ /* 0x000fe40006000000 */
[----:B------:R-:W-:Y:S04]  /*14370*/  ISETP.LT.OR P0, PT, R4, 0x3a, P0 ;  /* 0x0000003a0400780c */ /* 0x000fe80000701670 */
[----:B------:R-:W-:Y:S02]  /*14380*/  FSEL R133, R25, -INF , !P0 ;  /* 0xff80000019857808 */ /* 0x000fe40004000000 */
[----:B-1----:R-:W-:Y:S02]  /*14390*/  FMNMX.FTZ R8, R7, R0, !PT ;  /* 0x0000000007087209 */ /* 0x002fe40007810000 */
[----:B------:R-:W-:Y:S02]  /*143a0*/  FMNMX.FTZ R0, R147, R12, !PT ;  /* 0x0000000c93007209 */ /* 0x000fe40007810000 */
[----:B------:R-:W-:Y:S02]  /*143b0*/  LDSM.16.MT88.4 R12, [R203+0x100] ;  /* 0x00010000cb0c783b */ /* 0x000fe40000004200 */
[----:B------:R-:W-:Y:S04]  /*143c0*/  FMNMX.FTZ R0, R145, R0, !PT ;  /* 0x0000000091007209 */ /* 0x000fe80007810000 */
[----:B------:R-:W-:Y:S02]  /*143d0*/  FMNMX.FTZ R7, R133, R0, !PT ;  /* 0x0000000085077209 */ /* 0x000fe40007810000 */
[----:B------:R-:W1:Y:S08]  /*143e0*/  SHFL.BFLY PT, R9, R8, 0x1, 0x1f ;  /* 0x0c201f0008097f89 */ /* 0x000e7000000e0000 */
[----:B------:R-:W2:Y:S01]  /*143f0*/  SHFL.BFLY PT, R4, R7, 0x2, 0x1f ;  /* 0x0c401f0007047f89 */ /* 0x000ea200000e0000 */
[----:B-1----:R-:W-:Y:S04]  /*14400*/  FMNMX.FTZ R0, R8, R9, !PT ;  /* 0x0000000908007209 */ /* 0x002fe80007810000 */
[C---:B------:R-:W-:Y:S01]  /*14410*/  FSETP.NEU.FTZ.AND P0, PT, R0.reuse, -INF , PT ;  /* 0xff8000000000780b */ /* 0x040fe20003f1d000 */
[C---:B------:R-:W-:Y:S01]  /*14420*/  FMUL.FTZ R151, R0.reuse, c[0x0][0x2d0] ;  /* 0x0000b40000977a20 */ /* 0x040fe20000410000 */
[----:B--2---:R-:W-:Y:S04]  /*14430*/  FMNMX.FTZ R5, R7, R4, !PT ;  /* 0x0000000407057209 */ /* 0x004fe80007810000 */
[----:B------:R-:W-:Y:S02]  /*14440*/  FSEL R151, R151, RZ, P0 ;  /* 0x000000ff97977208 */ /* 0x000fe40000000000 */
[----:B------:R-:W-:Y:S01]  /*14450*/  FSEL R4, R0, RZ, P0 ;  /* 0x000000ff00047208 */ /* 0x000fe20000000000 */
[----:B------:R-:W1:Y:S02]  /*14460*/  SHFL.BFLY PT, R132, R5, 0x1, 0x1f ;  /* 0x0c201f0005847f89 */ /* 0x000e6400000e0000 */
[----:B------:R-:W-:Y:S02]  /*14470*/  FFMA.FTZ R168, R178, c[0x0][0x2d0], -R151 ;  /* 0x0000b400b2a87a23 */ /* 0x000fe40000010897 */
[----:B------:R-:W-:Y:S02]  /*14480*/  FADD.FTZ R3, -R4, R3 ;  /* 0x0000000304037221 */ /* 0x000fe40000010100 */
[--C-:B------:R-:W-:Y:S02]  /*14490*/  FFMA.FTZ R135, R10, c[0x0][0x2d0], -R151.reuse ;  /* 0x0000b4000a877a23 */ /* 0x100fe40000010897 */
[--C-:B------:R-:W-:Y:S01]  /*144a0*/  FFMA.FTZ R134, R6, c[0x0][0x2d0], -R151.reuse ;  /* 0x0000b40006867a23 */ /* 0x100fe20000010897 */
[----:B------:R-:W-:Y:S01]  /*144b0*/  MUFU.EX2 R168, R168 ;  /* 0x000000a800a87308 */ /* 0x000fe20000000800 */
[--C-:B------:R-:W-:Y:S02]  /*144c0*/  FFMA.FTZ R169, R230, c[0x0][0x2d0], -R151.reuse ;  /* 0x0000b400e6a97a23 */ /* 0x100fe40000010897 */
[----:B------:R-:W-:Y:S02]  /*144d0*/  FMUL.FTZ R6, R3, c[0x0][0x2d0] ;  /* 0x0000b40003067a20 */ /* 0x000fe40000410000 */
[--C-:B------:R-:W-:Y:S02]  /*144e0*/  FFMA.FTZ R174, R164, c[0x0][0x2d0], -R151.reuse ;  /* 0x0000b400a4ae7a23 */ /* 0x100fe40000010897 */
[----:B------:R-:W-:Y:S01]  /*144f0*/  LDSM.16.MT88.4 R164, [R203+0x5900] ;  /* 0x00590000cba4783b */ /* 0x000fe20000004200 */
[--C-:B------:R-:W-:Y:S02]  /*14500*/  FFMA.FTZ R175, R162, c[0x0][0x2d0], -R151.reuse ;  /* 0x0000b400a2af7a23 */ /* 0x100fe40000010897 */
[----:B------:R-:W2:Y:S01]  /*14510*/  MUFU.EX2 R135, R135 ;  /* 0x0000008700877308 */ /* 0x000ea20000000800 */
[--C-:B------:R-:W-:Y:S02]  /*14520*/  FFMA.FTZ R176, R142, c[0x0][0x2d0], -R151.reuse ;  /* 0x0000b4008eb07a23 */ /* 0x100fe40000010897 */
[--C-:B------:R-:W-:Y:S01]  /*14530*/  FFMA.FTZ R229, R160, c[0x0][0x2d0], -R151.reuse ;  /* 0x0000b400a0e57a23 */ /* 0x100fe20000010897 */
[----:B-1----:R-:W-:Y:S01]  /*14540*/  FMNMX.FTZ R132, R5, R132, !PT ;  /* 0x0000008405847209 */ /* 0x002fe20007810000 */
[--C-:B------:R-:W-:Y:S02]  /*14550*/  FFMA.FTZ R232, R158, c[0x0][0x2d0], -R151.reuse ;  /* 0x0000b4009ee87a23 */ /* 0x100fe40000010897 */
[--C-:B------:R-:W-:Y:S01]  /*14560*/  FFMA.FTZ R231, R156, c[0x0][0x2d0], -R151.reuse ;  /* 0x0000b4009ce77a23 */ /* 0x100fe20000010897 */
[C---:B------:R-:W-:Y:S01]  /*14570*/  FSETP.NEU.FTZ.AND P0, PT, R132.reuse, -INF , PT ;  /* 0xff8000008400780b */ /* 0x040fe20003f1d000 */
[----:B------:R-:W-:Y:S01]  /*14580*/  FMUL.FTZ R144, R132, c[0x0][0x2d0] ;  /* 0x0000b40084907a20 */ /* 0x000fe20000410000 */
[----:B------:R-:W-:Y:S01]  /*14590*/  MUFU.EX2 R134, R134 ;  /* 0x0000008600867308 */ /* 0x000fe20000000800 */
[--C-:B------:R-:W-:Y:S01]  /*145a0*/  FFMA.FTZ R234, R154, c[0x0][0x2d0], -R151.reuse ;  /* 0x0000b4009aea7a23 */ /* 0x100fe20000010897 */
[----:B------:R-:W-:Y:S01]  /*145b0*/  FSEL R5, R132, RZ, P0 ;  /* 0x000000ff84057208 */ /* 0x000fe20000000000 */
[--C-:B------:R-:W-:Y:S01]  /*145c0*/  FFMA.FTZ R237, R152, c[0x0][0x2d0], -R151.reuse ;  /* 0x0000b40098ed7a23 */ /* 0x100fe20000010897 */
[----:B------:R-:W-:Y:S01]  /*145d0*/  FSEL R144, R144, RZ, P0 ;  /* 0x000000ff90907208 */ /* 0x000fe20000000000 */
[--C-:B------:R-:W-:Y:S01]  /*145e0*/  FFMA.FTZ R240, R150, c[0x0][0x2d0], -R151.reuse ;  /* 0x0000b40096f07a23 */ /* 0x100fe20000010897 */
[----:B------:R-:W-:Y:S01]  /*145f0*/  ISETP.GT.AND P0, PT, R228, UR5, PT ;  /* 0x00000005e4007c0c */ /* 0x000fe2000bf04270 */
[----:B------:R-:W-:Y:S02]  /*14600*/  FADD.FTZ R5, -R5, R2 ;  /* 0x0000000205057221 */ /* 0x000fe40000010100 */
[--C-:B------:R-:W-:Y:S01]  /*14610*/  FFMA.FTZ R173, R19, c[0x0][0x2d0], -R144.reuse ;  /* 0x0000b40013ad7a23 */ /* 0x100fe20000010890 */
[----:B------:R-:W1:Y:S01]  /*14620*/  MUFU.EX2 R169, R169 ;  /* 0x000000a900a97308 */ /* 0x000e620000000800 */
[--C-:B------:R-:W-:Y:S02]  /*14630*/  FFMA.FTZ R172, R11, c[0x0][0x2d0], -R144.reuse ;  /* 0x0000b4000bac7a23 */ /* 0x100fe40000010890 */
[--C-:B------:R-:W-:Y:S01]  /*14640*/  FFMA.FTZ R171, R177, c[0x0][0x2d0], -R144.reuse ;  /* 0x0000b400b1ab7a23 */ /* 0x100fe20000010890 */
[----:B--2---:R-:W-:Y:S01]  /*14650*/  F2FP.PACK_AB R136, R135, R168 ;  /* 0x000000a88788723e */ /* 0x004fe200000000ff */
[--C-:B------:R-:W-:Y:S02]  /*14660*/  FFMA.FTZ R170, R179, c[0x0][0x2d0], -R144.reuse ;  /* 0x0000b400b3aa7a23 */ /* 0x100fe40000010890 */
[----:B------:R-:W-:Y:S02]  /*14670*/  FMUL.FTZ R2, R5, c[0x0][0x2d0] ;  /* 0x0000b40005027a20 */ /* 0x000fe40000410000 */
[--C-:B------:R-:W-:Y:S01]  /*14680*/  FFMA.FTZ R177, R140, c[0x0][0x2d0], -R151.reuse ;  /* 0x0000b4008cb17a23 */ /* 0x100fe20000010897 */
[----:B------:R-:W2:Y:S01]  /*14690*/  MUFU.EX2 R3, R6 ;  /* 0x0000000600037308 */ /* 0x000ea20000000800 */
[--C-:B------:R-:W-:Y:S02]  /*146a0*/  FFMA.FTZ R178, R163, c[0x0][0x2d0], -R144.reuse ;  /* 0x0000b400a3b27a23 */ /* 0x100fe40000010890 */
[--C-:B------:R-:W-:Y:S02]  /*146b0*/  FFMA.FTZ R179, R161, c[0x0][0x2d0], -R144.reuse ;  /* 0x0000b400a1b37a23 */ /* 0x100fe40000010890 */
[----:B------:R-:W-:Y:S01]  /*146c0*/  LDSM.16.MT88.4 R160, [R196+0x3900] ;  /* 0x00390000c4a0783b */ /* 0x000fe20000004200 */
[--C-:B------:R-:W-:Y:S02]  /*146d0*/  FFMA.FTZ R181, R143, c[0x0][0x2d0], -R144.reuse ;  /* 0x0000b4008fb57a23 */ /* 0x100fe40000010890 */
[--C-:B------:R-:W-:Y:S02]  /*146e0*/  FFMA.FTZ R230, R141, c[0x0][0x2d0], -R144.reuse ;  /* 0x0000b4008de67a23 */ /* 0x100fe40000010890 */
[----:B------:R-:W-:Y:S01]  /*146f0*/  MUFU.EX2 R173, R173 ;  /* 0x000000ad00ad7308 */ /* 0x000fe20000000800 */
[--C-:B------:R-:W-:Y:S02]  /*14700*/  FFMA.FTZ R233, R159, c[0x0][0x2d0], -R144.reuse ;  /* 0x0000b4009fe97a23 */ /* 0x100fe40000010890 */
[----:B------:R-:W-:Y:S01]  /*14710*/  LDSM.16.MT88.4 R140, [R197+0x2900] ;  /* 0x00290000c58c783b */ /* 0x000fe20000004200 */
[----:B-1----:R-:W-:Y:S01]  /*14720*/  F2FP.PACK_AB R138, R169, R134 ;  /* 0x00000086a98a723e */ /* 0x002fe200000000ff */
[--C-:B------:R-:W-:Y:S02]  /*14730*/  FFMA.FTZ R236, R157, c[0x0][0x2d0], -R144.reuse ;  /* 0x0000b4009dec7a23 */ /* 0x100fe40000010890 */
[--C-:B------:R-:W-:Y:S02]  /*14740*/  FFMA.FTZ R235, R155, c[0x0][0x2d0], -R144.reuse ;  /* 0x0000b4009beb7a23 */ /* 0x100fe40000010890 */
[--C-:B------:R-:W-:Y:S01]  /*14750*/  FFMA.FTZ R238, R153, c[0x0][0x2d0], -R144.reuse ;  /* 0x0000b40099ee7a23 */ /* 0x100fe20000010890 */
[----:B------:R-:W1:Y:S01]  /*14760*/  MUFU.EX2 R172, R172 ;  /* 0x000000ac00ac7308 */ /* 0x000e620000000800 */
[----:B------:R-:W-:Y:S01]  /*14770*/  LDSM.16.MT88.4 R152, [R198+0x3900] ;  /* 0x00390000c698783b */ /* 0x000fe20000004200 */
[--C-:B------:R-:W-:Y:S02]  /*14780*/  FFMA.FTZ R239, R148, c[0x0][0x2d0], -R151.reuse ;  /* 0x0000b40094ef7a23 */ /* 0x100fe40000010897 */
[C---:B--2---:R-:W-:Y:S02]  /*14790*/  FMUL.FTZ R4, R3.reuse, R128 ;  /* 0x0000008003047220 */ /* 0x044fe40000410000 */
[C---:B------:R-:W-:Y:S02]  /*147a0*/  FMUL.FTZ R5, R3.reuse, R129 ;  /* 0x0000008103057220 */ /* 0x040fe40000410000 */
[C---:B------:R-:W-:Y:S01]  /*147b0*/  FMUL.FTZ R8, R3.reuse, R124 ;  /* 0x0000007c03087220 */ /* 0x040fe20000410000 */
[----:B------:R-:W-:Y:S01]  /*147c0*/  LDSM.16.MT88.4 R156, [R197+0x3900] ;  /* 0x00390000c59c783b */ /* 0x000fe20000004200 */
        /* <DEDUP_REMOVED lines=11> */
[--C-:B------:R-:W-:Y:S02]  /*14880*/  FFMA.FTZ R244, R147, c[0x0][0x2d0], -R144.reuse ;  /* 0x0000b40093f47a23 */ /* 0x100fe40000010890 */
[--C-:B------:R-:W-:Y:S01]  /*14890*/  FFMA.FTZ R243, R145, c[0x0][0x2d0], -R144.reuse ;  /* 0x0000b40091f37a23 */ /* 0x100fe20000010890 */
[----:B------:R-:W1:Y:S01]  /*148a0*/  MUFU.EX2 R2, R2 ;  /* 0x0000000200027308 */ /* 0x000e620000000800 */
[----:B------:R-:W-:Y:S02]  /*148b0*/  FFMA.FTZ R151, R146, c[0x0][0x2d0], -R151 ;  /* 0x0000b40092977a23 */ /* 0x000fe40000010897 */
[----:B------:R-:W-:Y:S02]  /*148c0*/  FFMA.FTZ R144, R133, c[0x0][0x2d0], -R144 ;  /* 0x0000b40085907a23 */ /* 0x000fe40000010890 */
[C---:B------:R-:W-:Y:S02]  /*148d0*/  FMUL.FTZ R36, R3.reuse, R36 ;  /* 0x0000002403247220 */ /* 0x040fe40000410000 */
[C---:B------:R-:W-:Y:S02]  /*148e0*/  FMUL.FTZ R37, R3.reuse, R37 ;  /* 0x0000002503257220 */ /* 0x040fe40000410000 */
        /* <DEDUP_REMOVED lines=125> */
[----:B------:R-:W-:Y:S02]  /*150c0*/  FMUL.FTZ R85, R3, R85 ;  /* 0x0000005503557220 */ /* 0x000fe40000410000 */
[C---:B------:R-:W-:Y:S01]  /*150d0*/  FMUL.FTZ R86, R2.reuse, R86 ;  /* 0x0000005602567220 */ /* 0x040fe20000410000 */
[----:B------:R-:W-:Y:S01]  /*150e0*/  F2FP.PACK_AB R100, R175, R174 ;  /* 0x000000aeaf64723e */ /* 0x000fe200000000ff */
[C---:B------:R-:W-:Y:S01]  /*150f0*/  HMMA.16816.F32 R80, R136.reuse, R102, R80 ;  /* 0x000000668850723c */ /* 0x040fe20000001850 */
[----:B------:R-:W-:Y:S03]  /*15100*/  MUFU.EX2 R239, R239 ;  /* 0x000000ef00ef7308 */ /* 0x000fe60000000800 */
[----:B------:R-:W-:Y:S01]  /*15110*/  FMUL.FTZ R87, R2, R87 ;  /* 0x0000005702577220 */ /* 0x000fe20000410000 */
[----:B----4-:R-:W-:Y:S01]  /*15120*/  F2FP.PACK_AB R101, R179, R178 ;  /* 0x000000b2b365723e */ /* 0x010fe200000000ff */
[----:B------:R-:W-:Y:S01]  /*15130*/  FMUL.FTZ R88, R3, R88 ;  /* 0x0000005803587220 */ /* 0x000fe20000410000 */
[----:B------:R-:W-:Y:S01]  /*15140*/  F2FP.PACK_AB R102, R177, R176 ;  /* 0x000000b0b166723e */ /* 0x000fe200000000ff */
[C---:B------:R-:W-:Y:S01]  /*15150*/  FMUL.FTZ R89, R3.reuse, R89 ;  /* 0x0000005903597220 */ /* 0x040fe20000410000 */
[----:B-----5:R-:W-:Y:S02]  /*15160*/  F2FP.PACK_AB R103, R230, R181 ;  /* 0x000000b5e667723e */ /* 0x020fe400000000ff */
[C---:B--2---:R-:W-:Y:S01]  /*15170*/  HMMA.16816.F32 R84, R136.reuse, R108, R84 ;  /* 0x0000006c8854723c */ /* 0x044fe20000001854 */
[----:B------:R-:W-:Y:S02]  /*15180*/  MUFU.EX2 R241, R241 ;  /* 0x000000f100f17308 */ /* 0x000fe40000000800 */
[C---:B------:R-:W-:Y:S02]  /*15190*/  FMUL.FTZ R90, R2.reuse, R90 ;  /* 0x0000005a025a7220 */ /* 0x040fe40000410000 */
[C---:B------:R-:W-:Y:S02]  /*151a0*/  FMUL.FTZ R91, R2.reuse, R91 ;  /* 0x0000005b025b7220 */ /* 0x040fe40000410000 */
[C---:B------:R-:W-:Y:S02]  /*151b0*/  FMUL.FTZ R92, R3.reuse, R92 ;  /* 0x0000005c035c7220 */ /* 0x040fe40000410000 */
[C---:B------:R-:W-:Y:S02]  /*151c0*/  FMUL.FTZ R93, R3.reuse, R93 ;  /* 0x0000005d035d7220 */ /* 0x040fe40000410000 */
[----:B------:R-:W1:Y:S01]  /*151d0*/  MUFU.EX2 R244, R244 ;  /* 0x000000f400f47308 */ /* 0x000e620000000800 */
[C---:B------:R-:W-:Y:S01]  /*151e0*/  HMMA.16816.F32 R88, R136.reuse, R110, R88 ;  /* 0x0000006e8858723c */ /* 0x040fe20000001858 */
[----:B------:R-:W2:Y:S02]  /*151f0*/  LDSM.16.MT88.4 R108, [R197+0x900] ;  /* 0x00090000c56c783b */ /* 0x000ea40000004200 */
[C---:B------:R-:W-:Y:S02]  /*15200*/  FMUL.FTZ R94, R2.reuse, R94 ;  /* 0x0000005e025e7220 */ /* 0x040fe40000410000 */
[C---:B------:R-:W-:Y:S02]  /*15210*/  FMUL.FTZ R95, R2.reuse, R95 ;  /* 0x0000005f025f7220 */ /* 0x040fe40000410000 */
[C---:B------:R-:W-:Y:S02]  /*15220*/  FMUL.FTZ R96, R3.reuse, R96 ;  /* 0x0000006003607220 */ /* 0x040fe40000410000 */
[C---:B------:R-:W-:Y:S01]  /*15230*/  FMUL.FTZ R97, R3.reuse, R97 ;  /* 0x0000006103617220 */ /* 0x040fe20000410000 */
[----:B------:R-:W4:Y:S02]  /*15240*/  MUFU.EX2 R243, R243 ;  /* 0x000000f300f37308 */ /* 0x000f240000000800 */
        /* <DEDUP_REMOVED lines=131> */
[----:B------:R-:W-:Y:S01]  /*15a80*/  FADD.FTZ R230, R230, R181 ;  /* 0x000000b5e6e67221 */ /* 0x000fe20000010000 */
[----:B------:R-:W-:Y:S03]  /*15a90*/  IADD3 R181, R228, -0x1, RZ ;  /* 0xffffffffe4b57810 */ /* 0x000fe60007ffe0ff */
[----:B------:R-:W-:Y:S01]  /*15aa0*/  FADD.FTZ R233, R233, R230 ;  /* 0x000000e6e9e97221 */ /* 0x000fe20000010000 */
[----:B------:R-:W-:Y:S04]  /*15ab0*/  HMMA.16816.F32 R96, R136, R14, R96 ;  /* 0x0000000e8860723c */ /* 0x000fe80000001860 */
[----:B------:R-:W-:Y:S01]  /*15ac0*/  FADD.FTZ R236, R236, R233 ;  /* 0x000000e9ecec7221 */ /* 0x000fe20000010000 */
[----:B------:R-:W-:Y:S03]  /*15ad0*/  MOV R228, R181 ;  /* 0x000000b500e47202 */ /* 0x000fe60000000f00 */
[----:B------:R-:W-:Y:S04]  /*15ae0*/  FADD.FTZ R235, R235, R236 ;  /* 0x000000ecebeb7221 */ /* 0x000fe80000010000 */
[----:B------:R-:W-:Y:S04]  /*15af0*/  FADD.FTZ R238, R238, R235 ;  /* 0x000000ebeeee7221 */ /* 0x000fe80000010000 */
[----:B------:R-:W-:Y:S04]  /*15b00*/  FADD.FTZ R241, R241, R238 ;  /* 0x000000eef1f17221 */ /* 0x000fe80000010000 */
[----:B------:R-:W-:Y:S04]  /*15b10*/  FADD.FTZ R244, R244, R241 ;  /* 0x000000f1f4f47221 */ /* 0x000fe80000010000 */
[----:B------:R-:W-:Y:S04]  /*15b20*/  FADD.FTZ R219, R243, R244 ;  /* 0x000000f4f3db7221 */ /* 0x000fe80000010000 */
[----:B------:R-:W-:Y:S01]  /*15b30*/  FADD.FTZ R219, R246, R219 ;  /* 0x000000dbf6db7221 */ /* 0x000fe20000010000 */
[----:B------:R-:W-:-:S05]  /*15b40*/  @P0 BRA `(.L_x_405) ;  /* 0xffffc84000000947 */ /* 0x000fca000383ffff */
.L_x_396:
        /* <DEDUP_REMOVED lines=23> */
.L_x_407:
[----:B------:R-:W-:Y:S02]  /*15cc0*/  ULDC UR4, c[0x0][0x32c] ;  /* 0x0000cb0000047ab9 */ /* 0x000fe40000000800 */
[----:B------:R-:W-:-:S03]  /*15cd0*/  UISETP.NE.AND UP0, UPT, UR4, 0x1, UPT ;  /* 0x000000010400788c */ /* 0x000fc6000bf05270 */
[----:B------:R-:W-:Y:S02]  /*15ce0*/  ULDC.64 UR4, c[0x0][0x330] ;  /* 0x0000cc0000047ab9 */ /* 0x000fe40000000a00 */
[----:B------:R-:W-:-:S07]  /*15cf0*/  UIMAD.WIDE.U32 UR16, UR10, UR4, URZ ;  /* 0x000000040a1072a5 */ /* 0x000fce000f8e003f */
[----:B------:R-:W-:Y:S02]  /*15d00*/  @UP0 UMOV UR13, UR17 ;  /* 0x00000011000d0c82 */ /* 0x000fe40008000000 */
[----:B------:R-:W-:Y:S02]  /*15d10*/  @UP0 USHF.R.U32.HI UR10, URZ, UR5, UR13 ;  /* 0x000000053f0a0299 */ /* 0x000fe4000801160d */
.L_x_408:
[----:B------:R-:W-:Y:S02]  /*15d20*/  ULDC UR4, c[0x0][0x32c] ;  /* 0x0000cb0000047ab9 */ /* 0x000fe40000000800 */
[----:B------:R-:W-:-:S04]  /*15d30*/  UIMAD UR4, UR10, UR4, URZ ;  /* 0x000000040a0472a4 */ /* 0x000fc8000f8e023f */
[----:B------:R-:W-:-:S04]  /*15d40*/  UISETP.LT.AND UP0, UPT, UR9, UR4, UPT ;  /* 0x000000040900728c */ /* 0x000fc8000bf01270 */
[----:B------:R-:W-:-:S04]  /*15d50*/  USEL UR9, UR9, UR4, !UP0 ;  /* 0x0000000409097287 */ /* 0x000fc8000c000000 */
.L_x_406:
[----:B------:R-:W-:-:S04]  /*15d60*/  UIADD3 UR9, UR9, 0x3f, URZ ;  /* 0x0000003f09097890 */ /* 0x000fc8000fffe03f */
[----:B------:R-:W-:-:S04]  /*15d70*/  USHF.R.S32.HI UR4, URZ, 0x1f, UR9 ;  /* 0x0000001f3f047899 */ /* 0x000fc80008011409 */
[----:B------:R-:W-:-:S04]  /*15d80*/  ULEA.HI UR4, UR4, UR9, URZ, 0x6 ;  /* 0x0000000904047291 */ /* 0x000fc8000f8f303f */
[----:B------:R-:W-:-:S04]  /*15d90*/  USHF.R.S32.HI UR4, URZ, 0x6, UR4 ;  /* 0x000000063f047899 */ /* 0x000fc80008011404 */
[----:B------:R-:W-:-:S04]  /*15da0*/  UISETP.LT.AND UP0, UPT, UR8, UR4, UPT ;  /* 0x000000040800728c */ /* 0x000fc8000bf01270 */
[----:B------:R-:W-:-:S06]  /*15db0*/  USEL UR4, UR8, UR4, !UP0 ;  /* 0x0000000408047287 */ /* 0x000fcc000c000000 */
[----:B------:R-:W-:-:S13]  /*15dc0*/  ISETP.GE.AND P0, PT, R181, UR4, PT ;  /* 0x00000004b5007c0c */ /* 0x000fda000bf06270 */
[----:B------:R-:W-:Y:S05]  /*15dd0*/  @!P0 BRA `(.L_x_409) ;  /* 0x00002dd000008947 */ /* 0x000fea0003800000 */
[----:B------:R-:W-:Y:S01]  /*15de0*/  IADD3 RZ, P6, R208, 0x40, RZ ;  /* 0x00000040d0ff7810 */ /* 0x000fe20007fde0ff */
[----:B------:R-:W-:Y:S01]  /*15df0*/  IMAD.MOV.U32 R135, RZ, RZ, R132 ;  /* 0x000000ffff877224 */ /* 0x000fe200078e0084 */
[C---:B------:R-:W-:Y:S01]  /*15e00*/  IADD3 RZ, P4, R210.reuse, 0x40, RZ ;  /* 0x00000040d2ff7810 */ /* 0x040fe20007f9e0ff */
[----:B------:R-:W-:Y:S01]  /*15e10*/  IMAD.MOV.U32 R3, RZ, RZ, R0 ;  /* 0x000000ffff037224 */ /* 0x000fe200078e0000 */
[----:B------:R-:W-:Y:S01]  /*15e20*/  IADD3 RZ, P0, R210, 0x80, RZ ;  /* 0x00000080d2ff7810 */ /* 0x000fe20007f1e0ff */
[----:B------:R-:W-:Y:S01]  /*15e30*/  IMAD.MOV.U32 R230, RZ, RZ, R181 ;  /* 0x000000ffffe67224 */ /* 0x000fe200078e00b5 */
[C---:B------:R-:W-:Y:S01]  /*15e40*/  IADD3 RZ, P5, R208.reuse, 0x80, RZ ;  /* 0x00000080d0ff7810 */ /* 0x040fe20007fbe0ff */
[----:B------:R-:W-:Y:S01]  /*15e50*/  IMAD.X R229, RZ, RZ, R215, P6 ;  /* 0x000000ffffe57224 */ /* 0x000fe200030e06d7 */
[C---:B------:R-:W-:Y:S01]  /*15e60*/  IADD3 R223, R208.reuse, 0x40, RZ ;  /* 0x00000040d0df7810 */ /* 0x040fe20007ffe0ff */
[--C-:B------:R-:W-:Y:S01]  /*15e70*/  IMAD.X R227, RZ, RZ, R217.reuse, P4 ;  /* 0x000000ffffe37224 */ /* 0x100fe200020e06d9 */
[----:B------:R-:W-:Y:S01]  /*15e80*/  IADD3.X R228, RZ, R215, RZ, P5, !PT ;  /* 0x000000d7ffe47210 */ /* 0x000fe20002ffe4ff */
[----:B------:R-:W-:Y:S01]  /*15e90*/  IMAD.X R226, RZ, RZ, R217, P0 ;  /* 0x000000ffffe27224 */ /* 0x000fe200000e06d9 */
[----:B------:R-:W-:Y:S01]  /*15ea0*/  IADD3 R222, R208, 0x80, RZ ;  /* 0x00000080d0de7810 */ /* 0x000fe20007ffe0ff */
[----:B------:R-:W-:Y:S01]  /*15eb0*/  IMAD.MOV.U32 R224, RZ, RZ, c[0x0][0x20c] ;  /* 0x00008300ffe07624 */ /* 0x000fe200078e00ff */
[----:B------:R-:W-:-:S02]  /*15ec0*/  IADD3 R221, R210, 0x40, RZ ;  /* 0x00000040d2dd7810 */ /* 0x000fc40007ffe0ff */
[----:B------:R-:W-:Y:S02]  /*15ed0*/  IADD3 R220, R210, 0x80, RZ ;  /* 0x00000080d2dc7810 */ /* 0x000fe40007ffe0ff */
[----:B------:R-:W-:Y:S02]  /*15ee0*/  MOV R225, c[0x0][0x208] ;  /* 0x0000820000e17a02 */ /* 0x000fe40000000f00 */
.L_x_410:
[C---:B------:R-:W-:Y:S01]  /*15ef0*/  ISETP.LT.AND P6, PT, R230.reuse, UR8, PT ;  /* 0x00000008e6007c0c */ /* 0x040fe2000bfc1270 */
[----:B------:R-:W-:Y:S04]  /*15f00*/  DEPBAR.LE SB0, 0x0 ;  /* 0x000080000000791a */ /* 0x000fe80000000000 */
[----:B------:R-:W-:Y:S08]  /*15f10*/  BAR.SYNC.DEFER_BLOCKING 0x0 ;  /* 0x0000000000007b1d */ /* 0x000ff00000010000 */
[----:B------:R-:W-:Y:S01]  /*15f20*/  @!P6 SHF.R.S32.HI R15, RZ, 0x1f, R230 ;  /* 0x0000001fff0fe819 */ /* 0x000fe200000114e6 */
[----:B------:R-:W-:Y:S04]  /*15f30*/  @!P6 IMAD.WIDE.U32 R4, R230, c[0x0][0x208], RZ ;  /* 0x00008200e604ea25 */ /* 0x000fe800078e00ff */
[----:B------:R-:W-:Y:S01]  /*15f40*/  @!P6 IMAD R15, R15, c[0x0][0x208], RZ ;  /* 0x000082000f0fea24 */ /* 0x000fe200078e02ff */
[----:B------:R-:W-:Y:S03]  /*15f50*/  @!P6 SHF.L.U32 R13, R4, 0x6, RZ ;  /* 0x00000006040de819 */ /* 0x000fe600000006ff */
[----:B------:R-:W-:Y:S01]  /*15f60*/  @!P6 IMAD R15, R230, c[0x0][0x20c], R15 ;  /* 0x00008300e60fea24 */ /* 0x000fe200078e020f */
[C---:B------:R-:W-:Y:S02]  /*15f70*/  @!P6 IADD3 R17, P0, R13.reuse, R222, RZ ;  /* 0x000000de0d11e210 */ /* 0x040fe40007f1e0ff */
[----:B------:R-:W-:Y:S02]  /*15f80*/  @!P6 IADD3 R7, P4, R13, R223, RZ ;  /* 0x000000df0d07e210 */ /* 0x000fe40007f9e0ff */
[----:B------:R-:W-:Y:S01]  /*15f90*/  @!P6 IADD3 R15, R5, R15, RZ ;  /* 0x0000000f050fe210 */ /* 0x000fe20007ffe0ff */
[----:B------:R-:W-:Y:S01]  /*15fa0*/  LDSM.16.M88.4 R32, [R206+0xc100] ;  /* 0x00c10000ce20783b */ /* 0x000fe20000000200 */
[----:B------:R-:W-:Y:S02]  /*15fb0*/  @!P6 IADD3 R5, P5, R13, R208, RZ ;  /* 0x000000d00d05e210 */ /* 0x000fe40007fbe0ff */
[----:B------:R-:W-:Y:S04]  /*15fc0*/  @!P6 SHF.L.U64.HI R15, R4, 0x6, R15 ;  /* 0x00000006040fe819 */ /* 0x000fe8000001020f */
[----:B------:R-:W-:Y:S01]  /*15fd0*/  @!P6 IADD3.X R4, R15, R228, RZ, P0, !PT ;  /* 0x000000e40f04e210 */ /* 0x000fe200007fe4ff */
[----:B------:R-:W1:Y:S01]  /*15fe0*/  LDSM.16.M88.4 R8, [R205+0x6100] ;  /* 0x00610000cd08783b */ /* 0x000e620000000200 */
[----:B------:R-:W-:Y:S02]  /*15ff0*/  @!P6 LEA R28, P0, R17, c[0x0][0x1f8], 0x1 ;  /* 0x00007e00111cea11 */ /* 0x000fe400078008ff */
[----:B------:R-:W-:Y:S02]  /*16000*/  @!P6 IADD3.X R0, R15, R215, RZ, P5, !PT ;  /* 0x000000d70f00e210 */ /* 0x000fe40002ffe4ff */
[----:B------:R-:W-:Y:S02]  /*16010*/  @!P6 LEA.HI.X R29, R17, c[0x0][0x1fc], R4, 0x1, P0 ;  /* 0x00007f00111dea11 */ /* 0x000fe400000f0c04 */
[----:B------:R-:W-:Y:S01]  /*16020*/  @!P6 LEA R22, P5, R5, c[0x0][0x1f8], 0x1 ;  /* 0x00007e000516ea11 */ /* 0x000fe200078a08ff */
[----:B------:R-:W2:Y:S01]  /*16030*/  LDSM.16.M88.4 R16, [R205+0x6900] ;  /* 0x00690000cd10783b */ /* 0x000ea20000000200 */
[----:B------:R-:W-:Y:S02]  /*16040*/  @!P6 IADD3.X R2, R15, R229, RZ, P4, !PT ;  /* 0x000000e50f02e210 */ /* 0x000fe400027fe4ff */
[----:B------:R-:W-:Y:S02]  /*16050*/  @!P6 LEA R20, P4, R7, c[0x0][0x1f8], 0x1 ;  /* 0x00007e000714ea11 */ /* 0x000fe400078808ff */
[----:B------:R-:W-:Y:S02]  /*16060*/  @!P6 LEA R13, P0, R225, R13, 0x5 ;  /* 0x0000000de10de211 */ /* 0x000fe400078028ff */
[----:B------:R-:W-:Y:S01]  /*16070*/  @!P6 LEA.HI.X R23, R5, c[0x0][0x1fc], R0, 0x1, P5 ;  /* 0x00007f000517ea11 */ /* 0x000fe200028f0c00 */
[----:B------:R-:W3:Y:S01]  /*16080*/  LDSM.16.M88.4 R24, [R205+0x7100] ;  /* 0x00710000cd18783b */ /* 0x000ee20000000200 */
[----:B------:R-:W-:Y:S02]  /*16090*/  @!P6 LEA.HI.X R21, R7, c[0x0][0x1fc], R2, 0x1, P4 ;  /* 0x00007f000715ea11 */ /* 0x000fe400020f0c02 */
[----:B------:R-:W-:Y:S02]  /*160a0*/  @!P6 IADD3 R5, P5, R13, R208, RZ ;  /* 0x000000d00d05e210 */ /* 0x000fe40007fbe0ff */
[----:B------:R-:W-:Y:S02]  /*160b0*/  @!P6 LEA.HI.X R15, R225, R15, R224, 0x5, P0 ;  /* 0x0000000fe10fe211 */ /* 0x000fe400000f2ce0 */
[C---:B------:R-:W-:Y:S01]  /*160c0*/  @!P6 IADD3 R7, P4, R13.reuse, R223, RZ ;  /* 0x000000df0d07e210 */ /* 0x040fe20007f9e0ff */
[----:B------:R-:W4:Y:S01]  /*160d0*/  LDSM.16.M88.4 R136, [R205+0x7900] ;  /* 0x00790000cd88783b */ /* 0x000f220000000200 */
[----:B------:R-:W-:Y:S02]  /*160e0*/  @!P6 IADD3 R13, P0, R13, R222, RZ ;  /* 0x000000de0d0de210 */ /* 0x000fe40007f1e0ff */
[----:B------:R-:W-:Y:S02]  /*160f0*/  @!P6 IADD3.X R0, R15, R215, RZ, P5, !PT ;  /* 0x000000d70f00e210 */ /* 0x000fe40002ffe4ff */
[----:B------:R-:W-:Y:S02]  /*16100*/  @!P6 LEA R170, P5, R5, c[0x0][0x1f8], 0x1 ;  /* 0x00007e0005aaea11 */ /* 0x000fe400078a08ff */
[----:B------:R-:W-:Y:S01]  /*16110*/  @!P6 IADD3.X R2, R15, R229, RZ, P4, !PT ;  /* 0x000000e50f02e210 */ /* 0x000fe200027fe4ff */
[----:B------:R-:W-:Y:S01]  /*16120*/  LDSM.16.M88.4 R140, [R202+0xc100] ;  /* 0x00c10000ca8c783b */ /* 0x000fe20000000200 */
[----:B------:R-:W-:Y:S02]  /*16130*/  @!P6 LEA R168, P4, R7, c[0x0][0x1f8], 0x1 ;  /* 0x00007e0007a8ea11 */ /* 0x000fe400078808ff */
[----:B------:R-:W-:Y:S02]  /*16140*/  @!P6 IADD3.X R4, R15, R228, RZ, P0, !PT ;  /* 0x000000e40f04e210 */ /* 0x000fe400007fe4ff */
[----:B------:R-:W-:Y:S02]  /*16150*/  @!P6 LEA R132, P0, R13, c[0x0][0x1f8], 0x1 ;  /* 0x00007e000d84ea11 */ /* 0x000fe400078008ff */
[----:B------:R-:W-:Y:S01]  /*16160*/  @!P6 LEA.HI.X R171, R5, c[0x0][0x1fc], R0, 0x1, P5 ;  /* 0x00007f0005abea11 */ /* 0x000fe200028f0c00 */
[----:B------:R-:W5:Y:S01]  /*16170*/  LDSM.16.M88.4 R144, [R204] ;  /* 0x00000000cc90783b */ /* 0x000f620000000200 */
[----:B------:R-:W-:Y:S02]  /*16180*/  @!P6 LEA.HI.X R169, R7, c[0x0][0x1fc], R2, 0x1, P4 ;  /* 0x00007f0007a9ea11 */ /* 0x000fe400020f0c02 */
[----:B------:R-:W-:Y:S02]  /*16190*/  @!P6 LEA.HI.X R133, R13, c[0x0][0x1fc], R4, 0x1, P0 ;  /* 0x00007f000d85ea11 */ /* 0x000fe400000f0c04 */
[C---:B-1----:R-:W-:Y:S03]  /*161a0*/  HMMA.16816.F32 R4, R32.reuse, R8, RZ ;  /* 0x000000082004723c */ /* 0x042fe600000018ff */
[----:B------:R-:W1:Y:S05]  /*161b0*/  LDSM.16.M88.4 R148, [R195] ;  /* 0x00000000c394783b */ /* 0x000e6a0000000200 */
[C---:B------:R-:W-:Y:S03]  /*161c0*/  HMMA.16816.F32 R8, R32.reuse, R10, RZ ;  /* 0x0000000a2008723c */ /* 0x040fe600000018ff */
[----:B------:R-:W1:Y:S05]  /*161d0*/  LDSM.16.M88.4 R152, [R194] ;  /* 0x00000000c298783b */ /* 0x000e6a0000000200 */
[C---:B--2---:R-:W-:Y:S03]  /*161e0*/  HMMA.16816.F32 R12, R32.reuse, R16, RZ ;  /* 0x00000010200c723c */ /* 0x044fe600000018ff */
        /* <DEDUP_REMOVED lines=12> */
[C---:B------:R-:W-:Y:S01]  /*162b0*/  ISETP.GT.AND P6, PT, R230.reuse, UR8, PT ;  /* 0x00000008e6007c0c */ /* 0x040fe2000bfc4270 */
        /* <DEDUP_REMOVED lines=115> */
[----:B------:R-:W1:Y:S06]  /*169f0*/  LDSM.16.M88.4 R168, [R199+0x14100] ;  /* 0x01410000c7a8783b */ /* 0x000e6c0000000200 */
[----:B------:R-:W-:Y:S01]  /*16a00*/  IADD3 R181, R230, -0x1, RZ ;  /* 0xffffffffe6b57810 */ /* 0x000fe20007ffe0ff */
        /* <DEDUP_REMOVED lines=49> */
[----:B-1----:R-:W-:Y:S02]  /*16d20*/  FMNMX.FTZ R5, R174, R3, !PT ;  /* 0x00000003ae057209 */ /* 0x002fe40007810000 */
[----:B------:R-:W-:Y:S09]  /*16d30*/  @P6 SHF.R.S32.HI R6, RZ, 0x1f, R181 ;  /* 0x0000001fff066819 */ /* 0x000ff200000114b5 */
[----:B------:R-:W-:Y:S02]  /*16d40*/  FMUL.FTZ R22, R22, c[0x0][0x320] ;  /* 0x0000c80016167a20 */ /* 0x000fe40000410000 */
[----:B------:R-:W-:Y:S02]  /*16d50*/  FMUL.FTZ R23, R23, c[0x0][0x320] ;  /* 0x0000c80017177a20 */ /* 0x000fe40000410000 */
[----:B------:R-:W-:Y:S02]  /*16d60*/  FMUL.FTZ R20, R20, c[0x0][0x320] ;  /* 0x0000c80014147a20 */ /* 0x000fe40000410000 */
[----:B------:R-:W-:Y:S02]  /*16d70*/  FMUL.FTZ R21, R21, c[0x0][0x320] ;  /* 0x0000c80015157a20 */ /* 0x000fe40000410000 */
[----:B------:R-:W-:Y:S02]  /*16d80*/  FMUL.FTZ R24, R24, c[0x0][0x320] ;  /* 0x0000c80018187a20 */ /* 0x000fe40000410000 */
[----:B------:R-:W-:Y:S01]  /*16d90*/  FMUL.FTZ R25, R25, c[0x0][0x320] ;  /* 0x0000c80019197a20 */ /* 0x000fe20000410000 */
[----:B------:R-:W1:Y:S01]  /*16da0*/  MUFU.TANH R172, R172 ;  /* 0x000000ac00ac7308 */ /* 0x000e620000002400 */
[----:B------:R-:W-:Y:S02]  /*16db0*/  FMUL.FTZ R26, R26, c[0x0][0x320] ;  /* 0x0000c8001a1a7a20 */ /* 0x000fe40000410000 */
[----:B------:R-:W-:Y:S01]  /*16dc0*/  FMUL.FTZ R27, R27, c[0x0][0x320] ;  /* 0x0000c8001b1b7a20 */ /* 0x000fe20000410000 */
[C---:B--2---:R-:W-:Y:S06]  /*16dd0*/  HMMA.16816.F32 R28, R168.reuse, R8, R28 ;  /* 0x00000008a81c723c */ /* 0x044fec000000181c */
[----:B------:R-:W2:Y:S01]  /*16de0*/  MUFU.TANH R232, R232 ;  /* 0x000000e800e87308 */ /* 0x000ea20000002400 */
[----:B----4-:R-:W-:Y:S01]  /*16df0*/  FMNMX.FTZ R9, R234, R135, !PT ;  /* 0x00000087ea097209 */ /* 0x010fe20007810000 */
        /* <DEDUP_REMOVED lines=64> */
[----:B--2---:R-:W-:Y:S01]  /*17200*/  FMNMX.FTZ R11, R4, R9, !PT ;  /* 0x00000009040b7209 */ /* 0x004fe20007810000 */
[----:B------:R-:W-:Y:S06]  /*17210*/  @P6 IMAD.WIDE.U32 R8, R181, c[0x0][0x1e0], RZ ;  /* 0x00007800b5086a25 */ /* 0x000fec00078e00ff */
[----:B------:R-:W2:Y:S01]  /*17220*/  SHFL.BFLY PT, R2, R11, 0x1, 0x1f ;  /* 0x0c201f000b027f89 */ /* 0x000ea200000e0000 */
[----:B-1----:R-:W-:Y:S02]  /*17230*/  FMNMX.FTZ R5, R7, R0, !PT ;  /* 0x0000000007057209 */ /* 0x002fe40007810000 */
[----:B------:R-:W-:Y:S05]  /*17240*/  @P6 SHF.L.U32 R7, R8, 0x6, RZ ;  /* 0x0000000608076819 */ /* 0x000fea00000006ff */
[----:B------:R-:W1:Y:S01]  /*17250*/  SHFL.BFLY PT, R132, R5, 0x1, 0x1f ;  /* 0x0c201f0005847f89 */ /* 0x000e6200000e0000 */
[----:B--2---:R-:W-:Y:S05]  /*17260*/  FMNMX.FTZ R0, R11, R2, !PT ;  /* 0x000000020b007209 */ /* 0x004fea0007810000 */
[C---:B------:R-:W-:Y:S02]  /*17270*/  FADD.FTZ R2, -R0.reuse, R3 ;  /* 0x0000000300027221 */ /* 0x040fe40000010100 */
[----:B------:R-:W-:Y:S02]  /*17280*/  FMUL.FTZ R151, R0, c[0x0][0x2d0] ;  /* 0x0000b40000977a20 */ /* 0x000fe40000410000 */
[----:B------:R-:W-:Y:S02]  /*17290*/  FMUL.FTZ R3, R2, c[0x0][0x2d0] ;  /* 0x0000b40002037a20 */ /* 0x000fe40000410000 */
[--C-:B------:R-:W-:Y:S01]  /*172a0*/  FFMA.FTZ R174, R174, c[0x0][0x2d0], -R151.reuse ;  /* 0x0000b400aeae7a23 */ /* 0x100fe20000010897 */
[----:B-1----:R-:W-:Y:S01]  /*172b0*/  FMNMX.FTZ R132, R5, R132, !PT ;  /* 0x0000008405847209 */ /* 0x002fe20007810000 */
[----:B------:R-:W-:Y:S01]  /*172c0*/  @P6 IMAD R5, R6, c[0x0][0x1e0], RZ ;  /* 0x0000780006056a24 */ /* 0x000fe200078e02ff */
[----:B------:R-:W-:Y:S01]  /*172d0*/  @P6 IADD3 R6, P4, R7, R210, RZ ;  /* 0x000000d207066210 */ /* 0x000fe20007f9e0ff */
[----:B------:R-:W-:Y:S01]  /*172e0*/  FFMA.FTZ R173, R172, c[0x0][0x2d0], -R151 ;  /* 0x0000b400acad7a23 */ /* 0x000fe20000010897 */
[----:B------:R-:W1:Y:S01]  /*172f0*/  MUFU.EX2 R3, R3 ;  /* 0x0000000300037308 */ /* 0x000e620000000800 */
[----:B------:R-:W-:Y:S01]  /*17300*/  FADD.FTZ R2, -R132, R135 ;  /* 0x0000008784027221 */ /* 0x000fe20000010100 */
[----:B------:R-:W-:Y:S01]  /*17310*/  @P6 LEA R18, P5, R6, c[0x0][0x1c8], 0x1 ;  /* 0x0000720006126a11 */ /* 0x000fe200078a08ff */
[----:B------:R-:W-:Y:S02]  /*17320*/  @P6 IMAD R5, R181, c[0x0][0x1e4], R5 ;  /* 0x00007900b5056a24 */ /* 0x000fe400078e0205 */
[----:B------:R-:W-:Y:S02]  /*17330*/  FMUL.FTZ R4, R2, c[0x0][0x2d0] ;  /* 0x0000b40002047a20 */ /* 0x000fe40000410000 */
[----:B------:R-:W-:Y:S01]  /*17340*/  FMUL.FTZ R145, R132, c[0x0][0x2d0] ;  /* 0x0000b40084917a20 */ /* 0x000fe20000410000 */
[----:B------:R-:W-:Y:S01]  /*17350*/  @P6 IADD3 R5, R9, R5, RZ ;  /* 0x0000000509056210 */ /* 0x000fe20007ffe0ff */
[--C-:B------:R-:W-:Y:S01]  /*17360*/  FFMA.FTZ R172, R238, c[0x0][0x2d0], -R151.reuse ;  /* 0x0000b400eeac7a23 */ /* 0x100fe20000010897 */
[----:B------:R2:W3:Y:S01]  /*17370*/  MUFU.EX2 R2, R4 ;  /* 0x0000000400027308 */ /* 0x0004e20000000800 */
[----:B------:R-:W-:Y:S01]  /*17380*/  FFMA.FTZ R171, R242, c[0x0][0x2d0], -R151 ;  /* 0x0000b400f2ab7a23 */ /* 0x000fe20000010897 */
[----:B------:R-:W-:Y:S01]  /*17390*/  @P6 SHF.L.U64.HI R5, R8, 0x6, R5 ;  /* 0x0000000608056819 */ /* 0x000fe20000010205 */
[--C-:B------:R-:W-:Y:S01]  /*173a0*/  FFMA.FTZ R170, R234, c[0x0][0x2d0], -R145.reuse ;  /* 0x0000b400eaaa7a23 */ /* 0x100fe20000010891 */
[----:B------:R-:W-:Y:S01]  /*173b0*/  @P6 IADD3 R8, P0, R7, R221, RZ ;  /* 0x000000dd07086210 */ /* 0x000fe20007f1e0ff */
[--C-:B------:R-:W-:Y:S01]  /*173c0*/  FFMA.FTZ R169, R232, c[0x0][0x2d0], -R145.reuse ;  /* 0x0000b400e8a97a23 */ /* 0x100fe20000010891 */
[C---:B------:R-:W-:Y:S01]  /*173d0*/  @P6 IADD3.X R9, R5.reuse, R217, RZ, P4, !PT ;  /* 0x000000d905096210 */ /* 0x040fe200027fe4ff */
[--C-:B------:R-:W-:Y:S01]  /*173e0*/  FFMA.FTZ R168, R240, c[0x0][0x2d0], -R145.reuse ;  /* 0x0000b400f0a87a23 */ /* 0x100fe20000010891 */
[----:B------:R-:W-:Y:S01]  /*173f0*/  @P6 LEA R20, P4, R8, c[0x0][0x1c8], 0x1 ;  /* 0x0000720008146a11 */ /* 0x000fe200078808ff */
[----:B------:R-:W-:Y:S01]  /*17400*/  FFMA.FTZ R135, R236, c[0x0][0x2d0], -R145 ;  /* 0x0000b400ec877a23 */ /* 0x000fe20000010891 */
[----:B------:R-:W-:Y:S01]  /*17410*/  @P6 LEA.HI.X R19, R6, c[0x0][0x1cc], R9, 0x1, P5 ;  /* 0x0000730006136a11 */ /* 0x000fe200028f0c09 */
[----:B------:R-:W-:Y:S01]  /*17420*/  MUFU.EX2 R174, R174 ;  /* 0x000000ae00ae7308 */ /* 0x000fe20000000800 */
[----:B------:R-:W-:Y:S01]  /*17430*/  @P6 IADD3.X R11, R5, R227, RZ, P0, !PT ;  /* 0x000000e3050b6210 */ /* 0x000fe200007fe4ff */
[----:B------:R-:W-:Y:S02]  /*17440*/  FFMA.FTZ R179, R142, c[0x0][0x2d0], -R145 ;  /* 0x0000b4008eb37a23 */ /* 0x000fe40000010891 */
[----:B------:R4:W-:Y:S01]  /*17450*/  @P6 LDGSTS.E.BYPASS.LTC128B.128 [R207+0x6100], [R18.64], !P3 ;  /* 0x0610000012cf6fae */ /* 0x0009e2000d901d5c */
[----:B------:R-:W-:Y:S01]  /*17460*/  @P6 LEA.HI.X R21, R8, c[0x0][0x1cc], R11, 0x1, P4 ;  /* 0x0000730008156a11 */ /* 0x000fe200020f0c0b */
[C---:B-1----:R-:W-:Y:S02]  /*17470*/  FMUL.FTZ R32, R3.reuse, R100 ;  /* 0x0000006403207220 */ /* 0x042fe40000410000 */
[----:B------:R-:W-:Y:S02]  /*17480*/  FMUL.FTZ R33, R3, R101 ;  /* 0x0000006503217220 */ /* 0x000fe40000410000 */
[----:B------:R-:W1:Y:S01]  /*17490*/  MUFU.EX2 R173, R173 ;  /* 0x000000ad00ad7308 */ /* 0x000e620000000800 */
[----:B------:R-:W-:Y:S01]  /*174a0*/  FFMA.FTZ R183, R136, c[0x0][0x2d0], -R145 ;  /* 0x0000b40088b77a23 */ /* 0x000fe20000010891 */
[----:B------:R5:W-:Y:S01]  /*174b0*/  @P6 LDGSTS.E.BYPASS.LTC128B.128 [R207+0x8100], [R20.64], !P2 ;  /* 0x0810000014cf6fae */ /* 0x000be2000d101d5c */
[----:B--2---:R-:W-:Y:S01]  /*174c0*/  @P6 IADD3 R4, P0, R7, R220, RZ ;  /* 0x000000dc07046210 */ /* 0x004fe20007f1e0ff */
[C---:B---3--:R-:W-:Y:S02]  /*174d0*/  FMUL.FTZ R34, R2.reuse, R102 ;  /* 0x0000006602227220 */ /* 0x048fe40000410000 */
[----:B------:R-:W-:Y:S01]  /*174e0*/  FMUL.FTZ R35, R2, R103 ;  /* 0x0000006702237220 */ /* 0x000fe20000410000 */
[----:B------:R-:W-:Y:S01]  /*174f0*/  @P6 LEA R16, P4, R4, c[0x0][0x1c8], 0x1 ;  /* 0x0000720004106a11 */ /* 0x000fe200078808ff */
[--C-:B------:R-:W-:Y:S01]  /*17500*/  FFMA.FTZ R231, R166, c[0x0][0x2d0], -R151.reuse ;  /* 0x0000b400a6e77a23 */ /* 0x100fe20000010897 */
[----:B------:R-:W-:Y:S01]  /*17510*/  @P6 IADD3.X R9, R5, R226, RZ, P0, !PT ;  /* 0x000000e205096210 */ /* 0x000fe200007fe4ff */
[----:B------:R-:W-:Y:S01]  /*17520*/  MUFU.EX2 R172, R172 ;  /* 0x000000ac00ac7308 */ /* 0x000fe20000000800 */
[----:B------:R-:W-:Y:S01]  /*17530*/  @P6 IADD3 R7, P0, R7, UR6, RZ ;  /* 0x0000000607076c10 */ /* 0x000fe2000ff1e0ff */
[----:B------:R-:W-:Y:S01]  /*17540*/  FFMA.FTZ R232, R162, c[0x0][0x2d0], -R151 ;  /* 0x0000b400a2e87a23 */ /* 0x000fe20000010897 */
[----:B------:R-:W-:Y:S01]  /*17550*/  @P6 LEA.HI.X R17, R4, c[0x0][0x1cc], R9, 0x1, P4 ;  /* 0x0000730004116a11 */ /* 0x000fe200020f0c09 */
[--C-:B------:R-:W-:Y:S01]  /*17560*/  FFMA.FTZ R233, R164, c[0x0][0x2d0], -R151.reuse ;  /* 0x0000b400a4e97a23 */ /* 0x100fe20000010897 */
[----:B------:R-:W-:Y:S01]  /*17570*/  @P6 IADD3 R4, P5, R7, R210, RZ ;  /* 0x000000d207046210 */ /* 0x000fe20007fbe0ff */
[----:B------:R-:W-:Y:S01]  /*17580*/  FFMA.FTZ R234, R160, c[0x0][0x2d0], -R151 ;  /* 0x0000b400a0ea7a23 */ /* 0x000fe20000010897 */
[----:B------:R-:W-:Y:S01]  /*17590*/  @P6 IADD3.X R5, R5, UR7, RZ, P0, !PT ;  /* 0x0000000705056c10 */ /* 0x000fe200087fe4ff */
[----:B------:R2:W-:Y:S01]  /*175a0*/  @P6 LDGSTS.E.BYPASS.LTC128B.128 [R207+0xa100], [R16.64], !P1 ;  /* 0x0a10000010cf6fae */ /* 0x0005e2000c901d5c */
[----:B------:R-:W-:Y:S01]  /*175b0*/  @P6 IADD3 R6, P4, R7, R221, RZ ;  /* 0x000000dd07066210 */ /* 0x000fe20007f9e0ff */
[----:B------:R-:W3:Y:S01]  /*175c0*/  MUFU.EX2 R171, R171 ;  /* 0x000000ab00ab7308 */ /* 0x000ee20000000800 */
[C---:B------:R-:W-:Y:S01]  /*175d0*/  @P6 IADD3.X R9, R5.reuse, R217, RZ, P5, !PT ;  /* 0x000000d905096210 */ /* 0x040fe20002ffe4ff */
[----:B----4-:R-:W-:Y:S01]  /*175e0*/  FMUL.FTZ R18, R2, R118 ;  /* 0x0000007602127220 */ /* 0x010fe20000410000 */
[----:B------:R-:W-:Y:S01]  /*175f0*/  @P6 LEA R24, P5, R4, c[0x0][0x1c8], 0x1 ;  /* 0x0000720004186a11 */ /* 0x000fe200078a08ff */
[----:B------:R-:W-:Y:S01]  /*17600*/  FMUL.FTZ R19, R2, R119 ;  /* 0x0000007702137220 */ /* 0x000fe20000410000 */
[----:B------:R-:W-:Y:S01]  /*17610*/  @P6 IADD3.X R11, R5, R227, RZ, P4, !PT ;  /* 0x000000e3050b6210 */ /* 0x000fe200027fe4ff */
[----:B------:R-:W-:Y:S01]  /*17620*/  FFMA.FTZ R235, R156, c[0x0][0x2d0], -R145 ;  /* 0x0000b4009ceb7a23 */ /* 0x000fe20000010891 */
[----:B------:R-:W-:Y:S01]  /*17630*/  @P6 LEA.HI.X R25, R4, c[0x0][0x1cc], R9, 0x1, P5 ;  /* 0x0000730004196a11 */ /* 0x000fe200028f0c09 */
[----:B------:R-:W-:Y:S01]  /*17640*/  FMUL.FTZ R4, R3, R128 ;  /* 0x0000008003047220 */ /* 0x000fe20000410000 */
[C---:B------:R-:W-:Y:S01]  /*17650*/  @P6 LEA R10, P4, R6.reuse, c[0x0][0x1c8], 0x1 ;  /* 0x00007200060a6a11 */ /* 0x040fe200078808ff */
[----:B------:R-:W-:Y:S01]  /*17660*/  MUFU.EX2 R170, R170 ;  /* 0x000000aa00aa7308 */ /* 0x000fe20000000800 */
[----:B------:R-:W-:Y:S01]  /*17670*/  @P6 IADD3 R7, P0, R7, R220, RZ ;  /* 0x000000dc07076210 */ /* 0x000fe20007f1e0ff */
[----:B------:R4:W-:Y:S01]  /*17680*/  @P6 LDGSTS.E.BYPASS.LTC128B.128 [R207+0x7100], [R24.64], !P3 ;  /* 0x0710000018cf6fae */ /* 0x0009e2000d901d5c */
[----:B------:R-:W-:Y:S01]  /*17690*/  @P6 LEA.HI.X R11, R6, c[0x0][0x1cc], R11, 0x1, P4 ;  /* 0x00007300060b6a11 */ /* 0x000fe200020f0c0b */
[C---:B------:R-:W-:Y:S01]  /*176a0*/  FMUL.FTZ R6, R2.reuse, R130 ;  /* 0x0000008202067220 */ /* 0x040fe20000410000 */
[----:B------:R-:W-:Y:S01]  /*176b0*/  @P6 IADD3.X R8, R5, R226, RZ, P0, !PT ;  /* 0x000000e205086210 */ /* 0x000fe200007fe4ff */
[----:B------:R-:W-:Y:S01]  /*176c0*/  FMUL.FTZ R5, R3, R129 ;  /* 0x0000008103057220 */ /* 0x000fe20000410000 */
[----:B------:R-:W-:Y:S01]  /*176d0*/  @P6 LEA R26, P0, R7, c[0x0][0x1c8], 0x1 ;  /* 0x00007200071a6a11 */ /* 0x000fe200078008ff */
[----:B------:R-:W-:Y:S01]  /*176e0*/  FMUL.FTZ R9, R3, R125 ;  /* 0x0000007d03097220 */ /* 0x000fe20000410000 */
[----:B-1----:R-:W-:Y:S01]  /*176f0*/  F2FP.PACK_AB R128, R173, R174 ;  /* 0x000000aead80723e */ /* 0x002fe200000000ff */
[----:B------:R1:W-:Y:S01]  /*17700*/  @P6 LDGSTS.E.BYPASS.LTC128B.128 [R207+0x9100], [R10.64], !P2 ;  /* 0x091000000acf6fae */ /* 0x0003e2000d101d5c */
[----:B------:R-:W-:Y:S01]  /*17710*/  @P6 LEA.HI.X R27, R7, c[0x0][0x1cc], R8, 0x1, P0 ;  /* 0x00007300071b6a11 */ /* 0x000fe200000f0c08 */
[----:B------:R-:W1:Y:S01]  /*17720*/  MUFU.EX2 R169, R169 ;  /* 0x000000a900a97308 */ /* 0x000e620000000800 */
[----:B------:R-:W-:Y:S01]  /*17730*/  FMUL.FTZ R7, R2, R131 ;  /* 0x0000008302077220 */ /* 0x000fe20000410000 */
[----:B---3--:R-:W-:Y:S01]  /*17740*/  F2FP.PACK_AB R130, R171, R172 ;  /* 0x000000acab82723e */ /* 0x008fe200000000ff */
[C---:B------:R-:W-:Y:S01]  /*17750*/  FMUL.FTZ R8, R3.reuse, R124 ;  /* 0x0000007c03087220 */ /* 0x040fe20000410000 */
[----:B------:R-:W-:Y:S01]  /*17760*/  ISETP.GT.AND P0, PT, R230, UR4, PT ;  /* 0x00000004e6007c0c */ /* 0x000fe2000bf04270 */
[C---:B--2---:R-:W-:Y:S01]  /*17770*/  FMUL.FTZ R16, R3.reuse, R116 ;  /* 0x0000007403107220 */ /* 0x044fe20000410000 */
[----:B------:R2:W-:Y:S01]  /*17780*/  @P6 LDGSTS.E.BYPASS.LTC128B.128 [R207+0xb100], [R26.64], !P1 ;  /* 0x0b1000001acf6fae */ /* 0x0005e2000c901d5c */
[C---:B------:R-:W-:Y:S02]  /*17790*/  FMUL.FTZ R17, R3.reuse, R117 ;  /* 0x0000007503117220 */ /* 0x040fe40000410000 */
[--C-:B------:R-:W-:Y:S01]  /*177a0*/  FFMA.FTZ R236, R154, c[0x0][0x2d0], -R145.reuse ;  /* 0x0000b4009aec7a23 */ /* 0x100fe20000010891 */
[----:B------:R-:W-:Y:S01]  /*177b0*/  MUFU.EX2 R168, R168 ;  /* 0x000000a800a87308 */ /* 0x000fe20000000800 */
[--C-:B------:R-:W-:Y:S02]  /*177c0*/  FFMA.FTZ R237, R158, c[0x0][0x2d0], -R145.reuse ;  /* 0x0000b4009eed7a23 */ /* 0x100fe40000010891 */
[----:B------:R-:W-:Y:S01]  /*177d0*/  FFMA.FTZ R238, R152, c[0x0][0x2d0], -R145 ;  /* 0x0000b40098ee7a23 */ /* 0x000fe20000010891 */
[----:B------:R-:W3:Y:S01]  /*177e0*/  LDSM.16.MT88.4 R12, [R203+0x100] ;  /* 0x00010000cb0c783b */ /* 0x000ee20000004200 */
[--C-:B------:R-:W-:Y:S02]  /*177f0*/  FFMA.FTZ R239, R150, c[0x0][0x2d0], -R151.reuse ;  /* 0x0000b40096ef7a23 */ /* 0x100fe40000010897 */
[C---:B----4-:R-:W-:Y:S02]  /*17800*/  FMUL.FTZ R24, R3.reuse, R108 ;  /* 0x0000006c03187220 */ /* 0x050fe40000410000 */
[----:B------:R-:W-:Y:S01]  /*17810*/  FMUL.FTZ R25, R3, R109 ;  /* 0x0000006d03197220 */ /* 0x000fe20000410000 */
[----:B------:R-:W4:Y:S01]  /*17820*/  MUFU.EX2 R135, R135 ;  /* 0x0000008700877308 */ /* 0x000f220000000800 */
[--C-:B------:R-:W-:Y:S01]  /*17830*/  FFMA.FTZ R240, R149, c[0x0][0x2d0], -R151.reuse ;  /* 0x0000b40095f07a23 */ /* 0x100fe20000010897 */
[----:B-----5:R-:W5:Y:S01]  /*17840*/  LDSM.16.MT88.4 R20, [R198+0x100] ;  /* 0x00010000c614783b */ /* 0x020f620000004200 */
[----:B------:R-:W-:Y:S01]  /*17850*/  FFMA.FTZ R241, R148, c[0x0][0x2d0], -R151 ;  /* 0x0000b40094f17a23 */ /* 0x000fe20000010897 */
[----:B-1----:R-:W-:Y:S01]  /*17860*/  F2FP.PACK_AB R129, R169, R170 ;  /* 0x000000aaa981723e */ /* 0x002fe200000000ff */
[C---:B------:R-:W-:Y:S02]  /*17870*/  FMUL.FTZ R10, R2.reuse, R126 ;  /* 0x0000007e020a7220 */ /* 0x040fe40000410000 */
[----:B------:R-:W-:Y:S02]  /*17880*/  FMUL.FTZ R11, R2, R127 ;  /* 0x0000007f020b7220 */ /* 0x000fe40000410000 */
[--C-:B------:R-:W-:Y:S01]  /*17890*/  FFMA.FTZ R243, R146, c[0x0][0x2d0], -R145.reuse ;  /* 0x0000b40092f37a23 */ /* 0x100fe20000010891 */
[----:B------:R-:W1:Y:S01]  /*178a0*/  LDSM.16.MT88.4 R28, [R197+0x100] ;  /* 0x00010000c51c783b */ /* 0x000e620000004200 */
[----:B------:R-:W-:Y:S01]  /*178b0*/  FFMA.FTZ R244, R144, c[0x0][0x2d0], -R145 ;  /* 0x0000b40090f47a23 */ /* 0x000fe20000010891 */
[----:B------:R-:W-:Y:S01]  /*178c0*/  MUFU.EX2 R179, R179 ;  /* 0x000000b300b37308 */ /* 0x000fe20000000800 */
[C---:B--2---:R-:W-:Y:S02]  /*178d0*/  FMUL.FTZ R26, R2.reuse, R110 ;  /* 0x0000006e021a7220 */ /* 0x044fe40000410000 */
[C---:B------:R-:W-:Y:S02]  /*178e0*/  FMUL.FTZ R27, R2.reuse, R111 ;  /* 0x0000006f021b7220 */ /* 0x040fe40000410000 */
[C---:B------:R-:W-:Y:S01]  /*178f0*/  FMUL.FTZ R36, R3.reuse, R36 ;  /* 0x0000002403247220 */ /* 0x040fe20000410000 */
[----:B------:R-:W-:Y:S01]  /*17900*/  LDSM.16.MT88.4 R100, [R197+0x2100] ;  /* 0x00210000c564783b */ /* 0x000fe20000004200 */
[----:B------:R-:W-:Y:S02]  /*17910*/  FMUL.FTZ R37, R3, R37 ;  /* 0x0000002503257220 */ /* 0x000fe40000410000 */
[C---:B------:R-:W-:Y:S01]  /*17920*/  FMUL.FTZ R38, R2.reuse, R38 ;  /* 0x0000002602267220 */ /* 0x040fe20000410000 */
[----:B------:R-:W-:Y:S01]  /*17930*/  MUFU.EX2 R183, R183 ;  /* 0x000000b700b77308 */ /* 0x000fe20000000800 */
[C---:B------:R-:W-:Y:S01]  /*17940*/  FMUL.FTZ R39, R2.reuse, R39 ;  /* 0x0000002702277220 */ /* 0x040fe20000410000 */
[----:B----4-:R-:W-:Y:S01]  /*17950*/  F2FP.PACK_AB R131, R135, R168 ;  /* 0x000000a88783723e */ /* 0x010fe200000000ff */
[C---:B------:R-:W-:Y:S01]  /*17960*/  FMUL.FTZ R40, R3.reuse, R40 ;  /* 0x0000002803287220 */ /* 0x040fe20000410000 */
[----:B------:R-:W-:Y:S01]  /*17970*/  LDSM.16.MT88.4 R108, [R196+0x2100] ;  /* 0x00210000c46c783b */ /* 0x000fe20000004200 */
[C---:B------:R-:W-:Y:S02]  /*17980*/  FMUL.FTZ R41, R3.reuse, R41 ;  /* 0x0000002903297220 */ /* 0x040fe40000410000 */
[C---:B------:R-:W-:Y:S02]  /*17990*/  FMUL.FTZ R42, R2.reuse, R42 ;  /* 0x0000002a022a7220 */ /* 0x040fe40000410000 */
[C---:B------:R-:W-:Y:S01]  /*179a0*/  FMUL.FTZ R43, R2.reuse, R43 ;  /* 0x0000002b022b7220 */ /* 0x040fe20000410000 */
[----:B------:R-:W-:Y:S01]  /*179b0*/  MUFU.EX2 R231, R231 ;  /* 0x000000e700e77308 */ /* 0x000fe20000000800 */
[C---:B------:R-:W-:Y:S01]  /*179c0*/  FMUL.FTZ R44, R3.reuse, R44 ;  /* 0x0000002c032c7220 */ /* 0x040fe20000410000 */
[C---:B---3--:R-:W-:Y:S01]  /*179d0*/  HMMA.16816.F32 R4, R128.reuse, R12, R4 ;  /* 0x0000000c8004723c */ /* 0x048fe20000001804 */
[----:B------:R-:W-:Y:S04]  /*179e0*/  LDSM.16.MT88.4 R116, [R198+0x900] ;  /* 0x00090000c674783b */ /* 0x000fe80000004200 */
[C---:B------:R-:W-:Y:S02]  /*179f0*/  FMUL.FTZ R45, R3.reuse, R45 ;  /* 0x0000002d032d7220 */ /* 0x040fe40000410000 */
[C---:B------:R-:W-:Y:S01]  /*17a00*/  FMUL.FTZ R12, R3.reuse, R120 ;  /* 0x00000078030c7220 */ /* 0x040fe20000410000 */
[C---:B------:R-:W-:Y:S01]  /*17a10*/  HMMA.16816.F32 R8, R128.reuse, R14, R8 ;  /* 0x0000000e8008723c */ /* 0x040fe20000001808 */
[----:B------:R-:W-:Y:S01]  /*17a20*/  LDSM.16.MT88.4 R124, [R203+0x2900] ;  /* 0x00290000cb7c783b */ /* 0x000fe20000004200 */
[----:B------:R-:W-:Y:S02]  /*17a30*/  MUFU.EX2 R232, R232 ;  /* 0x000000e800e87308 */ /* 0x000fe40000000800 */
[C---:B------:R-:W-:Y:S02]  /*17a40*/  FMUL.FTZ R13, R3.reuse, R121 ;  /* 0x00000079030d7220 */ /* 0x040fe40000410000 */
[C---:B------:R-:W-:Y:S02]  /*17a50*/  FMUL.FTZ R46, R2.reuse, R46 ;  /* 0x0000002e022e7220 */ /* 0x040fe40000410000 */
[C---:B------:R-:W-:Y:S01]  /*17a60*/  FMUL.FTZ R14, R2.reuse, R122 ;  /* 0x0000007a020e7220 */ /* 0x040fe20000410000 */
[----:B------:R-:W-:Y:S03]  /*17a70*/  LDSM.16.MT88.4 R152, [R198+0x3900] ;  /* 0x00390000c698783b */ /* 0x000fe60000004200 */
[C---:B------:R-:W-:Y:S01]  /*17a80*/  FMUL.FTZ R15, R2.reuse, R123 ;  /* 0x0000007b020f7220 */ /* 0x040fe20000410000 */
[----:B------:R-:W-:Y:S01]  /*17a90*/  MUFU.EX2 R233, R233 ;  /* 0x000000e900e97308 */ /* 0x000fe20000000800 */
[C---:B------:R-:W-:Y:S02]  /*17aa0*/  FMUL.FTZ R47, R2.reuse, R47 ;  /* 0x0000002f022f7220 */ /* 0x040fe40000410000 */
[C---:B------:R-:W-:Y:S01]  /*17ab0*/  FMUL.FTZ R48, R3.reuse, R48 ;  /* 0x0000003003307220 */ /* 0x040fe20000410000 */
[----:B------:R-:W2:Y:S01]  /*17ac0*/  LDSM.16.MT88.4 R120, [R196+0x100] ;  /* 0x00010000c478783b */ /* 0x000ea20000004200 */
[C---:B------:R-:W-:Y:S01]  /*17ad0*/  FMUL.FTZ R49, R3.reuse, R49 ;  /* 0x0000003103317220 */ /* 0x040fe20000410000 */
[C---:B-----5:R-:W-:Y:S03]  /*17ae0*/  HMMA.16816.F32 R12, R128.reuse, R20, R12 ;  /* 0x00000014800c723c */ /* 0x060fe6000000180c */
[C---:B------:R-:W-:Y:S01]  /*17af0*/  FMUL.FTZ R50, R2.reuse, R50 ;  /* 0x0000003202327220 */ /* 0x040fe20000410000 */
[----:B------:R-:W-:Y:S01]  /*17b00*/  MUFU.EX2 R234, R234 ;  /* 0x000000ea00ea7308 */ /* 0x000fe20000000800 */
[C---:B------:R-:W-:Y:S01]  /*17b10*/  FMUL.FTZ R51, R2.reuse, R51 ;  /* 0x0000003302337220 */ /* 0x040fe20000410000 */
[----:B------:R-:W-:Y:S01]  /*17b20*/  LDSM.16.MT88.4 R156, [R197+0x3900] ;  /* 0x00390000c59c783b */ /* 0x000fe20000004200 */
[C---:B------:R-:W-:Y:S01]  /*17b30*/  FMUL.FTZ R20, R3.reuse, R112 ;  /* 0x0000007003147220 */ /* 0x040fe20000410000 */
[C---:B------:R-:W-:Y:S04]  /*17b40*/  HMMA.16816.F32 R16, R128.reuse, R22, R16 ;  /* 0x000000168010723c */ /* 0x040fe80000001810 */
[C---:B------:R-:W-:Y:S02]  /*17b50*/  FMUL.FTZ R21, R3.reuse, R113 ;  /* 0x0000007103157220 */ /* 0x040fe40000410000 */
[----:B------:R-:W-:Y:S01]  /*17b60*/  LDSM.16.MT88.4 R160, [R196+0x3900] ;  /* 0x00390000c4a0783b */ /* 0x000fe20000004200 */
[C---:B------:R-:W-:Y:S01]  /*17b70*/  FMUL.FTZ R22, R2.reuse, R114 ;  /* 0x0000007202167220 */ /* 0x040fe20000410000 */
[----:B------:R-:W-:Y:S01]  /*17b80*/  MUFU.EX2 R235, R235 ;  /* 0x000000eb00eb7308 */ /* 0x000fe20000000800 */
[C---:B------:R-:W-:Y:S03]  /*17b90*/  FMUL.FTZ R23, R2.reuse, R115 ;  /* 0x0000007302177220 */ /* 0x040fe60000410000 */
[C---:B------:R-:W-:Y:S02]  /*17ba0*/  FMUL.FTZ R52, R3.reuse, R52 ;  /* 0x0000003403347220 */ /* 0x040fe40000410000 */
[----:B------:R-:W3:Y:S01]  /*17bb0*/  LDSM.16.MT88.4 R112, [R203+0x2100] ;  /* 0x00210000cb70783b */ /* 0x000ee20000004200 */
[C---:B------:R-:W-:Y:S01]  /*17bc0*/  FMUL.FTZ R53, R3.reuse, R53 ;  /* 0x0000003503357220 */ /* 0x040fe20000410000 */
[C---:B-1----:R-:W-:Y:S02]  /*17bd0*/  HMMA.16816.F32 R20, R128.reuse, R28, R20 ;  /* 0x0000001c8014723c */ /* 0x042fe40000001814 */
[----:B------:R-:W-:Y:S01]  /*17be0*/  MUFU.EX2 R236, R236 ;  /* 0x000000ec00ec7308 */ /* 0x000fe20000000800 */
[C---:B------:R-:W-:Y:S02]  /*17bf0*/  FMUL.FTZ R54, R2.reuse, R54 ;  /* 0x0000003602367220 */ /* 0x040fe40000410000 */
[C---:B------:R-:W-:Y:S01]  /*17c00*/  FMUL.FTZ R55, R2.reuse, R55 ;  /* 0x0000003702377220 */ /* 0x040fe20000410000 */
[----:B------:R-:W-:Y:S01]  /*17c10*/  LDSM.16.MT88.4 R164, [R203+0x5900] ;  /* 0x00590000cba4783b */ /* 0x000fe20000004200 */
[C---:B------:R-:W-:Y:S01]  /*17c20*/  FMUL.FTZ R28, R3.reuse, R104 ;  /* 0x00000068031c7220 */ /* 0x040fe20000410000 */
[C---:B------:R-:W-:Y:S04]  /*17c30*/  HMMA.16816.F32 R24, R128.reuse, R30, R24 ;  /* 0x0000001e8018723c */ /* 0x040fe80000001818 */
[C---:B------:R-:W-:Y:S01]  /*17c40*/  FMUL.FTZ R29, R3.reuse, R105 ;  /* 0x00000069031d7220 */ /* 0x040fe20000410000 */
[----:B------:R-:W-:Y:S01]  /*17c50*/  MUFU.EX2 R237, R237 ;  /* 0x000000ed00ed7308 */ /* 0x000fe20000000800 */
[----:B------:R-:W0:Y:S01]  /*17c60*/  LDGDEPBAR ;  /* 0x00000000000079af */ /* 0x000e220000000000 */
[C---:B------:R-:W-:Y:S02]  /*17c70*/  FMUL.FTZ R30, R2.reuse, R106 ;  /* 0x0000006a021e7220 */ /* 0x040fe40000410000 */
[C---:B------:R-:W-:Y:S03]  /*17c80*/  FMUL.FTZ R31, R2.reuse, R107 ;  /* 0x0000006b021f7220 */ /* 0x040fe60000410000 */
[C---:B------:R-:W-:Y:S02]  /*17c90*/  FMUL.FTZ R56, R3.reuse, R56 ;  /* 0x0000003803387220 */ /* 0x040fe40000410000 */
[----:B------:R-:W1:Y:S01]  /*17ca0*/  LDSM.16.MT88.4 R104, [R198+0x2100] ;  /* 0x00210000c668783b */ /* 0x000e620000004200 */
[C---:B------:R-:W-:Y:S01]  /*17cb0*/  FMUL.FTZ R57, R3.reuse, R57 ;  /* 0x0000003903397220 */ /* 0x040fe20000410000 */
[C---:B--2---:R-:W-:Y:S01]  /*17cc0*/  HMMA.16816.F32 R28, R128.reuse, R120, R28 ;  /* 0x00000078801c723c */ /* 0x044fe2000000181c */
[----:B------:R-:W-:Y:S02]  /*17cd0*/  MUFU.EX2 R238, R238 ;  /* 0x000000ee00ee7308 */ /* 0x000fe40000000800 */
[C---:B------:R-:W-:Y:S02]  /*17ce0*/  FMUL.FTZ R58, R2.reuse, R58 ;  /* 0x0000003a023a7220 */ /* 0x040fe40000410000 */
[C---:B------:R-:W-:Y:S02]  /*17cf0*/  FMUL.FTZ R59, R2.reuse, R59 ;  /* 0x0000003b023b7220 */ /* 0x040fe40000410000 */
[C---:B------:R-:W-:Y:S01]  /*17d00*/  FMUL.FTZ R60, R3.reuse, R60 ;  /* 0x0000003c033c7220 */ /* 0x040fe20000410000 */
[C---:B------:R-:W-:Y:S01]  /*17d10*/  HMMA.16816.F32 R32, R128.reuse, R122, R32 ;  /* 0x0000007a8020723c */ /* 0x040fe20000001820 */
[----:B------:R-:W-:Y:S02]  /*17d20*/  LDSM.16.MT88.4 R120, [R196+0x900] ;  /* 0x00090000c478783b */ /* 0x000fe40000004200 */
[----:B------:R-:W-:Y:S01]  /*17d30*/  MUFU.EX2 R239, R239 ;  /* 0x000000ef00ef7308 */ /* 0x000fe20000000800 */
[C---:B------:R-:W-:Y:S02]  /*17d40*/  FMUL.FTZ R61, R3.reuse, R61 ;  /* 0x0000003d033d7220 */ /* 0x040fe40000410000 */
[C---:B------:R-:W-:Y:S02]  /*17d50*/  FMUL.FTZ R62, R2.reuse, R62 ;  /* 0x0000003e023e7220 */ /* 0x040fe40000410000 */
[C---:B---3--:R-:W-:Y:S04]  /*17d60*/  HMMA.16816.F32 R36, R128.reuse, R112, R36 ;  /* 0x000000708024723c */ /* 0x048fe80000001824 */
[C---:B------:R-:W-:Y:S01]  /*17d70*/  FMUL.FTZ R63, R2.reuse, R63 ;  /* 0x0000003f023f7220 */ /* 0x040fe20000410000 */
[----:B------:R-:W-:Y:S01]  /*17d80*/  MUFU.EX2 R240, R240 ;  /* 0x000000f000f07308 */ /* 0x000fe20000000800 */
[C---:B------:R-:W-:Y:S02]  /*17d90*/  FMUL.FTZ R64, R3.reuse, R64 ;  /* 0x0000004003407220 */ /* 0x040fe40000410000 */
[C---:B------:R-:W-:Y:S01]  /*17da0*/  HMMA.16816.F32 R40, R128.reuse, R114, R40 ;  /* 0x000000728028723c */ /* 0x040fe20000001828 */
[----:B------:R-:W-:Y:S03]  /*17db0*/  LDSM.16.MT88.4 R112, [R203+0x900] ;  /* 0x00090000cb70783b */ /* 0x000fe60000004200 */
[C---:B------:R-:W-:Y:S02]  /*17dc0*/  FMUL.FTZ R65, R3.reuse, R65 ;  /* 0x0000004103417220 */ /* 0x040fe40000410000 */
[C---:B------:R-:W-:Y:S01]  /*17dd0*/  FMUL.FTZ R66, R2.reuse, R66 ;  /* 0x0000004202427220 */ /* 0x040fe20000410000 */
[----:B------:R-:W-:Y:S01]  /*17de0*/  MUFU.EX2 R241, R241 ;  /* 0x000000f100f17308 */ /* 0x000fe20000000800 */
[C---:B------:R-:W-:Y:S04]  /*17df0*/  FMUL.FTZ R67, R2.reuse, R67 ;  /* 0x0000004302437220 */ /* 0x040fe80000410000 */
[C---:B------:R-:W-:Y:S01]  /*17e00*/  FMUL.FTZ R68, R3.reuse, R68 ;  /* 0x0000004403447220 */ /* 0x040fe20000410000 */
[C---:B-1----:R-:W-:Y:S03]  /*17e10*/  HMMA.16816.F32 R44, R128.reuse, R104, R44 ;  /* 0x00000068802c723c */ /* 0x042fe6000000182c */
[C---:B------:R-:W-:Y:S01]  /*17e20*/  FMUL.FTZ R69, R3.reuse, R69 ;  /* 0x0000004503457220 */ /* 0x040fe20000410000 */
[----:B------:R-:W-:Y:S01]  /*17e30*/  MUFU.EX2 R243, R243 ;  /* 0x000000f300f37308 */ /* 0x000fe20000000800 */
[C---:B------:R-:W-:Y:S02]  /*17e40*/  FMUL.FTZ R70, R2.reuse, R70 ;  /* 0x0000004602467220 */ /* 0x040fe40000410000 */
[C---:B------:R-:W-:Y:S01]  /*17e50*/  FMUL.FTZ R71, R2.reuse, R71 ;  /* 0x0000004702477220 */ /* 0x040fe20000410000 */
[C---:B------:R-:W-:Y:S01]  /*17e60*/  HMMA.16816.F32 R48, R128.reuse, R106, R48 ;  /* 0x0000006a8030723c */ /* 0x040fe20000001830 */
[----:B------:R-:W1:Y:S03]  /*17e70*/  LDSM.16.MT88.4 R104, [R203+0x4100] ;  /* 0x00410000cb68783b */ /* 0x000e660000004200 */
[C---:B------:R-:W-:Y:S02]  /*17e80*/  FMUL.FTZ R72, R3.reuse, R72 ;  /* 0x0000004803487220 */ /* 0x040fe40000410000 */
[C---:B------:R-:W-:Y:S01]  /*17e90*/  FMUL.FTZ R73, R3.reuse, R73 ;  /* 0x0000004903497220 */ /* 0x040fe20000410000 */
[----:B------:R-:W-:Y:S01]  /*17ea0*/  MUFU.EX2 R244, R244 ;  /* 0x000000f400f47308 */ /* 0x000fe20000000800 */
[C---:B------:R-:W-:Y:S04]  /*17eb0*/  HMMA.16816.F32 R52, R128.reuse, R100, R52 ;  /* 0x000000648034723c */ /* 0x040fe80000001834 */
[C---:B------:R-:W-:Y:S02]  /*17ec0*/  FMUL.FTZ R74, R2.reuse, R74 ;  /* 0x0000004a024a7220 */ /* 0x040fe40000410000 */
        /* <DEDUP_REMOVED lines=20> */
[----:B------:R-:W-:Y:S02]  /*18010*/  FMUL.FTZ R87, R2, R87 ;  /* 0x0000005702577220 */ /* 0x000fe40000410000 */
[C---:B--2---:R-:W-:Y:S04]  /*18020*/  HMMA.16816.F32 R76, R128.reuse, R100, R76 ;  /* 0x00000064804c723c */ /* 0x044fe8000000184c */
[----:B------:R-:W-:Y:S02]  /*18030*/  FFMA.FTZ R175, R182, c[0x0][0x2d0], -R151 ;  /* 0x0000b400b6af7a23 */ /* 0x000fe40000010897 */
[----:B------:R-:W-:Y:S02]  /*18040*/  FFMA.FTZ R182, R138, c[0x0][0x2d0], -R145 ;  /* 0x0000b4008ab67a23 */ /* 0x000fe40000010891 */
[C---:B------:R-:W-:Y:S01]  /*18050*/  HMMA.16816.F32 R80, R128.reuse, R102, R80 ;  /* 0x000000668050723c */ /* 0x040fe20000001850 */
[----:B------:R-:W-:Y:S01]  /*18060*/  LDSM.16.MT88.4 R136, [R198+0x2900] ;  /* 0x00290000c688783b */ /* 0x000fe20000004200 */
[----:B------:R-:W-:Y:S02]  /*18070*/  MUFU.EX2 R175, R175 ;  /* 0x000000af00af7308 */ /* 0x000fe40000000800 */
[--C-:B------:R-:W-:Y:S02]  /*18080*/  FFMA.FTZ R176, R176, c[0x0][0x2d0], -R151.reuse ;  /* 0x0000b400b0b07a23 */ /* 0x100fe40000010897 */
[----:B------:R-:W-:Y:S02]  /*18090*/  FFMA.FTZ R177, R180, c[0x0][0x2d0], -R151 ;  /* 0x0000b400b4b17a23 */ /* 0x000fe40000010897 */
[C---:B---3--:R-:W-:Y:S04]  /*180a0*/  HMMA.16816.F32 R84, R128.reuse, R108, R84 ;  /* 0x0000006c8054723c */ /* 0x048fe80000001854 */
[----:B------:R-:W-:Y:S01]  /*180b0*/  FFMA.FTZ R180, R140, c[0x0][0x2d0], -R145 ;  /* 0x0000b4008cb47a23 */ /* 0x000fe20000010891 */
[----:B------:R-:W2:Y:S01]  /*180c0*/  MUFU.EX2 R176, R176 ;  /* 0x000000b000b07308 */ /* 0x000ea20000000800 */
[--C-:B------:R-:W-:Y:S01]  /*180d0*/  FFMA.FTZ R178, R178, c[0x0][0x2d0], -R151.reuse ;  /* 0x0000b400b2b27a23 */ /* 0x100fe20000010897 */
[----:B------:R-:W-:Y:S01]  /*180e0*/  LDSM.16.MT88.4 R140, [R197+0x2900] ;  /* 0x00290000c58c783b */ /* 0x000fe20000004200 */
[C---:B------:R-:W-:Y:S04]  /*180f0*/  FMUL.FTZ R88, R3.reuse, R88 ;  /* 0x0000005803587220 */ /* 0x040fe80000410000 */
[----:B------:R-:W-:Y:S02]  /*18100*/  FMUL.FTZ R89, R3, R89 ;  /* 0x0000005903597220 */ /* 0x000fe40000410000 */
[C---:B------:R-:W-:Y:S01]  /*18110*/  FMUL.FTZ R90, R2.reuse, R90 ;  /* 0x0000005a025a7220 */ /* 0x040fe20000410000 */
[----:B------:R-:W-:Y:S01]  /*18120*/  MUFU.EX2 R177, R177 ;  /* 0x000000b100b17308 */ /* 0x000fe20000000800 */
[C---:B------:R-:W-:Y:S02]  /*18130*/  FMUL.FTZ R91, R2.reuse, R91 ;  /* 0x0000005b025b7220 */ /* 0x040fe40000410000 */
[----:B------:R-:W-:Y:S02]  /*18140*/  FFMA.FTZ R151, R147, c[0x0][0x2d0], -R151 ;  /* 0x0000b40093977a23 */ /* 0x000fe40000010897 */
[C---:B------:R-:W-:Y:S02]  /*18150*/  FMUL.FTZ R92, R3.reuse, R92 ;  /* 0x0000005c035c7220 */ /* 0x040fe40000410000 */
[C---:B------:R-:W-:Y:S01]  /*18160*/  FMUL.FTZ R93, R3.reuse, R93 ;  /* 0x0000005d035d7220 */ /* 0x040fe20000410000 */
[C---:B------:R-:W-:Y:S01]  /*18170*/  HMMA.16816.F32 R88, R128.reuse, R110, R88 ;  /* 0x0000006e8058723c */ /* 0x040fe20000001858 */
[----:B------:R-:W3:Y:S01]  /*18180*/  LDSM.16.MT88.4 R108, [R197+0x900] ;  /* 0x00090000c56c783b */ /* 0x000ee20000004200 */
[----:B------:R-:W4:Y:S01]  /*18190*/  MUFU.EX2 R178, R178 ;  /* 0x000000b200b27308 */ /* 0x000f220000000800 */
[C---:B------:R-:W-:Y:S02]  /*181a0*/  FMUL.FTZ R94, R2.reuse, R94 ;  /* 0x0000005e025e7220 */ /* 0x040fe40000410000 */
[----:B------:R-:W-:Y:S01]  /*181b0*/  FMUL.FTZ R95, R2, R95 ;  /* 0x0000005f025f7220 */ /* 0x000fe20000410000 */
[----:B--2---:R-:W-:Y:S01]  /*181c0*/  F2FP.PACK_AB R100, R176, R175 ;  /* 0x000000afb064723e */ /* 0x004fe200000000ff */
[C---:B------:R-:W-:Y:S02]  /*181d0*/  FMUL.FTZ R96, R3.reuse, R96 ;  /* 0x0000006003607220 */ /* 0x040fe40000410000 */
[----:B------:R-:W-:Y:S03]  /*181e0*/  FMUL.FTZ R97, R3, R97 ;  /* 0x0000006103617220 */ /* 0x000fe60000410000 */
[C---:B-1----:R-:W-:Y:S01]  /*181f0*/  HMMA.16816.F32 R92, R128.reuse, R104, R92 ;  /* 0x00000068805c723c */ /* 0x042fe2000000185c */
[----:B------:R-:W1:Y:S02]  /*18200*/  MUFU.EX2 R180, R180 ;  /* 0x000000b400b47308 */ /* 0x000e640000000800 */
[C---:B------:R-:W-:Y:S02]  /*18210*/  FMUL.FTZ R98, R2.reuse, R98 ;  /* 0x0000006202627220 */ /* 0x040fe40000410000 */
[----:B------:R-:W-:Y:S02]  /*18220*/  FMUL.FTZ R99, R2, R99 ;  /* 0x0000006302637220 */ /* 0x000fe40000410000 */
[--C-:B------:R-:W-:Y:S02]  /*18230*/  FFMA.FTZ R134, R134, c[0x0][0x2d0], -R145.reuse ;  /* 0x0000b40086867a23 */ /* 0x100fe40000010891 */
[----:B------:R-:W-:Y:S02]  /*18240*/  FFMA.FTZ R145, R133, c[0x0][0x2d0], -R145 ;  /* 0x0000b40085917a23 */ /* 0x000fe40000010891 */
[----:B------:R-:W2:Y:S01]  /*18250*/  MUFU.EX2 R182, R182 ;  /* 0x000000b600b67308 */ /* 0x000ea20000000800 */
[----:B------:R-:W-:Y:S01]  /*18260*/  HMMA.16816.F32 R96, R128, R106, R96 ;  /* 0x0000006a8060723c */ /* 0x000fe20000001860 */
[----:B------:R-:W5:Y:S02]  /*18270*/  LDSM.16.MT88.4 R104, [R196+0x2900] ;  /* 0x00290000c468783b */ /* 0x000f640000004200 */
[----:B----4-:R-:W-:Y:S01]  /*18280*/  F2FP.PACK_AB R102, R178, R177 ;  /* 0x000000b1b266723e */ /* 0x010fe200000000ff */
[----:B------:R-:W-:Y:S02]  /*18290*/  FFMA.FTZ R174, R3, R218, R174 ;  /* 0x000000da03ae7223 */ /* 0x000fe400000100ae */
[----:B------:R-:W-:Y:S02]  /*182a0*/  FFMA.FTZ R170, R2, R219, R170 ;  /* 0x000000db02aa7223 */ /* 0x000fe400000100aa */
[----:B------:R-:W-:Y:S01]  /*182b0*/  FADD.FTZ R173, R173, R174 ;  /* 0x000000aeadad7221 */ /* 0x000fe20000010000 */
[----:B------:R-:W-:Y:S01]  /*182c0*/  LDSM.16.MT88.4 R128, [R198+0x3100] ;  /* 0x00310000c680783b */ /* 0x000fe20000004200 */
[----:B------:R4:W3:Y:S02]  /*182d0*/  MUFU.EX2 R242, R151 ;  /* 0x0000009700f27308 */ /* 0x0008e40000000800 */
[----:B------:R-:W-:Y:S01]  /*182e0*/  FADD.FTZ R169, R169, R170 ;  /* 0x000000aaa9a97221 */ /* 0x000fe20000010000 */
[----:B-1----:R-:W-:Y:S01]  /*182f0*/  F2FP.PACK_AB R101, R180, R179 ;  /* 0x000000b3b465723e */ /* 0x002fe200000000ff */
[----:B------:R-:W-:Y:S02]  /*18300*/  FADD.FTZ R172, R172, R173 ;  /* 0x000000adacac7221 */ /* 0x000fe40000010000 */
[----:B------:R-:W-:Y:S02]  /*18310*/  FADD.FTZ R2, R168, R169 ;  /* 0x000000a9a8027221 */ /* 0x000fe40000010000 */
[----:B------:R-:W-:Y:S02]  /*18320*/  FADD.FTZ R172, R171, R172 ;  /* 0x000000acabac7221 */ /* 0x000fe40000010000 */
[----:B------:R1:W-:Y:S01]  /*18330*/  MUFU.EX2 R133, R145 ;  /* 0x0000009100857308 */ /* 0x0003e20000000800 */
[----:B------:R-:W-:Y:S01]  /*18340*/  FADD.FTZ R2, R135, R2 ;  /* 0x0000000287027221 */ /* 0x000fe20000010000 */
[----:B------:R-:W-:Y:S01]  /*18350*/  MOV R135, R132 ;  /* 0x0000008400877202 */ /* 0x000fe20000000f00 */
[----:B------:R-:W-:Y:S01]  /*18360*/  FADD.FTZ R175, R175, R172 ;  /* 0x000000acafaf7221 */ /* 0x000fe20000010000 */
[----:B--2---:R-:W-:Y:S01]  /*18370*/  F2FP.PACK_AB R103, R183, R182 ;  /* 0x000000b6b767723e */ /* 0x004fe200000000ff */
[----:B------:R-:W-:Y:S02]  /*18380*/  FADD.FTZ R3, R179, R2 ;  /* 0x00000002b3037221 */ /* 0x000fe40000010000 */
[----:B------:R-:W-:Y:S02]  /*18390*/  FADD.FTZ R176, R176, R175 ;  /* 0x000000afb0b07221 */ /* 0x000fe40000010000 */
[----:B------:R-:W-:Y:S01]  /*183a0*/  FADD.FTZ R3, R180, R3 ;  /* 0x00000003b4037221 */ /* 0x000fe20000010000 */
[----:B------:R-:W2:Y:S01]  /*183b0*/  MUFU.EX2 R134, R134 ;  /* 0x0000008600867308 */ /* 0x000ea20000000800 */
[C---:B------:R-:W-:Y:S01]  /*183c0*/  HMMA.16816.F32 R4, R100.reuse, R112, R4 ;  /* 0x000000706404723c */ /* 0x040fe20000001804 */
[----:B----4-:R-:W-:Y:S04]  /*183d0*/  LDSM.16.MT88.4 R148, [R203+0x3900] ;  /* 0x00390000cb94783b */ /* 0x010fe80000004200 */
[----:B------:R-:W-:Y:S02]  /*183e0*/  FADD.FTZ R177, R177, R176 ;  /* 0x000000b0b1b17221 */ /* 0x000fe40000010000 */
[----:B------:R-:W-:Y:S01]  /*183f0*/  FADD.FTZ R2, R182, R3 ;  /* 0x00000003b6027221 */ /* 0x000fe20000010000 */
[C---:B------:R-:W-:Y:S01]  /*18400*/  HMMA.16816.F32 R8, R100.reuse, R114, R8 ;  /* 0x000000726408723c */ /* 0x040fe20000001808 */
[----:B------:R-:W-:Y:S03]  /*18410*/  LDSM.16.MT88.4 R112, [R198+0x4900] ;  /* 0x00490000c670783b */ /* 0x000fe60000004200 */
[----:B------:R-:W-:Y:S01]  /*18420*/  MOV R3, R0 ;  /* 0x0000000000037202 */ /* 0x000fe20000000f00 */
[----:B------:R-:W-:Y:S02]  /*18430*/  FADD.FTZ R178, R178, R177 ;  /* 0x000000b1b2b27221 */ /* 0x000fe40000010000 */
[----:B------:R-:W-:Y:S01]  /*18440*/  FADD.FTZ R2, R183, R2 ;  /* 0x00000002b7027221 */ /* 0x000fe20000010000 */
        /* <DEDUP_REMOVED lines=19> */
[C---:B-----5:R-:W-:Y:S08]  /*18580*/  HMMA.16816.F32 R60, R100.reuse, R104, R60 ;  /* 0x00000068643c723c */ /* 0x060ff0000000183c */
[C---:B------:R-:W-:Y:S01]  /*18590*/  HMMA.16816.F32 R64, R100.reuse, R106, R64 ;  /* 0x0000006a6440723c */ /* 0x040fe20000001840 */
[----:B------:R-:W3:Y:S07]  /*185a0*/  LDSM.16.MT88.4 R104, [R196+0x4900] ;  /* 0x00490000c468783b */ /* 0x000eee0000004200 */
[C---:B-1----:R-:W-:Y:S08]  /*185b0*/  HMMA.16816.F32 R68, R100.reuse, R108, R68 ;  /* 0x0000006c6444723c */ /* 0x042ff00000001844 */
[C---:B------:R-:W-:Y:S01]  /*185c0*/  HMMA.16816.F32 R72, R100.reuse, R110, R72 ;  /* 0x0000006e6448723c */ /* 0x040fe20000001848 */
[----:B------:R-:W1:Y:S07]  /*185d0*/  LDSM.16.MT88.4 R108, [R203+0x1100] ;  /* 0x00110000cb6c783b */ /* 0x000e6e0000004200 */
[C---:B------:R-:W-:Y:S08]  /*185e0*/  HMMA.16816.F32 R76, R100.reuse, R112, R76 ;  /* 0x00000070644c723c */ /* 0x040ff0000000184c */
[C---:B------:R-:W-:Y:S01]  /*185f0*/  HMMA.16816.F32 R80, R100.reuse, R114, R80 ;  /* 0x000000726450723c */ /* 0x040fe20000001850 */
[----:B------:R-:W4:Y:S07]  /*18600*/  LDSM.16.MT88.4 R112, [R197+0x1100] ;  /* 0x00110000c570783b */ /* 0x000f2e0000004200 */
[C---:B------:R-:W-:Y:S08]  /*18610*/  HMMA.16816.F32 R84, R100.reuse, R116, R84 ;  /* 0x000000746454723c */ /* 0x040ff00000001854 */
[C---:B------:R-:W-:Y:S01]  /*18620*/  HMMA.16816.F32 R88, R100.reuse, R118, R88 ;  /* 0x000000766458723c */ /* 0x040fe20000001858 */
[----:B------:R-:W5:Y:S07]  /*18630*/  LDSM.16.MT88.4 R116, [R203+0x3100] ;  /* 0x00310000cb74783b */ /* 0x000f6e0000004200 */
        /* <DEDUP_REMOVED lines=8> */
[----:B------:R-:W-:Y:S01]  /*186c0*/  F2FP.PACK_AB R103, R238, R237 ;  /* 0x000000edee67723e */ /* 0x000fe200000000ff */
[----:B------:R-:W-:Y:S01]  /*186d0*/  FADD.FTZ R232, R232, R231 ;  /* 0x000000e7e8e87221 */ /* 0x000fe20000010000 */
[----:B------:R-:W-:Y:S01]  /*186e0*/  IADD3 R2, R230, -0x1, RZ ;  /* 0xffffffffe6027810 */ /* 0x000fe20007ffe0ff */
[----:B------:R-:W-:Y:S02]  /*186f0*/  FADD.FTZ R236, R236, R235 ;  /* 0x000000ebecec7221 */ /* 0x000fe40000010000 */
[----:B------:R-:W-:Y:S01]  /*18700*/  FADD.FTZ R233, R233, R232 ;  /* 0x000000e8e9e97221 */ /* 0x000fe20000010000 */
[----:B------:R-:W-:Y:S01]  /*18710*/  MOV R230, R2 ;  /* 0x0000000200e67202 */ /* 0x000fe20000000f00 */
        /* <DEDUP_REMOVED lines=8> */
[C---:B----4-:R-:W-:Y:S08]  /*187a0*/  HMMA.16816.F32 R20, R100.reuse, R112, R20 ;  /* 0x000000706414723c */ /* 0x050ff00000001814 */
[C---:B------:R-:W-:Y:S01]  /*187b0*/  HMMA.16816.F32 R24, R100.reuse, R114, R24 ;  /* 0x000000726418723c */ /* 0x040fe20000001818 */
[----:B------:R-:W4:Y:S07]  /*187c0*/  LDSM.16.MT88.4 R112, [R198+0x5100] ;  /* 0x00510000c670783b */ /* 0x000f2e0000004200 */
[C---:B------:R-:W-:Y:S08]  /*187d0*/  HMMA.16816.F32 R28, R100.reuse, R124, R28 ;  /* 0x0000007c641c723c */ /* 0x040ff0000000181c */
[C---:B------:R-:W-:Y:S01]  /*187e0*/  HMMA.16816.F32 R32, R100.reuse, R126, R32 ;  /* 0x0000007e6420723c */ /* 0x040fe20000001820 */
[----:B------:R-:W-:Y:S07]  /*187f0*/  LDSM.16.MT88.4 R124, [R203+0x1900] ;  /* 0x00190000cb7c783b */ /* 0x000fee0000004200 */
[C---:B-----5:R-:W-:Y:S08]  /*18800*/  HMMA.16816.F32 R36, R100.reuse, R116, R36 ;  /* 0x000000746424723c */ /* 0x060ff00000001824 */
[C---:B------:R-:W-:Y:S01]  /*18810*/  HMMA.16816.F32 R40, R100.reuse, R118, R40 ;  /* 0x000000766428723c */ /* 0x040fe20000001828 */
[----:B------:R-:W5:Y:S07]  /*18820*/  LDSM.16.MT88.4 R116, [R197+0x5100] ;  /* 0x00510000c574783b */ /* 0x000f6e0000004200 */
        /* <DEDUP_REMOVED lines=9> */
[----:B--2---:R-:W-:Y:S01]  /*188c0*/  F2FP.PACK_AB R139, R133, R134 ;  /* 0x00000086858b723e */ /* 0x004fe200000000ff */
        /* <DEDUP_REMOVED lines=12> */
[C---:B----4-:R-:W-:Y:S08]  /*18990*/  HMMA.16816.F32 R76, R100.reuse, R112, R76 ;  /* 0x00000070644c723c */ /* 0x050ff0000000184c */
[C---:B------:R-:W-:Y:S08]  /*189a0*/  HMMA.16816.F32 R80, R100.reuse, R114, R80 ;  /* 0x000000726450723c */ /* 0x040ff00000001850 */
[C---:B-----5:R-:W-:Y:S08]  /*189b0*/  HMMA.16816.F32 R84, R100.reuse, R116, R84 ;  /* 0x000000746454723c */ /* 0x060ff00000001854 */
        /* <DEDUP_REMOVED lines=31> */
.L_x_409:
[----:B------:R-:W-:-:S13]  /*18bb0*/  ISETP.GE.AND P0, PT, R181, UR8, PT ;  /* 0x00000008b5007c0c */ /* 0x000fda000bf06270 */
[----:B------:R-:W-:Y:S05]  /*18bc0*/  @!P0 BRA `(.L_x_411) ;  /* 0x0000390000008947 */ /* 0x000fea0003800000 */
[C---:B------:R-:W-:Y:S01]  /*18bd0*/  IADD3 RZ, P6, R208.reuse, 0x40, RZ ;  /* 0x00000040d0ff7810 */ /* 0x040fe20007fde0ff */
[----:B------:R-:W-:Y:S01]  /*18be0*/  ULDC.64 UR4, c[0x0][0x208] ;  /* 0x0000820000047ab9 */ /* 0x000fe20000000a00 */
[----:B------:R-:W-:Y:S01]  /*18bf0*/  IADD3 RZ, P5, R208, 0x80, RZ ;  /* 0x00000080d0ff7810 */ /* 0x000fe20007fbe0ff */
[----:B------:R-:W-:Y:S01]  /*18c00*/  USHF.L.U64.HI UR5, UR4, 0x5, UR5 ;  /* 0x0000000504057899 */ /* 0x000fe20008010205 */
[C---:B------:R-:W-:Y:S01]  /*18c10*/  IADD3 RZ, P4, R210.reuse, 0x40, RZ ;  /* 0x00000040d2ff7810 */ /* 0x040fe20007f9e0ff */
[----:B------:R-:W-:Y:S01]  /*18c20*/  USHF.L.U32 UR10, UR4, 0x5, URZ ;  /* 0x00000005040a7899 */ /* 0x000fe2000800063f */
[C---:B------:R-:W-:Y:S01]  /*18c30*/  IADD3 RZ, P0, R210.reuse, 0x80, RZ ;  /* 0x00000080d2ff7810 */ /* 0x040fe20007f1e0ff */
[----:B------:R-:W-:Y:S01]  /*18c40*/  IMAD.MOV.U32 R2, RZ, RZ, R132 ;  /* 0x000000ffff027224 */ /* 0x000fe200078e0084 */
[C---:B------:R-:W-:Y:S01]  /*18c50*/  IADD3 R182, R210.reuse, 0x40, RZ ;  /* 0x00000040d2b67810 */ /* 0x040fe20007ffe0ff */
[----:B------:R-:W-:Y:S01]  /*18c60*/  IMAD.MOV.U32 R3, RZ, RZ, R0 ;  /* 0x000000ffff037224 */ /* 0x000fe200078e0000 */
[----:B------:R-:W-:Y:S01]  /*18c70*/  IADD3 R180, R210, 0x80, RZ ;  /* 0x00000080d2b47810 */ /* 0x000fe20007ffe0ff */
[--C-:B------:R-:W-:Y:S01]  /*18c80*/  IMAD.X R225, RZ, RZ, R215.reuse, P6 ;  /* 0x000000ffffe17224 */ /* 0x100fe200030e06d7 */
[C---:B------:R-:W-:Y:S01]  /*18c90*/  IADD3 R222, R208.reuse, 0x80, RZ ;  /* 0x00000080d0de7810 */ /* 0x040fe20007ffe0ff */
[----:B------:R-:W-:Y:S01]  /*18ca0*/  IMAD.X R223, RZ, RZ, R215, P5 ;  /* 0x000000ffffdf7224 */ /* 0x000fe200028e06d7 */
[----:B------:R-:W-:Y:S01]  /*18cb0*/  IADD3 R224, R208, 0x40, RZ ;  /* 0x00000040d0e07810 */ /* 0x000fe20007ffe0ff */
[--C-:B------:R-:W-:Y:S01]  /*18cc0*/  IMAD.X R220, RZ, RZ, R217.reuse, P4 ;  /* 0x000000ffffdc7224 */ /* 0x100fe200020e06d9 */
[----:B------:R-:W-:Y:S01]  /*18cd0*/  ULDC UR9, c[0x0][0x208] ;  /* 0x0000820000097ab9 */ /* 0x000fe20000000800 */
[----:B------:R-:W-:Y:S01]  /*18ce0*/  IMAD.X R183, RZ, RZ, R217, P0 ;  /* 0x000000ffffb77224 */ /* 0x000fe200000e06d9 */
[----:B------:R-:W-:Y:S01]  /*18cf0*/  ULDC UR4, c[0x0][0x324] ;  /* 0x0000c90000047ab9 */ /* 0x000fe20000000800 */
[----:B------:R-:W-:Y:S01]  /*18d00*/  IMAD.MOV.U32 R214, RZ, RZ, R208 ;  /* 0x000000ffffd67224 */ /* 0x000fe200078e00d0 */
[----:B------:R-:W-:-:S02]  /*18d10*/  USHF.L.U32 UR9, UR9, 0x6, URZ ;  /* 0x0000000609097899 */ /* 0x000fc4000800063f */
[----:B------:R-:W-:Y:S02]  /*18d20*/  ULOP3.LUT UR4, URZ, UR4, URZ, 0x33, !UPT ;  /* 0x000000043f047292 */ /* 0x000fe4000f8e333f */
.L_x_420:
[----:B------:R-:W-:Y:S04]  /*18d30*/  DEPBAR.LE SB0, 0x0 ;  /* 0x000080000000791a */ /* 0x000fe80000000000 */
[----:B------:R-:W-:Y:S01]  /*18d40*/  BAR.SYNC.DEFER_BLOCKING 0x0 ;  /* 0x0000000000007b1d */ /* 0x000fe20000010000 */
[----:B------:R-:W-:Y:S01]  /*18d50*/  SHF.R.S32.HI R0, RZ, 0x1f, R181 ;  /* 0x0000001fff007819 */ /* 0x000fe200000114b5 */
[C---:B------:R-:W-:Y:S01]  /*18d60*/  IMAD R15, R181.reuse, UR11, RZ ;  /* 0x0000000bb50f7c24 */ /* 0x040fe2000f8e02ff */
[C---:B------:R-:W-:Y:S01]  /*18d70*/  ISETP.GT.AND P6, PT, R181.reuse, UR8, PT ;  /* 0x00000008b5007c0c */ /* 0x040fe2000bfc4270 */
[C---:B------:R-:W-:Y:S04]  /*18d80*/  IMAD.WIDE.U32 R18, R181.reuse, UR9, R214 ;  /* 0x00000009b5127c25 */ /* 0x040fe8000f8e00d6 */
[C---:B------:R-:W-:Y:S01]  /*18d90*/  IMAD.WIDE.U32 R16, R181.reuse, UR9, R224 ;  /* 0x00000009b5107c25 */ /* 0x040fe2000f8e00e0 */
[----:B------:R-:W-:Y:S03]  /*18da0*/  LEA R22, P5, R18, c[0x0][0x1f8], 0x1 ;  /* 0x00007e0012167a11 */ /* 0x000fe600078a08ff */
[----:B------:R-:W-:Y:S01]  /*18db0*/  IMAD R15, R0, UR9, R15 ;  /* 0x00000009000f7c24 */ /* 0x000fe2000f8e020f */
[----:B------:R-:W-:Y:S01]  /*18dc0*/  LEA R20, P4, R16, c[0x0][0x1f8], 0x1 ;  /* 0x00007e0010147a11 */ /* 0x000fe200078808ff */
[----:B------:R-:W-:Y:S03]  /*18dd0*/  IMAD.WIDE.U32 R12, R181, UR9, R222 ;  /* 0x00000009b50c7c25 */ /* 0x000fe6000f8e00de */
[----:B------:R-:W-:Y:S01]  /*18de0*/  IADD3 R0, R19, R15, RZ ;  /* 0x0000000f13007210 */ /* 0x000fe20007ffe0ff */
[C---:B------:R-:W-:Y:S01]  /*18df0*/  IMAD.IADD R4, R15.reuse, 0x1, R17 ;  /* 0x000000010f047824 */ /* 0x040fe200078e0211 */
[----:B------:R-:W-:Y:S01]  /*18e00*/  LEA R28, P0, R12, c[0x0][0x1f8], 0x1 ;  /* 0x00007e000c1c7a11 */ /* 0x000fe200078008ff */
[----:B------:R-:W-:Y:S01]  /*18e10*/  IMAD.U32 R6, RZ, RZ, UR10 ;  /* 0x0000000aff067e24 */ /* 0x000fe2000f8e00ff */
[----:B------:R-:W-:Y:S01]  /*18e20*/  LEA.HI.X R23, R18, c[0x0][0x1fc], R0, 0x1, P5 ;  /* 0x00007f0012177a11 */ /* 0x000fe200028f0c00 */
[----:B------:R-:W-:Y:S01]  /*18e30*/  IMAD.U32 R7, RZ, RZ, UR5 ;  /* 0x00000005ff077e24 */ /* 0x000fe2000f8e00ff */
[----:B------:R-:W-:Y:S01]  /*18e40*/  LEA.HI.X R21, R16, c[0x0][0x1fc], R4, 0x1, P4 ;  /* 0x00007f0010157a11 */ /* 0x000fe200020f0c04 */
[----:B------:R-:W-:Y:S01]  /*18e50*/  LDSM.16.M88.4 R32, [R206+0xc100] ;  /* 0x00c10000ce20783b */ /* 0x000fe20000000200 */
[----:B------:R-:W-:Y:S02]  /*18e60*/  IMAD.IADD R5, R15, 0x1, R13 ;  /* 0x000000010f057824 */ /* 0x000fe400078e020d */
[----:B------:R-:W-:Y:S03]  /*18e70*/  IMAD.WIDE.U32 R6, R181, UR9, R6 ;  /* 0x00000009b5067c25 */ /* 0x000fe6000f8e0006 */
[----:B------:R-:W-:Y:S01]  /*18e80*/  LEA.HI.X R29, R12, c[0x0][0x1fc], R5, 0x1, P0 ;  /* 0x00007f000c1d7a11 */ /* 0x000fe200000f0c05 */
[----:B------:R-:W1:Y:S01]  /*18e90*/  LDSM.16.M88.4 R8, [R205+0x6100] ;  /* 0x00610000cd08783b */ /* 0x000e620000000200 */
[-C--:B------:R-:W-:Y:S02]  /*18ea0*/  IADD3 R5, P5, R208, R6.reuse, RZ ;  /* 0x00000006d0057210 */ /* 0x080fe40007fbe0ff */
[----:B------:R-:W-:Y:S02]  /*18eb0*/  IADD3 R15, R15, R7, RZ ;  /* 0x000000070f0f7210 */ /* 0x000fe40007ffe0ff */
[-C--:B------:R-:W-:Y:S02]  /*18ec0*/  IADD3 R7, P4, R224, R6.reuse, RZ ;  /* 0x00000006e0077210 */ /* 0x080fe40007f9e0ff */
[----:B------:R-:W2:Y:S01]  /*18ed0*/  LDSM.16.M88.4 R16, [R205+0x6900] ;  /* 0x00690000cd10783b */ /* 0x000ea20000000200 */
[----:B------:R-:W-:Y:S01]  /*18ee0*/  IADD3 R13, P0, R222, R6, RZ ;  /* 0x00000006de0d7210 */ /* 0x000fe20007f1e0ff */
[----:B------:R-:W-:Y:S01]  /*18ef0*/  IMAD.X R0, R15, 0x1, R215, P5 ;  /* 0x000000010f007824 */ /* 0x000fe200028e06d7 */
[----:B------:R-:W-:Y:S01]  /*18f00*/  LEA R168, P5, R5, c[0x0][0x1f8], 0x1 ;  /* 0x00007e0005a87a11 */ /* 0x000fe200078a08ff */
[----:B------:R-:W-:Y:S01]  /*18f10*/  IMAD.X R4, R15, 0x1, R225, P4 ;  /* 0x000000010f047824 */ /* 0x000fe200020e06e1 */
[----:B------:R-:W-:Y:S02]  /*18f20*/  LEA R166, P4, R7, c[0x0][0x1f8], 0x1 ;  /* 0x00007e0007a67a11 */ /* 0x000fe400078808ff */
[----:B------:R-:W3:Y:S01]  /*18f30*/  LDSM.16.M88.4 R24, [R205+0x7100] ;  /* 0x00710000cd18783b */ /* 0x000ee20000000200 */
[----:B------:R-:W-:Y:S02]  /*18f40*/  IADD3.X R6, R15, R223, RZ, P0, !PT ;  /* 0x000000df0f067210 */ /* 0x000fe400007fe4ff */
[----:B------:R-:W-:Y:S02]  /*18f50*/  LEA R164, P0, R13, c[0x0][0x1f8], 0x1 ;  /* 0x00007e000da47a11 */ /* 0x000fe400078008ff */
[----:B------:R-:W-:Y:S02]  /*18f60*/  LEA.HI.X R169, R5, c[0x0][0x1fc], R0, 0x1, P5 ;  /* 0x00007f0005a97a11 */ /* 0x000fe400028f0c00 */
[----:B------:R-:W4:Y:S01]  /*18f70*/  LDSM.16.M88.4 R132, [R205+0x7900] ;  /* 0x00790000cd84783b */ /* 0x000f220000000200 */
[----:B------:R-:W-:Y:S02]  /*18f80*/  LEA.HI.X R167, R7, c[0x0][0x1fc], R4, 0x1, P4 ;  /* 0x00007f0007a77a11 */ /* 0x000fe400020f0c04 */
[----:B------:R-:W-:Y:S02]  /*18f90*/  LEA.HI.X R165, R13, c[0x0][0x1fc], R6, 0x1, P0 ;  /* 0x00007f000da57a11 */ /* 0x000fe400000f0c06 */
[----:B------:R-:W-:Y:S02]  /*18fa0*/  PLOP3.LUT P4, PT, PT, PT, UP3, 0x80, 0x0 ;  /* 0x000000000000781c */ /* 0x000fe40003f8f038 */
[----:B------:R-:W-:Y:S01]  /*18fb0*/  LDSM.16.M88.4 R136, [R202+0xc100] ;  /* 0x00c10000ca88783b */ /* 0x000fe20000000200 */
[----:B------:R-:W-:Y:S06]  /*18fc0*/  PLOP3.LUT P0, PT, PT, PT, UP3, 0x80, 0x0 ;  /* 0x000000000000781c */ /* 0x000fec0003f0f038 */
[----:B------:R-:W5:Y:S01]  /*18fd0*/  LDSM.16.M88.4 R140, [R204] ;  /* 0x00000000cc8c783b */ /* 0x000f620000000200 */
[C---:B-1----:R-:W-:Y:S06]  /*18fe0*/  HMMA.16816.F32 R4, R32.reuse, R8, RZ ;  /* 0x000000082004723c */ /* 0x042fec00000018ff */
[----:B------:R-:W1:Y:S02]  /*18ff0*/  LDSM.16.M88.4 R144, [R195] ;  /* 0x00000000c390783b */ /* 0x000e640000000200 */
[C---:B------:R-:W-:Y:S05]  /*19000*/  HMMA.16816.F32 R8, R32.reuse, R10, RZ ;  /* 0x0000000a2008723c */ /* 0x040fea00000018ff */
[----:B------:R-:W1:Y:S03]  /*19010*/  LDSM.16.M88.4 R148, [R194] ;  /* 0x00000000c294783b */ /* 0x000e660000000200 */
[C---:B--2---:R-:W-:Y:S04]  /*19020*/  HMMA.16816.F32 R12, R32.reuse, R16, RZ ;  /* 0x00000010200c723c */ /* 0x044fe800000018ff */
[----:B------:R-:W2:Y:S04]  /*19030*/  LDSM.16.M88.4 R152, [R193] ;  /* 0x00000000c198783b */ /* 0x000ea80000000200 */
[C---:B------:R-:W-:Y:S03]  /*19040*/  HMMA.16816.F32 R16, R32.reuse, R18, RZ ;  /* 0x000000122010723c */ /* 0x040fe600000018ff */
        /* <DEDUP_REMOVED lines=164> */
[----:B------:R-:W-:Y:S03]  /*19a90*/  FMUL.FTZ R13, R13, c[0x0][0x320] ;  /* 0x0000c8000d0d7a20 */ /* 0x000fe60000410000 */
[----:B------:R-:W1:Y:S10]  /*19aa0*/  MUFU.TANH R132, R10 ;  /* 0x0000000a00847308 */ /* 0x000e740000002400 */
[----:B------:R-:W1:Y:S01]  /*19ab0*/  MUFU.TANH R133, R11 ;  /* 0x0000000b00857308 */ /* 0x000e620000002400 */
[C---:B--2---:R-:W-:Y:S09]  /*19ac0*/  HMMA.16816.F32 R20, R164.reuse, R4, R20 ;  /* 0x00000004a414723c */ /* 0x044ff20000001814 */
[----:B------:R2:W1:Y:S03]  /*19ad0*/  MUFU.TANH R12, R8 ;  /* 0x00000008000c7308 */ /* 0x0004660000002400 */
[----:B------:R-:W-:Y:S01]  /*19ae0*/  FMUL.FTZ R4, R17, c[0x0][0x320] ;  /* 0x0000c80011047a20 */ /* 0x000fe20000410000 */
[C---:B------:R-:W-:Y:S06]  /*19af0*/  HMMA.16816.F32 R24, R164.reuse, R6, R24 ;  /* 0x00000006a418723c */ /* 0x040fec0000001818 */
[----:B------:R5:W1:Y:S01]  /*19b00*/  MUFU.TANH R161, R15 ;  /* 0x0000000f00a17308 */ /* 0x000a620000002400 */
[----:B------:R-:W-:Y:S05]  /*19b10*/  @P6 IADD3 R6, R181, -0x1, RZ ;  /* 0xffffffffb5066810 */ /* 0x000fea0007ffe0ff */
[----:B------:R-:W-:Y:S01]  /*19b20*/  @P6 SHF.R.S32.HI R5, RZ, 0x1f, R6 ;  /* 0x0000001fff056819 */ /* 0x000fe20000011406 */
[----:B------:R-:W-:Y:S03]  /*19b30*/  FMUL.FTZ R21, R21, c[0x0][0x320] ;  /* 0x0000c80015157a20 */ /* 0x000fe60000410000 */
[----:B------:R1:W1:Y:S01]  /*19b40*/  MUFU.TANH R143, R18 ;  /* 0x00000012008f7308 */ /* 0x0002620000002400 */
[----:B------:R-:W-:Y:S02]  /*19b50*/  FMUL.FTZ R22, R22, c[0x0][0x320] ;  /* 0x0000c80016167a20 */ /* 0x000fe40000410000 */
[----:B------:R-:W-:Y:S01]  /*19b60*/  FMUL.FTZ R23, R23, c[0x0][0x320] ;  /* 0x0000c80017177a20 */ /* 0x000fe20000410000 */
[----:B--2---:R-:W2:Y:S01]  /*19b70*/  LDSM.16.M88.4 R8, [R192+0x5800] ;  /* 0x00580000c008783b */ /* 0x004ea20000000200 */
[----:B------:R-:W-:Y:S04]  /*19b80*/  DEPBAR.LE SB0, 0x0 ;  /* 0x000080000000791a */ /* 0x000fe80000000000 */
[----:B------:R-:W-:Y:S01]  /*19b90*/  FMUL.FTZ R25, R25, c[0x0][0x320] ;  /* 0x0000c80019197a20 */ /* 0x000fe20000410000 */
[----:B------:R1:W1:Y:S01]  /*19ba0*/  MUFU.TANH R158, R21 ;  /* 0x00000015009e7308 */ /* 0x0002620000002400 */
[----:B------:R-:W-:Y:S01]  /*19bb0*/  BAR.SYNC.DEFER_BLOCKING 0x0 ;  /* 0x0000000000007b1d */ /* 0x000fe20000010000 */
[----:B------:R-:W-:Y:S02]  /*19bc0*/  FMUL.FTZ R160, R20, c[0x0][0x320] ;  /* 0x0000c80014a07a20 */ /* 0x000fe40000410000 */
[----:B------:R-:W-:Y:S01]  /*19bd0*/  FMUL.FTZ R26, R26, c[0x0][0x320] ;  /* 0x0000c8001a1a7a20 */ /* 0x000fe20000410000 */
[----:B-----5:R-:W-:Y:S01]  /*19be0*/  MOV R15, R212 ;  /* 0x000000d4000f7202 */ /* 0x020fe20000000f00 */
[----:B------:R-:W-:Y:S02]  /*19bf0*/  FMUL.FTZ R27, R27, c[0x0][0x320] ;  /* 0x0000c8001b1b7a20 */ /* 0x000fe40000410000 */
[----:B------:R-:W-:Y:S02]  /*19c00*/  FMUL.FTZ R156, R24, c[0x0][0x320] ;  /* 0x0000c800189c7a20 */ /* 0x000fe40000410000 */
[----:B------:R5:W1:Y:S01]  /*19c10*/  MUFU.TANH R141, R19 ;  /* 0x00000013008d7308 */ /* 0x000a620000002400 */
[----:B------:R-:W-:Y:S04]  /*19c20*/  @P6 IMAD R5, R5, c[0x0][0x1e0], RZ ;  /* 0x0000780005056a24 */ /* 0x000fe800078e02ff */
[C---:B------:R-:W-:Y:S02]  /*19c30*/  @P6 IMAD R5, R6.reuse, c[0x0][0x1e4], R5 ;  /* 0x0000790006056a24 */ /* 0x040fe400078e0205 */
[----:B------:R-:W-:Y:S03]  /*19c40*/  @P6 IMAD.WIDE.U32 R6, R6, c[0x0][0x1e0], RZ ;  /* 0x0000780006066a25 */ /* 0x000fe600078e00ff */
[----:B------:R1:W1:Y:S01]  /*19c50*/  MUFU.TANH R159, R22 ;  /* 0x00000016009f7308 */ /* 0x0002620000002400 */
[----:B------:R-:W-:Y:S02]  /*19c60*/  @P6 IMAD.IADD R5, R7, 0x1, R5 ;  /* 0x0000000107056824 */ /* 0x000fe400078e0205 */
[C---:B------:R-:W-:Y:S03]  /*19c70*/  @P6 IMAD.SHL.U32 R7, R6.reuse, 0x40, RZ ;  /* 0x0000004006076824 */ /* 0x040fe600078e00ff */
[----:B------:R-:W-:Y:S02]  /*19c80*/  @P6 SHF.L.U64.HI R5, R6, 0x6, R5 ;  /* 0x0000000606056819 */ /* 0x000fe40000010205 */
[----:B------:R-:W-:Y:S02]  /*19c90*/  @P6 IADD3 R6, P5, R7, R210, RZ ;  /* 0x000000d207066210 */ /* 0x000fe40007fbe0ff */
[----:B------:R1:W1:Y:S01]  /*19ca0*/  MUFU.TANH R157, R23 ;  /* 0x00000017009d7308 */ /* 0x0002620000002400 */
[C---:B--2---:R-:W-:Y:S09]  /*19cb0*/  HMMA.16816.F32 R28, R164.reuse, R8, R28 ;  /* 0x00000008a41c723c */ /* 0x044ff2000000181c */
[----:B------:R2:W1:Y:S03]  /*19cc0*/  MUFU.TANH R154, R25 ;  /* 0x00000019009a7308 */ /* 0x0004660000002400 */
[----:B------:R-:W-:Y:S01]  /*19cd0*/  @P6 IMAD.X R9, R5, 0x1, R217, P5 ;  /* 0x0000000105096824 */ /* 0x000fe200028e06d9 */
[----:B------:R-:W-:Y:S03]  /*19ce0*/  HMMA.16816.F32 R32, R164, R10, R32 ;  /* 0x0000000aa420723c */ /* 0x000fe60000001820 */
[----:B------:R-:W-:Y:S01]  /*19cf0*/  @P4 IMAD.HI.U32 R8, R212, c[0x0][0x2c8], RZ ;  /* 0x0000b200d4084a27 */ /* 0x000fe200078e00ff */
[C---:B------:R-:W-:Y:S02]  /*19d00*/  @P6 LEA R16, P4, R6.reuse, c[0x0][0x1c8], 0x1 ;  /* 0x0000720006106a11 */ /* 0x040fe400078808ff */
[----:B------:R2:W2:Y:S02]  /*19d10*/  MUFU.TANH R155, R26 ;  /* 0x0000001a009b7308 */ /* 0x0004a40000002400 */
[----:B------:R-:W-:Y:S04]  /*19d20*/  @P6 LEA.HI.X R17, R6, c[0x0][0x1cc], R9, 0x1, P4 ;  /* 0x0000730006116a11 */ /* 0x000fe800020f0c09 */
[C---:B------:R-:W-:Y:S01]  /*19d30*/  @P6 IADD3 R6, P5, R7.reuse, R182, RZ ;  /* 0x000000b607066210 */ /* 0x040fe20007fbe0ff */
[----:B------:R-:W-:Y:S01]  /*19d40*/  @!PT LDS RZ, [RZ] ;  /* 0x00000000fffff984 */ /* 0x000fe20000000800 */
[----:B------:R-:W-:Y:S01]  /*19d50*/  @!PT LDS RZ, [RZ] ;  /* 0x00000000fffff984 */ /* 0x000fe20000000800 */
[----:B------:R-:W-:Y:S01]  /*19d60*/  @!PT LDS RZ, [RZ] ;  /* 0x00000000fffff984 */ /* 0x000fe20000000800 */
[----:B------:R2:W-:Y:S01]  /*19d70*/  @P6 LDGSTS.E.BYPASS.LTC128B.128 [R207+0x6100], [R16.64], !P3 ;  /* 0x0610000010cf6fae */ /* 0x0005e2000d901d5c */
[----:B------:R-:W-:Y:S01]  /*19d80*/  @P0 SHF.R.U32.HI R15, RZ, c[0x0][0x2cc], R8 ;  /* 0x0000b300ff0f0a19 */ /* 0x000fe20000011608 */
[----:B------:R-:W-:Y:S01]  /*19d90*/  FMUL.FTZ R28, R28, c[0x0][0x320] ;  /* 0x0000c8001c1c7a20 */ /* 0x000fe20000410000 */
[C---:B------:R-:W-:Y:S01]  /*19da0*/  @P6 IADD3 R8, P4, R7.reuse, R180, RZ ;  /* 0x000000b407086210 */ /* 0x040fe20007f9e0ff */
[----:B------:R-:W2:Y:S01]  /*19db0*/  MUFU.TANH R153, R27 ;  /* 0x0000001b00997308 */ /* 0x000ea20000002400 */
[----:B------:R-:W-:Y:S01]  /*19dc0*/  @P6 IADD3 R11, P0, R7, UR6, RZ ;  /* 0x00000006070b6c10 */ /* 0x000fe2000ff1e0ff */
[----:B------:R-:W-:Y:S01]  /*19dd0*/  FMUL.FTZ R29, R29, c[0x0][0x320] ;  /* 0x0000c8001d1d7a20 */ /* 0x000fe20000410000 */
[C---:B------:R-:W-:Y:S01]  /*19de0*/  @P6 IADD3.X R7, R5.reuse, R220, RZ, P5, !PT ;  /* 0x000000dc05076210 */ /* 0x040fe20002ffe4ff */
[----:B------:R-:W-:Y:S01]  /*19df0*/  @P6 IMAD.X R9, R5, 0x1, R183, P4 ;  /* 0x0000000105096824 */ /* 0x000fe200020e06b7 */
[----:B------:R-:W-:Y:S01]  /*19e00*/  @P6 LEA R20, P5, R6, c[0x0][0x1c8], 0x1 ;  /* 0x0000720006146a11 */ /* 0x000fe200078a08ff */
[----:B------:R-:W-:Y:S01]  /*19e10*/  FMUL.FTZ R30, R30, c[0x0][0x320] ;  /* 0x0000c8001e1e7a20 */ /* 0x000fe20000410000 */
[----:B-1----:R-:W-:Y:S01]  /*19e20*/  @P6 LEA R18, P4, R8, c[0x0][0x1c8], 0x1 ;  /* 0x0000720008126a11 */ /* 0x002fe200078808ff */
[----:B------:R-:W-:Y:S01]  /*19e30*/  FMUL.FTZ R31, R31, c[0x0][0x320] ;  /* 0x0000c8001f1f7a20 */ /* 0x000fe20000410000 */
[----:B------:R-:W-:Y:S01]  /*19e40*/  @P6 LEA.HI.X R21, R6, c[0x0][0x1cc], R7, 0x1, P5 ;  /* 0x0000730006156a11 */ /* 0x000fe200028f0c07 */
[----:B------:R1:W1:Y:S01]  /*19e50*/  MUFU.TANH R163, R14 ;  /* 0x0000000e00a37308 */ /* 0x0002620000002400 */
[----:B-----5:R-:W-:Y:S01]  /*19e60*/  @P6 LEA.HI.X R19, R8, c[0x0][0x1cc], R9, 0x1, P4 ;  /* 0x0000730008136a11 */ /* 0x020fe200020f0c09 */
[----:B------:R-:W-:Y:S01]  /*19e70*/  FMUL.FTZ R32, R32, c[0x0][0x320] ;  /* 0x0000c80020207a20 */ /* 0x000fe20000410000 */
[C---:B------:R-:W-:Y:S01]  /*19e80*/  @P6 IADD3 R6, P5, R11.reuse, R210, RZ ;  /* 0x000000d20b066210 */ /* 0x040fe20007fbe0ff */
[----:B------:R3:W-:Y:S01]  /*19e90*/  @P6 LDGSTS.E.BYPASS.LTC128B.128 [R207+0x8100], [R20.64], !P2 ;  /* 0x0810000014cf6fae */ /* 0x0007e2000d101d5c */
[----:B------:R-:W-:Y:S01]  /*19ea0*/  @P6 IADD3 R7, P4, R11, R182, RZ ;  /* 0x000000b60b076210 */ /* 0x000fe20007f9e0ff */
[----:B------:R-:W-:Y:S01]  /*19eb0*/  FMUL.FTZ R33, R33, c[0x0][0x320] ;  /* 0x0000c80021217a20 */ /* 0x000fe20000410000 */
[----:B------:R-:W-:Y:S01]  /*19ec0*/  @P6 IADD3.X R5, R5, UR7, RZ, P0, !PT ;  /* 0x0000000705056c10 */ /* 0x000fe200087fe4ff */
[----:B------:R-:W-:Y:S01]  /*19ed0*/  FMUL.FTZ R34, R34, c[0x0][0x320] ;  /* 0x0000c80022227a20 */ /* 0x000fe20000410000 */
[----:B------:R-:W-:Y:S01]  /*19ee0*/  @P6 IADD3 R11, P0, R11, R180, RZ ;  /* 0x000000b40b0b6210 */ /* 0x000fe20007f1e0ff */
[----:B------:R5:W3:Y:S01]  /*19ef0*/  MUFU.TANH R162, R13 ;  /* 0x0000000d00a27308 */ /* 0x000ae20000002400 */
[----:B------:R3:W-:Y:S01]  /*19f00*/  @P6 LDGSTS.E.BYPASS.LTC128B.128 [R207+0xa100], [R18.64], !P1 ;  /* 0x0a10000012cf6fae */ /* 0x0007e2000c901d5c */
[C---:B------:R-:W-:Y:S01]  /*19f10*/  @P6 IADD3.X R9, R5.reuse, R217, RZ, P5, !PT ;  /* 0x000000d905096210 */ /* 0x040fe20002ffe4ff */
[----:B------:R-:W-:Y:S01]  /*19f20*/  @P6 IMAD.X R8, R5, 0x1, R220, P4 ;  /* 0x0000000105086824 */ /* 0x000fe200020e06dc */
[C---:B------:R-:W-:Y:S02]  /*19f30*/  @P6 LEA R22, P5, R6.reuse, c[0x0][0x1c8], 0x1 ;  /* 0x0000720006166a11 */ /* 0x040fe400078a08ff */
[C---:B------:R-:W-:Y:S02]  /*19f40*/  @P6 LEA R24, P4, R7.reuse, c[0x0][0x1c8], 0x1 ;  /* 0x0000720007186a11 */ /* 0x040fe400078808ff */
[----:B------:R-:W-:Y:S02]  /*19f50*/  @P6 LEA.HI.X R23, R6, c[0x0][0x1cc], R9, 0x1, P5 ;  /* 0x0000730006176a11 */ /* 0x000fe400028f0c09 */
[----:B------:R-:W3:Y:S01]  /*19f60*/  MUFU.TANH R0, R0 ;  /* 0x0000000000007308 */ /* 0x000ee20000002400 */
[----:B--2---:R-:W-:Y:S01]  /*19f70*/  @P6 LEA.HI.X R25, R7, c[0x0][0x1cc], R8, 0x1, P4 ;  /* 0x0000730007196a11 */ /* 0x004fe200020f0c08 */
[----:B------:R-:W5:Y:S01]  /*19f80*/  SHFL.IDX PT, R6, R15, RZ, 0x1c1f ;  /* 0x001c1fff0f067589 */ /* 0x000f6200000e0000 */
[----:B------:R-:W-:Y:S01]  /*19f90*/  @P6 IADD3.X R10, R5, R183, RZ, P0, !PT ;  /* 0x000000b7050a6210 */ /* 0x000fe200007fe4ff */
[----:B------:R-:W-:Y:S01]  /*19fa0*/  FMUL.FTZ R5, R35, c[0x0][0x320] ;  /* 0x0000c80023057a20 */ /* 0x000fe20000410000 */
[----:B------:R-:W-:Y:S01]  /*19fb0*/  @P6 LEA R26, P0, R11, c[0x0][0x1c8], 0x1 ;  /* 0x000072000b1a6a11 */ /* 0x000fe200078008ff */
[----:B-1----:R-:W-:Y:S01]  /*19fc0*/  IMAD.SHL.U32 R14, R181, 0x40, RZ ;  /* 0x00000040b50e7824 */ /* 0x002fe200078e00ff */
[----:B------:R-:W-:Y:S02]  /*19fd0*/  MOV R7, UR23 ;  /* 0x0000001700077c02 */ /* 0x000fe40008000f00 */
[----:B------:R1:W-:Y:S01]  /*19fe0*/  @P6 LDGSTS.E.BYPASS.LTC128B.128 [R207+0x7100], [R22.64], !P3 ;  /* 0x0710000016cf6fae */ /* 0x0003e2000d901d5c */
[----:B------:R-:W2:Y:S01]  /*19ff0*/  MUFU.TANH R136, R136 ;  /* 0x0000008800887308 */ /* 0x000ea20000002400 */
[----:B------:R-:W-:Y:S02]  /*1a000*/  @P6 LEA.HI.X R27, R11, c[0x0][0x1cc], R10, 0x1, P0 ;  /* 0x000073000b1b6a11 */ /* 0x000fe400000f0c0a */
[----:B------:R-:W-:Y:S02]  /*1a010*/  PLOP3.LUT P0, PT, PT, PT, UP2, 0x40, 0x0 ;  /* 0x000000000000781c */ /* 0x000fe40003f0e828 */
[----:B------:R-:W-:Y:S01]  /*1a020*/  IADD3 R8, -R213, 0x1, -R14 ;  /* 0x00000001d5087810 */ /* 0x000fe20007ffe90e */
[----:B------:R1:W-:Y:S03]  /*1a030*/  @P6 LDGSTS.E.BYPASS.LTC128B.128 [R207+0x9100], [R24.64], !P2 ;  /* 0x0910000018cf6fae */ /* 0x0003e6000d101d5c */
[----:B------:R-:W-:Y:S01]  /*1a040*/  IADD3 R7, -R7, UR12, R8 ;  /* 0x0000000c07077c10 */ /* 0x000fe2000fffe108 */
[----:B------:R-:W1:Y:S03]  /*1a050*/  MUFU.TANH R139, R139 ;  /* 0x0000008b008b7308 */ /* 0x000e660000002400 */
[----:B------:R1:W-:Y:S01]  /*1a060*/  @P6 LDGSTS.E.BYPASS.LTC128B.128 [R207+0xb100], [R26.64], !P1 ;  /* 0x0b1000001acf6fae */ /* 0x0003e2000c901d5c */
[C---:B------:R-:W-:Y:S02]  /*1a070*/  IADD3 R9, R7.reuse, c[0x0][0x328], RZ ;  /* 0x0000ca0007097a10 */ /* 0x040fe40007ffe0ff */
[----:B------:R-:W-:Y:S03]  /*1a080*/  IADD3 R7, R7, UR4, RZ ;  /* 0x0000000407077c10 */ /* 0x000fe6000fffe0ff */
[----:B-----5:R-:W-:Y:S01]  /*1a090*/  IMAD.IADD R13, R9, 0x1, R6 ;  /* 0x00000001090d7824 */ /* 0x020fe200078e0206 */
[----:B------:R-:W1:Y:S01]  /*1a0a0*/  MUFU.TANH R142, R142 ;  /* 0x0000008e008e7308 */ /* 0x000e620000002400 */
[----:B------:R-:W0:Y:S01]  /*1a0b0*/  LDGDEPBAR ;  /* 0x00000000000079af */ /* 0x000e220000000000 */
[----:B------:R-:W-:Y:S08]  /*1a0c0*/  IADD3 R11, R7, R6, RZ ;  /* 0x00000006070b7210 */ /* 0x000ff00007ffe0ff */
[----:B------:R-:W1:Y:S10]  /*1a0d0*/  MUFU.TANH R4, R4 ;  /* 0x0000000400047308 */ /* 0x000e740000002400 */
[----:B------:R-:W1:Y:S10]  /*1a0e0*/  MUFU.TANH R160, R160 ;  /* 0x000000a000a07308 */ /* 0x000e740000002400 */
[----:B------:R-:W1:Y:S10]  /*1a0f0*/  MUFU.TANH R156, R156 ;  /* 0x0000009c009c7308 */ /* 0x000e740000002400 */
        /* <DEDUP_REMOVED lines=23> */
.L_x_414:
[----:B------:R-:W-:Y:S04]  /*1a270*/  MOV R6, c[0x0][0x32c] ;  /* 0x0000cb0000067a02 */ /* 0x000fe80000000f00 */
[----:B------:R-:W-:Y:S11]  /*1a280*/  ISETP.NE.AND P0, PT, R6, 0x1, PT ;  /* 0x000000010600780c */ /* 0x000ff60003f05270 */
[----:B------:R-:W-:Y:S02]  /*1a290*/  @!UPT UIADD3 URZ, URZ, URZ, URZ ;  /* 0x0000003f3f3ff290 */ /* 0x000fe4000fffe03f */
[----:B------:R-:W-:Y:S05]  /*1a2a0*/  @P0 IMAD.HI.U32 R6, R17, c[0x0][0x330], RZ ;  /* 0x0000cc0011060a27 */ /* 0x000fea00078e00ff */
[----:B------:R-:W-:Y:S02]  /*1a2b0*/  @P0 SHF.R.U32.HI R17, RZ, c[0x0][0x334], R6 ;  /* 0x0000cd00ff110a19 */ /* 0x000fe40000011606 */
.L_x_415:
[----:B------:R-:W-:Y:S05]  /*1a2c0*/  BSYNC B0 ;  /* 0x0000000000007941 */ /* 0x000fea0003800000 */
.L_x_413:
[----:B------:R-:W-:Y:S04]  /*1a2d0*/  IMAD R8, R17, c[0x0][0x32c], -R14 ;  /* 0x0000cb0011087a24 */ /* 0x000fe800078e0a0e */
[----:B------:R-:W-:Y:S05]  /*1a2e0*/  IMAD.IADD R8, R8, 0x1, -R213 ;  /* 0x0000000108087824 */ /* 0x000fea00078e0ad5 */
[----:B------:R-:W-:Y:S02]  /*1a2f0*/  IADD3 R6, R8, c[0x0][0x32c], RZ ;  /* 0x0000cb0008067a10 */ /* 0x000fe40007ffe0ff */
[----:B------:R-:W-:Y:S02]  /*1a300*/  IMNMX R11, R11, R8, !PT ;  /* 0x000000080b0b7217 */ /* 0x000fe40007800200 */
[----:B------:R-:W-:Y:S02]  /*1a310*/  IMNMX R13, R13, R6, PT ;  /* 0x000000060d0d7217 */ /* 0x000fe40003800200 */
.L_x_412:
[----:B--234-:R-:W-:Y:S04]  /*1a320*/  ISETP.GT.AND P0, PT, R181, -0x1, PT ;  /* 0xffffffffb500780c */ /* 0x01cfe80003f04270 */
[C---:B------:R-:W-:Y:S02]  /*1a330*/  ISETP.GT.AND P4, PT, R11.reuse, 0x1, P0 ;  /* 0x000000010b00780c */ /* 0x040fe40000784270 */
[----:B------:R-:W-:Y:S02]  /*1a340*/  ISETP.GT.AND P5, PT, R11, RZ, P0 ;  /* 0x000000ff0b00720c */ /* 0x000fe400007a4270 */
        /* <DEDUP_REMOVED lines=17> */
[C---:B------:R-:W-:Y:S02]  /*1a460*/  ISETP.GT.AND P5, PT, R11.reuse, 0x18, P0 ;  /* 0x000000180b00780c */ /* 0x040fe400007a4270 */
        /* <DEDUP_REMOVED lines=47> */
.L_x_418:
[----:B------:R-:W-:Y:S04]  /*1a760*/  MOV R9, c[0x0][0x32c] ;  /* 0x0000cb0000097a02 */ /* 0x000fe80000000f00 */
[----:B------:R-:W-:Y:S11]  /*1a770*/  ISETP.NE.AND P4, PT, R9, 0x1, PT ;  /* 0x000000010900780c */ /* 0x000ff60003f85270 */
[----:B------:R-:W-:Y:S02]  /*1a780*/  @!UPT UIADD3 URZ, URZ, URZ, URZ ;  /* 0x0000003f3f3ff290 */ /* 0x000fe4000fffe03f */
[----:B------:R-:W-:Y:S05]  /*1a790*/  @P4 IMAD.HI.U32 R9, R11, c[0x0][0x330], RZ ;  /* 0x0000cc000b094a27 */ /* 0x000fea00078e00ff */
[----:B------:R-:W-:Y:S02]  /*1a7a0*/  @P4 SHF.R.U32.HI R11, RZ, c[0x0][0x334], R9 ;  /* 0x0000cd00ff0b4a19 */ /* 0x000fe40000011609 */
.L_x_419:
[----:B------:R-:W-:Y:S05]  /*1a7b0*/  BSYNC B0 ;  /* 0x0000000000007941 */ /* 0x000fea0003800000 */
.L_x_417:
[----:B------:R-:W-:Y:S04]  /*1a7c0*/  IMAD R14, R11, c[0x0][0x32c], -R14 ;  /* 0x0000cb000b0e7a24 */ /* 0x000fe800078e0a0e */
[----:B------:R-:W-:Y:S05]  /*1a7d0*/  IMAD.IADD R14, R14, 0x1, -R213 ;  /* 0x000000010e0e7824 */ /* 0x000fea00078e0ad5 */
[----:B------:R-:W-:Y:S02]  /*1a7e0*/  IADD3 R9, R14, c[0x0][0x32c], RZ ;  /* 0x0000cb000e097a10 */ /* 0x000fe40007ffe0ff */
[----:B------:R-:W-:Y:S02]  /*1a7f0*/  IMNMX R7, R7, R14, !PT ;  /* 0x0000000e07077217 */ /* 0x000fe40007800200 */
[----:B------:R-:W-:Y:S02]  /*1a800*/  IMNMX R4, R4, R9, PT ;  /* 0x0000000904047217 */ /* 0x000fe40003800200 */
.L_x_416:
[----:B------:R-:W-:Y:S01]  /*1a810*/  FMNMX.FTZ R17, R10, R3, !PT ;  /* 0x000000030a117209 */ /* 0x000fe20007810000 */
[----:B------:R-:W-:Y:S01]  /*1a820*/  LDSM.16.MT88.4 R20, [R198+0x100] ;  /* 0x00010000c614783b */ /* 0x000fe20000004200 */
[C---:B------:R-:W-:Y:S02]  /*1a830*/  ISETP.GT.AND P6, PT, R7.reuse, RZ, P0 ;  /* 0x000000ff0700720c */ /* 0x040fe400007c4270 */
[----:B------:R-:W-:Y:S02]  /*1a840*/  FMNMX.FTZ R17, R138, R17, !PT ;  /* 0x000000118a117209 */ /* 0x000fe40007810000 */
[----:B------:R-:W-:Y:S02]  /*1a850*/  ISETP.LT.OR P6, PT, R4, 0x1, P6 ;  /* 0x000000010400780c */ /* 0x000fe400037c1670 */
[----:B------:R-:W-:Y:S01]  /*1a860*/  FMNMX.FTZ R17, R8, R17, !PT ;  /* 0x0000001108117209 */ /* 0x000fe20007810000 */
[----:B------:R-:W-:Y:S01]  /*1a870*/  LDSM.16.MT88.4 R28, [R197+0x100] ;  /* 0x00010000c51c783b */ /* 0x000fe20000004200 */
[C---:B------:R-:W-:Y:S02]  /*1a880*/  ISETP.GT.AND P5, PT, R7.reuse, 0x1, P0 ;  /* 0x000000010700780c */ /* 0x040fe400007a4270 */
        /* <DEDUP_REMOVED lines=111> */
[----:B------:R-:W-:Y:S01]  /*1af80*/  ISETP.GT.AND P0, PT, R181, UR8, PT ;  /* 0x00000008b5007c0c */ /* 0x000fe2000bf04270 */
        /* <DEDUP_REMOVED lines=325> */
[----:B------:R-:W-:Y:S01]  /*1c3e0*/  IADD3 R2, R181, -0x1, RZ ;  /* 0xffffffffb5027810 */ /* 0x000fe20007ffe0ff */
[C---:B--2---:R-:W-:Y:S03]  /*1c3f0*/  HMMA.16816.F32 R92, R136.reuse, R12, R92 ;  /* 0x0000000c885c723c */ /* 0x044fe6000000185c */
[----:B------:R-:W-:Y:S01]  /*1c400*/  FADD.FTZ R226, R226, R221 ;  /* 0x000000dde2e27221 */ /* 0x000fe20000010000 */
[----:B------:R-:W-:Y:S02]  /*1c410*/  MOV R181, R2 ;  /* 0x0000000200b57202 */ /* 0x000fe40000000f00 */
[----:B------:R-:W-:Y:S01]  /*1c420*/  MOV R2, R132 ;  /* 0x0000008400027202 */ /* 0x000fe20000000f00 */
        /* <DEDUP_REMOVED lines=10> */
.L_x_411:
[----:B------:R-:W1:Y:S01]  /*1c4d0*/  SHFL.BFLY PT, R3, R218, 0x2, 0x1f ;  /* 0x0c401f00da037f89 */ /* 0x000e6200000e0000 */
[----:B------:R-:W-:-:S02]  /*1c4e0*/  MOV R4, RZ ;  /* 0x000000ff00047202 */ /* 0x000fc40000000f00 */
[----:B------:R-:W-:Y:S01]  /*1c4f0*/  MOV R8, 0xff800000 ;  /* 0xff80000000087802 */ /* 0x000fe20000000f00 */
[----:B------:R-:W2:Y:S01]  /*1c500*/  SHFL.BFLY PT, R2, R219, 0x2, 0x1f ;  /* 0x0c401f00db027f89 */ /* 0x000ea200000e0000 */
[----:B------:R-:W-:Y:S01]  /*1c510*/  PLOP3.LUT P2, PT, PT, PT, PT, 0x8, 0x0 ;  /* 0x000000000000781c */ /* 0x000fe20003f4e170 */
[----:B-1----:R-:W-:Y:S01]  /*1c520*/  FADD.FTZ R6, R3, R218 ;  /* 0x000000da03067221 */ /* 0x002fe20000010000 */
[----:B------:R-:W-:Y:S01]  /*1c530*/  MOV R3, RZ ;  /* 0x000000ff00037202 */ /* 0x000fe20000000f00 */
[----:B--2---:R-:W-:-:S03]  /*1c540*/  FADD.FTZ R7, R2, R219 ;  /* 0x000000db02077221 */ /* 0x004fc60000010000 */
[----:B------:R-:W1:Y:S04]  /*1c550*/  SHFL.BFLY PT, R5, R6, 0x1, 0x1f ;  /* 0x0c201f0006057f89 */ /* 0x000e6800000e0000 */
[----:B------:R-:W2:Y:S01]  /*1c560*/  SHFL.BFLY PT, R2, R7, 0x1, 0x1f ;  /* 0x0c201f0007027f89 */ /* 0x000ea200000e0000 */
[----:B-1----:R-:W-:Y:S01]  /*1c570*/  FADD.FTZ R5, R6, R5 ;  /* 0x0000000506057221 */ /* 0x002fe20000010000 */
[----:B------:R-:W-:Y:S01]  /*1c580*/  MOV R6, 0xff800000 ;  /* 0xff80000000067802 */ /* 0x000fe20000000f00 */
[----:B--2---:R-:W-:-:S03]  /*1c590*/  FADD.FTZ R2, R2, R7 ;  /* 0x0000000702027221 */ /* 0x004fc60000010000 */
[----:B------:R-:W-:Y:S02]  /*1c5a0*/  FSETP.NE.FTZ.AND P1, PT, R5, RZ, PT ;  /* 0x000000ff0500720b */ /* 0x000fe40003f35000 */
[----:B------:R-:W-:-:S11]  /*1c5b0*/  FSETP.NE.FTZ.AND P0, PT, R2, RZ, PT ;  /* 0x000000ff0200720b */ /* 0x000fd60003f15000 */
[----:B------:R-:W1:Y:S01]  /*1c5c0*/  @P1 MUFU.RCP R4, R5 ;  /* 0x0000000500041308 */ /* 0x000e620000001000 */
[----:B------:R-:W-:Y:S02]  /*1c5d0*/  @P1 MOV R10, 0x3f317218 ;  /* 0x3f317218000a1802 */ /* 0x000fe40000000f00 */
[----:B------:R-:W-:-:S03]  /*1c5e0*/  @P0 MOV R9, 0x3f317218 ;  /* 0x3f31721800090802 */ /* 0x000fc60000000f00 */
        /* <DEDUP_REMOVED lines=105> */
.L_x_334:
[----:B------:R-:W-:Y:S01]  /*1cc80*/  USHF.R.S32.HI UR8, URZ, 0x1f, UR15 ;  /* 0x0000001f3f087899 */ /* 0x000fe2000801140f */
[----:B------:R-:W-:Y:S05]  /*1cc90*/  @P2 BRA `(.L_x_421) ;  /* 0x000017e000002947 */ /* 0x000fea0003800000 */
[----:B------:R-:W1:Y:S01]  /*1cca0*/  S2R R0, SR_TID.X ;  /* 0x0000000000007919 */ /* 0x000e620000002100 */
[----:B------:R-:W-:Y:S01]  /*1ccb0*/  F2FP.PACK_AB R4, R7, R4 ;  /* 0x000000040704723e */ /* 0x000fe200000000ff */
[----:B------:R-:W-:Y:S01]  /*1ccc0*/  ULDC.64 UR4, c[0x0][0x500] ;  /* 0x0001400000047ab9 */ /* 0x000fe20000000a00 */
[----:B------:R-:W-:Y:S01]  /*1ccd0*/  F2FP.PACK_AB R128, R129, R128 ;  /* 0x000000808180723e */ /* 0x000fe200000000ff */
[----:B------:R-:W-:Y:S01]  /*1cce0*/  UISETP.NE.U32.AND UP1, UPT, URZ, UR4, UPT ;  /* 0x000000043f00728c */ /* 0x000fe2000bf25070 */
[----:B------:R-:W-:Y:S01]  /*1ccf0*/  F2FP.PACK_AB R130, R131, R130 ;  /* 0x000000828382723e */ /* 0x000fe200000000ff */
[----:B------:R-:W-:Y:S01]  /*1cd00*/  UMOV UR6, 0x4 ;  /* 0x0000000400067882 */ /* 0x000fe20000000000 */
[----:B------:R-:W-:Y:S01]  /*1cd10*/  F2FP.PACK_AB R124, R125, R124 ;  /* 0x0000007c7d7c723e */ /* 0x000fe200000000ff */
[----:B------:R-:W-:Y:S01]  /*1cd20*/  UISETP.NE.AND.EX UP1, UPT, URZ, UR5, UPT, UP1 ;  /* 0x000000053f00728c */ /* 0x000fe2000bf25310 */
[----:B------:R-:W-:-:S02]  /*1cd30*/  F2FP.PACK_AB R126, R127, R126 ;  /* 0x0000007e7f7e723e */ /* 0x000fc400000000ff */
[----:B------:R-:W-:Y:S01]  /*1cd40*/  F2FP.PACK_AB R120, R121, R120 ;  /* 0x000000787978723e */ /* 0x000fe200000000ff */
[----:B------:R-:W-:Y:S01]  /*1cd50*/  ULDC.64 UR4, c[0x0][0x500] ;  /* 0x0001400000047ab9 */ /* 0x000fe20000000a00 */
[----:B------:R-:W-:Y:S01]  /*1cd60*/  F2FP.PACK_AB R122, R123, R122 ;  /* 0x0000007a7b7a723e */ /* 0x000fe200000000ff */
[----:B------:R-:W-:Y:S01]  /*1cd70*/  UIMAD.WIDE UR4, UR24, UR6, UR4 ;  /* 0x00000006180472a5 */ /* 0x000fe2000f8e0204 */
[----:B------:R-:W-:Y:S02]  /*1cd80*/  F2FP.PACK_AB R116, R117, R116 ;  /* 0x000000747574723e */ /* 0x000fe400000000ff */
[----:B------:R-:W-:Y:S02]  /*1cd90*/  F2FP.PACK_AB R118, R119, R118 ;  /* 0x000000767776723e */ /* 0x000fe400000000ff */
[----:B------:R-:W-:Y:S02]  /*1cda0*/  F2FP.PACK_AB R112, R113, R112 ;  /* 0x000000707170723e */ /* 0x000fe400000000ff */
[----:B------:R-:W-:-:S02]  /*1cdb0*/  F2FP.PACK_AB R114, R115, R114 ;  /* 0x000000727372723e */ /* 0x000fc400000000ff */
[----:B------:R-:W-:Y:S02]  /*1cdc0*/  F2FP.PACK_AB R108, R109, R108 ;  /* 0x0000006c6d6c723e */ /* 0x000fe400000000ff */
[----:B-1----:R-:W-:Y:S02]  /*1cdd0*/  SHF.R.S32.HI R5, RZ, 0x1f, R0 ;  /* 0x0000001fff057819 */ /* 0x002fe40000011400 */
[----:B------:R-:W-:Y:S02]  /*1cde0*/  F2FP.PACK_AB R110, R111, R110 ;  /* 0x0000006e6f6e723e */ /* 0x000fe400000000ff */
[----:B------:R-:W-:Y:S02]  /*1cdf0*/  LEA.HI R2, R5, R0, RZ, 0x2 ;  /* 0x0000000005027211 */ /* 0x000fe400078f10ff */
[----:B------:R-:W-:Y:S02]  /*1ce00*/  F2FP.PACK_AB R104, R105, R104 ;  /* 0x000000686968723e */ /* 0x000fe400000000ff */
[----:B------:R-:W-:-:S02]  /*1ce10*/  SHF.R.S32.HI R10, RZ, 0x2, R2 ;  /* 0x00000002ff0a7819 */ /* 0x000fc40000011402 */
[----:B------:R-:W-:Y:S02]  /*1ce20*/  SHF.R.S32.HI R9, RZ, 0x1f, R2 ;  /* 0x0000001fff097819 */ /* 0x000fe40000011402 */
[----:B------:R-:W-:Y:S02]  /*1ce30*/  LOP3.LUT R11, R2, 0xfffffffc, RZ, 0xc0, !PT ;  /* 0xfffffffc020b7812 */ /* 0x000fe400078ec0ff */
[----:B------:R-:W-:Y:S02]  /*1ce40*/  LEA.HI R9, R9, R10, RZ, 0x3 ;  /* 0x0000000a09097211 */ /* 0x000fe400078f18ff */
[----:B------:R-:W-:Y:S01]  /*1ce50*/  F2FP.PACK_AB R106, R107, R106 ;  /* 0x0000006a6b6a723e */ /* 0x000fe200000000ff */
[----:B------:R-:W-:Y:S01]  /*1ce60*/  IMAD.IADD R11, R0, 0x1, -R11 ;  /* 0x00000001000b7824 */ /* 0x000fe200078e0a0b */
[----:B------:R-:W-:Y:S02]  /*1ce70*/  LOP3.LUT R9, R9, 0xfffffff8, RZ, 0xc0, !PT ;  /* 0xfffffff809097812 */ /* 0x000fe400078ec0ff */
[----:B------:R-:W-:-:S02]  /*1ce80*/  F2FP.PACK_AB R100, R101, R100 ;  /* 0x000000646564723e */ /* 0x000fc400000000ff */
[----:B------:R-:W-:Y:S01]  /*1ce90*/  F2FP.PACK_AB R102, R103, R102 ;  /* 0x000000666766723e */ /* 0x000fe200000000ff */
[----:B------:R-:W-:Y:S01]  /*1cea0*/  IMAD.IADD R10, R10, 0x1, -R9 ;  /* 0x000000010a0a7824 */ /* 0x000fe200078e0a09 */
[----:B------:R-:W-:Y:S02]  /*1ceb0*/  LEA.HI R9, R5, R0, RZ, 0x5 ;  /* 0x0000000005097211 */ /* 0x000fe400078f28ff */
[----:B------:R-:W-:Y:S01]  /*1cec0*/  F2FP.PACK_AB R36, R37, R36 ;  /* 0x000000242524723e */ /* 0x000fe200000000ff */
[C---:B------:R-:W-:Y:S01]  /*1ced0*/  IMAD.SHL.U32 R12, R10.reuse, 0x40, RZ ;  /* 0x000000400a0c7824 */ /* 0x040fe200078e00ff */
[----:B------:R-:W-:Y:S02]  /*1cee0*/  SHF.R.S32.HI R2, RZ, 0x5, R9 ;  /* 0x00000005ff027819 */ /* 0x000fe40000011409 */
[----:B------:R-:W-:Y:S02]  /*1cef0*/  LOP3.LUT R13, R10, 0x1, RZ, 0xc0, !PT ;  /* 0x000000010a0d7812 */ /* 0x000fe400078ec0ff */
[----:B------:R-:W-:Y:S01]  /*1cf00*/  LOP3.LUT R12, R12, 0x1c0, RZ, 0xc0, !PT ;  /* 0x000001c00c0c7812 */ /* 0x000fe200078ec0ff */
[----:B------:R-:W-:Y:S01]  /*1cf10*/  IMAD R7, R2, 0x200, R11 ;  /* 0x0000020002077824 */ /* 0x000fe200078e020b */
[----:B------:R-:W-:-:S02]  /*1cf20*/  ISETP.NE.U32.AND P0, PT, R13, 0x1, PT ;  /* 0x000000010d00780c */ /* 0x000fc40003f05070 */
[----:B------:R-:W-:Y:S02]  /*1cf30*/  LEA.HI R12, R12, R12, RZ, 0x1d ;  /* 0x0000000c0c0c7211 */ /* 0x000fe400078fe8ff */
        /* <DEDUP_REMOVED lines=8> */
[----:B------:R-:W-:-:S02]  /*1cfc0*/  F2FP.PACK_AB R42, R43, R42 ;  /* 0x0000002a2b2a723e */ /* 0x000fc400000000ff */
[C---:B------:R-:W-:Y:S01]  /*1cfd0*/  IMAD.IADD R15, R7.reuse, 0x1, R10 ;  /* 0x00000001070f7824 */ /* 0x040fe200078e020a */
[C---:B------:R-:W-:Y:S02]  /*1cfe0*/  IADD3 R12, R7.reuse, 0x80, RZ ;  /* 0x00000080070c7810 */ /* 0x040fe40007ffe0ff */
[----:B------:R-:W-:Y:S02]  /*1cff0*/  IADD3 R13, R7, 0x70, RZ ;  /* 0x00000070070d7810 */ /* 0x000fe40007ffe0ff */
[----:B------:R-:W-:Y:S01]  /*1d000*/  @P0 IADD3 R13, R12, 0x10, RZ ;  /* 0x000000100c0d0810 */ /* 0x000fe20007ffe0ff */
[----:B------:R-:W-:Y:S01]  /*1d010*/  IMAD.MOV.U32 R12, RZ, RZ, 0x40 ;  /* 0x00000040ff0c7424 */ /* 0x000fe200078e00ff */
[----:B------:R-:W-:Y:S02]  /*1d020*/  F2FP.PACK_AB R44, R45, R44 ;  /* 0x0000002c2d2c723e */ /* 0x000fe400000000ff */
[----:B------:R-:W-:Y:S01]  /*1d030*/  F2FP.PACK_AB R46, R47, R46 ;  /* 0x0000002e2f2e723e */ /* 0x000fe200000000ff */
[----:B------:R-:W-:Y:S01]  /*1d040*/  IMAD.IADD R17, R10, 0x1, R13 ;  /* 0x000000010a117824 */ /* 0x000fe200078e020d */
[----:B------:R-:W-:-:S02]  /*1d050*/  SEL R12, R12, 0xffffffc0, !P2 ;  /* 0xffffffc00c0c7807 */ /* 0x000fc40005000000 */
[----:B------:R-:W-:Y:S02]  /*1d060*/  F2FP.PACK_AB R48, R49, R48 ;  /* 0x000000303130723e */ /* 0x000fe400000000ff */
[----:B------:R-:W-:Y:S01]  /*1d070*/  F2FP.PACK_AB R50, R51, R50 ;  /* 0x000000323332723e */ /* 0x000fe200000000ff */
[--C-:B------:R-:W-:Y:S01]  /*1d080*/  IMAD.IADD R19, R7, 0x1, R12.reuse ;  /* 0x0000000107137824 */ /* 0x100fe200078e020c */
[----:B------:R-:W-:Y:S01]  /*1d090*/  F2FP.PACK_AB R52, R53, R52 ;  /* 0x000000343534723e */ /* 0x000fe200000000ff */
[C---:B------:R-:W-:Y:S01]  /*1d0a0*/  IMAD.IADD R21, R12.reuse, 0x1, R13 ;  /* 0x000000010c157824 */ /* 0x040fe200078e020d */
[----:B------:R-:W-:Y:S01]  /*1d0b0*/  F2FP.PACK_AB R54, R55, R54 ;  /* 0x000000363736723e */ /* 0x000fe200000000ff */
[----:B------:R-:W-:Y:S01]  /*1d0c0*/  IMAD.IADD R23, R12, 0x1, R15 ;  /* 0x000000010c177824 */ /* 0x000fe200078e020f */
[----:B------:R-:W-:Y:S01]  /*1d0d0*/  STS [R7+0x80], R128 ;  /* 0x0000808007007388 */ /* 0x000fe20000000800 */
[----:B------:R-:W-:Y:S01]  /*1d0e0*/  IMAD.IADD R25, R17, 0x1, R12 ;  /* 0x0000000111197824 */ /* 0x000fe200078e020c */
[----:B------:R-:W-:Y:S01]  /*1d0f0*/  F2FP.PACK_AB R56, R57, R56 ;  /* 0x000000383938723e */ /* 0x000fe200000000ff */
[----:B------:R-:W-:Y:S01]  /*1d100*/  IMAD.U32 R12, RZ, RZ, UR4 ;  /* 0x00000004ff0c7e24 */ /* 0x000fe2000f8e00ff */
        /* <DEDUP_REMOVED lines=27> */
[----:B------:R-:W-:Y:S01]  /*1d2c0*/  STS [R21], R108 ;  /* 0x0000006c15007388 */ /* 0x000fe20000000800 */
[----:B------:R-:W-:-:S02]  /*1d2d0*/  F2FP.PACK_AB R96, R97, R96 ;  /* 0x000000606160723e */ /* 0x000fc400000000ff */
[----:B------:R-:W-:Y:S01]  /*1d2e0*/  F2FP.PACK_AB R3, R3, R98 ;  /* 0x000000620303723e */ /* 0x000fe200000000ff */
[----:B------:R-:W-:Y:S01]  /*1d2f0*/  STS [R21+0x400], R110 ;  /* 0x0004006e15007388 */ /* 0x000fe20000000800 */
[----:B------:R-:W-:-:S03]  /*1d300*/  PLOP3.LUT P1, PT, PT, PT, UP1, 0x80, 0x0 ;  /* 0x000000000000781c */ /* 0x000fc60003f2f018 */
        /* <DEDUP_REMOVED lines=26> */
[----:B------:R3:W-:Y:S04]  /*1d4b0*/  STS [R17+0x8000], R80 ;  /* 0x0080005011007388 */ /* 0x0007e80000000800 */
[----:B------:R3:W-:Y:S04]  /*1d4c0*/  STS [R17+0x8400], R82 ;  /* 0x0084005211007388 */ /* 0x0007e80000000800 */
[----:B------:R3:W-:Y:S04]  /*1d4d0*/  STS [R19+0x8080], R84 ;  /* 0x0080805413007388 */ /* 0x0007e80000000800 */
[----:B------:R3:W-:Y:S01]  /*1d4e0*/  STS [R19+0x8480], R86 ;  /* 0x0084805613007388 */ /* 0x0007e20000000800 */
[----:B-1----:R-:W-:Y:S01]  /*1d4f0*/  IMAD.U32 R13, RZ, RZ, UR5 ;  /* 0x00000005ff0d7e24 */ /* 0x002fe2000f8e00ff */
[----:B------:R-:W-:-:S02]  /*1d500*/  ULDC.64 UR4, c[0x0][0x508] ;  /* 0x0001420000047ab9 */ /* 0x000fc40000000a00 */
[----:B------:R3:W-:Y:S04]  /*1d510*/  STS [R21+0x8000], R88 ;  /* 0x0080005815007388 */ /* 0x0007e80000000800 */
[----:B------:R3:W-:Y:S04]  /*1d520*/  STS [R21+0x8400], R90 ;  /* 0x0084005a15007388 */ /* 0x0007e80000000800 */
[----:B------:R3:W-:Y:S04]  /*1d530*/  STS [R23+0x8080], R92 ;  /* 0x0080805c17007388 */ /* 0x0007e80000000800 */
[----:B------:R3:W-:Y:S04]  /*1d540*/  STS [R23+0x8480], R94 ;  /* 0x0084805e17007388 */ /* 0x0007e80000000800 */
[----:B------:R3:W-:Y:S04]  /*1d550*/  STS [R25+0x8000], R96 ;  /* 0x0080006019007388 */ /* 0x0007e80000000800 */
[----:B------:R3:W-:Y:S04]  /*1d560*/  STS [R25+0x8400], R3 ;  /* 0x0084000319007388 */ /* 0x0007e80000000800 */
[----:B------:R-:W-:Y:S01]  /*1d570*/  BAR.SYNC.DEFER_BLOCKING 0x1, 0x100 ;  /* 0x0044000000007b1d */ /* 0x000fe20000010000 */
[----:B------:R-:W-:-:S04]  /*1d580*/  UISETP.NE.U32.AND UP0, UPT, URZ, UR4, UPT ;  /* 0x000000043f00728c */ /* 0x000fc8000bf05070 */
[----:B------:R-:W-:Y:S01]  /*1d590*/  UISETP.NE.AND.EX UP0, UPT, URZ, UR5, UPT, UP0 ;  /* 0x000000053f00728c */ /* 0x000fe2000bf05300 */
[----:B--2---:R-:W2:Y:S02]  /*1d5a0*/  @P1 LDG.E R4, [R12.64] ;  /* 0x0000001c0c041981 */ /* 0x004ea4000c1e1900 */
[----:B------:R-:W-:-:S03]  /*1d5b0*/  ULDC.64 UR4, c[0x0][0x508] ;  /* 0x0001420000047ab9 */ /* 0x000fc60000000a00 */
[----:B------:R-:W-:-:S05]  /*1d5c0*/  PLOP3.LUT P0, PT, PT, PT, UP0, 0x80, 0x0 ;  /* 0x000000000000781c */ /* 0x000fca0003f0f008 */
[----:B------:R-:W-:Y:S01]  /*1d5d0*/  @UP0 UIMAD.WIDE UR4, UR24, UR6, UR4 ;  /* 0x00000006180402a5 */ /* 0x000fe2000f8e0204 */
[----:B------:R-:W-:-:S05]  /*1d5e0*/  IMAD.MOV.U32 R7, RZ, RZ, c[0x0][0x388] ;  /* 0x0000e200ff077624 */ /* 0x000fca00078e00ff */
[----:B------:R-:W-:Y:S02]  /*1d5f0*/  IMAD.U32 R14, RZ, RZ, UR4 ;  /* 0x00000004ff0e7e24 */ /* 0x000fe4000f8e00ff */
[----:B------:R-:W-:-:S05]  /*1d600*/  IMAD.U32 R15, RZ, RZ, UR5 ;  /* 0x00000005ff0f7e24 */ /* 0x000fca000f8e00ff */
[----:B------:R3:W5:Y:S01]  /*1d610*/  @P0 LDG.E R7, [R14.64] ;  /* 0x0000001c0e070981 */ /* 0x000762000c1e1900 */
[----:B------:R-:W-:Y:S02]  /*1d620*/  UMOV UR12, URZ ;  /* 0x0000003f000c7c82 */ /* 0x000fe40008000000 */
[----:B------:R-:W-:Y:S01]  /*1d630*/  UMOV UR13, URZ ;  /* 0x0000003f000d7c82 */ /* 0x000fe20008000000 */
[----:B--2---:R-:W1:Y:S02]  /*1d640*/  @P1 R2UR UR5, R4 ;  /* 0x00000000040513c2 */ /* 0x004e6400000e0000 */
[----:B-1----:R-:W-:Y:S02]  /*1d650*/  @UP1 USHF.R.S32.HI UR4, URZ, 0x1f, UR5 ;  /* 0x0000001f3f041899 */ /* 0x002fe40008011405 */
[----:B------:R-:W-:-:S05]  /*1d660*/  @UP1 UMOV UR12, UR5 ;  /* 0x00000005000c1c82 */ /* 0x000fca0008000000 */
[----:B------:R-:W-:Y:S01]  /*1d670*/  @UP1 UMOV UR13, UR4 ;  /* 0x00000004000d1c82 */ /* 0x000fe20008000000 */
[----:B------:R-:W-:Y:S05]  /*1d680*/  @P0 BRA `(.L_x_422) ;  /* 0x0000004000000947 */ /* 0x000fea0003800000 */
[----:B---3--:R-:W-:Y:S05]  /*1d690*/  @!P1 BRA `(.L_x_422) ;  /* 0x0000003000009947 */ /* 0x008fea0003800000 */
[----:B-----5:R-:W2:Y:S04]  /*1d6a0*/  LDG.E R7, [R12.64] ;  /* 0x0000001c0c077981 */ /* 0x020ea8000c1e1900 */
[----:B------:R-:W2:Y:S02]  /*1d6b0*/  LDG.E R4, [R12.64+0x4] ;  /* 0x0000041c0c047981 */ /* 0x000ea4000c1e1900 */
[----:B--2---:R-:W-:Y:S02]  /*1d6c0*/  IADD3 R7, -R7, R4, RZ ;  /* 0x0000000407077210 */ /* 0x004fe40007ffe1ff */
.L_x_422:
[----:B---3--:R-:W-:Y:S01]  /*1d6d0*/  SHF.R.S32.HI R3, RZ, 0x1f, R2 ;  /* 0x0000001fff037819 */ /* 0x008fe20000011402 */
[----:B------:R-:W1:Y:S01]  /*1d6e0*/  S2R R57, SR_CTAID.X ;  /* 0x0000000000397919 */ /* 0x000e620000002500 */
[----:B------:R-:W-:Y:S01]  /*1d6f0*/  LOP3.LUT R13, R9, 0xffffffe0, RZ, 0xc0, !PT ;  /* 0xffffffe0090d7812 */ /* 0x000fe200078ec0ff */
[----:B------:R-:W-:Y:S01]  /*1d700*/  IMAD.MOV.U32 R4, RZ, RZ, c[0x0][0x4e8] ;  /* 0x00013a00ff047624 */ /* 0x000fe200078e00ff */
[----:B------:R-:W-:Y:S01]  /*1d710*/  LEA.HI R3, R3, R2, RZ, 0x3 ;  /* 0x0000000203037211 */ /* 0x000fe200078f18ff */
[----:B------:R-:W-:Y:S01]  /*1d720*/  ULDC.64 UR4, c[0x0][0x3a0] ;  /* 0x0000e80000047ab9 */ /* 0x000fe20000000a00 */
[----:B------:R-:W-:Y:S01]  /*1d730*/  BSSY B0, `(.L_x_423) ;  /* 0x000008c000007945 */ /* 0x000fe20003800000 */
[----:B------:R-:W-:Y:S01]  /*1d740*/  UMOV UR11, UR13 ;  /* 0x0000000d000b7c82 */ /* 0x000fe20008000000 */
[----:B------:R-:W-:Y:S01]  /*1d750*/  LOP3.LUT R9, R3, 0xffffff8, RZ, 0xc0, !PT ;  /* 0x0ffffff803097812 */ /* 0x000fe200078ec0ff */
[----:B------:R-:W-:Y:S01]  /*1d760*/  IMAD.IADD R3, R0, 0x1, -R13 ;  /* 0x0000000100037824 */ /* 0x000fe200078e0a0d */
[----:B------:R-:W-:Y:S01]  /*1d770*/  ISETP.NE.AND P1, PT, R4, 0x1, PT ;  /* 0x000000010400780c */ /* 0x000fe20003f25270 */
[----:B------:R-:W-:Y:S01]  /*1d780*/  UIMAD UR13, UR13, UR4, URZ ;  /* 0x000000040d0d72a4 */ /* 0x000fe2000f8e023f */
[----:B------:R-:W-:Y:S01]  /*1d790*/  LEA.HI R4, R11, R11, RZ, 0x1 ;  /* 0x0000000b0b047211 */ /* 0x000fe200078f08ff */
[----:B------:R-:W-:Y:S01]  /*1d7a0*/  IMAD.IADD R2, R2, 0x1, -R9 ;  /* 0x0000000102027824 */ /* 0x000fe200078e0a09 */
[----:B------:R-:W-:Y:S01]  /*1d7b0*/  SHF.R.S32.HI R10, RZ, 0x1f, R3 ;  /* 0x0000001fff0a7819 */ /* 0x000fe20000011403 */
[----:B------:R-:W-:Y:S01]  /*1d7c0*/  UMOV UR10, UR12 ;  /* 0x0000000c000a7c82 */ /* 0x000fe20008000000 */
[----:B------:R-:W-:Y:S01]  /*1d7d0*/  LOP3.LUT R4, R4, 0x1ffffffe, RZ, 0xc0, !PT ;  /* 0x1ffffffe04047812 */ /* 0x000fe200078ec0ff */
[----:B------:R-:W-:Y:S01]  /*1d7e0*/  ULDC.64 UR6, c[0x0][0x490] ;  /* 0x0001240000067ab9 */ /* 0x000fe20000000a00 */
[----:B------:R-:W-:Y:S01]  /*1d7f0*/  LEA.HI R9, R10, R3, RZ, 0x2 ;  /* 0x000000030a097211 */ /* 0x000fe200078f10ff */
[----:B------:R-:W-:Y:S01]  /*1d800*/  UIMAD.WIDE.U32 UR16, UR12, UR4, URZ ;  /* 0x000000040c1072a5 */ /* 0x000fe2000f8e003f */
[----:B------:R-:W-:Y:S01]  /*1d810*/  LOP3.LUT P2, RZ, R3, 0x3, RZ, 0xc0, !PT ;  /* 0x0000000303ff7812 */ /* 0x000fe2000784c0ff */
[----:B------:R-:W-:Y:S01]  /*1d820*/  IMAD.IADD R11, R11, 0x1, -R4 ;  /* 0x000000010b0b7824 */ /* 0x000fe200078e0a04 */
[----:B------:R-:W-:Y:S01]  /*1d830*/  SHF.R.S32.HI R9, RZ, 0x2, R9 ;  /* 0x00000002ff097819 */ /* 0x000fe20000011409 */
[----:B------:R-:W-:-:S02]  /*1d840*/  UIMAD UR13, UR12, UR5, UR13 ;  /* 0x000000050c0d72a4 */ /* 0x000fc4000f8e020d */
[----:B------:R-:W-:Y:S02]  /*1d850*/  USHF.R.S32.HI UR12, URZ, 0x1f, UR24 ;  /* 0x0000001f3f0c7899 */ /* 0x000fe40008011418 */
[----:B------:R-:W-:Y:S01]  /*1d860*/  IMAD R2, R2, 0x10, R9 ;  /* 0x0000001002027824 */ /* 0x000fe200078e0209 */
[----:B------:R-:W-:Y:S02]  /*1d870*/  UIMAD UR9, UR8, UR6, URZ ;  /* 0x00000006080972a4 */ /* 0x000fe4000f8e023f */
[----:B------:R-:W-:Y:S01]  /*1d880*/  USEL UR12, UR12, URZ, !UP1 ;  /* 0x0000003f0c0c7287 */ /* 0x000fe2000c800000 */
[----:B------:R-:W-:Y:S01]  /*1d890*/  IMAD R4, R11, 0x8, R2 ;  /* 0x000000080b047824 */ /* 0x000fe200078e0202 */
[----:B------:R-:W-:Y:S02]  /*1d8a0*/  UIMAD.WIDE.U32 UR10, UR15, UR6, UR10 ;  /* 0x000000060f0a72a5 */ /* 0x000fe4000f8e000a */
[----:B------:R-:W-:Y:S02]  /*1d8b0*/  UIMAD UR9, UR15, UR7, UR9 ;  /* 0x000000070f0972a4 */ /* 0x000fe4000f8e0209 */
[----:B-1----:R-:W-:Y:S01]  /*1d8c0*/  LEA R9, R57, R4, 0x7 ;  /* 0x0000000439097211 */ /* 0x002fe200078e38ff */
[----:B------:R-:W-:Y:S01]  /*1d8d0*/  ULDC.64 UR6, c[0x0][0x498] ;  /* 0x0001260000067ab9 */ /* 0x000fe20000000a00 */
[CC--:B------:R-:W-:Y:S01]  /*1d8e0*/  LEA.HI R4, R5.reuse, R0.reuse, RZ, 0x3 ;  /* 0x0000000005047211 */ /* 0x0c0fe200078f18ff */
[----:B------:R-:W-:Y:S01]  /*1d8f0*/  USEL UR24, UR24, URZ, !UP1 ;  /* 0x0000003f18187287 */ /* 0x000fe2000c800000 */
[----:B------:R-:W-:Y:S01]  /*1d900*/  LEA.HI R5, R5, R0, RZ, 0x6 ;  /* 0x0000000005057211 */ /* 0x000fe200078f30ff */
[----:B------:R-:W-:Y:S01]  /*1d910*/  @P1 IMAD.HI.U32 R3, R9, c[0x0][0x4ec], RZ ;  /* 0x00013b0009031a27 */ /* 0x000fe200078e00ff */
[----:B------:R-:W-:-:S02]  /*1d920*/  UIMAD UR14, UR12, UR6, URZ ;  /* 0x000000060c0e72a4 */ /* 0x000fc4000f8e023f */
[----:B------:R-:W-:Y:S01]  /*1d930*/  UIADD3 UR11, UR11, UR9, URZ ;  /* 0x000000090b0b7290 */ /* 0x000fe2000fffe03f */
[----:B------:R-:W-:Y:S01]  /*1d940*/  IMAD.MOV.U32 R14, RZ, RZ, R9 ;  /* 0x000000ffff0e7224 */ /* 0x000fe200078e0009 */
[----:B------:R-:W-:Y:S01]  /*1d950*/  @P1 SHF.R.U32.HI R14, RZ, c[0x0][0x4f0], R3 ;  /* 0x00013c00ff0e1a19 */ /* 0x000fe20000011603 */
[----:B------:R-:W-:Y:S01]  /*1d960*/  UIMAD UR7, UR24, UR7, UR14 ;  /* 0x00000007180772a4 */ /* 0x000fe2000f8e020e */
[----:B------:R-:W-:Y:S01]  /*1d970*/  LOP3.LUT R3, R4, 0xfffffff8, RZ, 0xc0, !PT ;  /* 0xfffffff804037812 */ /* 0x000fe200078ec0ff */
[----:B------:R-:W-:Y:S01]  /*1d980*/  UIMAD.WIDE.U32 UR10, UR24, UR6, UR10 ;  /* 0x00000006180a72a5 */ /* 0x000fe2000f8e000a */
[----:B------:R-:W-:Y:S01]  /*1d990*/  SHF.R.S32.HI R4, RZ, 0x3, R4 ;  /* 0x00000003ff047819 */ /* 0x000fe20000011404 */
[--C-:B------:R-:W-:Y:S01]  /*1d9a0*/  IMAD.MOV R10, RZ, RZ, -R14.reuse ;  /* 0x000000ffff0a7224 */ /* 0x100fe200078e0a0e */
[----:B------:R-:W-:Y:S01]  /*1d9b0*/  ULDC.64 UR4, c[0x0][0x3e8] ;  /* 0x0000fa0000047ab9 */ /* 0x000fe20000000a00 */
[----:B------:R-:W-:Y:S01]  /*1d9c0*/  IMAD.IADD R3, R0, 0x1, -R3 ;  /* 0x0000000100037824 */ /* 0x000fe200078e0a03 */
[----:B------:R-:W-:Y:S01]  /*1d9d0*/  UIMAD UR8, UR8, UR4, URZ ;  /* 0x00000004080872a4 */ /* 0x000fe2000f8e023f */
[----:B------:R-:W-:Y:S01]  /*1d9e0*/  IMAD R10, R10, c[0x0][0x4e8], R9 ;  /* 0x00013a000a0a7a24 */ /* 0x000fe200078e0209 */
[----:B------:R-:W-:Y:S01]  /*1d9f0*/  SHF.R.S32.HI R9, RZ, 0x1f, R14 ;  /* 0x0000001fff097819 */ /* 0x000fe2000001140e */
[----:B------:R-:W-:Y:S01]  /*1da00*/  IMAD.U32 R0, RZ, RZ, UR7 ;  /* 0x00000007ff007e24 */ /* 0x000fe2000f8e00ff */
[----:B------:R-:W-:Y:S01]  /*1da10*/  IADD3 R14, P0, R14, UR10, RZ ;  /* 0x0000000a0e0e7c10 */ /* 0x000fe2000ff1e0ff */
[----:B------:R-:W-:Y:S01]  /*1da20*/  IMAD.SHL.U32 R19, R4, 0x40, RZ ;  /* 0x0000004004137824 */ /* 0x000fe200078e00ff */
[----:B------:R-:W-:Y:S01]  /*1da30*/  SHF.R.S32.HI R17, RZ, 0x1f, R10 ;  /* 0x0000001fff117819 */ /* 0x000fe2000001140a */
[----:B------:R-:W-:Y:S01]  /*1da40*/  UIADD3 UR17, UR17, UR13, URZ ;  /* 0x0000000d11117290 */ /* 0x000fe2000fffe03f */
[----:B------:R-:W-:Y:S01]  /*1da50*/  IADD3.X R15, R9, UR11, R0, P0, !PT ;  /* 0x0000000b090f7c10 */ /* 0x000fe200087fe400 */
[----:B------:R-:W-:Y:S01]  /*1da60*/  UIMAD UR5, UR15, UR5, UR8 ;  /* 0x000000050f0572a4 */ /* 0x000fe2000f8e0208 */
[----:B------:R-:W-:Y:S01]  /*1da70*/  LEA R0, R3, R4, 0x5 ;  /* 0x0000000403007211 */ /* 0x000fe200078e28ff */
[----:B------:R-:W-:Y:S01]  /*1da80*/  IMAD R17, R17, c[0x0][0x488], RZ ;  /* 0x0001220011117a24 */ /* 0x000fe200078e02ff */
[----:B------:R-:W-:Y:S01]  /*1da90*/  LOP3.LUT R19, R19, 0x1c0, RZ, 0xc0, !PT ;  /* 0x000001c013137812 */ /* 0x000fe200078ec0ff */
[----:B------:R-:W-:Y:S01]  /*1daa0*/  IMAD.WIDE.U32 R14, R10, c[0x0][0x488], R14 ;  /* 0x000122000a0e7a25 */ /* 0x000fe200078e000e */
[----:B------:R-:W-:-:S02]  /*1dab0*/  UIMAD.WIDE.U32 UR16, UR15, UR4, UR16 ;  /* 0x000000040f1072a5 */ /* 0x000fc4000f8e0010 */
[----:B------:R-:W-:Y:S01]  /*1dac0*/  ULDC.64 UR6, c[0x0][0x3f0] ;  /* 0x0000fc0000067ab9 */ /* 0x000fe20000000a00 */
[----:B------:R-:W-:Y:S01]  /*1dad0*/  IMAD R13, R57, 0x80, R0 ;  /* 0x00000080390d7824 */ /* 0x000fe200078e0200 */
[----:B------:R-:W-:Y:S01]  /*1dae0*/  LEA R16, P0, R14, c[0x0][0x450], 0x2 ;  /* 0x000114000e107a11 */ /* 0x000fe200078010ff */
[----:B------:R-:W-:Y:S01]  /*1daf0*/  IMAD R17, R10, c[0x0][0x48c], R17 ;  /* 0x000123000a117a24 */ /* 0x000fe200078e0211 */
[----:B------:R-:W-:Y:S01]  /*1db00*/  UIMAD UR12, UR12, UR6, URZ ;  /* 0x000000060c0c72a4 */ /* 0x000fe2000f8e023f */
[----:B------:R-:W-:Y:S01]  /*1db10*/  IMAD.SHL.U32 R0, R3, 0x8, RZ ;  /* 0x0000000803007824 */ /* 0x000fe200078e00ff */
[----:B------:R-:W-:Y:S01]  /*1db20*/  SHF.R.U32.HI R3, RZ, 0x3, R19 ;  /* 0x00000003ff037819 */ /* 0x000fe20000011613 */
[----:B------:R-:W-:Y:S01]  /*1db30*/  @P1 IMAD.HI.U32 R11, R13, c[0x0][0x4ec], RZ ;  /* 0x00013b000d0b1a27 */ /* 0x000fe200078e00ff */
[----:B------:R-:W-:Y:S01]  /*1db40*/  UIADD3 UR17, UR17, UR5, URZ ;  /* 0x0000000511117290 */ /* 0x000fe2000fffe03f */
[----:B------:R-:W-:Y:S01]  /*1db50*/  SHFL.IDX PT, R50, R16, RZ, 0x1c1f ;  /* 0x001c1fff10327589 */ /* 0x000fe200000e0000 */
[----:B------:R-:W-:Y:S01]  /*1db60*/  LOP3.LUT R10, R19, 0x38, R0, 0xf8, !PT ;  /* 0x00000038130a7812 */ /* 0x000fe200078ef800 */
[----:B------:R-:W-:Y:S01]  /*1db70*/  IMAD.IADD R12, R15, 0x1, R17 ;  /* 0x000000010f0c7824 */ /* 0x000fe200078e0211 */
[----:B------:R-:W-:Y:S01]  /*1db80*/  UIMAD UR7, UR24, UR7, UR12 ;  /* 0x00000007180772a4 */ /* 0x000fe2000f8e020c */
[----:B------:R-:W-:Y:S01]  /*1db90*/  IMAD.MOV.U32 R9, RZ, RZ, R13 ;  /* 0x000000ffff097224 */ /* 0x000fe200078e000d */
[----:B------:R-:W-:Y:S01]  /*1dba0*/  @P1 SHF.R.U32.HI R9, RZ, c[0x0][0x4f0], R11 ;  /* 0x00013c00ff091a19 */ /* 0x000fe2000001160b */
[----:B------:R-:W-:Y:S01]  /*1dbb0*/  UIMAD.WIDE.U32 UR16, UR24, UR6, UR16 ;  /* 0x00000006181072a5 */ /* 0x000fe2000f8e0010 */
[----:B------:R-:W-:Y:S01]  /*1dbc0*/  LEA.HI.X R12, R14, c[0x0][0x454], R12, 0x2, P0 ;  /* 0x000115000e0c7a11 */ /* 0x000fe200000f140c */
[----:B------:R-:W-:Y:S01]  /*1dbd0*/  SHFL.IDX PT, R48, R16, 0x1, 0x1c1f ;  /* 0x003c1f0010307f89 */ /* 0x000fe200000e0000 */
[----:B------:R-:W-:Y:S01]  /*1dbe0*/  LOP3.LUT R3, R10, R3, RZ, 0x3c, !PT ;  /* 0x000000030a037212 */ /* 0x000fe200078e3cff */
[--C-:B------:R-:W-:Y:S01]  /*1dbf0*/  IMAD.MOV R10, RZ, RZ, -R9.reuse ;  /* 0x000000ffff0a7224 */ /* 0x100fe200078e0a09 */
[----:B------:R-:W-:Y:S01]  /*1dc00*/  UIADD3 UR7, UR17, UR7, URZ ;  /* 0x0000000711077290 */ /* 0x000fe2000fffe03f */
[----:B------:R-:W1:Y:S01]  /*1dc10*/  SHFL.IDX PT, R51, R12, RZ, 0x1c1f ;  /* 0x001c1fff0c337589 */ /* 0x000e6200000e0000 */
[----:B------:R-:W-:Y:S01]  /*1dc20*/  SHF.R.S32.HI R11, RZ, 0x1f, R9 ;  /* 0x0000001fff0b7819 */ /* 0x000fe20000011409 */
[----:B------:R-:W-:Y:S01]  /*1dc30*/  IMAD R10, R10, c[0x0][0x4e8], R13 ;  /* 0x00013a000a0a7a24 */ /* 0x000fe200078e020d */
[----:B------:R-:W-:Y:S01]  /*1dc40*/  MOV R14, UR16 ;  /* 0x00000010000e7c02 */ /* 0x000fe20008000f00 */
[----:B------:R2:W3:Y:S01]  /*1dc50*/  SHFL.IDX PT, R49, R12, 0x1, 0x1c1f ;  /* 0x003c1f000c317f89 */ /* 0x0004e200000e0000 */
[----:B------:R-:W-:-:S02]  /*1dc60*/  IMAD R13, R57, 0x80, R2 ;  /* 0x00000080390d7824 */ /* 0x000fc400078e0202 */
[----:B-----5:R-:W-:Y:S02]  /*1dc70*/  IMAD R2, R7, c[0x0][0x4e8], RZ ;  /* 0x00013a0007027a24 */ /* 0x020fe400078e02ff */
[----:B------:R-:W-:Y:S01]  /*1dc80*/  IMAD.U32 R15, RZ, RZ, UR17 ;  /* 0x00000011ff0f7e24 */ /* 0x000fe2000f8e00ff */
[C---:B------:R-:W-:Y:S01]  /*1dc90*/  IADD3 R7, R13.reuse, 0x8, RZ ;  /* 0x000000080d077810 */ /* 0x040fe20007ffe0ff */
[----:B------:R-:W-:Y:S01]  /*1dca0*/  IMAD.U32 R15, RZ, RZ, UR7 ;  /* 0x00000007ff0f7e24 */ /* 0x000fe2000f8e00ff */
[-C--:B------:R-:W-:Y:S01]  /*1dcb0*/  ISETP.GE.OR P0, PT, R13, R2.reuse, P2 ;  /* 0x000000020d00720c */ /* 0x080fe20001706670 */
[----:B------:R-:W-:Y:S01]  /*1dcc0*/  IMAD R18, R11, c[0x0][0x3e0], RZ ;  /* 0x0000f8000b127a24 */ /* 0x000fe200078e02ff */
[----:B------:R-:W-:Y:S01]  /*1dcd0*/  ISETP.GE.OR P2, PT, R7, R2, P2 ;  /* 0x000000020700720c */ /* 0x000fe20001746670 */
[----:B------:R-:W-:-:S04]  /*1dce0*/  IMAD.WIDE.U32 R14, R9, c[0x0][0x3e0], R14 ;  /* 0x0000f800090e7a25 */ /* 0x000fc800078e000e */
[----:B------:R-:W-:Y:S01]  /*1dcf0*/  IMAD R18, R9, c[0x0][0x3e4], R18 ;  /* 0x0000f90009127a24 */ /* 0x000fe200078e0212 */
[----:B------:R-:W-:Y:S01]  /*1dd00*/  SHF.R.S32.HI R9, RZ, 0x1f, R10 ;  /* 0x0000001fff097819 */ /* 0x000fe2000001140a */
[----:B------:R-:W-:-:S03]  /*1dd10*/  IMAD R57, R57, 0x80, R4 ;  /* 0x0000008039397824 */ /* 0x000fc600078e0204 */
[----:B------:R-:W-:Y:S01]  /*1dd20*/  IADD3 R15, R15, R18, RZ ;  /* 0x000000120f0f7210 */ /* 0x000fe20007ffe0ff */
[----:B------:R-:W-:Y:S01]  /*1dd30*/  IMAD R9, R9, c[0x0][0x3d8], RZ ;  /* 0x0000f60009097a24 */ /* 0x000fe200078e02ff */
[----:B-1----:R1:W-:Y:S01]  /*1dd40*/  @!P0 ST.E [R50.64], R6 ;  /* 0x0000000632008985 */ /* 0x0023e2000c10191c */
[----:B--2---:R-:W-:-:S03]  /*1dd50*/  IMAD.SHL.U32 R12, R5, 0x8, RZ ;  /* 0x00000008050c7824 */ /* 0x004fc600078e00ff */
[----:B---3--:R1:W-:Y:S02]  /*1dd60*/  @!P2 ST.E [R48.64], R8 ;  /* 0x000000083000a985 */ /* 0x0083e4000c10191c */
[----:B------:R-:W-:Y:S01]  /*1dd70*/  LOP3.LUT R12, R3, 0x7ffffe00, R12, 0xf8, !PT ;  /* 0x7ffffe00030c7812 */ /* 0x000fe200078ef80c */
[C---:B------:R-:W-:Y:S02]  /*1dd80*/  IMAD R3, R10.reuse, c[0x0][0x3dc], R9 ;  /* 0x0000f7000a037a24 */ /* 0x040fe400078e0209 */
[----:B------:R-:W-:-:S04]  /*1dd90*/  IMAD.WIDE.U32 R10, R10, c[0x0][0x3d8], R14 ;  /* 0x0000f6000a0a7a25 */ /* 0x000fc800078e000e */
[----:B------:R-:W-:Y:S01]  /*1dda0*/  IMAD.SHL.U32 R58, R12, 0x2, RZ ;  /* 0x000000020c3a7824 */ /* 0x000fe200078e00ff */
[----:B------:R-:W-:Y:S01]  /*1ddb0*/  LEA R56, P0, R10, c[0x0][0x380], 0x1 ;  /* 0x0000e0000a387a11 */ /* 0x000fe200078008ff */
[----:B------:R-:W-:-:S03]  /*1ddc0*/  IMAD.IADD R3, R11, 0x1, R3 ;  /* 0x000000010b037824 */ /* 0x000fc600078e0203 */
[----:B------:R1:W2:Y:S02]  /*1ddd0*/  LDS.128 R44, [R58+0x1080] ;  /* 0x001080003a2c7984 */ /* 0x0002a40000000c00 */
[----:B------:R-:W-:Y:S02]  /*1dde0*/  LEA.HI.X R55, R10, c[0x0][0x384], R3, 0x1, P0 ;  /* 0x0000e1000a377a11 */ /* 0x000fe400000f0c03 */
        /* <DEDUP_REMOVED lines=32> */
.L_x_424:
[----:B--2---:R-:W-:Y:S05]  /*1dff0*/  BSYNC B0 ;  /* 0x0000000000007941 */ /* 0x004fea0003800000 */
.L_x_423:
        /* <DEDUP_REMOVED lines=23> */
.L_x_426:
[----:B------:R-:W-:Y:S05]  /*1e170*/  BSYNC B0 ;  /* 0x0000000000007941 */ /* 0x000fea0003800000 */
.L_x_425:
        /* <DEDUP_REMOVED lines=23> */
.L_x_428:
[----:B------:R-:W-:Y:S05]  /*1e2f0*/  BSYNC B0 ;  /* 0x0000000000007941 */ /* 0x000fea0003800000 */
.L_x_427:
        /* <DEDUP_REMOVED lines=24> */
.L_x_421:
[----:B------:R-:W-:Y:S02]  /*1e480*/  ULDC.64 UR4, c[0x0][0x500] ;  /* 0x0001400000047ab9 */ /* 0x000fe40000000a00 */
[----:B------:R-:W-:Y:S02]  /*1e490*/  UISETP.NE.U32.AND UP1, UPT, URZ, UR4, UPT ;  /* 0x000000043f00728c */ /* 0x000fe4000bf25070 */
[----:B------:R-:W-:Y:S02]  /*1e4a0*/  UMOV UR6, 0x4 ;  /* 0x0000000400067882 */ /* 0x000fe40000000000 */
[----:B------:R-:W-:-:S03]  /*1e4b0*/  UISETP.NE.AND.EX UP1, UPT, URZ, UR5, UPT, UP1 ;  /* 0x000000053f00728c */ /* 0x000fc6000bf25310 */
[----:B------:R-:W-:Y:S02]  /*1e4c0*/  ULDC.64 UR4, c[0x0][0x500] ;  /* 0x0001400000047ab9 */ /* 0x000fe40000000a00 */
[----:B------:R-:W-:Y:S01]  /*1e4d0*/  UIMAD.WIDE UR4, UR24, UR6, UR4 ;  /* 0x00000006180472a5 */ /* 0x000fe2000f8e0204 */
[----:B------:R-:W-:-:S05]  /*1e4e0*/  PLOP3.LUT P1, PT, PT, PT, UP1, 0x80, 0x0 ;  /* 0x000000000000781c */ /* 0x000fca0003f2f018 */
[----:B------:R-:W-:Y:S01]  /*1e4f0*/  IMAD.U32 R6, RZ, RZ, UR4 ;  /* 0x00000004ff067e24 */ /* 0x000fe2000f8e00ff */
[----:B------:R-:W-:Y:S01]  /*1e500*/  MOV R7, UR5 ;  /* 0x0000000500077c02 */ /* 0x000fe20008000f00 */
[----:B------:R-:W-:-:S06]  /*1e510*/  ULDC.64 UR4, c[0x0][0x508] ;  /* 0x0001420000047ab9 */ /* 0x000fcc0000000a00 */
[----:B------:R-:W2:Y:S01]  /*1e520*/  @P1 LDG.E R0, [R6.64] ;  /* 0x0000001c06001981 */ /* 0x000ea2000c1e1900 */
[----:B------:R-:W-:Y:S01]  /*1e530*/  UISETP.NE.U32.AND UP0, UPT, URZ, UR4, UPT ;  /* 0x000000043f00728c */ /* 0x000fe2000bf05070 */
[----:B------:R-:W-:-:S03]  /*1e540*/  IMAD.MOV.U32 R3, RZ, RZ, c[0x0][0x388] ;  /* 0x0000e200ff037624 */ /* 0x000fc600078e00ff */
[----:B------:R-:W-:-:S03]  /*1e550*/  UISETP.NE.AND.EX UP0, UPT, URZ, UR5, UPT, UP0 ;  /* 0x000000053f00728c */ /* 0x000fc6000bf05300 */
[----:B------:R-:W-:-:S03]  /*1e560*/  ULDC.64 UR4, c[0x0][0x508] ;  /* 0x0001420000047ab9 */ /* 0x000fc60000000a00 */
[----:B------:R-:W-:-:S05]  /*1e570*/  PLOP3.LUT P0, PT, PT, PT, UP0, 0x80, 0x0 ;  /* 0x000000000000781c */ /* 0x000fca0003f0f008 */
[----:B------:R-:W-:-:S06]  /*1e580*/  @UP0 UIMAD.WIDE UR4, UR24, UR6, UR4 ;  /* 0x00000006180402a5 */ /* 0x000fcc000f8e0204 */
[----:B------:R-:W-:Y:S01]  /*1e590*/  MOV R4, UR4 ;  /* 0x0000000400047c02 */ /* 0x000fe20008000f00 */
[----:B------:R-:W-:-:S05]  /*1e5a0*/  IMAD.U32 R5, RZ, RZ, UR5 ;  /* 0x00000005ff057e24 */ /* 0x000fca000f8e00ff */
[----:B------:R1:W5:Y:S01]  /*1e5b0*/  @P0 LDG.E R3, [R4.64] ;  /* 0x0000001c04030981 */ /* 0x000362000c1e1900 */
[----:B------:R-:W-:Y:S02]  /*1e5c0*/  UMOV UR10, URZ ;  /* 0x0000003f000a7c82 */ /* 0x000fe40008000000 */
[----:B------:R-:W-:Y:S01]  /*1e5d0*/  UMOV UR11, URZ ;  /* 0x0000003f000b7c82 */ /* 0x000fe20008000000 */
[----:B--2---:R-:W2:Y:S02]  /*1e5e0*/  @P1 R2UR UR5, R0 ;  /* 0x00000000000513c2 */ /* 0x004ea400000e0000 */
[----:B--2---:R-:W-:Y:S02]  /*1e5f0*/  @UP1 USHF.R.S32.HI UR4, URZ, 0x1f, UR5 ;  /* 0x0000001f3f041899 */ /* 0x004fe40008011405 */
[----:B------:R-:W-:-:S05]  /*1e600*/  @UP1 UMOV UR10, UR5 ;  /* 0x00000005000a1c82 */ /* 0x000fca0008000000 */
[----:B------:R-:W-:Y:S01]  /*1e610*/  @UP1 UMOV UR11, UR4 ;  /* 0x00000004000b1c82 */ /* 0x000fe20008000000 */
[----:B------:R-:W-:Y:S05]  /*1e620*/  @P0 BRA `(.L_x_429) ;  /* 0x0000004000000947 */ /* 0x000fea0003800000 */
[----:B-1----:R-:W-:Y:S05]  /*1e630*/  @!P1 BRA `(.L_x_429) ;  /* 0x0000003000009947 */ /* 0x002fea0003800000 */
[----:B-----5:R-:W2:Y:S04]  /*1e640*/  LDG.E R3, [R6.64] ;  /* 0x0000001c06037981 */ /* 0x020ea8000c1e1900 */
[----:B------:R-:W2:Y:S02]  /*1e650*/  LDG.E R0, [R6.64+0x4] ;  /* 0x0000041c06007981 */ /* 0x000ea4000c1e1900 */
[----:B--2---:R-:W-:Y:S02]  /*1e660*/  IADD3 R3, -R3, R0, RZ ;  /* 0x0000000003037210 */ /* 0x004fe40007ffe1ff */
.L_x_429:
[----:B-1----:R-:W1:Y:S01]  /*1e670*/  S2R R7, SR_TID.X ;  /* 0x0000000000077919 */ /* 0x002e620000002100 */
[----:B------:R-:W-:Y:S01]  /*1e680*/  USHF.R.S32.HI UR6, URZ, 0x1f, UR24 ;  /* 0x0000001f3f067899 */ /* 0x000fe20008011418 */
[----:B------:R-:W-:Y:S01]  /*1e690*/  BSSY B0, `(.L_x_430) ;  /* 0x0000029000007945 */ /* 0x000fe20003800000 */
[----:B------:R-:W-:-:S02]  /*1e6a0*/  USEL UR24, UR24, URZ, !UP1 ;  /* 0x0000003f18187287 */ /* 0x000fc4000c800000 */
[----:B------:R-:W-:Y:S01]  /*1e6b0*/  USEL UR6, UR6, URZ, !UP1 ;  /* 0x0000003f06067287 */ /* 0x000fe2000c800000 */
[----:B-1----:R-:W-:-:S13]  /*1e6c0*/  ISETP.GT.AND P0, PT, R7, 0x7f, PT ;  /* 0x0000007f0700780c */ /* 0x002fda0003f04270 */
[----:B------:R-:W-:Y:S05]  /*1e6d0*/  @P0 BRA `(.L_x_431) ;  /* 0x0000024000000947 */ /* 0x000fea0003800000 */
[----:B------:R-:W1:Y:S01]  /*1e6e0*/  S2R R2, SR_CTAID.X ;  /* 0x0000000000027919 */ /* 0x000e620000002500 */
[----:B-----5:R-:W-:Y:S01]  /*1e6f0*/  IMAD R0, R3, c[0x0][0x4e8], RZ ;  /* 0x00013a0003007a24 */ /* 0x020fe200078e02ff */
[----:B-1----:R-:W-:-:S04]  /*1e700*/  LEA R5, R2, R7, 0x7 ;  /* 0x0000000702057211 */ /* 0x002fc800078e38ff */
[----:B------:R-:W-:-:S13]  /*1e710*/  ISETP.GE.AND P0, PT, R5, R0, PT ;  /* 0x000000000500720c */ /* 0x000fda0003f06270 */
[----:B------:R-:W-:Y:S05]  /*1e720*/  @P0 BRA `(.L_x_431) ;  /* 0x000001f000000947 */ /* 0x000fea0003800000 */
[----:B------:R-:W-:Y:S01]  /*1e730*/  IMAD.MOV.U32 R0, RZ, RZ, c[0x0][0x4e8] ;  /* 0x00013a00ff007624 */ /* 0x000fe200078e00ff */
[----:B------:R-:W-:Y:S01]  /*1e740*/  ULDC.64 UR4, c[0x0][0x490] ;  /* 0x0001240000047ab9 */ /* 0x000fe20000000a00 */
[----:B------:R-:W-:Y:S01]  /*1e750*/  IMAD.MOV.U32 R8, RZ, RZ, R5 ;  /* 0x000000ffff087224 */ /* 0x000fe200078e0005 */
[----:B------:R-:W-:Y:S02]  /*1e760*/  UIMAD UR7, UR8, UR4, URZ ;  /* 0x00000004080772a4 */ /* 0x000fe4000f8e023f */
[----:B------:R-:W-:Y:S01]  /*1e770*/  ISETP.NE.AND P0, PT, R0, 0x1, PT ;  /* 0x000000010000780c */ /* 0x000fe20003f05270 */
[----:B------:R-:W-:Y:S02]  /*1e780*/  UMOV UR12, UR10 ;  /* 0x0000000a000c7c82 */ /* 0x000fe40008000000 */
[----:B------:R-:W-:Y:S02]  /*1e790*/  UMOV UR13, UR11 ;  /* 0x0000000b000d7c82 */ /* 0x000fe40008000000 */
[----:B------:R-:W-:-:S02]  /*1e7a0*/  UIMAD.WIDE.U32 UR12, UR15, UR4, UR12 ;  /* 0x000000040f0c72a5 */ /* 0x000fc4000f8e000c */
[----:B------:R-:W-:-:S03]  /*1e7b0*/  UIMAD UR7, UR15, UR5, UR7 ;  /* 0x000000050f0772a4 */ /* 0x000fc6000f8e0207 */
[----:B------:R-:W-:Y:S02]  /*1e7c0*/  ULDC.64 UR4, c[0x0][0x498] ;  /* 0x0001260000047ab9 */ /* 0x000fe40000000a00 */
[----:B------:R-:W-:Y:S01]  /*1e7d0*/  UIADD3 UR13, UR7, UR13, URZ ;  /* 0x0000000d070d7290 */ /* 0x000fe2000fffe03f */
[----:B------:R-:W-:Y:S01]  /*1e7e0*/  @P0 IMAD.HI.U32 R0, R5, c[0x0][0x4ec], RZ ;  /* 0x00013b0005000a27 */ /* 0x000fe200078e00ff */
[----:B------:R-:W-:Y:S02]  /*1e7f0*/  UIMAD UR7, UR6, UR4, URZ ;  /* 0x00000004060772a4 */ /* 0x000fe4000f8e023f */
[----:B------:R-:W-:Y:S02]  /*1e800*/  UIMAD.WIDE.U32 UR12, UR24, UR4, UR12 ;  /* 0x00000004180c72a5 */ /* 0x000fe4000f8e000c */
[----:B------:R-:W-:Y:S01]  /*1e810*/  @P0 SHF.R.U32.HI R8, RZ, c[0x0][0x4f0], R0 ;  /* 0x00013c00ff080a19 */ /* 0x000fe20000011600 */
[----:B------:R-:W-:-:S03]  /*1e820*/  UIMAD UR5, UR24, UR5, UR7 ;  /* 0x00000005180572a4 */ /* 0x000fc6000f8e0207 */
[----:B------:R-:W-:-:S03]  /*1e830*/  IADD3 R4, -R8, RZ, RZ ;  /* 0x000000ff08047210 */ /* 0x000fc60007ffe1ff */
[----:B------:R-:W-:Y:S02]  /*1e840*/  IMAD.U32 R0, RZ, RZ, UR5 ;  /* 0x00000005ff007e24 */ /* 0x000fe4000f8e00ff */
[----:B------:R-:W-:Y:S01]  /*1e850*/  IMAD R4, R4, c[0x0][0x4e8], R5 ;  /* 0x00013a0004047a24 */ /* 0x000fe200078e0205 */
[----:B------:R-:W-:Y:S02]  /*1e860*/  SHF.R.S32.HI R5, RZ, 0x1f, R8 ;  /* 0x0000001fff057819 */ /* 0x000fe40000011408 */
[----:B------:R-:W-:Y:S02]  /*1e870*/  IADD3 R8, P0, R8, UR12, RZ ;  /* 0x0000000c08087c10 */ /* 0x000fe4000ff1e0ff */
[----:B------:R-:W-:Y:S02]  /*1e880*/  SHF.R.S32.HI R2, RZ, 0x1f, R4 ;  /* 0x0000001fff027819 */ /* 0x000fe40000011404 */
[----:B------:R-:W-:-:S03]  /*1e890*/  IADD3.X R9, R5, UR13, R0, P0, !PT ;  /* 0x0000000d05097c10 */ /* 0x000fc600087fe400 */
[----:B------:R-:W-:Y:S02]  /*1e8a0*/  IMAD R5, R2, c[0x0][0x488], RZ ;  /* 0x0001220002057a24 */ /* 0x000fe400078e02ff */
[----:B------:R-:W-:-:S04]  /*1e8b0*/  IMAD.WIDE.U32 R8, R4, c[0x0][0x488], R8 ;  /* 0x0001220004087a25 */ /* 0x000fc800078e0008 */
[----:B------:R-:W-:Y:S01]  /*1e8c0*/  IMAD R0, R4, c[0x0][0x48c], R5 ;  /* 0x0001230004007a24 */ /* 0x000fe200078e0205 */
[----:B------:R-:W-:-:S04]  /*1e8d0*/  LEA R4, P0, R8, c[0x0][0x450], 0x2 ;  /* 0x0001140008047a11 */ /* 0x000fc800078010ff */
[----:B------:R-:W-:Y:S01]  /*1e8e0*/  IADD3 R5, R9, R0, RZ ;  /* 0x0000000009057210 */ /* 0x000fe20007ffe0ff */
[----:B------:R-:W-:-:S03]  /*1e8f0*/  IMAD.MOV.U32 R9, RZ, RZ, -0x800000 ;  /* 0xff800000ff097424 */ /* 0x000fc600078e00ff */
[----:B------:R-:W-:-:S05]  /*1e900*/  LEA.HI.X R5, R8, c[0x0][0x454], R5, 0x2, P0 ;  /* 0x0001150008057a11 */ /* 0x000fca00000f1405 */
[----:B------:R1:W-:Y:S02]  /*1e910*/  STG.E [R4.64], R9 ;  /* 0x0000000904007986 */ /* 0x0003e4000c10191c */
.L_x_431:
[----:B------:R-:W-:Y:S05]  /*1e920*/  BSYNC B0 ;  /* 0x0000000000007941 */ /* 0x000fea0003800000 */
.L_x_430:
[----:B-1----:R-:W1:Y:S01]  /*1e930*/  S2R R5, SR_CTAID.X ;  /* 0x0000000000057919 */ /* 0x002e620000002500 */
[----:B------:R-:W-:Y:S01]  /*1e940*/  SHF.R.S32.HI R4, RZ, 0x1f, R7 ;  /* 0x0000001fff047819 */ /* 0x000fe20000011407 */
[----:B------:R-:W-:Y:S01]  /*1e950*/  IMAD.MOV.U32 R0, RZ, RZ, c[0x0][0x4e8] ;  /* 0x00013a00ff007624 */ /* 0x000fe200078e00ff */
[----:B------:R-:W-:Y:S01]  /*1e960*/  ULDC.64 UR4, c[0x0][0x3a0] ;  /* 0x0000e80000047ab9 */ /* 0x000fe20000000a00 */
[----:B-----5:R-:W-:Y:S01]  /*1e970*/  IMAD R3, R3, c[0x0][0x4e8], RZ ;  /* 0x00013a0003037a24 */ /* 0x020fe200078e02ff */
[----:B------:R-:W-:Y:S01]  /*1e980*/  LEA.HI R4, R4, R7, RZ, 0x3 ;  /* 0x0000000704047211 */ /* 0x000fe200078f18ff */
[----:B------:R-:W-:Y:S01]  /*1e990*/  UIMAD UR7, UR11, UR4, URZ ;  /* 0x000000040b0772a4 */ /* 0x000fe2000f8e023f */
[----:B------:R-:W-:Y:S01]  /*1e9a0*/  ISETP.NE.AND P0, PT, R0, 0x1, PT ;  /* 0x000000010000780c */ /* 0x000fe20003f05270 */
[----:B------:R-:W-:Y:S01]  /*1e9b0*/  UIMAD.WIDE.U32 UR12, UR10, UR4, URZ ;  /* 0x000000040a0c72a5 */ /* 0x000fe2000f8e003f */
[----:B------:R-:W-:Y:S01]  /*1e9c0*/  LOP3.LUT R2, R4, 0xfffffff8, RZ, 0xc0, !PT ;  /* 0xfffffff804027812 */ /* 0x000fe200078ec0ff */
[----:B------:R-:W-:Y:S01]  /*1e9d0*/  UIMAD UR7, UR10, UR5, UR7 ;  /* 0x000000050a0772a4 */ /* 0x000fe2000f8e0207 */
[----:B------:R-:W-:Y:S01]  /*1e9e0*/  SHF.R.S32.HI R4, RZ, 0x3, R4 ;  /* 0x00000003ff047819 */ /* 0x000fe20000011404 */
[----:B------:R-:W-:Y:S01]  /*1e9f0*/  BSSY B0, `(.L_x_432) ;  /* 0x000003a000007945 */ /* 0x000fe20003800000 */
[----:B------:R-:W-:Y:S01]  /*1ea00*/  ULDC.64 UR4, c[0x0][0x3e8] ;  /* 0x0000fa0000047ab9 */ /* 0x000fe20000000a00 */
[----:B------:R-:W-:Y:S01]  /*1ea10*/  IMAD.IADD R7, R7, 0x1, -R2 ;  /* 0x0000000107077824 */ /* 0x000fe200078e0a02 */
[----:B------:R-:W-:-:S02]  /*1ea20*/  UIADD3 UR13, UR13, UR7, URZ ;  /* 0x000000070d0d7290 */ /* 0x000fc4000fffe03f */
[----:B------:R-:W-:Y:S02]  /*1ea30*/  UIMAD UR7, UR8, UR4, URZ ;  /* 0x00000004080772a4 */ /* 0x000fe4000f8e023f */
[C---:B------:R-:W-:Y:S01]  /*1ea40*/  LEA R0, R7.reuse, R4, 0x5 ;  /* 0x0000000407007211 */ /* 0x040fe200078e28ff */
[----:B------:R-:W-:Y:S01]  /*1ea50*/  UIMAD.WIDE.U32 UR12, UR15, UR4, UR12 ;  /* 0x000000040f0c72a5 */ /* 0x000fe2000f8e000c */
[----:B------:R-:W-:Y:S01]  /*1ea60*/  SHF.L.U32 R7, R7, 0x3, RZ ;  /* 0x0000000307077819 */ /* 0x000fe200000006ff */
[----:B------:R-:W-:Y:S02]  /*1ea70*/  UIMAD UR7, UR15, UR5, UR7 ;  /* 0x000000050f0772a4 */ /* 0x000fe4000f8e0207 */
[C---:B-1----:R-:W-:Y:S01]  /*1ea80*/  IMAD R0, R5.reuse, 0x80, R0 ;  /* 0x0000008005007824 */ /* 0x042fe200078e0200 */
[----:B------:R-:W-:Y:S01]  /*1ea90*/  ULDC.64 UR4, c[0x0][0x3f0] ;  /* 0x0000fc0000047ab9 */ /* 0x000fe20000000a00 */
[----:B------:R-:W-:Y:S01]  /*1eaa0*/  IMAD R4, R5, 0x80, R4 ;  /* 0x0000008005047824 */ /* 0x000fe200078e0204 */
[----:B------:R-:W-:Y:S01]  /*1eab0*/  UIMAD UR6, UR6, UR4, URZ ;  /* 0x00000004060672a4 */ /* 0x000fe2000f8e023f */
[----:B------:R-:W-:Y:S01]  /*1eac0*/  @P0 IMAD.HI.U32 R2, R0, c[0x0][0x4ec], RZ ;  /* 0x00013b0000020a27 */ /* 0x000fe200078e00ff */
[----:B------:R-:W-:Y:S01]  /*1ead0*/  UIADD3 UR13, UR7, UR13, URZ ;  /* 0x0000000d070d7290 */ /* 0x000fe2000fffe03f */
[----:B------:R-:W-:Y:S01]  /*1eae0*/  MOV R8, R0 ;  /* 0x0000000000087202 */ /* 0x000fe20000000f00 */
[----:B------:R-:W-:Y:S01]  /*1eaf0*/  UIMAD UR5, UR24, UR5, UR6 ;  /* 0x00000005180572a4 */ /* 0x000fe2000f8e0206 */
[----:B------:R-:W-:Y:S01]  /*1eb00*/  IADD3 R5, R7, 0x80, RZ ;  /* 0x0000008007057810 */ /* 0x000fe20007ffe0ff */
[----:B------:R-:W-:Y:S01]  /*1eb10*/  UIMAD.WIDE.U32 UR12, UR24, UR4, UR12 ;  /* 0x00000004180c72a5 */ /* 0x000fe2000f8e000c */
[----:B------:R-:W-:-:S03]  /*1eb20*/  @P0 SHF.R.U32.HI R8, RZ, c[0x0][0x4f0], R2 ;  /* 0x00013c00ff080a19 */ /* 0x000fc60000011602 */
[----:B------:R-:W-:Y:S01]  /*1eb30*/  UIADD3 UR5, UR13, UR5, URZ ;  /* 0x000000050d057290 */ /* 0x000fe2000fffe03f */
[--C-:B------:R-:W-:Y:S01]  /*1eb40*/  SHF.R.S32.HI R9, RZ, 0x1f, R8.reuse ;  /* 0x0000001fff097819 */ /* 0x100fe20000011408 */
[----:B------:R-:W-:Y:S01]  /*1eb50*/  IMAD.MOV R11, RZ, RZ, -R8 ;  /* 0x000000ffff0b7224 */ /* 0x000fe200078e0a08 */
[----:B------:R-:W-:-:S03]  /*1eb60*/  MOV R10, UR12 ;  /* 0x0000000c000a7c02 */ /* 0x000fc60008000f00 */
[----:B------:R-:W-:Y:S02]  /*1eb70*/  IMAD R6, R11, c[0x0][0x4e8], R0 ;  /* 0x00013a000b067a24 */ /* 0x000fe400078e0200 */
[----:B------:R-:W-:Y:S01]  /*1eb80*/  IMAD.U32 R11, RZ, RZ, UR13 ;  /* 0x0000000dff0b7e24 */ /* 0x000fe2000f8e00ff */
[----:B------:R-:W-:Y:S01]  /*1eb90*/  MOV R11, UR5 ;  /* 0x00000005000b7c02 */ /* 0x000fe20008000f00 */
[----:B------:R-:W-:Y:S01]  /*1eba0*/  IMAD R9, R9, c[0x0][0x3e0], RZ ;  /* 0x0000f80009097a24 */ /* 0x000fe200078e02ff */
[----:B------:R-:W-:-:S03]  /*1ebb0*/  SHF.R.S32.HI R2, RZ, 0x1f, R6 ;  /* 0x0000001fff027819 */ /* 0x000fc60000011406 */
[C---:B------:R-:W-:Y:S02]  /*1ebc0*/  IMAD R0, R8.reuse, c[0x0][0x3e4], R9 ;  /* 0x0000f90008007a24 */ /* 0x040fe400078e0209 */
[----:B------:R-:W-:-:S04]  /*1ebd0*/  IMAD.WIDE.U32 R10, R8, c[0x0][0x3e0], R10 ;  /* 0x0000f800080a7a25 */ /* 0x000fc800078e000a */
[----:B------:R-:W-:Y:S02]  /*1ebe0*/  IMAD R9, R2, c[0x0][0x3d8], RZ ;  /* 0x0000f60002097a24 */ /* 0x000fe400078e02ff */
[----:B------:R-:W-:Y:S02]  /*1ebf0*/  IMAD.IADD R11, R11, 0x1, R0 ;  /* 0x000000010b0b7824 */ /* 0x000fe400078e0200 */
[C---:B------:R-:W-:Y:S02]  /*1ec00*/  IMAD R9, R6.reuse, c[0x0][0x3dc], R9 ;  /* 0x0000f70006097a24 */ /* 0x040fe400078e0209 */
[----:B------:R-:W-:Y:S01]  /*1ec10*/  IMAD.WIDE.U32 R10, R6, c[0x0][0x3d8], R10 ;  /* 0x0000f600060a7a25 */ /* 0x000fe200078e000a */
[----:B------:R-:W-:-:S04]  /*1ec20*/  IADD3 R6, R7, 0x40, RZ ;  /* 0x0000004007067810 */ /* 0x000fc80007ffe0ff */
[----:B------:R-:W-:Y:S02]  /*1ec30*/  IADD3 R11, R11, R9, RZ ;  /* 0x000000090b0b7210 */ /* 0x000fe40007ffe0ff */
[----:B------:R-:W-:-:S04]  /*1ec40*/  LEA R9, P0, R10, c[0x0][0x380], 0x1 ;  /* 0x0000e0000a097a11 */ /* 0x000fc800078008ff */
[----:B------:R-:W-:Y:S02]  /*1ec50*/  LEA.HI.X R8, R10, c[0x0][0x384], R11, 0x1, P0 ;  /* 0x0000e1000a087a11 */ /* 0x000fe400000f0c0b */
[----:B------:R-:W-:Y:S01]  /*1ec60*/  ISETP.GE.AND P0, PT, R4, R3, PT ;  /* 0x000000030400720c */ /* 0x000fe20003f06270 */
[----:B------:R1:W2:Y:S04]  /*1ec70*/  SHFL.IDX PT, R10, R9, RZ, 0x181f ;  /* 0x00181fff090a7589 */ /* 0x0002a800000e0000 */
        /* <DEDUP_REMOVED lines=17> */
.L_x_433:
[----:B------:R-:W-:Y:S05]  /*1ed90*/  BSYNC B0 ;  /* 0x0000000000007941 */ /* 0x000fea0003800000 */
.L_x_432:
        /* <DEDUP_REMOVED lines=21> */
.L_x_435:
[----:B------:R-:W-:Y:S05]  /*1eef0*/  BSYNC B0 ;  /* 0x0000000000007941 */ /* 0x000fea0003800000 */
.L_x_434:
        /* <DEDUP_REMOVED lines=21> */
.L_x_437:
[----:B------:R-:W-:Y:S05]  /*1f050*/  BSYNC B0 ;  /* 0x0000000000007941 */ /* 0x000fea0003800000 */
.L_x_436:
        /* <DEDUP_REMOVED lines=22> */
.L_x_438:
        /* <DEDUP_REMOVED lines=12> */
.L_x_1288:


//--------------------- .text._ZN7cutlass13device_kernelIN5flash19enable_sm80_to_sm89INS1_16FlashAttnFwdSm80INS1_25CollectiveMainloopFwdSm80ILi8ELi1ELb1EN4cute5tupleIJNS5_1CILi128EEENS7_ILi96EEENS7_ILi192EEEEEELi192ENS_6half_tEfNS_4arch4Sm80ELb1ELb0ELb1ELb0ELb0ELb0ELb1ELb0EEENS1_21CollectiveEpilogueFwdINS6_IJS8_SA_S9_EEENS6_IJNS7_ILi1EEESI_SI_EEESC_SE_Li256ELb0ELb1ELb0ELb0EEENS1_30DynamicPersistentTileSchedulerILi256ELi256ELb0ELb1ELb0EEEEEEEEEvNT_6ParamsE --------------------------
	.section	.text._ZN7cutlass13device_kernelIN5flash19enable_sm80_to_sm89INS1_16FlashAttnFwdSm80INS1_25CollectiveMainloopFwdSm80ILi8ELi1ELb1EN4cute5tupleIJNS5_1CILi128EEENS7_ILi96EEENS7_ILi192EEEEEELi192ENS_6half_tEfNS_4arch4Sm80ELb1ELb0ELb1ELb0ELb0ELb0ELb1ELb0EEENS1_21CollectiveEpilogueFwdINS6_IJS8_SA_S9_EEENS6_IJNS7_ILi1EEESI_SI_EEESC_SE_Li256ELb0ELb1ELb0ELb0EEENS1_30DynamicPersistentTileSchedulerILi256ELi256ELb0ELb1ELb0EEEEEEEEEvNT_6ParamsE,"ax",@progbits
	.sectioninfo	@"SHI_REGISTERS=255"
	.align	128
.text._ZN7cutlass13device_kernelIN5flash19enable_sm80_to_sm89INS1_16FlashAttnFwdSm80INS1_25CollectiveMainloopFwdSm80ILi8ELi1ELb1EN4cute5tupleIJNS5_1CILi128EEENS7_ILi96EEENS7_ILi192EEEEEELi192ENS_6half_tEfNS_4arch4Sm80ELb1ELb0ELb1ELb0ELb0ELb0ELb1ELb0EEENS1_21CollectiveEpilogueFwdINS6_IJS8_SA_S9_EEENS6_IJNS7_ILi1EEESI_SI_EEESC_SE_Li256ELb0ELb1ELb0ELb0EEENS1_30DynamicPersistentTileSchedulerILi256ELi256ELb0ELb1ELb0EEEEEEEEEvNT_6ParamsE:
        .type           _ZN7cutlass13device_kernelIN5flash19enable_sm80_to_sm89INS1_16FlashAttnFwdSm80INS1_25CollectiveMainloopFwdSm80ILi8ELi1ELb1EN4cute5tupleIJNS5_1CILi128EEENS7_ILi96EEENS7_ILi192EEEEEELi192ENS_6half_tEfNS_4arch4Sm80ELb1ELb0ELb1ELb0ELb0ELb0ELb1ELb0EEENS1_21CollectiveEpilogueFwdINS6_IJS8_SA_S9_EEENS6_IJNS7_ILi1EEESI_SI_EEESC_SE_Li256ELb0ELb1ELb0ELb0EEENS1_30DynamicPersistentTileSchedulerILi256ELi256ELb0ELb1ELb0EEEEEEEEEvNT_6ParamsE,@function
        .size           _ZN7cutlass13device_kernelIN5flash19enable_sm80_to_sm89INS1_16FlashAttnFwdSm80INS1_25CollectiveMainloopFwdSm80ILi8ELi1ELb1EN4cute5tupleIJNS5_1CILi128EEENS7_ILi96EEENS7_ILi192EEEEEELi192ENS_6half_tEfNS_4arch4Sm80ELb1ELb0ELb1ELb0ELb0ELb0ELb1ELb0EEENS1_21CollectiveEpilogueFwdINS6_IJS8_SA_S9_EEENS6_IJNS7_ILi1EEESI_SI_EEESC_SE_Li256ELb0ELb1ELb0ELb0EEENS1_30DynamicPersistentTileSchedulerILi256ELi256ELb0ELb1ELb0EEEEEEEEEvNT_6ParamsE,(.L_x_1289 - _ZN7cutlass13device_kernelIN5flash19enable_sm80_to_sm89INS1_16FlashAttnFwdSm80INS1_25CollectiveMainloopFwdSm80ILi8ELi1ELb1EN4cute5tupleIJNS5_1CILi128EEENS7_ILi96EEENS7_ILi192EEEEEELi192ENS_6half_tEfNS_4arch4Sm80ELb1ELb0ELb1ELb0ELb0ELb0ELb1ELb0EEENS1_21CollectiveEpilogueFwdINS6_IJS8_SA_S9_EEENS6_IJNS7_ILi1EEESI_SI_EEESC_SE_Li256ELb0ELb1ELb0ELb0EEENS1_30DynamicPersistentTileSchedulerILi256ELi256ELb0ELb1ELb0EEEEEEEEEvNT_6ParamsE)
        .other          _ZN7cutlass13device_kernelIN5flash19enable_sm80_to_sm89INS1_16FlashAttnFwdSm80INS1_25CollectiveMainloopFwdSm80ILi8ELi1ELb1EN4cute5tupleIJNS5_1CILi128EEENS7_ILi96EEENS7_ILi192EEEEEELi192ENS_6half_tEfNS_4arch4Sm80ELb1ELb0ELb1ELb0ELb0ELb0ELb1ELb0EEENS1_21CollectiveEpilogueFwdINS6_IJS8_SA_S9_EEENS6_IJNS7_ILi1EEESI_SI_EEESC_SE_Li256ELb0ELb1ELb0ELb0EEENS1_30DynamicPersistentTileSchedulerILi256ELi256ELb0ELb1ELb0EEEEEEEEEvNT_6ParamsE,@"STO_CUDA_ENTRY STV_DEFAULT"
_ZN7cutlass13device_kernelIN5flash19enable_sm80_to_sm89INS1_16FlashAttnFwdSm80INS1_25CollectiveMainloopFwdSm80ILi8ELi1ELb1EN4cute5tupleIJNS5_1CILi128EEENS7_ILi96EEENS7_ILi192EEEEEELi192ENS_6half_tEfNS_4arch4Sm80ELb1ELb0ELb1ELb0ELb0ELb0ELb1ELb0EEENS1_21CollectiveEpilogueFwdINS6_IJS8_SA_S9_EEENS6_IJNS7_ILi1EEESI_SI_EEESC_SE_Li256ELb0ELb1ELb0ELb0EEENS1_30DynamicPersistentTileSchedulerILi256ELi256ELb0ELb1ELb0EEEEEEEEEvNT_6ParamsE:
[----:B------:R-:W-:-:S03]  /*0000*/  MOV R1, c[0x0][0x28] ;  /* 0x00000a0000017a02 */ /* 0x000fc60000000f00 */
[----:B------:R-:W1:Y:S01]  /*0010*/  S2R R20, SR_TID.X ;  /* 0x0000000000147919 */ /* 0x000e620000002100 */
[----:B------:R-:W-:-:S03]  /*0020*/  IADD3 R1, R1, -0xd0, RZ ;  /* 0xffffff3001017810 */ /* 0x000fc60007ffe0ff */
[----:B------:R-:W2:Y:S01]  /*0030*/  S2R R14, SR_CTAID.X ;  /* 0x00000000000e7919 */ /* 0x000ea20000002500 */
[----:B-1----:R-:W-:-:S05]  /*0040*/  SHF.R.U32.HI R2, RZ, 0x5, R20 ;  /* 0x00000005ff027819 */ /* 0x002fca0000011614 */
[----:B------:R-:W1:Y:S02]  /*0050*/  SHFL.IDX PT, R0, R2, RZ, 0x1f ;  /* 0x00001fff02007589 */ /* 0x000e6400000e0000 */
[----:B-1----:R-:W-:Y:S02]  /*0060*/  ISETP.GE.AND P0, PT, R0, 0x1, PT ;  /* 0x000000010000780c */ /* 0x002fe40003f06270 */
[----:B------:R1:W-:Y:S11]  /*0070*/  STL [R1+0x90], R0 ;  /* 0x0000900001007387 */ /* 0x0003f60000100800 */
[----:B------:R-:W-:Y:S06]  /*0080*/  @P0 BAR.ARV 0x4, 0x100 ;  /* 0x0104000000000b1d */ /* 0x000fec0000002000 */
[----:B--2---:R-:W-:-:S13]  /*0090*/  ISETP.GE.AND P0, PT, R14, c[0x0][0x538], PT ;  /* 0x00014e000e007a0c */ /* 0x004fda0003f06270 */
[----:B------:R-:W-:Y:S05]  /*00a0*/  @P0 EXIT ;  /* 0x000000000000094d */ /* 0x000fea0003800000 */
[----:B-1----:R-:W-:Y:S01]  /*00b0*/  SHF.R.S32.HI R11, RZ, 0x1f, R20 ;  /* 0x0000001fff0b7819 */ /* 0x002fe20000011414 */
[----:B------:R-:W-:-:S03]  /*00c0*/  ULDC.64 UR6, c[0x0][0x118] ;  /* 0x0000460000067ab9 */ /* 0x000fc60000000a00 */
[CC--:B------:R-:W-:Y:S02]  /*00d0*/  LEA.HI R12, R11.reuse, R20.reuse, RZ, 0x3 ;  /* 0x000000140b0c7211 */ /* 0x0c0fe400078f18ff */
[CC--:B------:R-:W-:Y:S02]  /*00e0*/  LEA.HI R2, R11.reuse, R20.reuse, RZ, 0x4 ;  /* 0x000000140b027211 */ /* 0x0c0fe400078f20ff */
[----:B------:R-:W-:Y:S02]  /*00f0*/  LEA.HI R13, R11, R20, RZ, 0x2 ;  /* 0x000000140b0d7211 */ /* 0x000fe400078f10ff */
[----:B------:R-:W-:Y:S02]  /*0100*/  SHF.R.S32.HI R17, RZ, 0x3, R12 ;  /* 0x00000003ff117819 */ /* 0x000fe4000001140c */
[----:B------:R-:W-:Y:S02]  /*0110*/  SHF.R.S32.HI R5, RZ, 0x4, R2 ;  /* 0x00000004ff057819 */ /* 0x000fe40000011402 */
[----:B------:R-:W-:Y:S01]  /*0120*/  LOP3.LUT R0, R2, 0xfffffff0, RZ, 0xc0, !PT ;  /* 0xfffffff002007812 */ /* 0x000fe200078ec0ff */
[----:B------:R-:W-:Y:S01]  /*0130*/  IMAD.SHL.U32 R6, R17, 0x40, RZ ;  /* 0x0000004011067824 */ /* 0x000fe200078e00ff */
[----:B------:R-:W-:-:S02]  /*0140*/  LOP3.LUT R3, R12, 0xfffffff8, RZ, 0xc0, !PT ;  /* 0xfffffff80c037812 */ /* 0x000fc400078ec0ff */
[--C-:B------:R-:W-:Y:S01]  /*0150*/  SHF.R.S32.HI R8, RZ, 0x2, R13.reuse ;  /* 0x00000002ff087819 */ /* 0x100fe2000001140d */
[C---:B------:R-:W-:Y:S01]  /*0160*/  IMAD.IADD R0, R20.reuse, 0x1, -R0 ;  /* 0x0000000114007824 */ /* 0x040fe200078e0a00 */
[----:B------:R-:W-:Y:S01]  /*0170*/  SHF.R.S32.HI R4, RZ, 0x1f, R13 ;  /* 0x0000001fff047819 */ /* 0x000fe2000001140d */
[----:B------:R-:W-:Y:S01]  /*0180*/  IMAD.IADD R7, R20, 0x1, -R3 ;  /* 0x0000000114077824 */ /* 0x000fe200078e0a03 */
[----:B------:R-:W-:Y:S02]  /*0190*/  LEA.HI R2, R2, R5, RZ, 0x1 ;  /* 0x0000000502027211 */ /* 0x000fe400078f08ff */
[----:B------:R-:W-:Y:S01]  /*01a0*/  LEA.HI R3, R4, R8, RZ, 0x3 ;  /* 0x0000000804037211 */ /* 0x000fe200078f18ff */
[C---:B------:R-:W-:Y:S01]  /*01b0*/  IMAD.SHL.U32 R18, R7.reuse, 0x8, RZ ;  /* 0x0000000807127824 */ /* 0x040fe200078e00ff */
[----:B------:R-:W-:Y:S01]  /*01c0*/  LOP3.LUT R4, R2, 0xfffffffe, RZ, 0xc0, !PT ;  /* 0xfffffffe02047812 */ /* 0x000fe200078ec0ff */
[----:B------:R-:W-:Y:S01]  /*01d0*/  IMAD.SHL.U32 R9, R7, 0x40, RZ ;  /* 0x0000004007097824 */ /* 0x000fe200078e00ff */
[----:B------:R-:W-:-:S02]  /*01e0*/  LOP3.LUT R2, R6, 0x1c0, RZ, 0xc0, !PT ;  /* 0x000001c006027812 */ /* 0x000fc400078ec0ff */
[----:B------:R-:W-:Y:S01]  /*01f0*/  SHF.R.S32.HI R6, RZ, 0x1f, R0 ;  /* 0x0000001fff067819 */ /* 0x000fe20000011400 */
[----:B------:R-:W-:Y:S01]  /*0200*/  IMAD.IADD R225, R5, 0x1, -R4 ;  /* 0x0000000105e17824 */ /* 0x000fe200078e0a04 */
[----:B------:R-:W-:Y:S02]  /*0210*/  LOP3.LUT R3, R3, 0xfffffff8, RZ, 0xc0, !PT ;  /* 0xfffffff803037812 */ /* 0x000fe400078ec0ff */
[----:B------:R-:W-:Y:S02]  /*0220*/  LEA.HI R224, R6, R0, RZ, 0x3 ;  /* 0x0000000006e07211 */ /* 0x000fe400078f18ff */
[----:B------:R-:W-:Y:S01]  /*0230*/  LOP3.LUT R4, R2, 0x38, R18, 0xf8, !PT ;  /* 0x0000003802047812 */ /* 0x000fe200078ef812 */
[----:B------:R-:W-:Y:S01]  /*0240*/  IMAD.IADD R6, R8, 0x1, -R3 ;  /* 0x0000000108067824 */ /* 0x000fe200078e0a03 */
[----:B------:R-:W-:Y:S02]  /*0250*/  SHF.R.U32.HI R3, RZ, 0x3, R2 ;  /* 0x00000003ff037819 */ /* 0x000fe40000011602 */
[C---:B------:R-:W-:Y:S01]  /*0260*/  LOP3.LUT R2, R224.reuse, 0xfffffff8, RZ, 0xc0, !PT ;  /* 0xfffffff8e0027812 */ /* 0x040fe200078ec0ff */
[----:B------:R-:W-:Y:S01]  /*0270*/  IMAD.SHL.U32 R224, R224, 0x40, RZ ;  /* 0x00000040e0e07824 */ /* 0x000fe200078e00ff */
[----:B------:R-:W-:-:S02]  /*0280*/  LEA.HI R10, R11, R20, RZ, 0x5 ;  /* 0x000000140b0a7211 */ /* 0x000fc400078f28ff */
[----:B------:R-:W-:Y:S01]  /*0290*/  LOP3.LUT R8, R4, R3, RZ, 0x3c, !PT ;  /* 0x0000000304087212 */ /* 0x000fe200078e3cff */
[----:B------:R-:W-:Y:S01]  /*02a0*/  IMAD.IADD R5, R0, 0x1, -R2 ;  /* 0x0000000100057824 */ /* 0x000fe200078e0a02 */
[----:B------:R-:W-:Y:S02]  /*02b0*/  LOP3.LUT R2, R10, 0xffffffe0, RZ, 0xc0, !PT ;  /* 0xffffffe00a027812 */ /* 0x000fe400078ec0ff */
[----:B------:R-:W-:Y:S02]  /*02c0*/  LOP3.LUT R0, R9, 0x1c0, RZ, 0xc0, !PT ;  /* 0x000001c009007812 */ /* 0x000fe400078ec0ff */
[----:B------:R-:W-:Y:S01]  /*02d0*/  SHF.R.S32.HI R250, RZ, 0x5, R10 ;  /* 0x00000005fffa7819 */ /* 0x000fe2000001140a */
[----:B------:R-:W-:Y:S01]  /*02e0*/  IMAD.IADD R16, R20, 0x1, -R2 ;  /* 0x0000000114107824 */ /* 0x000fe200078e0a02 */
[----:B------:R-:W-:Y:S02]  /*02f0*/  SHF.R.S32.HI R3, RZ, 0x1f, R10 ;  /* 0x0000001fff037819 */ /* 0x000fe4000001140a */
[----:B------:R-:W-:Y:S01]  /*0300*/  LOP3.LUT R4, R0, 0x8, R12, 0xf8, !PT ;  /* 0x0000000800047812 */ /* 0x000fe200078ef80c */
[----:B------:R-:W-:Y:S01]  /*0310*/  IMAD.MOV.U32 R12, RZ, RZ, 0x10 ;  /* 0x00000010ff0c7424 */ /* 0x000fe200078e00ff */
[----:B------:R-:W-:-:S02]  /*0320*/  SHF.R.U32.HI R2, RZ, 0x3, R0 ;  /* 0x00000003ff027819 */ /* 0x000fc40000011600 */
[----:B------:R-:W-:Y:S01]  /*0330*/  LEA.HI R9, R11, R20, RZ, 0x6 ;  /* 0x000000140b097211 */ /* 0x000fe200078f30ff */
[----:B------:R-:W-:Y:S01]  /*0340*/  IMAD.MOV.U32 R11, RZ, RZ, 0x20 ;  /* 0x00000020ff0b7424 */ /* 0x000fe200078e00ff */
[----:B------:R-:W-:Y:S02]  /*0350*/  LEA.HI R0, R3, R250, RZ, 0x3 ;  /* 0x000000fa03007211 */ /* 0x000fe400078f18ff */
[----:B------:R-:W-:Y:S02]  /*0360*/  SHF.R.S32.HI R3, RZ, 0x1f, R16 ;  /* 0x0000001fff037819 */ /* 0x000fe40000011410 */
[----:B------:R-:W-:Y:S01]  /*0370*/  LOP3.LUT R10, R4, R2, RZ, 0x3c, !PT ;  /* 0x00000002040a7212 */ /* 0x000fe200078e3cff */
[----:B------:R-:W-:Y:S01]  /*0380*/  IMAD.SHL.U32 R2, R9, 0x8, RZ ;  /* 0x0000000809027824 */ /* 0x000fe200078e00ff */
[----:B------:R-:W-:Y:S02]  /*0390*/  LOP3.LUT R0, R0, 0xffffff8, RZ, 0xc0, !PT ;  /* 0x0ffffff800007812 */ /* 0x000fe400078ec0ff */
[----:B------:R-:W-:-:S02]  /*03a0*/  LEA.HI R9, R3, R16, RZ, 0x2 ;  /* 0x0000001003097211 */ /* 0x000fc400078f10ff */
[----:B------:R-:W-:Y:S02]  /*03b0*/  LOP3.LUT R3, R6, 0x1, RZ, 0xc0, !PT ;  /* 0x0000000106037812 */ /* 0x000fe400078ec0ff */
[----:B------:R-:W-:Y:S01]  /*03c0*/  LOP3.LUT R8, R8, 0x7ffffe00, R2, 0xf8, !PT ;  /* 0x7ffffe0008087812 */ /* 0x000fe200078ef802 */
[----:B------:R-:W-:Y:S01]  /*03d0*/  IMAD.IADD R2, R250, 0x1, -R0 ;  /* 0x00000001fa027824 */ /* 0x000fe200078e0a00 */
[----:B------:R-:W-:Y:S02]  /*03e0*/  SHF.R.S32.HI R0, RZ, 0x2, R9 ;  /* 0x00000002ff007819 */ /* 0x000fe40000011409 */
[----:B------:R-:W-:Y:S01]  /*03f0*/  ISETP.NE.U32.AND P0, PT, R3, 0x1, PT ;  /* 0x000000010300780c */ /* 0x000fe20003f05070 */
[----:B------:R-:W-:Y:S01]  /*0400*/  IMAD.SHL.U32 R3, R5, 0x40, RZ ;  /* 0x0000004005037824 */ /* 0x000fe200078e00ff */
[----:B------:R-:W-:Y:S01]  /*0410*/  LOP3.LUT R4, R13, 0xfffffffc, RZ, 0xc0, !PT ;  /* 0xfffffffc0d047812 */ /* 0x000fe200078ec0ff */
[----:B------:R-:W-:Y:S01]  /*0420*/  IMAD R15, R2, 0x10, R0 ;  /* 0x00000010020f7824 */ /* 0x000fe200078e0200 */
[----:B------:R-:W-:Y:S01]  /*0430*/  LOP3.LUT P4, RZ, R5, 0x2, RZ, 0xc0, !PT ;  /* 0x0000000205ff7812 */ /* 0x000fe2000788c0ff */
[----:B------:R-:W-:Y:S01]  /*0440*/  IMAD.SHL.U32 R2, R225, 0x8, RZ ;  /* 0x00000008e1027824 */ /* 0x000fe200078e00ff */
[----:B------:R-:W-:Y:S01]  /*0450*/  LOP3.LUT R0, R3, 0x1c0, RZ, 0xc0, !PT ;  /* 0x000001c003007812 */ /* 0x000fe200078ec0ff */
[----:B------:R-:W-:Y:S01]  /*0460*/  IMAD.IADD R3, R20, 0x1, -R4 ;  /* 0x0000000114037824 */ /* 0x000fe200078e0a04 */
[----:B------:R-:W-:Y:S01]  /*0470*/  LOP3.LUT P3, RZ, R5, 0x4, RZ, 0xc0, !PT ;  /* 0x0000000405ff7812 */ /* 0x000fe2000786c0ff */
[----:B------:R-:W-:Y:S01]  /*0480*/  IMAD.SHL.U32 R4, R6, 0x40, RZ ;  /* 0x0000004006047824 */ /* 0x000fe200078e00ff */
[----:B------:R-:W-:Y:S01]  /*0490*/  LOP3.LUT R5, R0, 0x8, R2, 0xf8, !PT ;  /* 0x0000000800057812 */ /* 0x000fe200078ef802 */
[----:B------:R-:W-:Y:S01]  /*04a0*/  STL [R1+0x94], R15 ;  /* 0x0000940f01007387 */ /* 0x000fe20000100800 */
[----:B------:R-:W-:Y:S01]  /*04b0*/  SHF.R.U32.HI R2, RZ, 0x3, R0 ;  /* 0x00000003ff027819 */ /* 0x000fe20000011600 */
[----:B------:R-:W-:Y:S01]  /*04c0*/  IMAD R225, R225, 0x200, R10 ;  /* 0x00000200e1e17824 */ /* 0x000fe200078e020a */
[----:B------:R-:W-:Y:S01]  /*04d0*/  LEA.HI R0, R3, R3, RZ, 0x1 ;  /* 0x0000000303007211 */ /* 0x000fe200078f08ff */
[----:B------:R-:W-:Y:S01]  /*04e0*/  STL [R1+0x64], R14 ;  /* 0x0000640e01007387 */ /* 0x000fe20000100800 */
[----:B------:R-:W-:Y:S01]  /*04f0*/  LOP3.LUT R5, R5, R2, RZ, 0x3c, !PT ;  /* 0x0000000205057212 */ /* 0x000fe200078e3cff */
[----:B------:R-:W-:Y:S01]  /*0500*/  IMAD.MOV.U32 R10, RZ, RZ, 0x40 ;  /* 0x00000040ff0a7424 */ /* 0x000fe200078e00ff */
[----:B------:R-:W-:-:S02]  /*0510*/  LOP3.LUT R0, R0, 0x1ffffffe, RZ, 0xc0, !PT ;  /* 0x1ffffffe00007812 */ /* 0x000fc400078ec0ff */
[----:B------:R-:W-:Y:S02]  /*0520*/  LOP3.LUT R2, R4, 0x1c0, RZ, 0xc0, !PT ;  /* 0x000001c004027812 */ /* 0x000fe400078ec0ff */
[----:B------:R-:W-:Y:S01]  /*0530*/  R2P PR, R6, 0x6 ;  /* 0x0000000606007804 */ /* 0x000fe20000000000 */
[----:B------:R-:W-:Y:S01]  /*0540*/  IMAD.IADD R6, R3, 0x1, -R0 ;  /* 0x0000000103067824 */ /* 0x000fe200078e0a00 */
[----:B------:R-:W-:Y:S01]  /*0550*/  LEA.HI R0, R2, R2, RZ, 0x1d ;  /* 0x0000000202007211 */ /* 0x000fe200078fe8ff */
[----:B------:R-:W-:Y:S01]  /*0560*/  IMAD R3, R250, 0x200, R3 ;  /* 0x00000200fa037824 */ /* 0x000fe200078e0203 */
[----:B------:R-:W-:Y:S02]  /*0570*/  SEL R2, R12, 0xfffffff0, !P4 ;  /* 0xfffffff00c027807 */ /* 0x000fe40006000000 */
[----:B------:R-:W-:Y:S01]  /*0580*/  SEL R249, R11, 0xffffffe0, !P3 ;  /* 0xffffffe00bf97807 */ /* 0x000fe20005800000 */
[----:B------:R-:W-:Y:S01]  /*0590*/  IMAD.U32 R4, R3, 0x2, R0 ;  /* 0x0000000203047824 */ /* 0x000fe200078e0000 */
[----:B------:R-:W-:Y:S01]  /*05a0*/  IADD3 R3, R18, 0x40, RZ ;  /* 0x0000004012037810 */ /* 0x000fe20007ffe0ff */
[----:B------:R-:W-:Y:S01]  /*05b0*/  IMAD R0, R7, 0x20, R17 ;  /* 0x0000002007007824 */ /* 0x000fe200078e0211 */
[----:B------:R-:W-:Y:S01]  /*05c0*/  SHF.R.S32.HI R19, RZ, 0x1f, R18 ;  /* 0x0000001fff137819 */ /* 0x000fe20000011412 */
[----:B------:R-:W-:Y:S01]  /*05d0*/  IMAD.IADD R249, R2, 0x1, R249 ;  /* 0x0000000102f97824 */ /* 0x000fe200078e02f9 */
[----:B------:R-:W-:-:S02]  /*05e0*/  IADD3 R2, R18, 0x80, RZ ;  /* 0x0000008012027810 */ /* 0x000fc40007ffe0ff */
[----:B------:R1:W-:Y:S01]  /*05f0*/  STL [R1+0x8c], R0 ;  /* 0x00008c0001007387 */ /* 0x0003e20000100800 */
[----:B------:R-:W-:Y:S02]  /*0600*/  LOP3.LUT R224, R5, 0x7ffffe00, R224, 0xf8, !PT ;  /* 0x7ffffe0005e07812 */ /* 0x000fe400078ef8e0 */
[C---:B------:R-:W-:Y:S01]  /*0610*/  LOP3.LUT P5, RZ, R7.reuse, 0x4, RZ, 0xc0, !PT ;  /* 0x0000000407ff7812 */ /* 0x040fe200078ac0ff */
[----:B------:R2:W-:Y:S01]  /*0620*/  STL [R1+0x44], R3 ;  /* 0x0000440301007387 */ /* 0x0005e20000100800 */
[----:B------:R-:W-:Y:S02]  /*0630*/  LOP3.LUT P6, RZ, R7, 0x2, RZ, 0xc0, !PT ;  /* 0x0000000207ff7812 */ /* 0x000fe400078cc0ff */
[----:B------:R-:W-:Y:S01]  /*0640*/  SEL R5, R11, 0xffffffe0, !P1 ;  /* 0xffffffe00b057807 */ /* 0x000fe20004800000 */
[----:B------:R3:W-:Y:S01]  /*0650*/  STL [R1+0x48], R2 ;  /* 0x0000480201007387 */ /* 0x0007e20000100800 */
[----:B------:R-:W-:Y:S02]  /*0660*/  LEA R4, R4, 0x80, 0x1 ;  /* 0x0000008004047811 */ /* 0x000fe400078e08ff */
[----:B------:R-:W-:Y:S01]  /*0670*/  LEA R224, R224, 0x100, 0x1 ;  /* 0x00000100e0e07811 */ /* 0x000fe200078e08ff */
[----:B------:R-:W-:Y:S01]  /*0680*/  STL.64 [R1+0x38], R18 ;  /* 0x0000381201007387 */ /* 0x000fe20000100a00 */
[----:B------:R-:W-:-:S02]  /*0690*/  LEA R225, R225, 0xc100, 0x1 ;  /* 0x0000c100e1e17811 */ /* 0x000fc400078e08ff */
[----:B------:R-:W-:Y:S01]  /*06a0*/  SEL R226, R10, 0xffffffc0, !P5 ;  /* 0xffffffc00ae27807 */ /* 0x000fe20006800000 */
[--C-:B------:R-:W-:Y:S01]  /*06b0*/  IMAD R250, R250, 0x800, R224.reuse ;  /* 0x00000800fafa7824 */ /* 0x100fe200078e02e0 */
[----:B------:R-:W-:Y:S01]  /*06c0*/  IADD3 R231, R225, 0x20, RZ ;  /* 0x00000020e1e77810 */ /* 0x000fe20007ffe0ff */
[----:B------:R-:W-:Y:S01]  /*06d0*/  IMAD R249, R249, 0x2, R224 ;  /* 0x00000002f9f97824 */ /* 0x000fe200078e02e0 */
[C---:B------:R-:W-:Y:S01]  /*06e0*/  @P6 IADD3 R231, R225.reuse, -0x20, RZ ;  /* 0xffffffe0e1e76810 */ /* 0x040fe20007ffe0ff */
[----:B------:R-:W-:-:S03]  /*06f0*/  IMAD.IADD R229, R225, 0x1, R226 ;  /* 0x00000001e1e57824 */ /* 0x000fc600078e02e2 */
[----:B------:R-:W-:Y:S01]  /*0700*/  IADD3 R248, R231, 0x800, RZ ;  /* 0x00000800e7f87810 */ /* 0x000fe20007ffe0ff */
[----:B------:R-:W-:Y:S01]  /*0710*/  IMAD.IADD R226, R226, 0x1, R231 ;  /* 0x00000001e2e27824 */ /* 0x000fe200078e02e7 */
[----:B-1----:R-:W-:Y:S02]  /*0720*/  LOP3.LUT R0, R9, 0x7ffffffc, RZ, 0xc0, !PT ;  /* 0x7ffffffc09007812 */ /* 0x002fe400078ec0ff */
[C---:B------:R-:W-:Y:S02]  /*0730*/  IADD3 R247, R231.reuse, 0x1000, RZ ;  /* 0x00001000e7f77810 */ /* 0x040fe40007ffe0ff */
[----:B--2---:R-:W-:Y:S01]  /*0740*/  SHF.R.S32.HI R3, RZ, 0x1f, R3 ;  /* 0x0000001fff037819 */ /* 0x004fe20000011403 */
[----:B------:R-:W-:Y:S01]  /*0750*/  IMAD.IADD R0, R16, 0x1, -R0 ;  /* 0x0000000110007824 */ /* 0x000fe200078e0a00 */
[C---:B------:R-:W-:Y:S02]  /*0760*/  IADD3 R246, R231.reuse, 0x1800, RZ ;  /* 0x00001800e7f67810 */ /* 0x040fe40007ffe0ff */
[----:B---3--:R-:W-:Y:S01]  /*0770*/  SHF.R.S32.HI R2, RZ, 0x1f, R2 ;  /* 0x0000001fff027819 */ /* 0x008fe20000011402 */
[----:B------:R1:W-:Y:S01]  /*0780*/  STL [R1+0x60], R3 ;  /* 0x0000600301007387 */ /* 0x0003e20000100800 */
[----:B------:R-:W-:Y:S01]  /*0790*/  IMAD.SHL.U32 R7, R0, 0x2, RZ ;  /* 0x0000000200077824 */ /* 0x000fe200078e00ff */
[C---:B------:R-:W-:Y:S01]  /*07a0*/  IADD3 R245, R231.reuse, 0x2000, RZ ;  /* 0x00002000e7f57810 */ /* 0x040fe20007ffe0ff */
[----:B------:R-:W-:Y:S01]  /*07b0*/  IMAD R0, R6, 0x8, R15 ;  /* 0x0000000806007824 */ /* 0x000fe200078e020f */
[----:B------:R2:W-:Y:S01]  /*07c0*/  STL [R1+0x5c], R2 ;  /* 0x00005c0201007387 */ /* 0x0005e20000100800 */
[----:B------:R-:W-:-:S02]  /*07d0*/  IADD3 R244, R231, 0x2800, RZ ;  /* 0x00002800e7f47810 */ /* 0x000fc40007ffe0ff */
        /* <DEDUP_REMOVED lines=8> */
[C---:B------:R-:W-:Y:S02]  /*0860*/  IADD3 R235, R231.reuse, 0x7000, RZ ;  /* 0x00007000e7eb7810 */ /* 0x040fe40007ffe0ff */
[----:B-1----:R-:W-:Y:S02]  /*0870*/  SEL R3, R10, 0xffffffc0, !P2 ;  /* 0xffffffc00a037807 */ /* 0x002fe40005000000 */
[C---:B------:R-:W-:Y:S01]  /*0880*/  IADD3 R234, R231.reuse, 0x7800, RZ ;  /* 0x00007800e7ea7810 */ /* 0x040fe20007ffe0ff */
[----:B--2---:R-:W-:Y:S01]  /*0890*/  IMAD.SHL.U32 R2, R8, 0x2, RZ ;  /* 0x0000000208027824 */ /* 0x004fe200078e00ff */
[C---:B------:R-:W-:Y:S01]  /*08a0*/  IADD3 R233, R231.reuse, 0x8000, RZ ;  /* 0x00008000e7e97810 */ /* 0x040fe20007ffe0ff */
[C---:B------:R-:W-:Y:S01]  /*08b0*/  IMAD.IADD R8, R4.reuse, 0x1, R5 ;  /* 0x0000000104087824 */ /* 0x040fe200078e0205 */
[----:B------:R-:W-:Y:S01]  /*08c0*/  IADD3 R232, R231, 0x8800, RZ ;  /* 0x00008800e7e87810 */ /* 0x000fe20007ffe0ff */
[----:B------:R-:W-:Y:S01]  /*08d0*/  IMAD.IADD R6, R4, 0x1, R3 ;  /* 0x0000000104067824 */ /* 0x000fe200078e0203 */
[----:B------:R1:W-:Y:S04]  /*08e0*/  STL [R1+0x4], R2 ;  /* 0x0000040201007387 */ /* 0x0003e80000100800 */
[----:B------:R2:W-:Y:S04]  /*08f0*/  STL [R1+0x54], R7 ;  /* 0x0000540701007387 */ /* 0x0005e80000100800 */
[----:B------:R3:W-:Y:S04]  /*0900*/  STL [R1+0x88], R0 ;  /* 0x0000880001007387 */ /* 0x0007e80000100800 */
[----:B------:R4:W-:Y:S04]  /*0910*/  STL [R1+0x68], R4 ;  /* 0x0000680401007387 */ /* 0x0009e80000100800 */
[----:B------:R-:W-:Y:S04]  /*0920*/  STL [R1+0x84], R6 ;  /* 0x0000840601007387 */ /* 0x000fe80000100800 */
[----:B------:R-:W-:Y:S01]  /*0930*/  STL [R1+0x74], R8 ;  /* 0x0000740801007387 */ /* 0x000fe20000100800 */
[----:B-1----:R-:W-:-:S02]  /*0940*/  SEL R2, R11, 0xffffffe0, !P4 ;  /* 0xffffffe00b027807 */ /* 0x002fc40006000000 */
[----:B--2---:R-:W-:-:S03]  /*0950*/  IADD3 R7, R4, -0x10, RZ ;  /* 0xfffffff004077810 */ /* 0x004fc60007ffe0ff */
[----:B------:R-:W-:Y:S01]  /*0960*/  IMAD.IADD R228, R224, 0x1, R2 ;  /* 0x00000001e0e47824 */ /* 0x000fe200078e0202 */
[----:B------:R-:W-:Y:S01]  /*0970*/  @P0 IADD3 R7, R4, 0x10, RZ ;  /* 0x0000001004070810 */ /* 0x000fe20007ffe0ff */
[----:B------:R-:W-:Y:S01]  /*0980*/  IMAD.IADD R251, R2, 0x1, R250 ;  /* 0x0000000102fb7824 */ /* 0x000fe200078e02fa */
[----:B---3--:R-:W-:Y:S01]  /*0990*/  SEL R0, R10, 0xffffffc0, !P3 ;  /* 0xffffffc00a007807 */ /* 0x008fe20005800000 */
[----:B----4-:R-:W-:-:S03]  /*09a0*/  IMAD.IADD R4, R8, 0x1, R3 ;  /* 0x0000000108047824 */ /* 0x010fc600078e0203 */
[C---:B------:R-:W-:Y:S01]  /*09b0*/  IADD3 R230, R0.reuse, R224, R2 ;  /* 0x000000e000e67210 */ /* 0x040fe20007ffe002 */
[----:B------:R-:W-:Y:S02]  /*09c0*/  IMAD.IADD R2, R0, 0x1, R250 ;  /* 0x0000000100027824 */ /* 0x000fe400078e02fa */
[----:B------:R-:W-:Y:S01]  /*09d0*/  IMAD.IADD R227, R224, 0x1, R0 ;  /* 0x00000001e0e37824 */ /* 0x000fe200078e0200 */
[----:B------:R1:W-:Y:S01]  /*09e0*/  STL [R1+0x80], R4 ;  /* 0x0000800401007387 */ /* 0x0003e20000100800 */
[----:B------:R-:W-:-:S03]  /*09f0*/  IMAD.IADD R252, R0, 0x1, R251 ;  /* 0x0000000100fc7824 */ /* 0x000fc600078e02fb */
[----:B------:R2:W-:Y:S01]  /*0a00*/  STL [R1+0x6c], R7 ;  /* 0x00006c0701007387 */ /* 0x0005e20000100800 */
[--C-:B-1----:R-:W-:Y:S02]  /*0a10*/  IMAD.IADD R4, R5, 0x1, R7.reuse ;  /* 0x0000000105047824 */ /* 0x102fe400078e0207 */
[----:B------:R-:W-:Y:S02]  /*0a20*/  IMAD.IADD R5, R3, 0x1, R7 ;  /* 0x0000000103057824 */ /* 0x000fe400078e0207 */
[----:B------:R-:W-:-:S03]  /*0a30*/  IMAD.IADD R3, R4, 0x1, R3 ;  /* 0x0000000104037824 */ /* 0x000fc600078e0203 */
[----:B------:R2:W-:Y:S04]  /*0a40*/  STL [R1+0x7c], R5 ;  /* 0x00007c0501007387 */ /* 0x0005e80000100800 */
[----:B------:R2:W-:Y:S04]  /*0a50*/  STL [R1+0x70], R4 ;  /* 0x0000700401007387 */ /* 0x0005e80000100800 */
[----:B------:R2:W-:Y:S04]  /*0a60*/  STL [R1+0x78], R3 ;  /* 0x0000780301007387 */ /* 0x0005e80000100800 */
[----:B------:R2:W-:Y:S02]  /*0a70*/  STL [R1], R2 ;  /* 0x0000000201007387 */ /* 0x0005e40000100800 */
.L_x_480:
[----:B--2---:R-:W2:Y:S01]  /*0a80*/  LDL R4, [R1+0x64] ;  /* 0x0000640001047983 */ /* 0x004ea20000100800 */
[----:B------:R-:W-:Y:S01]  /*0a90*/  IMAD.MOV.U32 R0, RZ, RZ, c[0x0][0x560] ;  /* 0x00015800ff007624 */ /* 0x000fe200078e00ff */
[----:B------:R-:W-:Y:S01]  /*0aa0*/  YIELD ;  /* 0x0000000000007946 */ /* 0x000fe20003800000 */
[----:B------:R-:W-:Y:S03]  /*0ab0*/  BSSY B0, `(.L_x_439) ;  /* 0x0000016000007945 */ /* 0x000fe60003800000 */
[----:B------:R-:W-:-:S13]  /*0ac0*/  ISETP.NE.AND P0, PT, R0, 0x1, PT ;  /* 0x000000010000780c */ /* 0x000fda0003f05270 */
[----:B--2---:R-:W-:Y:S01]  /*0ad0*/  @P0 IMAD.HI.U32 R0, R4, c[0x0][0x564], RZ ;  /* 0x0001590004000a27 */ /* 0x004fe200078e00ff */
[----:B------:R-:W-:-:S04]  /*0ae0*/  MOV R3, R4 ;  /* 0x0000000400037202 */ /* 0x000fc80000000f00 */
[----:B------:R-:W-:-:S04]  /*0af0*/  @P0 SHF.R.U32.HI R3, RZ, c[0x0][0x568], R0 ;  /* 0x00015a00ff030a19 */ /* 0x000fc80000011600 */
[----:B------:R-:W-:Y:S01]  /*0b00*/  ISETP.GE.AND P0, PT, R3, c[0x0][0x578], PT ;  /* 0x00015e0003007a0c */ /* 0x000fe20003f06270 */
[----:B------:R-:W-:-:S04]  /*0b10*/  IMAD.MOV R2, RZ, RZ, -R3 ;  /* 0x000000ffff027224 */ /* 0x000fc800078e0a03 */
[----:B------:R-:W-:-:S08]  /*0b20*/  IMAD R2, R2, c[0x0][0x560], R4 ;  /* 0x0001580002027a24 */ /* 0x000fd000078e0204 */
[----:B------:R-:W-:Y:S05]  /*0b30*/  @!P0 BRA `(.L_x_440) ;  /* 0x0000007000008947 */ /* 0x000fea0003800000 */
[----:B------:R-:W-:-:S04]  /*0b40*/  MOV R0, c[0x0][0x56c] ;  /* 0x00015b0000007a02 */ /* 0x000fc80000000f00 */
[----:B------:R-:W-:Y:S02]  /*0b50*/  ISETP.NE.AND P0, PT, R0, 0x1, PT ;  /* 0x000000010000780c */ /* 0x000fe40003f05270 */
[----:B------:R-:W-:-:S11]  /*0b60*/  MOV R0, R2 ;  /* 0x0000000200007202 */ /* 0x000fd60000000f00 */
[----:B------:R-:W-:-:S05]  /*0b70*/  @P0 IMAD.HI.U32 R4, R2, c[0x0][0x570], RZ ;  /* 0x00015c0002040a27 */ /* 0x000fca00078e00ff */
[----:B------:R-:W-:-:S05]  /*0b80*/  @P0 SHF.R.U32.HI R0, RZ, c[0x0][0x574], R4 ;  /* 0x00015d00ff000a19 */ /* 0x000fca0000011604 */
[----:B------:R-:W-:Y:S01]  /*0b90*/  IMAD R4, R0, c[0x0][0x56c], RZ ;  /* 0x00015b0000047a24 */ /* 0x000fe200078e02ff */
[----:B------:R-:W-:Y:S05]  /*0ba0*/  BRA `(.L_x_441) ;  /* 0x0000006000007947 */ /* 0x000fea0003800000 */
.L_x_440:
[----:B------:R-:W-:-:S04]  /*0bb0*/  MOV R0, c[0x0][0x554] ;  /* 0x0001550000007a02 */ /* 0x000fc80000000f00 */
[----:B------:R-:W-:Y:S02]  /*0bc0*/  ISETP.NE.AND P0, PT, R0, 0x1, PT ;  /* 0x000000010000780c */ /* 0x000fe40003f05270 */
[----:B------:R-:W-:-:S11]  /*0bd0*/  MOV R0, R2 ;  /* 0x0000000200007202 */ /* 0x000fd60000000f00 */
[----:B------:R-:W-:-:S05]  /*0be0*/  @P0 IMAD.HI.U32 R4, R2, c[0x0][0x558], RZ ;  /* 0x0001560002040a27 */ /* 0x000fca00078e00ff */
[----:B------:R-:W-:-:S05]  /*0bf0*/  @P0 SHF.R.U32.HI R0, RZ, c[0x0][0x55c], R4 ;  /* 0x00015700ff000a19 */ /* 0x000fca0000011604 */
[----:B------:R-:W-:Y:S02]  /*0c00*/  IMAD R4, R0, c[0x0][0x554], RZ ;  /* 0x0001550000047a24 */ /* 0x000fe400078e02ff */
.L_x_441:
[----:B------:R-:W-:Y:S05]  /*0c10*/  BSYNC B0 ;  /* 0x0000000000007941 */ /* 0x000fea0003800000 */
.L_x_439:
[----:B------:R-:W-:Y:S01]  /*0c20*/  LOP3.LUT R0, RZ, R0, RZ, 0x33, !PT ;  /* 0x00000000ff007212 */ /* 0x000fe200078e33ff */
[----:B------:R-:W-:Y:S01]  /*0c30*/  IMAD.MOV.U32 R51, RZ, RZ, c[0x0][0x2c4] ;  /* 0x0000b100ff337624 */ /* 0x000fe200078e00ff */
[----:B------:R-:W-:Y:S01]  /*0c40*/  MOV R5, c[0x0][0x548] ;  /* 0x0001520000057a02 */ /* 0x000fe20000000f00 */
[----:B------:R-:W-:Y:S01]  /*0c50*/  IMAD.IADD R2, R2, 0x1, -R4 ;  /* 0x0000000102027824 */ /* 0x000fe200078e0a04 */
[----:B------:R-:W-:Y:S01]  /*0c60*/  IADD3 R0, R0, c[0x0][0x53c], RZ ;  /* 0x00014f0000007a10 */ /* 0x000fe20007ffe0ff */
[----:B------:R-:W-:Y:S01]  /*0c70*/  IMAD.MOV.U32 R6, RZ, RZ, c[0x0][0x168] ;  /* 0x00005a00ff067624 */ /* 0x000fe200078e00ff */
[----:B------:R-:W-:Y:S01]  /*0c80*/  ISETP.NE.AND P1, PT, R51, 0x1, PT ;  /* 0x000000013300780c */ /* 0x000fe20003f25270 */
[----:B------:R-:W-:Y:S01]  /*0c90*/  IMAD R2, R3, c[0x0][0x554], R2 ;  /* 0x0001550003027a24 */ /* 0x000fe200078e0202 */
[----:B------:R-:W-:Y:S01]  /*0ca0*/  ISETP.NE.AND P0, PT, R5, 0x1, PT ;  /* 0x000000010500780c */ /* 0x000fe20003f05270 */
[----:B------:R-:W-:Y:S01]  /*0cb0*/  IMAD.SHL.U32 R133, R0, 0x80, RZ ;  /* 0x0000008000857824 */ /* 0x000fe200078e00ff */
[----:B------:R-:W-:Y:S01]  /*0cc0*/  ULDC UR4, c[0x0][0x1d0] ;  /* 0x0000740000047ab9 */ /* 0x000fe20000000800 */
[----:B------:R-:W-:Y:S01]  /*0cd0*/  CS2R R98, SRZ ;  /* 0x0000000000627805 */ /* 0x000fe2000001ff00 */
[----:B------:R-:W-:Y:S01]  /*0ce0*/  UIADD3 UR4, UR4, 0x5f, URZ ;  /* 0x0000005f04047890 */ /* 0x000fe2000fffe03f */
[----:B------:R-:W-:Y:S01]  /*0cf0*/  MOV R59, R2 ;  /* 0x00000002003b7202 */ /* 0x000fe20000000f00 */
[----:B------:R1:W-:Y:S01]  /*0d00*/  STL [R1+0x58], R133 ;  /* 0x0000588501007387 */ /* 0x0003e20000100800 */
[----:B------:R-:W-:Y:S01]  /*0d10*/  IADD3 R0, R133, 0x7f, RZ ;  /* 0x0000007f85007810 */ /* 0x000fe20007ffe0ff */
[----:B------:R-:W-:Y:S01]  /*0d20*/  UIMAD.WIDE UR4, UR4, 0x2aaaaaab, URZ ;  /* 0x2aaaaaab040478a5 */ /* 0x000fe2000f8e023f */
[----:B------:R-:W-:Y:S01]  /*0d30*/  CS2R R96, SRZ ;  /* 0x0000000000607805 */ /* 0x000fe2000001ff00 */
[----:B------:R-:W-:Y:S01]  /*0d40*/  CS2R R94, SRZ ;  /* 0x00000000005e7805 */ /* 0x000fe2000001ff00 */
[----:B------:R-:W-:Y:S01]  /*0d50*/  IMAD.MOV.U32 R92, RZ, RZ, RZ ;  /* 0x000000ffff5c7224 */ /* 0x000fe200078e00ff */
[----:B------:R-:W-:Y:S01]  /*0d60*/  USHF.R.U32.HI UR4, URZ, 0x1f, UR5 ;  /* 0x0000001f3f047899 */ /* 0x000fe20008011605 */
[----:B------:R-:W-:Y:S01]  /*0d70*/  @P1 IMAD.HI.U32 R4, R0, c[0x0][0x2c8], RZ ;  /* 0x0000b20000041a27 */ /* 0x000fe200078e00ff */
[----:B------:R-:W-:Y:S01]  /*0d80*/  MOV R90, RZ ;  /* 0x000000ff005a7202 */ /* 0x000fe20000000f00 */
[----:B------:R-:W-:Y:S01]  /*0d90*/  CS2R R8, SRZ ;  /* 0x0000000000087805 */ /* 0x000fe2000001ff00 */
[----:B------:R-:W-:Y:S01]  /*0da0*/  ULEA.HI.SX32 UR4, UR5, UR4, 0x1c ;  /* 0x0000000405047291 */ /* 0x000fe2000f8fe23f */
[----:B------:R-:W-:Y:S01]  /*0db0*/  @P0 IMAD.HI.U32 R3, R2, c[0x0][0x54c], RZ ;  /* 0x0001530002030a27 */ /* 0x000fe200078e00ff */
[----:B------:R-:W-:Y:S01]  /*0dc0*/  @P1 SHF.R.U32.HI R0, RZ, c[0x0][0x2cc], R4 ;  /* 0x0000b300ff001a19 */ /* 0x000fe20000011604 */
[----:B------:R-:W-:Y:S01]  /*0dd0*/  CS2R R10, SRZ ;  /* 0x00000000000a7805 */ /* 0x000fe2000001ff00 */
[----:B------:R-:W-:Y:S01]  /*0de0*/  IADD3 R4, -R6, 0x60, RZ ;  /* 0x0000006006047810 */ /* 0x000fe20007ffe1ff */
[----:B------:R-:W-:Y:S01]  /*0df0*/  IMAD.MOV.U32 R88, RZ, RZ, RZ ;  /* 0x000000ffff587224 */ /* 0x000fe200078e00ff */
[----:B------:R-:W-:Y:S01]  /*0e00*/  @P0 SHF.R.U32.HI R59, RZ, c[0x0][0x550], R3 ;  /* 0x00015400ff3b0a19 */ /* 0x000fe20000011603 */
[----:B------:R-:W-:Y:S01]  /*0e10*/  CS2R R6, SRZ ;  /* 0x0000000000067805 */ /* 0x000fe2000001ff00 */
[----:B------:R-:W-:Y:S01]  /*0e20*/  IADD3 R0, R0, c[0x0][0x1d0], R4 ;  /* 0x0000740000007a10 */ /* 0x000fe20007ffe004 */
[----:B------:R-:W-:Y:S01]  /*0e30*/  IMAD.MOV.U32 R86, RZ, RZ, RZ ;  /* 0x000000ffff567224 */ /* 0x000fe200078e00ff */
[----:B------:R-:W-:Y:S01]  /*0e40*/  MOV R84, RZ ;  /* 0x000000ff00547202 */ /* 0x000fe20000000f00 */
[----:B------:R1:W-:Y:S01]  /*0e50*/  STL [R1+0x50], R59 ;  /* 0x0000503b01007387 */ /* 0x0003e20000100800 */
[----:B------:R-:W-:Y:S01]  /*0e60*/  IMAD.MOV.U32 R82, RZ, RZ, RZ ;  /* 0x000000ffff527224 */ /* 0x000fe200078e00ff */
[----:B------:R-:W-:Y:S01]  /*0e70*/  MOV R78, RZ ;  /* 0x000000ff004e7202 */ /* 0x000fe20000000f00 */
[----:B------:R-:W-:Y:S01]  /*0e80*/  IMAD.HI R3, R0, 0x2aaaaaab, RZ ;  /* 0x2aaaaaab00037827 */ /* 0x000fe200078e02ff */
[----:B------:R-:W-:Y:S01]  /*0e90*/  CS2R R12, SRZ ;  /* 0x00000000000c7805 */ /* 0x000fe2000001ff00 */
[----:B------:R-:W-:Y:S01]  /*0ea0*/  CS2R R14, SRZ ;  /* 0x00000000000e7805 */ /* 0x000fe2000001ff00 */
[----:B------:R-:W-:Y:S01]  /*0eb0*/  MOV R72, RZ ;  /* 0x000000ff00487202 */ /* 0x000fe20000000f00 */
[----:B------:R-:W-:Y:S01]  /*0ec0*/  IMAD.MOV R0, RZ, RZ, -R59 ;  /* 0x000000ffff007224 */ /* 0x000fe200078e0a3b */
[----:B------:R-:W-:Y:S01]  /*0ed0*/  SHF.R.U32.HI R4, RZ, 0x1f, R3 ;  /* 0x0000001fff047819 */ /* 0x000fe20000011603 */
[----:B------:R-:W-:Y:S01]  /*0ee0*/  IMAD.MOV.U32 R80, RZ, RZ, RZ ;  /* 0x000000ffff507224 */ /* 0x000fe200078e00ff */
[----:B------:R-:W-:Y:S01]  /*0ef0*/  CS2R R16, SRZ ;  /* 0x0000000000107805 */ /* 0x000fe2000001ff00 */
[----:B------:R-:W-:Y:S01]  /*0f00*/  IMAD R61, R0, c[0x0][0x548], R2 ;  /* 0x00015200003d7a24 */ /* 0x000fe200078e0202 */
[----:B------:R-:W-:Y:S01]  /*0f10*/  LEA.HI.SX32 R3, R3, R4, 0x1c ;  /* 0x0000000403037211 */ /* 0x000fe200078fe2ff */
[----:B------:R-:W-:Y:S01]  /*0f20*/  IMAD.MOV.U32 R76, RZ, RZ, RZ ;  /* 0x000000ffff4c7224 */ /* 0x000fe200078e00ff */
[----:B------:R-:W-:Y:S01]  /*0f30*/  PRMT R0, RZ, 0x7610, R0 ;  /* 0x00007610ff007816 */ /* 0x000fe20000000000 */
[----:B------:R-:W-:Y:S01]  /*0f40*/  CS2R R4, SRZ ;  /* 0x0000000000047805 */ /* 0x000fe2000001ff00 */
[----:B------:R1:W-:Y:S01]  /*0f50*/  STL [R1+0x4c], R61 ;  /* 0x00004c3d01007387 */ /* 0x0003e20000100800 */
[----:B------:R-:W-:Y:S01]  /*0f60*/  IMNMX R135, R3, UR4, PT ;  /* 0x0000000403877c17 */ /* 0x000fe2000b800200 */
[----:B------:R-:W-:Y:S01]  /*0f70*/  IMAD.MOV.U32 R74, RZ, RZ, RZ ;  /* 0x000000ffff4a7224 */ /* 0x000fe200078e00ff */
[----:B------:R-:W-:Y:S01]  /*0f80*/  MOV R66, RZ ;  /* 0x000000ff00427202 */ /* 0x000fe20000000f00 */
[----:B------:R-:W-:Y:S01]  /*0f90*/  IMAD.MOV.U32 R70, RZ, RZ, RZ ;  /* 0x000000ffff467224 */ /* 0x000fe200078e00ff */
[----:B------:R-:W-:Y:S01]  /*0fa0*/  ISETP.GE.AND P0, PT, R135, 0x1, PT ;  /* 0x000000018700780c */ /* 0x000fe20003f06270 */
[----:B------:R-:W-:Y:S01]  /*0fb0*/  IMAD.MOV.U32 R68, RZ, RZ, RZ ;  /* 0x000000ffff447224 */ /* 0x000fe200078e00ff */
[----:B------:R-:W-:Y:S01]  /*0fc0*/  CS2R R18, SRZ ;  /* 0x0000000000127805 */ /* 0x000fe2000001ff00 */
[----:B------:R-:W-:Y:S01]  /*0fd0*/  IMAD.MOV.U32 R64, RZ, RZ, RZ ;  /* 0x000000ffff407224 */ /* 0x000fe200078e00ff */
[----:B------:R-:W-:Y:S01]  /*0fe0*/  MOV R62, RZ ;  /* 0x000000ff003e7202 */ /* 0x000fe20000000f00 */
        /* <DEDUP_REMOVED lines=45> */
[----:B------:R-:W-:Y:S05]  /*12c0*/  @!P0 BRA `(.L_x_442) ;  /* 0x0000e3b000008947 */ /* 0x000fea0003800000 */
[----:B-1----:R-:W-:Y:S01]  /*12d0*/  ISETP.NE.U32.AND P0, PT, RZ, c[0x0][0x340], PT ;  /* 0x0000d000ff007a0c */ /* 0x002fe20003f05070 */
[----:B------:R-:W2:Y:S03]  /*12e0*/  LDL.64 R100, [R1+0x38] ;  /* 0x0000380001647983 */ /* 0x000ea60000100a00 */
[----:B------:R-:W-:Y:S01]  /*12f0*/  ISETP.NE.AND.EX P0, PT, RZ, c[0x0][0x344], PT, P0 ;  /* 0x0000d100ff007a0c */ /* 0x000fe20003f05300 */
[----:B------:R-:W3:Y:S04]  /*1300*/  LDL R57, [R1+0x44] ;  /* 0x0000440001397983 */ /* 0x000ee80000100800 */
[----:B------:R-:W4:Y:S08]  /*1310*/  LDL R53, [R1+0x48] ;  /* 0x0000480001357983 */ /* 0x000f300000100800 */
[----:B------:R-:W-:-:S05]  /*1320*/  @P0 MOV R2, 0x4 ;  /* 0x0000000400020802 */ /* 0x000fca0000000f00 */
[----:B------:R-:W-:-:S05]  /*1330*/  @P0 IMAD.WIDE R2, R59, R2, c[0x0][0x340] ;  /* 0x0000d0003b020625 */ /* 0x000fca00078e0202 */
[----:B------:R1:W5:Y:S04]  /*1340*/  @P0 LDG.E R0, [R2.64] ;  /* 0x0000000602000981 */ /* 0x000368000c1e1900 */
[----:B------:R-:W1:Y:S02]  /*1350*/  S2R R63, SR_TID.X ;  /* 0x00000000003f7919 */ /* 0x000e640000002100 */
[----:B-1----:R-:W-:-:S04]  /*1360*/  SHF.R.S32.HI R55, RZ, 0x1f, R63 ;  /* 0x0000001fff377819 */ /* 0x002fc8000001143f */
[----:B------:R-:W-:-:S04]  /*1370*/  LEA.HI R55, R55, R63, RZ, 0x3 ;  /* 0x0000003f37377211 */ /* 0x000fc800078f18ff */
[----:B------:R-:W-:-:S04]  /*1380*/  SHF.R.S32.HI R55, RZ, 0x3, R55 ;  /* 0x00000003ff377819 */ /* 0x000fc80000011437 */
[----:B------:R-:W-:-:S05]  /*1390*/  SHF.R.S32.HI R7, RZ, 0x1f, R55 ;  /* 0x0000001fff077819 */ /* 0x000fca0000011437 */
[C---:B------:R-:W-:Y:S02]  /*13a0*/  IMAD R6, R7.reuse, c[0x0][0x1e0], RZ ;  /* 0x0000780007067a24 */ /* 0x040fe400078e02ff */
[----:B------:R-:W-:Y:S02]  /*13b0*/  IMAD R7, R7, c[0x0][0x208], RZ ;  /* 0x0000820007077a24 */ /* 0x000fe400078e02ff */
[C---:B------:R-:W-:Y:S01]  /*13c0*/  IMAD R6, R55.reuse, c[0x0][0x1e4], R6 ;  /* 0x0000790037067a24 */ /* 0x040fe200078e0206 */
[----:B------:R-:W-:Y:S01]  /*13d0*/  SHF.R.S32.HI R10, RZ, 0x1f, R61 ;  /* 0x0000001fff0a7819 */ /* 0x000fe2000001143d */
[----:B------:R-:W-:-:S04]  /*13e0*/  IMAD R7, R55, c[0x0][0x20c], R7 ;  /* 0x0000830037077a24 */ /* 0x000fc800078e0207 */
[----:B------:R-:W-:-:S04]  /*13f0*/  IMAD R9, R10, c[0x0][0x210], RZ ;  /* 0x000084000a097a24 */ /* 0x000fc800078e02ff */
[----:B------:R-:W-:Y:S01]  /*1400*/  IMAD R9, R61, c[0x0][0x214], R9 ;  /* 0x000085003d097a24 */ /* 0x000fe200078e0209 */
[----:B------:R-:W-:Y:S01]  /*1410*/  WARPSYNC 0xffffffff ;  /* 0xffffffff00007948 */ /* 0x000fe20003800000 */
[----:B--2---:R-:W-:Y:S01]  /*1420*/  IMAD.WIDE.U32 R4, R55, c[0x0][0x1e0], R100 ;  /* 0x0000780037047a25 */ /* 0x004fe200078e0064 */
[----:B---3--:R-:W-:-:S03]  /*1430*/  ISETP.GE.AND P3, PT, R57, c[0x0][0x1d4], PT ;  /* 0x0000750039007a0c */ /* 0x008fc60003f66270 */
[----:B------:R-:W-:Y:S01]  /*1440*/  IMAD.WIDE.U32 R2, R55, c[0x0][0x208], R100 ;  /* 0x0000820037027a25 */ /* 0x000fe200078e0064 */
[----:B------:R-:W-:-:S03]  /*1450*/  ISETP.GE.AND P4, PT, R100, c[0x0][0x1d4], PT ;  /* 0x0000750064007a0c */ /* 0x000fc60003f86270 */
[----:B------:R-:W-:Y:S01]  /*1460*/  IMAD.IADD R5, R5, 0x1, R6 ;  /* 0x0000000105057824 */ /* 0x000fe200078e0206 */
[----:B------:R-:W-:Y:S02]  /*1470*/  SEL R6, RZ, 0xffffffff, P3 ;  /* 0xffffffffff067807 */ /* 0x000fe40001800000 */
[----:B------:R-:W-:Y:S01]  /*1480*/  IADD3 R3, R3, R7, RZ ;  /* 0x0000000703037210 */ /* 0x000fe20007ffe0ff */
[----:B------:R-:W-:Y:S01]  /*1490*/  IMAD R7, R10, c[0x0][0x1e8], RZ ;  /* 0x00007a000a077a24 */ /* 0x000fe200078e02ff */
[----:B------:R-:W-:Y:S01]  /*14a0*/  SEL R8, RZ, 0x1, P4 ;  /* 0x00000001ff087807 */ /* 0x000fe20002000000 */
[----:B------:R-:W-:Y:S02]  /*14b0*/  IMAD.SHL.U32 R6, R6, 0x2, RZ ;  /* 0x0000000206067824 */ /* 0x000fe400078e00ff */
[C---:B------:R-:W-:Y:S02]  /*14c0*/  IMAD R7, R61.reuse, c[0x0][0x1ec], R7 ;  /* 0x00007b003d077a24 */ /* 0x040fe400078e0207 */
[----:B------:R-:W-:Y:S01]  /*14d0*/  IMAD.WIDE.U32 R4, R61, c[0x0][0x1e8], R4 ;  /* 0x00007a003d047a25 */ /* 0x000fe200078e0004 */
[----:B------:R-:W-:-:S02]  /*14e0*/  LOP3.LUT R11, R6, 0x2, R8, 0xe2, !PT ;  /* 0x00000002060b7812 */ /* 0x000fc400078ee208 */
[----:B------:R-:W-:Y:S01]  /*14f0*/  SHF.R.S32.HI R8, RZ, 0x1f, R59 ;  /* 0x0000001fff087819 */ /* 0x000fe2000001143b */
[----:B------:R-:W-:Y:S01]  /*1500*/  IMAD.WIDE.U32 R2, R61, c[0x0][0x210], R2 ;  /* 0x000084003d027a25 */ /* 0x000fe200078e0002 */
[----:B------:R-:W-:-:S03]  /*1510*/  IADD3 R7, R5, R7, RZ ;  /* 0x0000000705077210 */ /* 0x000fc60007ffe0ff */
[----:B------:R-:W-:Y:S01]  /*1520*/  IMAD.IADD R5, R3, 0x1, R9 ;  /* 0x0000000103057824 */ /* 0x000fe200078e0209 */
[----:B-----5:R-:W-:Y:S01]  /*1530*/  @P0 SHF.R.S32.HI R3, RZ, 0x1f, R0 ;  /* 0x0000001fff030819 */ /* 0x020fe20000011400 */
[----:B------:R-:W-:Y:S01]  /*1540*/  @!P0 IMAD.MOV.U32 R3, RZ, RZ, R8 ;  /* 0x000000ffff038224 */ /* 0x000fe200078e0008 */
[----:B------:R-:W-:Y:S01]  /*1550*/  MOV R6, R4 ;  /* 0x0000000400067202 */ /* 0x000fe20000000f00 */
[----:B------:R-:W-:Y:S01]  /*1560*/  IMAD.MOV.U32 R4, RZ, RZ, R2 ;  /* 0x000000ffff047224 */ /* 0x000fe200078e0002 */
[----:B------:R-:W-:Y:S01]  /*1570*/  @P0 MOV R2, R0 ;  /* 0x0000000000020202 */ /* 0x000fe20000000f00 */
[C---:B------:R-:W-:Y:S01]  /*1580*/  IMAD R0, R3.reuse, c[0x0][0x1f0], RZ ;  /* 0x00007c0003007a24 */ /* 0x040fe200078e02ff */
[----:B------:R-:W-:Y:S01]  /*1590*/  @!P0 MOV R2, R59 ;  /* 0x0000003b00028202 */ /* 0x000fe20000000f00 */
[----:B------:R-:W-:-:S04]  /*15a0*/  IMAD R3, R3, c[0x0][0x218], RZ ;  /* 0x0000860003037a24 */ /* 0x000fc800078e02ff */
[----:B------:R-:W-:-:S04]  /*15b0*/  IMAD.WIDE.U32 R26, R2, c[0x0][0x1f0], R6 ;  /* 0x00007c00021a7a25 */ /* 0x000fc800078e0006 */
[----:B------:R-:W-:-:S04]  /*15c0*/  IMAD.WIDE.U32 R22, R2, c[0x0][0x218], R4 ;  /* 0x0000860002167a25 */ /* 0x000fc800078e0004 */
[C---:B------:R-:W-:Y:S02]  /*15d0*/  IMAD R0, R2.reuse, c[0x0][0x1f4], R0 ;  /* 0x00007d0002007a24 */ /* 0x040fe400078e0200 */
[----:B------:R-:W-:Y:S01]  /*15e0*/  IMAD R2, R2, c[0x0][0x21c], R3 ;  /* 0x0000870002027a24 */ /* 0x000fe200078e0203 */
[----:B------:R1:W-:Y:S02]  /*15f0*/  STL.64 [R1+0x28], R26 ;  /* 0x0000281a01007387 */ /* 0x0003e40000100a00 */
[----:B------:R-:W-:Y:S02]  /*1600*/  IADD3 R25, R27, R0, RZ ;  /* 0x000000001b197210 */ /* 0x000fe40007ffe0ff */
[----:B------:R-:W-:Y:S01]  /*1610*/  IADD3 R24, R23, R2, RZ ;  /* 0x0000000217187210 */ /* 0x000fe20007ffe0ff */
[----:B------:R1:W-:Y:S04]  /*1620*/  STL.64 [R1+0x30], R22 ;  /* 0x0000301601007387 */ /* 0x0003e80000100a00 */
[----:B------:R1:W-:Y:S04]  /*1630*/  STL [R1+0x40], R24 ;  /* 0x0000401801007387 */ /* 0x0003e80000100800 */
[----:B------:R1:W-:Y:S01]  /*1640*/  STL [R1+0x20], R25 ;  /* 0x0000201901007387 */ /* 0x0003e20000100800 */
[----:B----4-:R-:W-:-:S04]  /*1650*/  ISETP.GE.AND P2, PT, R53, c[0x0][0x1d4], PT ;  /* 0x0000750035007a0c */ /* 0x010fc80003f46270 */
[----:B------:R-:W-:-:S04]  /*1660*/  SEL R9, RZ, 0x4, P2 ;  /* 0x00000004ff097807 */ /* 0x000fc80001000000 */
[----:B------:R-:W-:Y:S02]  /*1670*/  LOP3.LUT R20, R11, R9, RZ, 0xfc, !PT ;  /* 0x000000090b147212 */ /* 0x000fe400078efcff */
[----:B------:R-:W2:Y:S01]  /*1680*/  LDL R12, [R1+0x8c] ;  /* 0x00008c00010c7983 */ /* 0x000ea20000100800 */
[----:B------:R-:W-:Y:S01]  /*1690*/  IMAD R5, R10, c[0x0][0x1b8], RZ ;  /* 0x00006e000a057a24 */ /* 0x000fe200078e02ff */
[----:B------:R-:W-:Y:S01]  /*16a0*/  P2R R19, PR, RZ, 0x8 ;  /* 0x00000008ff137803 */ /* 0x000fe20000000000 */
[C---:B------:R-:W-:Y:S01]  /*16b0*/  IMAD.WIDE.U32 R2, R61.reuse, c[0x0][0x1b8], RZ ;  /* 0x00006e003d027a25 */ /* 0x040fe200078e00ff */
[----:B------:R-:W3:Y:S01]  /*16c0*/  LDL R29, [R1+0x60] ;  /* 0x00006000011d7983 */ /* 0x000ee20000100800 */
[----:B------:R-:W-:Y:S02]  /*16d0*/  P2R R18, PR, RZ, 0x4 ;  /* 0x00000004ff127803 */ /* 0x000fe40000000000 */
[----:B------:R-:W-:Y:S01]  /*16e0*/  IMAD R5, R61, c[0x0][0x1bc], R5 ;  /* 0x00006f003d057a24 */ /* 0x000fe200078e0205 */
[----:B------:R-:W4:Y:S01]  /*16f0*/  LDL R134, [R1+0x4] ;  /* 0x0000040001867983 */ /* 0x000f220000100800 */
[----:B------:R-:W-:Y:S02]  /*1700*/  IMAD R8, R8, c[0x0][0x1c0], RZ ;  /* 0x0000700008087a24 */ /* 0x000fe400078e02ff */
[----:B------:R-:W-:Y:S01]  /*1710*/  IMAD.IADD R3, R3, 0x1, R5 ;  /* 0x0000000103037824 */ /* 0x000fe200078e0205 */
[----:B------:R-:W5:Y:S01]  /*1720*/  LDL R28, [R1+0x5c] ;  /* 0x00005c00011c7983 */ /* 0x000f620000100800 */
[----:B------:R-:W-:-:S02]  /*1730*/  IMAD R8, R59, c[0x0][0x1c4], R8 ;  /* 0x000071003b087a24 */ /* 0x000fc400078e0208 */
[----:B------:R-:W-:Y:S01]  /*1740*/  IMAD.WIDE.U32 R2, R59, c[0x0][0x1c0], R2 ;  /* 0x000070003b027a25 */ /* 0x000fe200078e0002 */
[----:B------:R-:W-:Y:S03]  /*1750*/  BAR.SYNC.DEFER_BLOCKING 0x0 ;  /* 0x0000000000007b1d */ /* 0x000fe60000010000 */
[----:B------:R-:W-:Y:S02]  /*1760*/  IMAD.IADD R3, R3, 0x1, R8 ;  /* 0x0000000103037824 */ /* 0x000fe400078e0208 */
[----:B------:R-:W-:Y:S02]  /*1770*/  IMAD R21, R51, c[0x0][0x168], RZ ;  /* 0x00005a0033157a24 */ /* 0x000fe400078e02ff */
[----:B------:R-:W-:Y:S01]  /*1780*/  IMAD.IADD R7, R55, 0x1, R133 ;  /* 0x0000000137077824 */ /* 0x000fe200078e0285 */
[----:B------:R-:W-:Y:S02]  /*1790*/  ISETP.GE.AND P3, PT, R100, c[0x0][0x198], PT ;  /* 0x0000660064007a0c */ /* 0x000fe40003f66270 */
[----:B------:R-:W-:-:S02]  /*17a0*/  ISETP.GE.AND P2, PT, R57, c[0x0][0x198], PT ;  /* 0x0000660039007a0c */ /* 0x000fc40003f46270 */
[----:B------:R-:W-:-:S04]  /*17b0*/  IADD3 R8, R7, 0x20, RZ ;  /* 0x0000002007087810 */ /* 0x000fc80007ffe0ff */
[----:B------:R-:W-:Y:S01]  /*17c0*/  ISETP.GE.AND P5, PT, R8, R21, PT ;  /* 0x000000150800720c */ /* 0x000fe20003fa6270 */
[----:B--2---:R-:W-:-:S04]  /*17d0*/  IMAD.IADD R4, R12, 0x1, R133 ;  /* 0x000000010c047824 */ /* 0x004fc800078e0285 */
[----:B------:R-:W-:-:S04]  /*17e0*/  @P1 IMAD.HI.U32 R6, R4, c[0x0][0x2c8], RZ ;  /* 0x0000b20004061a27 */ /* 0x000fc800078e00ff */
[----:B------:R-:W-:Y:S01]  /*17f0*/  IMAD.MOV.U32 R0, RZ, RZ, R4 ;  /* 0x000000ffff007224 */ /* 0x000fe200078e0004 */
[----:B------:R-:W-:-:S04]  /*1800*/  @P1 SHF.R.U32.HI R0, RZ, c[0x0][0x2cc], R6 ;  /* 0x0000b300ff001a19 */ /* 0x000fc80000011606 */
[----:B------:R-:W-:Y:S02]  /*1810*/  IADD3 R5, -R0, RZ, RZ ;  /* 0x000000ff00057210 */ /* 0x000fe40007ffe1ff */
[----:B------:R-:W-:-:S03]  /*1820*/  SHF.R.S32.HI R6, RZ, 0x1f, R0 ;  /* 0x0000001fff067819 */ /* 0x000fc60000011400 */
[----:B------:R-:W-:Y:S02]  /*1830*/  IMAD R4, R5, c[0x0][0x2c4], R4 ;  /* 0x0000b10005047a24 */ /* 0x000fe400078e0204 */
[----:B------:R-:W-:-:S04]  /*1840*/  IMAD R5, R6, c[0x0][0x1b0], RZ ;  /* 0x00006c0006057a24 */ /* 0x000fc800078e02ff */
[C---:B------:R-:W-:Y:S01]  /*1850*/  IMAD R6, R0.reuse, c[0x0][0x1b4], R5 ;  /* 0x00006d0000067a24 */ /* 0x040fe200078e0205 */
[----:B------:R-:W-:Y:S01]  /*1860*/  SHF.R.S32.HI R5, RZ, 0x1f, R4 ;  /* 0x0000001fff057819 */ /* 0x000fe20000011404 */
[----:B------:R-:W-:-:S04]  /*1870*/  IMAD.WIDE.U32 R2, R0, c[0x0][0x1b0], R2 ;  /* 0x00006c0000027a25 */ /* 0x000fc800078e0002 */
[----:B------:R-:W-:Y:S02]  /*1880*/  IMAD R0, R5, c[0x0][0x1a8], RZ ;  /* 0x00006a0005007a24 */ /* 0x000fe400078e02ff */
[----:B------:R-:W-:Y:S02]  /*1890*/  IMAD.IADD R3, R3, 0x1, R6 ;  /* 0x0000000103037824 */ /* 0x000fe400078e0206 */
[C---:B------:R-:W-:Y:S02]  /*18a0*/  IMAD R0, R4.reuse, c[0x0][0x1ac], R0 ;  /* 0x00006b0004007a24 */ /* 0x040fe400078e0200 */
[----:B------:R-:W-:-:S05]  /*18b0*/  IMAD.WIDE.U32 R4, R4, c[0x0][0x1a8], R2 ;  /* 0x00006a0004047a25 */ /* 0x000fca00078e0002 */
[----:B------:R-:W-:Y:S02]  /*18c0*/  IADD3 R0, R5, R0, RZ ;  /* 0x0000000005007210 */ /* 0x000fe40007ffe0ff */
[----:B------:R-:W-:-:S04]  /*18d0*/  LEA R2, P0, R4, c[0x0][0x160], 0x1 ;  /* 0x0000580004027a11 */ /* 0x000fc800078008ff */
[----:B------:R-:W-:Y:S01]  /*18e0*/  LEA.HI.X R0, R4, c[0x0][0x164], R0, 0x1, P0 ;  /* 0x0000590004007a11 */ /* 0x000fe200000f0c00 */
[----:B------:R-:W2:Y:S04]  /*18f0*/  SHFL.IDX PT, R5, R2, RZ, 0x181f ;  /* 0x00181fff02057589 */ /* 0x000ea800000e0000 */
[----:B------:R-:W1:Y:S01]  /*1900*/  SHFL.IDX PT, R6, R0, RZ, 0x181f ;  /* 0x00181fff00067589 */ /* 0x000e6200000e0000 */
[----:B------:R-:W-:-:S03]  /*1910*/  ISETP.GE.AND P0, PT, R7, R21, PT ;  /* 0x000000150700720c */ /* 0x000fc60003f06270 */
[----:B------:R-:W3:Y:S04]  /*1920*/  SHFL.IDX PT, R3, R2, 0x1, 0x181f ;  /* 0x00381f0002037f89 */ /* 0x000ee800000e0000 */
[----:B------:R-:W5:Y:S06]  /*1930*/  SHFL.IDX PT, R4, R0, 0x1, 0x181f ;  /* 0x00381f0000047f89 */ /* 0x000f6c00000e0000 */
[----:B--2---:R-:W-:-:S04]  /*1940*/  @!P0 LEA R12, P6, R100, R5, 0x1 ;  /* 0x00000005640c8211 */ /* 0x004fc800078c08ff */
[----:B-1----:R-:W-:Y:S02]  /*1950*/  @!P0 LEA.HI.X R13, R100, R6, R101, 0x1, P6 ;  /* 0x00000006640d8211 */ /* 0x002fe400030f0c65 */
[----:B------:R-:W-:-:S03]  /*1960*/  @!P0 LEA R10, P6, R57, R5, 0x1 ;  /* 0x00000005390a8211 */ /* 0x000fc600078c08ff */
[----:B----4-:R1:W-:Y:S01]  /*1970*/  @!P0 LDGSTS.E.BYPASS.LTC128B.128 [R134+0x100], [R12.64], !P3 ;  /* 0x001000000c868fae */ /* 0x0103e2000d901d46 */
[----:B---3--:R-:W-:-:S05]  /*1980*/  @!P0 LEA.HI.X R11, R57, R6, R29, 0x1, P6 ;  /* 0x00000006390b8211 */ /* 0x008fca00030f0c1d */
[----:B------:R2:W-:Y:S01]  /*1990*/  @!P0 LDGSTS.E.BYPASS.LTC128B.128 [R134+0x4100], [R10.64], !P2 ;  /* 0x041000000a868fae */ /* 0x0005e2000d101d46 */
[C---:B------:R-:W-:Y:S02]  /*19a0*/  ISETP.GE.AND P2, PT, R53.reuse, c[0x0][0x198], PT ;  /* 0x0000660035007a0c */ /* 0x040fe40003f46270 */
[----:B------:R-:W-:-:S04]  /*19b0*/  @!P0 LEA R8, P6, R53, R5, 0x1 ;  /* 0x0000000535088211 */ /* 0x000fc800078c08ff */
[----:B-----5:R-:W-:Y:S02]  /*19c0*/  @!P0 LEA.HI.X R9, R53, R6, R28, 0x1, P6 ;  /* 0x0000000635098211 */ /* 0x020fe400030f0c1c */
[----:B------:R-:W-:-:S04]  /*19d0*/  @!P5 LEA R16, P6, R100, R3, 0x1 ;  /* 0x000000036410d211 */ /* 0x000fc800078c08ff */
[-C--:B------:R-:W-:Y:S01]  /*19e0*/  @!P5 LEA.HI.X R17, R100, R4.reuse, R101, 0x1, P6 ;  /* 0x000000046411d211 */ /* 0x080fe200030f0c65 */
[----:B------:R3:W-:Y:S01]  /*19f0*/  @!P0 LDGSTS.E.BYPASS.LTC128B.128 [R134+0x8100], [R8.64], !P2 ;  /* 0x0810000008868fae */ /* 0x0007e2000d101d46 */
[----:B------:R-:W-:Y:S02]  /*1a00*/  @!P5 LEA R14, P6, R57, R3, 0x1 ;  /* 0x00000003390ed211 */ /* 0x000fe400078c08ff */
[----:B------:R-:W-:Y:S01]  /*1a10*/  IADD3 R5, R7, 0x40, RZ ;  /* 0x0000004007057810 */ /* 0x000fe20007ffe0ff */
[----:B------:R4:W-:Y:S01]  /*1a20*/  @!P5 LDGSTS.E.BYPASS.LTC128B.128 [R134+0x1100], [R16.64], !P3 ;  /* 0x011000001086dfae */ /* 0x0009e2000d901d46 */
[----:B------:R-:W-:Y:S02]  /*1a30*/  @!P5 LEA.HI.X R15, R57, R4, R29, 0x1, P6 ;  /* 0x00000004390fd211 */ /* 0x000fe400030f0c1d */
[----:B------:R-:W-:Y:S02]  /*1a40*/  ISETP.GE.AND P6, PT, R5, R21, PT ;  /* 0x000000150500720c */ /* 0x000fe40003fc6270 */
[----:B---3--:R-:W-:-:S02]  /*1a50*/  @!P5 LEA R8, P0, R53, R3, 0x1 ;  /* 0x000000033508d211 */ /* 0x008fc400078008ff */
[----:B------:R-:W1:Y:S02]  /*1a60*/  SHFL.IDX PT, R3, R2, 0x2, 0x181f ;  /* 0x00581f0002037f89 */ /* 0x000e6400000e0000 */
[----:B------:R-:W-:Y:S02]  /*1a70*/  @!P5 LEA.HI.X R9, R53, R4, R28, 0x1, P0 ;  /* 0x000000043509d211 */ /* 0x000fe400000f0c1c */
[----:B------:R-:W3:Y:S05]  /*1a80*/  SHFL.IDX PT, R4, R0, 0x2, 0x181f ;  /* 0x00581f0000047f89 */ /* 0x000eea00000e0000 */
[----:B-1----:R-:W-:-:S04]  /*1a90*/  @!P6 LEA R12, P0, R100, R3, 0x1 ;  /* 0x00000003640ce211 */ /* 0x002fc800078008ff */
[----:B---3--:R-:W-:Y:S02]  /*1aa0*/  @!P6 LEA.HI.X R13, R100, R4, R101, 0x1, P0 ;  /* 0x00000004640de211 */ /* 0x008fe400000f0c65 */
[----:B--2---:R-:W-:-:S04]  /*1ab0*/  @!P6 LEA R10, P0, R57, R3, 0x1 ;  /* 0x00000003390ae211 */ /* 0x004fc800078008ff */
[C---:B------:R-:W-:Y:S02]  /*1ac0*/  @!P6 LEA.HI.X R11, R57.reuse, R4, R29, 0x1, P0 ;  /* 0x00000004390be211 */ /* 0x040fe400000f0c1d */
[----:B------:R-:W-:-:S13]  /*1ad0*/  ISETP.GE.AND P0, PT, R57, c[0x0][0x198], PT ;  /* 0x0000660039007a0c */ /* 0x000fda0003f06270 */
[----:B------:R1:W-:Y:S04]  /*1ae0*/  @!P5 LDGSTS.E.BYPASS.LTC128B.128 [R134+0x5100], [R14.64], !P0 ;  /* 0x051000000e86dfae */ /* 0x0003e8000c101d46 */
[----:B------:R2:W-:Y:S04]  /*1af0*/  @!P5 LDGSTS.E.BYPASS.LTC128B.128 [R134+0x9100], [R8.64], !P2 ;  /* 0x091000000886dfae */ /* 0x0005e8000d101d46 */
[----:B------:R3:W-:Y:S04]  /*1b00*/  @!P6 LDGSTS.E.BYPASS.LTC128B.128 [R134+0x2100], [R12.64], !P3 ;  /* 0x021000000c86efae */ /* 0x0007e8000d901d46 */
[----:B---3--:R-:W3:Y:S04]  /*1b10*/  LDL R13, [R1] ;  /* 0x00000000010d7983 */ /* 0x008ee80000100800 */
[----:B------:R-:W5:Y:S01]  /*1b20*/  SHFL.IDX PT, R2, R2, 0x3, 0x181f ;  /* 0x00781f0002027f89 */ /* 0x000f6200000e0000 */
[----:B------:R-:W-:-:S03]  /*1b30*/  IADD3 R7, R7, 0x60, RZ ;  /* 0x0000006007077810 */ /* 0x000fc60007ffe0ff */
[----:B------:R-:W1:Y:S01]  /*1b40*/  SHFL.IDX PT, R0, R0, 0x3, 0x181f ;  /* 0x00781f0000007f89 */ /* 0x000e6200000e0000 */
[----:B------:R-:W-:Y:S02]  /*1b50*/  ISETP.GE.AND P5, PT, R7, R21, PT ;  /* 0x000000150700720c */ /* 0x000fe40003fa6270 */
[----:B--2---:R-:W-:-:S04]  /*1b60*/  @!P6 LEA R8, P0, R53, R3, 0x1 ;  /* 0x000000033508e211 */ /* 0x004fc800078008ff */
[----:B------:R-:W-:-:S07]  /*1b70*/  @!P6 LEA.HI.X R9, R53, R4, R28, 0x1, P0 ;  /* 0x000000043509e211 */ /* 0x000fce00000f0c1c */
[----:B-----5:R-:W-:-:S04]  /*1b80*/  @!P5 LEA R6, P0, R100, R2, 0x1 ;  /* 0x000000026406d211 */ /* 0x020fc800078008ff */
[----:B-1----:R-:W-:Y:S02]  /*1b90*/  @!P5 LEA.HI.X R7, R100, R0, R101, 0x1, P0 ;  /* 0x000000006407d211 */ /* 0x002fe400000f0c65 */
[----:B------:R-:W-:-:S04]  /*1ba0*/  @!P5 LEA R4, P0, R57, R2, 0x1 ;  /* 0x000000023904d211 */ /* 0x000fc800078008ff */
[C---:B------:R-:W-:Y:S02]  /*1bb0*/  @!P5 LEA.HI.X R5, R57.reuse, R0, R29, 0x1, P0 ;  /* 0x000000003905d211 */ /* 0x040fe400000f0c1d */
[----:B------:R-:W-:Y:S01]  /*1bc0*/  ISETP.GE.AND P0, PT, R57, c[0x0][0x198], PT ;  /* 0x0000660039007a0c */ /* 0x000fe20003f06270 */
[----:B------:R-:W-:-:S12]  /*1bd0*/  IMAD.MOV.U32 R128, RZ, RZ, -0x60 ;  /* 0xffffffa0ff807424 */ /* 0x000fd800078e00ff */
[----:B------:R1:W-:Y:S04]  /*1be0*/  @!P6 LDGSTS.E.BYPASS.LTC128B.128 [R134+0x6100], [R10.64], !P0 ;  /* 0x061000000a86efae */ /* 0x0003e8000c101d46 */
[----:B------:R2:W-:Y:S01]  /*1bf0*/  @!P6 LDGSTS.E.BYPASS.LTC128B.128 [R134+0xa100], [R8.64], !P2 ;  /* 0x0a1000000886efae */ /* 0x0005e2000d101d46 */
[----:B------:R-:W-:Y:S01]  /*1c00*/  ISETP.GE.AND P6, PT, R100, c[0x0][0x198], PT ;  /* 0x0000660064007a0c */ /* 0x000fe20003fc6270 */
[----:B------:R-:W-:-:S12]  /*1c10*/  IMAD R128, R135, R128, 0x60 ;  /* 0x0000006087807424 */ /* 0x000fd800078e0280 */
[----:B------:R5:W-:Y:S04]  /*1c20*/  @!P5 LDGSTS.E.BYPASS.LTC128B.128 [R134+0x3100], [R6.64], !P6 ;  /* 0x031000000686dfae */ /* 0x000be8000f101d46 */
[----:B------:R1:W-:Y:S01]  /*1c30*/  @!P5 LDGSTS.E.BYPASS.LTC128B.128 [R134+0x7100], [R4.64], !P0 ;  /* 0x071000000486dfae */ /* 0x0003e2000c101d46 */
[----:B--2---:R-:W-:-:S04]  /*1c40*/  IADD3 R9, R135, -0x1, RZ ;  /* 0xffffffff87097810 */ /* 0x004fc80007ffe0ff */
[----:B------:R-:W-:Y:S02]  /*1c50*/  SHF.R.S32.HI R12, RZ, 0x1f, R9 ;  /* 0x0000001fff0c7819 */ /* 0x000fe40000011409 */
[----:B------:R-:W-:-:S03]  /*1c60*/  IADD3 R8, R128, c[0x0][0x1d0], -R55 ;  /* 0x0000740080087a10 */ /* 0x000fc60007ffe837 */
[----:B------:R-:W-:Y:S01]  /*1c70*/  IMAD R3, R12, c[0x0][0x1e0], RZ ;  /* 0x000078000c037a24 */ /* 0x000fe200078e02ff */
[----:B------:R-:W-:Y:S01]  /*1c80*/  ISETP.GE.AND P6, PT, R53, c[0x0][0x198], PT ;  /* 0x0000660035007a0c */ /* 0x000fe20003fc6270 */
[----:B-----5:R-:W-:Y:S01]  /*1c90*/  IMAD.WIDE.U32 R6, R9, c[0x0][0x1e0], RZ ;  /* 0x0000780009067a25 */ /* 0x020fe200078e00ff */
[----:B-1----:R-:W-:-:S03]  /*1ca0*/  @!P5 LEA R4, P0, R53, R2, 0x1 ;  /* 0x000000023504d211 */ /* 0x002fc600078008ff */
[----:B------:R-:W-:Y:S01]  /*1cb0*/  IMAD R2, R9, c[0x0][0x1e4], R3 ;  /* 0x0000790009027a24 */ /* 0x000fe200078e0203 */
[----:B------:R-:W-:Y:S02]  /*1cc0*/  @!P5 LEA.HI.X R5, R53, R0, R28, 0x1, P0 ;  /* 0x000000003505d211 */ /* 0x000fe400000f0c1c */
[----:B------:R-:W-:Y:S01]  /*1cd0*/  ISETP.GE.AND P0, PT, R8, 0x1, PT ;  /* 0x000000010800780c */ /* 0x000fe20003f06270 */
[----:B------:R-:W-:Y:S01]  /*1ce0*/  IMAD.MOV.U32 R130, RZ, RZ, R26 ;  /* 0x000000ffff827224 */ /* 0x000fe200078e001a */
[----:B------:R-:W-:Y:S01]  /*1cf0*/  IADD3 R0, R7, R2, RZ ;  /* 0x0000000207007210 */ /* 0x000fe20007ffe0ff */
[----:B------:R-:W-:Y:S01]  /*1d00*/  IMAD.MOV.U32 R131, RZ, RZ, R25 ;  /* 0x000000ffff837224 */ /* 0x000fe200078e0019 */
[----:B------:R-:W-:Y:S01]  /*1d10*/  ISETP.NE.AND P3, PT, R19, RZ, PT ;  /* 0x000000ff1300720c */ /* 0x000fe20003f65270 */
[----:B------:R1:W-:Y:S02]  /*1d20*/  @!P5 LDGSTS.E.BYPASS.LTC128B.128 [R134+0xb100], [R4.64], !P6 ;  /* 0x0b1000000486dfae */ /* 0x0003e4000f101d46 */
[----:B------:R-:W-:Y:S01]  /*1d30*/  IMAD.WIDE.U32 R2, R6, 0x60, R130 ;  /* 0x0000006006027825 */ /* 0x000fe200078e0082 */
[----:B------:R-:W-:Y:S01]  /*1d40*/  ISETP.NE.AND P2, PT, R18, RZ, PT ;  /* 0x000000ff1200720c */ /* 0x000fe20003f45270 */
[----:B------:R-:W0:Y:S02]  /*1d50*/  LDGDEPBAR ;  /* 0x00000000000079af */ /* 0x000e240000000000 */
[----:B------:R-:W-:Y:S01]  /*1d60*/  IMAD R0, R0, 0x60, RZ ;  /* 0x0000006000007824 */ /* 0x000fe200078e02ff */
[----:B------:R-:W-:-:S04]  /*1d70*/  ISETP.GE.AND P6, PT, R8, 0x21, PT ;  /* 0x000000210800780c */ /* 0x000fc80003fc6270 */
[----:B------:R-:W-:Y:S01]  /*1d80*/  IADD3 R0, R3, R0, RZ ;  /* 0x0000000003007210 */ /* 0x000fe20007ffe0ff */
[----:B------:R-:W-:Y:S02]  /*1d90*/  IMAD.MOV.U32 R129, RZ, RZ, c[0x0][0x1e0] ;  /* 0x00007800ff817624 */ /* 0x000fe400078e00ff */
[----:B------:R-:W-:Y:S01]  /*1da0*/  IMAD.MOV.U32 R132, RZ, RZ, c[0x0][0x1e4] ;  /* 0x00007900ff847624 */ /* 0x000fe200078e00ff */
[----:B-1----:R-:W-:-:S04]  /*1db0*/  @P0 LEA R4, P5, R2, c[0x0][0x1c8], 0x1 ;  /* 0x0000720002040a11 */ /* 0x002fc800078a08ff */
[----:B------:R-:W-:Y:S02]  /*1dc0*/  @P0 LEA.HI.X R5, R2, c[0x0][0x1cc], R0, 0x1, P5 ;  /* 0x0000730002050a11 */ /* 0x000fe400028f0c00 */
[----:B------:R-:W-:-:S03]  /*1dd0*/  ISETP.GE.AND P5, PT, R8, 0x41, PT ;  /* 0x000000410800780c */ /* 0x000fc60003fa6270 */
[----:B------:R1:W-:Y:S04]  /*1de0*/  @P0 LDGSTS.E.BYPASS.LTC128B.128 [R134+0xc100], [R4.64], !P4 ;  /* 0x0c10000004860fae */ /* 0x0003e8000e101d46 */
[----:B------:R1:W-:Y:S04]  /*1df0*/  @P0 LDGSTS.E.BYPASS.LTC128B.128 [R134+0xf100], [R4.64+0x80], !P3 ;  /* 0x0f10008004860fae */ /* 0x0003e8000d901d46 */
[----:B------:R1:W-:Y:S01]  /*1e00*/  @P0 LDGSTS.E.BYPASS.LTC128B.128 [R134+0x12100], [R4.64+0x100], !P2 ;  /* 0x1210010004860fae */ /* 0x0003e2000d101d46 */
[C---:B------:R-:W-:Y:S01]  /*1e10*/  @P6 LEA R3, P0, R129.reuse, R2, 0x5 ;  /* 0x0000000281036211 */ /* 0x040fe200078028ff */
[----:B------:R-:W-:-:S04]  /*1e20*/  IMAD.WIDE.U32 R6, R129, 0x40, RZ ;  /* 0x0000004081067825 */ /* 0x000fc800078e00ff */
[----:B------:R-:W-:Y:S02]  /*1e30*/  IMAD R12, R12, c[0x0][0x208], RZ ;  /* 0x000082000c0c7a24 */ /* 0x000fe400078e02ff */
[----:B------:R-:W-:-:S04]  /*1e40*/  IMAD.WIDE.U32 R10, R9, c[0x0][0x208], RZ ;  /* 0x00008200090a7a25 */ /* 0x000fc800078e00ff */
[----:B------:R-:W-:Y:S01]  /*1e50*/  IMAD R12, R9, c[0x0][0x20c], R12 ;  /* 0x00008300090c7a24 */ /* 0x000fe200078e020c */
[----:B-1----:R-:W-:Y:S02]  /*1e60*/  @P6 LEA.HI.X R5, R129, R0, R132, 0x5, P0 ;  /* 0x0000000081056211 */ /* 0x002fe400000f2c84 */
[----:B------:R-:W-:-:S04]  /*1e70*/  @P6 LEA R4, P0, R3, c[0x0][0x1c8], 0x1 ;  /* 0x0000720003046a11 */ /* 0x000fc800078008ff */
[----:B------:R-:W-:Y:S02]  /*1e80*/  @P6 LEA.HI.X R5, R3, c[0x0][0x1cc], R5, 0x1, P0 ;  /* 0x0000730003056a11 */ /* 0x000fe400000f0c05 */
[----:B------:R-:W-:Y:S02]  /*1e90*/  @P5 IADD3 R3, P0, R2, R6, RZ ;  /* 0x0000000602035210 */ /* 0x000fe40007f1e0ff */
[----:B------:R-:W-:Y:S01]  /*1ea0*/  SHF.L.U32 R2, R132, 0x6, RZ ;  /* 0x0000000684027819 */ /* 0x000fe200000006ff */
[----:B------:R1:W-:Y:S03]  /*1eb0*/  @P6 LDGSTS.E.BYPASS.LTC128B.128 [R134+0xd100], [R4.64], !P4 ;  /* 0x0d10000004866fae */ /* 0x0003e6000e101d46 */
[----:B------:R-:W-:Y:S01]  /*1ec0*/  @P5 IADD3.X R9, R0, R7, R2, P0, !PT ;  /* 0x0000000700095210 */ /* 0x000fe200007fe402 */
[----:B------:R1:W-:Y:S01]  /*1ed0*/  @P6 LDGSTS.E.BYPASS.LTC128B.128 [R134+0x10100], [R4.64+0x80], !P3 ;  /* 0x1010008004866fae */ /* 0x0003e2000d901d46 */
[----:B------:R-:W-:-:S03]  /*1ee0*/  @P5 LEA R2, P0, R3, c[0x0][0x1c8], 0x1 ;  /* 0x0000720003025a11 */ /* 0x000fc600078008ff */
[----:B------:R1:W-:Y:S01]  /*1ef0*/  @P6 LDGSTS.E.BYPASS.LTC128B.128 [R134+0x13100], [R4.64+0x100], !P2 ;  /* 0x1310010004866fae */ /* 0x0003e2000d101d46 */
[----:B------:R-:W-:-:S05]  /*1f00*/  @P5 LEA.HI.X R3, R3, c[0x0][0x1cc], R9, 0x1, P0 ;  /* 0x0000730003035a11 */ /* 0x000fca00000f0c09 */
[----:B------:R2:W-:Y:S04]  /*1f10*/  @P5 LDGSTS.E.BYPASS.LTC128B.128 [R134+0xe100], [R2.64], !P4 ;  /* 0x0e10000002865fae */ /* 0x0005e8000e101d46 */
[----:B------:R2:W-:Y:S04]  /*1f20*/  @P5 LDGSTS.E.BYPASS.LTC128B.128 [R134+0x11100], [R2.64+0x80], !P3 ;  /* 0x1110008002865fae */ /* 0x0005e8000d901d46 */
[----:B------:R2:W-:Y:S04]  /*1f30*/  @P5 LDGSTS.E.BYPASS.LTC128B.128 [R134+0x14100], [R2.64+0x100], !P2 ;  /* 0x1410010002865fae */ /* 0x0005e8000d101d46 */
[----:B------:R-:W0:Y:S01]  /*1f40*/  LDGDEPBAR ;  /* 0x00000000000079af */ /* 0x000e220000000000 */
[----:B------:R-:W-:-:S04]  /*1f50*/  DEPBAR.LE SB0, 0x1 ;  /* 0x000080400000791a */ /* 0x000fc80000000000 */
[----:B------:R-:W-:Y:S01]  /*1f60*/  BAR.SYNC.DEFER_BLOCKING 0x0 ;  /* 0x0000000000007b1d */ /* 0x000fe20000010000 */
[----:B------:R-:W-:Y:S01]  /*1f70*/  IADD3 R0, R11, R12, RZ ;  /* 0x0000000c0b007210 */ /* 0x000fe20007ffe0ff */
[----:B------:R-:W-:Y:S02]  /*1f80*/  IMAD.MOV.U32 R6, RZ, RZ, R22 ;  /* 0x000000ffff067224 */ /* 0x000fe400078e0016 */
[----:B------:R-:W-:Y:S02]  /*1f90*/  IMAD.MOV.U32 R7, RZ, RZ, R24 ;  /* 0x000000ffff077224 */ /* 0x000fe400078e0018 */
[----:B------:R-:W-:Y:S02]  /*1fa0*/  IMAD R0, R0, 0x60, RZ ;  /* 0x0000006000007824 */ /* 0x000fe400078e02ff */
[----:B------:R-:W-:Y:S01]  /*1fb0*/  IMAD.WIDE.U32 R6, R10, 0x60, R6 ;  /* 0x000000600a067825 */ /* 0x000fe200078e0006 */
[----:B------:R-:W-:Y:S04]  /*1fc0*/  LDSM.16.M88.4 R156, [R250] ;  /* 0x00000000fa9c783b */ /* 0x000fe80000000200 */
[----:B------:R-:W-:Y:S04]  /*1fd0*/  LDSM.16.M88.4 R160, [R251] ;  /* 0x00000000fba0783b */ /* 0x000fe80000000200 */
[----:B------:R-:W-:Y:S04]  /*1fe0*/  LDSM.16.M88.4 R172, [R252] ;  /* 0x00000000fcac783b */ /* 0x000fe80000000200 */
[----:B------:R-:W-:Y:S04]  /*1ff0*/  LDSM.16.M88.4 R176, [R250+0x4000] ;  /* 0x00400000fab0783b */ /* 0x000fe80000000200 */
[----:B------:R-:W-:Y:S04]  /*2000*/  LDSM.16.M88.4 R180, [R251+0x4000] ;  /* 0x00400000fbb4783b */ /* 0x000fe80000000200 */
[----:B------:R-:W-:Y:S04]  /*2010*/  LDSM.16.M88.4 R188, [R252+0x4000] ;  /* 0x00400000fcbc783b */ /* 0x000fe80000000200 */
[----:B------:R-:W-:Y:S04]  /*2020*/  LDSM.16.M88.4 R192, [R250+0x8000] ;  /* 0x00800000fac0783b */ /* 0x000fe80000000200 */
[----:B---3--:R-:W-:Y:S04]  /*2030*/  LDSM.16.M88.4 R168, [R13] ;  /* 0x000000000da8783b */ /* 0x008fe80000000200 */
[----:B------:R-:W-:Y:S04]  /*2040*/  LDSM.16.M88.4 R184, [R13+0x4000] ;  /* 0x004000000db8783b */ /* 0x000fe80000000200 */
[----:B------:R-:W-:Y:S04]  /*2050*/  LDSM.16.M88.4 R196, [R251+0x8000] ;  /* 0x00800000fbc4783b */ /* 0x000fe80000000200 */
[----:B------:R-:W-:Y:S04]  /*2060*/  LDSM.16.M88.4 R200, [R13+0x8000] ;  /* 0x008000000dc8783b */ /* 0x000fe80000000200 */
[----:B------:R-:W-:Y:S04]  /*2070*/  LDSM.16.M88.4 R204, [R252+0x8000] ;  /* 0x00800000fccc783b */ /* 0x000fe80000000200 */
[----:B------:R-:W-:Y:S01]  /*2080*/  BAR.SYNC.DEFER_BLOCKING 0x0 ;  /* 0x0000000000007b1d */ /* 0x000fe20000010000 */
[----:B-1----:R-:W-:-:S02]  /*2090*/  IMAD.MOV.U32 R5, RZ, RZ, c[0x0][0x208] ;  /* 0x00008200ff057624 */ /* 0x002fc400078e00ff */
[----:B--2---:R-:W-:Y:S01]  /*20a0*/  IMAD.MOV.U32 R3, RZ, RZ, 0x6 ;  /* 0x00000006ff037424 */ /* 0x004fe200078e00ff */
[C---:B------:R-:W-:Y:S01]  /*20b0*/  LEA R2, P0, R6.reuse, c[0x0][0x1f8], 0x1 ;  /* 0x00007e0006027a11 */ /* 0x040fe200078008ff */
[----:B------:R-:W-:Y:S01]  /*20c0*/  IMAD.SHL.U32 R4, R5, 0x40, RZ ;  /* 0x0000004005047824 */ /* 0x000fe200078e00ff */
[----:B------:R-:W-:Y:S02]  /*20d0*/  IADD3 R0, R7, R0, RZ ;  /* 0x0000000007007210 */ /* 0x000fe40007ffe0ff */
[----:B------:R-:W-:Y:S02]  /*20e0*/  SHF.L.U64.HI R5, R5, R3, c[0x0][0x20c] ;  /* 0x0000830005057619 */ /* 0x000fe40000010203 */
[----:B------:R-:W-:Y:S02]  /*20f0*/  LEA.HI.X R3, R6, c[0x0][0x1fc], R0, 0x1, P0 ;  /* 0x00007f0006037a11 */ /* 0x000fe400000f0c00 */
[----:B------:R-:W-:Y:S02]  /*2100*/  IADD3 R10, P5, P0, R4, 0x80, R2 ;  /* 0x00000080040a7810 */ /* 0x000fe400078be002 */
[----:B------:R-:W-:-:S02]  /*2110*/  LOP3.LUT R0, R20, 0x1, RZ, 0xc0, !PT ;  /* 0x0000000114007812 */ /* 0x000fc400078ec0ff */
[----:B------:R-:W-:Y:S02]  /*2120*/  IADD3.X R11, R5, RZ, R3, P5, P0 ;  /* 0x000000ff050b7210 */ /* 0x000fe40002fe0403 */
[----:B------:R-:W-:Y:S01]  /*2130*/  IADD3 R6, P5, P0, R4, 0x100, R2 ;  /* 0x0000010004067810 */ /* 0x000fe200078be002 */
[----:B------:R-:W-:-:S04]  /*2140*/  DEPBAR.LE SB0, 0x0 ;  /* 0x000080000000791a */ /* 0x000fc80000000000 */
[----:B------:R-:W-:Y:S01]  /*2150*/  BAR.SYNC.DEFER_BLOCKING 0x0 ;  /* 0x0000000000007b1d */ /* 0x000fe20000010000 */
[----:B------:R-:W-:Y:S02]  /*2160*/  IADD3.X R7, R5, RZ, R3, P5, P0 ;  /* 0x000000ff05077210 */ /* 0x000fe40002fe0403 */
[----:B------:R-:W-:-:S04]  /*2170*/  ISETP.NE.U32.AND P0, PT, R0, 0x1, PT ;  /* 0x000000010000780c */ /* 0x000fc80003f05070 */
[----:B------:R-:W-:Y:S02]  /*2180*/  ISETP.LT.OR P0, PT, R8, 0x1, P0 ;  /* 0x000000010800780c */ /* 0x000fe40000701670 */
[C---:B------:R-:W-:Y:S02]  /*2190*/  LOP3.LUT P6, RZ, R20.reuse, 0x2, RZ, 0xc0, !PT ;  /* 0x0000000214ff7812 */ /* 0x040fe400078cc0ff */
[----:B------:R-:W-:Y:S01]  /*21a0*/  LOP3.LUT P5, RZ, R20, 0x4, RZ, 0xc0, !PT ;  /* 0x0000000414ff7812 */ /* 0x000fe200078ac0ff */
[----:B----4-:R-:W1:Y:S04]  /*21b0*/  LDSM.16.M88.4 R16, [R225] ;  /* 0x00000000e110783b */ /* 0x010e680000000200 */
[----:B------:R-:W2:Y:S04]  /*21c0*/  LDSM.16.M88.4 R12, [R225+0x800] ;  /* 0x00080000e10c783b */ /* 0x000ea80000000200 */
[----:B------:R-:W-:Y:S04]  /*21d0*/  LDSM.16.M88.4 R40, [R225+0x1000] ;  /* 0x00100000e128783b */ /* 0x000fe80000000200 */
[----:B------:R-:W3:Y:S04]  /*21e0*/  LDSM.16.M88.4 R56, [R225+0x1800] ;  /* 0x00180000e138783b */ /* 0x000ee80000000200 */
[----:B------:R-:W-:Y:S04]  /*21f0*/  LDSM.16.M88.4 R60, [R225+0x2000] ;  /* 0x00200000e13c783b */ /* 0x000fe80000000200 */
[----:B------:R-:W-:Y:S04]  /*2200*/  LDSM.16.M88.4 R72, [R225+0x2800] ;  /* 0x00280000e148783b */ /* 0x000fe80000000200 */
[----:B------:R-:W4:Y:S04]  /*2210*/  LDSM.16.M88.4 R48, [R231] ;  /* 0x00000000e730783b */ /* 0x000f280000000200 */
[----:B------:R-:W-:Y:S04]  /*2220*/  LDSM.16.M88.4 R44, [R248] ;  /* 0x00000000f82c783b */ /* 0x000fe80000000200 */
[----:B------:R-:W-:Y:S04]  /*2230*/  LDSM.16.M88.4 R52, [R247] ;  /* 0x00000000f734783b */ /* 0x000fe80000000200 */
[----:B------:R-:W5:Y:S04]  /*2240*/  LDSM.16.M88.4 R64, [R246] ;  /* 0x00000000f640783b */ /* 0x000f680000000200 */
[----:B------:R-:W-:Y:S04]  /*2250*/  LDSM.16.M88.4 R80, [R245] ;  /* 0x00000000f550783b */ /* 0x000fe80000000200 */
[----:B------:R-:W-:Y:S04]  /*2260*/  LDSM.16.M88.4 R108, [R244] ;  /* 0x00000000f46c783b */ /* 0x000fe80000000200 */
[----:B------:R-:W-:Y:S01]  /*2270*/  @!PT LDS RZ, [RZ] ;  /* 0x00000000fffff984 */ /* 0x000fe20000000800 */
[----:B------:R-:W-:Y:S01]  /*2280*/  @!PT LDS RZ, [RZ] ;  /* 0x00000000fffff984 */ /* 0x000fe20000000800 */
[----:B------:R-:W-:Y:S01]  /*2290*/  @!PT LDS RZ, [RZ] ;  /* 0x00000000fffff984 */ /* 0x000fe20000000800 */
[----:B------:R1:W-:Y:S01]  /*22a0*/  LDGSTS.E.BYPASS.LTC128B.128 [R134+0x100], [R2.64], !P0 ;  /* 0x0010000002867fae */ /* 0x0003e2000c101d46 */
[----:B------:R-:W-:-:S13]  /*22b0*/  ISETP.LT.OR P0, PT, R8, 0x1, !P6 ;  /* 0x000000010800780c */ /* 0x000fda0007701670 */
[----:B------:R1:W-:Y:S01]  /*22c0*/  LDGSTS.E.BYPASS.LTC128B.128 [R134+0x3100], [R2.64+0x80], !P0 ;  /* 0x0310008002867fae */ /* 0x0003e2000c101d46 */
[----:B------:R-:W-:-:S13]  /*22d0*/  ISETP.LT.OR P0, PT, R8, 0x1, !P5 ;  /* 0x000000010800780c */ /* 0x000fda0006f01670 */
[----:B------:R1:W-:Y:S02]  /*22e0*/  LDGSTS.E.BYPASS.LTC128B.128 [R134+0x6100], [R2.64+0x100], !P0 ;  /* 0x0610010002867fae */ /* 0x0003e4000c101d46 */
[----:B-1----:R-:W-:-:S05]  /*22f0*/  IADD3 R2, P0, R4, R2, RZ ;  /* 0x0000000204027210 */ /* 0x002fca0007f1e0ff */
[----:B------:R-:W-:Y:S01]  /*2300*/  IMAD.X R3, R5, 0x1, R3, P0 ;  /* 0x0000000105037824 */ /* 0x000fe200000e0603 */
[----:B------:R-:W-:-:S04]  /*2310*/  IADD3 R4, P0, R2, R4, RZ ;  /* 0x0000000402047210 */ /* 0x000fc80007f1e0ff */
[----:B------:R-:W-:Y:S02]  /*2320*/  IADD3.X R5, R3, R5, RZ, P0, !PT ;  /* 0x0000000503057210 */ /* 0x000fe400007fe4ff */
[----:B------:R-:W-:-:S04]  /*2330*/  ISETP.NE.U32.AND P0, PT, R0, 0x1, PT ;  /* 0x000000010000780c */ /* 0x000fc80003f05070 */
[----:B------:R-:W-:-:S13]  /*2340*/  ISETP.LT.OR P0, PT, R8, 0x21, P0 ;  /* 0x000000210800780c */ /* 0x000fda0000701670 */
[----:B------:R1:W-:Y:S01]  /*2350*/  LDGSTS.E.BYPASS.LTC128B.128 [R134+0x1100], [R2.64], !P0 ;  /* 0x0110000002867fae */ /* 0x0003e2000c101d46 */
[C---:B------:R-:W-:Y:S01]  /*2360*/  ISETP.LT.OR P0, PT, R8.reuse, 0x21, !P6 ;  /* 0x000000210800780c */ /* 0x040fe20007701670 */
[C---:B------:R-:W-:Y:S11]  /*2370*/  HMMA.16816.F32 R36, R156.reuse, R16, RZ ;  /* 0x000000109c24723c */ /* 0x040ff600000018ff */
[----:B------:R-:W-:Y:S01]  /*2380*/  @!UPT UIADD3 URZ, URZ, URZ, URZ ;  /* 0x0000003f3f3ff290 */ /* 0x000fe2000fffe03f */
[----:B------:R1:W-:Y:S01]  /*2390*/  LDGSTS.E.BYPASS.LTC128B.128 [R134+0x4100], [R10.64], !P0 ;  /* 0x041000000a867fae */ /* 0x0003e2000c101d46 */
[----:B------:R-:W-:Y:S01]  /*23a0*/  ISETP.LT.OR P0, PT, R8, 0x21, !P5 ;  /* 0x000000210800780c */ /* 0x000fe20006f01670 */
[C---:B------:R-:W-:Y:S08]  /*23b0*/  HMMA.16816.F32 R32, R156.reuse, R18, RZ ;  /* 0x000000129c20723c */ /* 0x040ff000000018ff */
[C---:B--2---:R-:W-:Y:S04]  /*23c0*/  HMMA.16816.F32 R28, R156.reuse, R12, RZ ;  /* 0x0000000c9c1c723c */ /* 0x044fe800000018ff */
[----:B------:R2:W-:Y:S04]  /*23d0*/  LDGSTS.E.BYPASS.LTC128B.128 [R134+0x7100], [R6.64], !P0 ;  /* 0x0710000006867fae */ /* 0x0005e8000c101d46 */
[----:B------:R-:W-:Y:S01]  /*23e0*/  HMMA.16816.F32 R24, R156, R14, RZ ;  /* 0x0000000e9c18723c */ /* 0x000fe200000018ff */
[----:B------:R-:W-:-:S07]  /*23f0*/  ISETP.NE.U32.AND P0, PT, R0, 0x1, PT ;  /* 0x000000010000780c */ /* 0x000fce0003f05070 */
[----:B---3--:R-:W-:Y:S01]  /*2400*/  HMMA.16816.F32 R12, R156, R56, RZ ;  /* 0x000000389c0c723c */ /* 0x008fe200000018ff */
[C---:B------:R-:W-:Y:S02]  /*2410*/  ISETP.LT.OR P0, PT, R8.reuse, 0x41, P0 ;  /* 0x000000410800780c */ /* 0x040fe40000701670 */
[C---:B------:R-:W-:Y:S02]  /*2420*/  ISETP.LT.OR P6, PT, R8.reuse, 0x41, !P6 ;  /* 0x000000410800780c */ /* 0x040fe400077c1670 */
[----:B------:R-:W-:-:S03]  /*2430*/  ISETP.LT.OR P5, PT, R8, 0x41, !P5 ;  /* 0x000000410800780c */ /* 0x000fc60006fa1670 */
[C---:B------:R-:W-:Y:S06]  /*2440*/  HMMA.16816.F32 R20, R156.reuse, R40, RZ ;  /* 0x000000289c14723c */ /* 0x040fec00000018ff */
[----:B------:R2:W-:Y:S02]  /*2450*/  LDGSTS.E.BYPASS.LTC128B.128 [R134+0x2100], [R4.64], !P0 ;  /* 0x0210000004867fae */ /* 0x0005e4000c101d46 */
[----:B------:R-:W-:Y:S02]  /*2460*/  HMMA.16816.F32 R16, R156, R42, RZ ;  /* 0x0000002a9c10723c */ /* 0x000fe400000018ff */
[----:B------:R2:W-:Y:S04]  /*2470*/  LDGSTS.E.BYPASS.LTC128B.128 [R134+0x5100], [R4.64+0x80], !P6 ;  /* 0x0510008004867fae */ /* 0x0005e8000f101d46 */
[----:B------:R2:W-:Y:S02]  /*2480*/  LDGSTS.E.BYPASS.LTC128B.128 [R134+0x8100], [R4.64+0x100], !P5 ;  /* 0x0810010004867fae */ /* 0x0005e4000e901d46 */
[C---:B----4-:R-:W-:Y:S02]  /*2490*/  HMMA.16816.F32 R104, R160.reuse, R48, R36 ;  /* 0x00000030a068723c */ /* 0x050fe40000001824 */
[----:B-1----:R-:W-:Y:S04]  /*24a0*/  LDSM.16.M88.4 R8, [R229+0x800] ;  /* 0x00080000e508783b */ /* 0x002fe80000000200 */
[----:B------:R-:W-:Y:S02]  /*24b0*/  LDSM.16.M88.4 R40, [R229+0x1800] ;  /* 0x00180000e528783b */ /* 0x000fe40000000200 */
[C---:B------:R-:W-:Y:S02]  /*24c0*/  HMMA.16816.F32 R96, R160.reuse, R50, R32 ;  /* 0x00000032a060723c */ /* 0x040fe40000001820 */
[----:B------:R-:W-:Y:S04]  /*24d0*/  LDSM.16.M88.4 R88, [R226] ;  /* 0x00000000e258783b */ /* 0x000fe80000000200 */
[----:B------:R-:W-:Y:S02]  /*24e0*/  LDSM.16.M88.4 R92, [R229+0x2800] ;  /* 0x00280000e55c783b */ /* 0x000fe40000000200 */
[----:B-----5:R-:W-:Y:S02]  /*24f0*/  HMMA.16816.F32 R36, R160, R64, R12 ;  /* 0x00000040a024723c */ /* 0x020fe4000000180c */
[----:B------:R-:W1:Y:S04]  /*2500*/  LDSM.16.M88.4 R12, [R229] ;  /* 0x00000000e50c783b */ /* 0x000e680000000200 */
[----:B------:R-:W-:Y:S02]  /*2510*/  LDSM.16.M88.4 R100, [R229+0x2000] ;  /* 0x00200000e564783b */ /* 0x000fe40000000200 */
[----:B------:R-:W-:Y:S02]  /*2520*/  HMMA.16816.F32 R32, R156, R58, RZ ;  /* 0x0000003a9c20723c */ /* 0x000fe400000018ff */
[----:B--2---:R-:W2:Y:S04]  /*2530*/  LDSM.16.M88.4 R4, [R229+0x1000] ;  /* 0x00100000e504783b */ /* 0x004ea80000000200 */
[----:B------:R-:W-:Y:S02]  /*2540*/  LDSM.16.M88.4 R112, [R242] ;  /* 0x00000000f270783b */ /* 0x000fe40000000200 */
[C---:B------:R-:W-:Y:S02]  /*2550*/  HMMA.16816.F32 R68, R160.reuse, R44, R28 ;  /* 0x0000002ca044723c */ /* 0x040fe4000000181c */
[----:B------:R-:W-:Y:S04]  /*2560*/  LDSM.16.M88.4 R120, [R226+0x3000] ;  /* 0x00300000e278783b */ /* 0x000fe80000000200 */
[----:B------:R-:W-:Y:S02]  /*2570*/  LDSM.16.M88.4 R116, [R225+0x6000] ;  /* 0x00600000e174783b */ /* 0x000fe40000000200 */
[C---:B------:R-:W-:Y:S02]  /*2580*/  HMMA.16816.F32 R84, R160.reuse, R46, R24 ;  /* 0x0000002ea054723c */ /* 0x040fe40000001818 */
[----:B------:R-:W-:Y:S04]  /*2590*/  LDSM.16.M88.4 R124, [R229+0x6000] ;  /* 0x00600000e57c783b */ /* 0x000fe80000000200 */
[----:B------:R-:W0:Y:S02]  /*25a0*/  LDGDEPBAR ;  /* 0x00000000000079af */ /* 0x000e240000000000 */
[C---:B------:R-:W-:Y:S08]  /*25b0*/  HMMA.16816.F32 R48, R160.reuse, R52, R20 ;  /* 0x00000034a030723c */ /* 0x040ff00000001814 */
[----:B------:R-:W-:Y:S08]  /*25c0*/  HMMA.16816.F32 R44, R160, R54, R16 ;  /* 0x00000036a02c723c */ /* 0x000ff00000001810 */
[C---:B------:R-:W-:Y:S08]  /*25d0*/  HMMA.16816.F32 R20, R156.reuse, R72, RZ ;  /* 0x000000489c14723c */ /* 0x040ff000000018ff */
[----:B------:R-:W-:Y:S08]  /*25e0*/  HMMA.16816.F32 R16, R156, R74, RZ ;  /* 0x0000004a9c10723c */ /* 0x000ff000000018ff */
[----:B------:R-:W-:Y:S08]  /*25f0*/  HMMA.16816.F32 R32, R160, R66, R32 ;  /* 0x00000042a020723c */ /* 0x000ff00000001820 */
[C---:B------:R-:W-:Y:S08]  /*2600*/  HMMA.16816.F32 R28, R156.reuse, R60, RZ ;  /* 0x0000003c9c1c723c */ /* 0x040ff000000018ff */
[----:B------:R-:W-:Y:S08]  /*2610*/  HMMA.16816.F32 R24, R156, R62, RZ ;  /* 0x0000003e9c18723c */ /* 0x000ff000000018ff */
[C---:B-1----:R-:W-:Y:S01]  /*2620*/  HMMA.16816.F32 R52, R168.reuse, R12, R104 ;  /* 0x0000000ca834723c */ /* 0x042fe20000001868 */
[----:B------:R-:W-:Y:S07]  /*2630*/  LDSM.16.M88.4 R104, [R229+0x3800] ;  /* 0x00380000e568783b */ /* 0x000fee0000000200 */
[C---:B------:R-:W-:Y:S08]  /*2640*/  HMMA.16816.F32 R68, R168.reuse, R8, R68 ;  /* 0x00000008a844723c */ /* 0x040ff00000001844 */
[----:B------:R-:W-:Y:S08]  /*2650*/  HMMA.16816.F32 R56, R168, R10, R84 ;  /* 0x0000000aa838723c */ /* 0x000ff00000001854 */
[C---:B------:R-:W-:Y:S01]  /*2660*/  HMMA.16816.F32 R76, R160.reuse, R108, R20 ;  /* 0x0000006ca04c723c */ /* 0x040fe20000001814 */
[----:B------:R-:W-:Y:S07]  /*2670*/  LDSM.16.M88.4 R20, [R226+0x1800] ;  /* 0x00180000e214783b */ /* 0x000fee0000000200 */
[----:B------:R-:W-:Y:S01]  /*2680*/  HMMA.16816.F32 R72, R160, R110, R16 ;  /* 0x0000006ea048723c */ /* 0x000fe20000001810 */
[----:B------:R-:W-:Y:S07]  /*2690*/  LDSM.16.M88.4 R108, [R226+0x3800] ;  /* 0x00380000e26c783b */ /* 0x000fee0000000200 */
[----:B------:R-:W-:Y:S01]  /*26a0*/  HMMA.16816.F32 R8, R168, R42, R32 ;  /* 0x0000002aa808723c */ /* 0x000fe20000001820 */
[----:B------:R-:W1:Y:S07]  /*26b0*/  LDSM.16.M88.4 R32, [R225+0x3000] ;  /* 0x00300000e120783b */ /* 0x000e6e0000000200 */
[C---:B------:R-:W-:Y:S01]  /*26c0*/  HMMA.16816.F32 R64, R160.reuse, R80, R28 ;  /* 0x00000050a040723c */ /* 0x040fe2000000181c */
[----:B------:R-:W3:Y:S07]  /*26d0*/  LDSM.16.M88.4 R28, [R226+0x800] ;  /* 0x00080000e21c783b */ /* 0x000eee0000000200 */
[----:B------:R-:W-:Y:S01]  /*26e0*/  HMMA.16816.F32 R80, R160, R82, R24 ;  /* 0x00000052a050723c */ /* 0x000fe20000001818 */
[----:B------:R-:W4:Y:S07]  /*26f0*/  LDSM.16.M88.4 R24, [R226+0x1000] ;  /* 0x00100000e218783b */ /* 0x000f2e0000000200 */
[C---:B--2---:R-:W-:Y:S08]  /*2700*/  HMMA.16816.F32 R48, R168.reuse, R4, R48 ;  /* 0x00000004a830723c */ /* 0x044ff00000001830 */
[----:B------:R-:W-:Y:S01]  /*2710*/  HMMA.16816.F32 R16, R168, R6, R44 ;  /* 0x00000006a810723c */ /* 0x000fe2000000182c */
[----:B------:R-:W-:Y:S07]  /*2720*/  LDSM.16.M88.4 R44, [R225+0x5000] ;  /* 0x00500000e12c783b */ /* 0x000fee0000000200 */
[----:B------:R-:W-:Y:S01]  /*2730*/  HMMA.16816.F32 R4, R172, R88, R52 ;  /* 0x00000058ac04723c */ /* 0x000fe20000001834 */
[----:B------:R-:W-:Y:S07]  /*2740*/  LDSM.16.M88.4 R52, [R225+0x5800] ;  /* 0x00580000e134783b */ /* 0x000fee0000000200 */
[C---:B------:R-:W-:Y:S08]  /*2750*/  HMMA.16816.F32 R60, R168.reuse, R14, R96 ;  /* 0x0000000ea83c723c */ /* 0x040ff00000001860 */
[C---:B------:R-:W-:Y:S08]  /*2760*/  HMMA.16816.F32 R12, R168.reuse, R40, R36 ;  /* 0x00000028a80c723c */ /* 0x040ff00000001824 */
[C---:B------:R-:W-:Y:S08]  /*2770*/  HMMA.16816.F32 R96, R168.reuse, R92, R76 ;  /* 0x0000005ca860723c */ /* 0x040ff0000000184c */
[C---:B------:R-:W-:Y:S01]  /*2780*/  HMMA.16816.F32 R72, R168.reuse, R94, R72 ;  /* 0x0000005ea848723c */ /* 0x040fe20000001848 */
[----:B------:R-:W2:Y:S07]  /*2790*/  LDSM.16.M88.4 R92, [R243] ;  /* 0x00000000f35c783b */ /* 0x000eae0000000200 */
[----:B------:R-:W-:Y:S01]  /*27a0*/  HMMA.16816.F32 R40, R168, R100, R64 ;  /* 0x00000064a828723c */ /* 0x000fe20000001840 */
[----:B------:R-:W-:Y:S07]  /*27b0*/  LDSM.16.M88.4 R64, [R226+0x2000] ;  /* 0x00200000e240783b */ /* 0x000fee0000000200 */
[----:B-1----:R-:W-:Y:S08]  /*27c0*/  HMMA.16816.F32 R4, R176, R32, R4 ;  /* 0x00000020b004723c */ /* 0x002ff00000001804 */
[----:B------:R-:W-:Y:S08]  /*27d0*/  HMMA.16816.F32 R100, R168, R102, R80 ;  /* 0x00000066a864723c */ /* 0x000ff00000001850 */
[C---:B------:R-:W-:Y:S01]  /*27e0*/  HMMA.16816.F32 R36, R172.reuse, R90, R60 ;  /* 0x0000005aac24723c */ /* 0x040fe2000000183c */
[----:B------:R-:W-:Y:S07]  /*27f0*/  LDSM.16.M88.4 R60, [R229+0x3000] ;  /* 0x00300000e53c783b */ /* 0x000fee0000000200 */
[C---:B---3--:R-:W-:Y:S08]  /*2800*/  HMMA.16816.F32 R80, R172.reuse, R30, R56 ;  /* 0x0000001eac50723c */ /* 0x048ff00000001838 */
[C---:B----4-:R-:W-:Y:S08]  /*2810*/  HMMA.16816.F32 R56, R172.reuse, R24, R48 ;  /* 0x00000018ac38723c */ /* 0x050ff00000001830 */
[C---:B------:R-:W-:Y:S01]  /*2820*/  HMMA.16816.F32 R24, R172.reuse, R26, R16 ;  /* 0x0000001aac18723c */ /* 0x040fe20000001810 */
[----:B------:R-:W1:Y:S07]  /*2830*/  LDSM.16.M88.4 R16, [R225+0x3800] ;  /* 0x00380000e110783b */ /* 0x000e6e0000000200 */
[C---:B------:R-:W-:Y:S01]  /*2840*/  HMMA.16816.F32 R88, R172.reuse, R20, R12 ;  /* 0x00000014ac58723c */ /* 0x040fe2000000180c */
[----:B------:R-:W-:Y:S07]  /*2850*/  LDSM.16.M88.4 R12, [R225+0x4000] ;  /* 0x00400000e10c783b */ /* 0x000fee0000000200 */
[C---:B------:R-:W-:Y:S01]  /*2860*/  HMMA.16816.F32 R84, R172.reuse, R22, R8 ;  /* 0x00000016ac54723c */ /* 0x040fe20000001808 */
[----:B------:R-:W3:Y:S07]  /*2870*/  LDSM.16.M88.4 R20, [R226+0x2800] ;  /* 0x00280000e214783b */ /* 0x000eee0000000200 */
[----:B------:R-:W-:Y:S08]  /*2880*/  HMMA.16816.F32 R68, R172, R28, R68 ;  /* 0x0000001cac44723c */ /* 0x000ff00000001844 */
[----:B--2---:R-:W-:Y:S08]  /*2890*/  HMMA.16816.F32 R4, R180, R92, R4 ;  /* 0x0000005cb404723c */ /* 0x004ff00000001804 */
[C---:B------:R-:W-:Y:S01]  /*28a0*/  HMMA.16816.F32 R8, R176.reuse, R34, R36 ;  /* 0x00000022b008723c */ /* 0x040fe20000001824 */
[----:B------:R-:W2:Y:S07]  /*28b0*/  LDSM.16.M88.4 R32, [R225+0x4800] ;  /* 0x00480000e120783b */ /* 0x000eae0000000200 */
[----:B-1----:R-:W-:Y:S08]  /*28c0*/  HMMA.16816.F32 R28, R176, R16, R68 ;  /* 0x00000010b01c723c */ /* 0x002ff00000001844 */
[----:B------:R-:W-:Y:S08]  /*28d0*/  HMMA.16816.F32 R4, R184, R60, R4 ;  /* 0x0000003cb804723c */ /* 0x000ff00000001804 */
[----:B---3--:R-:W-:Y:S08]  /*28e0*/  HMMA.16816.F32 R36, R172, R22, R72 ;  /* 0x00000016ac24723c */ /* 0x008ff00000001848 */
[----:B------:R-:W-:Y:S08]  /*28f0*/  HMMA.16816.F32 R8, R180, R94, R8 ;  /* 0x0000005eb408723c */ /* 0x000ff00000001808 */
[C---:B------:R-:W-:Y:S08]  /*2900*/  HMMA.16816.F32 R76, R172.reuse, R64, R40 ;  /* 0x00000040ac4c723c */ /* 0x040ff00000001828 */
[----:B------:R-:W-:Y:S01]  /*2910*/  HMMA.16816.F32 R40, R172, R20, R96 ;  /* 0x00000014ac28723c */ /* 0x000fe20000001860 */
[----:B------:R-:W-:Y:S07]  /*2920*/  LDSM.16.M88.4 R96, [R229+0x5800] ;  /* 0x00580000e560783b */ /* 0x000fee0000000200 */
[----:B------:R-:W-:Y:S08]  /*2930*/  HMMA.16816.F32 R80, R176, R18, R80 ;  /* 0x00000012b050723c */ /* 0x000ff00000001850 */
[----:B------:R-:W-:Y:S01]  /*2940*/  HMMA.16816.F32 R48, R172, R66, R100 ;  /* 0x00000042ac30723c */ /* 0x000fe20000001864 */
[----:B------:R-:W-:Y:S04]  /*2950*/  LDSM.16.M88.4 R64, [R240] ;  /* 0x00000000f040783b */ /* 0x000fe80000000200 */
[----:B------:R-:W-:Y:S03]  /*2960*/  LDSM.16.M88.4 R100, [R239] ;  /* 0x00000000ef64783b */ /* 0x000fe60000000200 */
[C---:B------:R-:W-:Y:S01]  /*2970*/  HMMA.16816.F32 R72, R176.reuse, R12, R56 ;  /* 0x0000000cb048723c */ /* 0x040fe20000001838 */
[----:B------:R-:W1:Y:S07]  /*2980*/  LDSM.16.M88.4 R56, [R241] ;  /* 0x00000000f138783b */ /* 0x000e6e0000000200 */
[----:B------:R-:W-:Y:S08]  /*2990*/  HMMA.16816.F32 R68, R176, R14, R24 ;  /* 0x0000000eb044723c */ /* 0x000ff00000001818 */
[----:B------:R-:W-:Y:S01]  /*29a0*/  HMMA.16816.F32 R12, R180, R112, R28 ;  /* 0x00000070b40c723c */ /* 0x000fe2000000181c */
[----:B------:R-:W-:Y:S07]  /*29b0*/  LDSM.16.M88.4 R28, [R229+0x5000] ;  /* 0x00500000e51c783b */ /* 0x000fee0000000200 */
[C---:B--2---:R-:W-:Y:S08]  /*29c0*/  HMMA.16816.F32 R20, R176.reuse, R34, R84 ;  /* 0x00000022b014723c */ /* 0x044ff00000001854 */
[----:B------:R-:W-:Y:S01]  /*29d0*/  HMMA.16816.F32 R84, R176, R54, R36 ;  /* 0x00000036b054723c */ /* 0x000fe20000001824 */
[----:B------:R-:W2:Y:S07]  /*29e0*/  LDSM.16.M88.4 R36, [R238] ;  /* 0x00000000ee24783b */ /* 0x000eae0000000200 */
[----:B------:R-:W-:Y:S08]  /*29f0*/  HMMA.16816.F32 R4, R188, R120, R4 ;  /* 0x00000078bc04723c */ /* 0x000ff00000001804 */
[----:B------:R-:W-:Y:S08]  /*2a00*/  HMMA.16816.F32 R8, R184, R62, R8 ;  /* 0x0000003eb808723c */ /* 0x000ff00000001808 */
[C---:B------:R-:W-:Y:S01]  /*2a10*/  HMMA.16816.F32 R24, R176.reuse, R32, R88 ;  /* 0x00000020b018723c */ /* 0x040fe20000001858 */
[----:B------:R-:W-:Y:S07]  /*2a20*/  LDSM.16.M88.4 R32, [R229+0x4800] ;  /* 0x00480000e520783b */ /* 0x000fee0000000200 */
[----:B------:R-:W-:Y:S08]  /*2a30*/  HMMA.16816.F32 R88, R176, R52, R40 ;  /* 0x00000034b058723c */ /* 0x000ff00000001828 */
[----:B------:R-:W-:Y:S01]  /*2a40*/  HMMA.16816.F32 R40, R180, R114, R80 ;  /* 0x00000072b428723c */ /* 0x000fe20000001850 */
[----:B------:R-:W3:Y:S07]  /*2a50*/  LDSM.16.M88.4 R112, [R237] ;  /* 0x00000000ed70783b */ /* 0x000eee0000000200 */
[C---:B------:R-:W-:Y:S01]  /*2a60*/  HMMA.16816.F32 R16, R176.reuse, R44, R76 ;  /* 0x0000002cb010723c */ /* 0x040fe2000000184c */
[----:B------:R-:W4:Y:S07]  /*2a70*/  LDSM.16.M88.4 R76, [R229+0x4000] ;  /* 0x00400000e54c783b */ /* 0x000f2e0000000200 */
[----:B------:R-:W-:Y:S08]  /*2a80*/  HMMA.16816.F32 R92, R176, R46, R48 ;  /* 0x0000002eb05c723c */ /* 0x000ff00000001830 */
[----:B------:R-:W-:Y:S08]  /*2a90*/  HMMA.16816.F32 R12, R184, R104, R12 ;  /* 0x00000068b80c723c */ /* 0x000ff0000000180c */
[----:B------:R-:W-:Y:S08]  /*2aa0*/  HMMA.16816.F32 R4, R192, R116, R4 ;  /* 0x00000074c004723c */ /* 0x000ff00000001804 */
[----:B------:R-:W-:Y:S01]  /*2ab0*/  HMMA.16816.F32 R8, R188, R122, R8 ;  /* 0x0000007abc08723c */ /* 0x000fe20000001808 */
[----:B------:R-:W5:Y:S07]  /*2ac0*/  LDSM.16.M88.4 R120, [R225+0x6800] ;  /* 0x00680000e178783b */ /* 0x000f6e0000000200 */
[C---:B-1----:R-:W-:Y:S01]  /*2ad0*/  HMMA.16816.F32 R48, R180.reuse, R56, R72 ;  /* 0x00000038b430723c */ /* 0x042fe20000001848 */
[----:B------:R-:W-:Y:S07]  /*2ae0*/  LDSM.16.M88.4 R72, [R226+0x4800] ;  /* 0x00480000e248783b */ /* 0x000fee0000000200 */
[C---:B------:R-:W-:Y:S08]  /*2af0*/  HMMA.16816.F32 R52, R180.reuse, R66, R20 ;  /* 0x00000042b434723c */ /* 0x040ff00000001814 */
[C---:B------:R-:W-:Y:S08]  /*2b00*/  HMMA.16816.F32 R44, R180.reuse, R100, R16 ;  /* 0x00000064b42c723c */ /* 0x040ff00000001810 */
[----:B--2---:R-:W-:Y:S08]  /*2b10*/  HMMA.16816.F32 R20, R180, R36, R88 ;  /* 0x00000024b414723c */ /* 0x004ff00000001858 */
[----:B------:R-:W-:Y:S01]  /*2b20*/  HMMA.16816.F32 R16, R184, R106, R40 ;  /* 0x0000006ab810723c */ /* 0x000fe20000001828 */
[----:B------:R-:W-:Y:S07]  /*2b30*/  LDSM.16.M88.4 R104, [R226+0x6000] ;  /* 0x00600000e268783b */ /* 0x000fee0000000200 */
[C---:B------:R-:W-:Y:S01]  /*2b40*/  HMMA.16816.F32 R60, R180.reuse, R58, R68 ;  /* 0x0000003ab43c723c */ /* 0x040fe20000001844 */
[----:B------:R-:W-:Y:S07]  /*2b50*/  LDSM.16.M88.4 R68, [R225+0x7800] ;  /* 0x00780000e144783b */ /* 0x000fee0000000200 */
[C---:B------:R-:W-:Y:S01]  /*2b60*/  HMMA.16816.F32 R56, R180.reuse, R64, R24 ;  /* 0x00000040b438723c */ /* 0x040fe20000001818 */
[----:B------:R-:W1:Y:S07]  /*2b70*/  LDSM.16.M88.4 R64, [R226+0x4000] ;  /* 0x00400000e240783b */ /* 0x000e6e0000000200 */
[----:B------:R-:W-:Y:S01]  /*2b80*/  HMMA.16816.F32 R24, R180, R102, R92 ;  /* 0x00000066b418723c */ /* 0x000fe2000000185c */
[----:B------:R-:W-:Y:S04]  /*2b90*/  LDSM.16.M88.4 R100, [R236] ;  /* 0x00000000ec64783b */ /* 0x000fe80000000200 */
[----:B------:R-:W-:Y:S03]  /*2ba0*/  LDSM.16.M88.4 R92, [R226+0x5800] ;  /* 0x00580000e25c783b */ /* 0x000fe60000000200 */
[----:B------:R-:W-:Y:S08]  /*2bb0*/  HMMA.16816.F32 R12, R188, R108, R12 ;  /* 0x0000006cbc0c723c */ /* 0x000ff0000000180c */
[----:B---3--:R-:W-:Y:S08]  /*2bc0*/  HMMA.16816.F32 R4, R196, R112, R4 ;  /* 0x00000070c404723c */ /* 0x008ff00000001804 */
[----:B------:R-:W-:Y:S08]  /*2bd0*/  HMMA.16816.F32 R8, R192, R118, R8 ;  /* 0x00000076c008723c */ /* 0x000ff00000001808 */
[----:B------:R-:W-:Y:S01]  /*2be0*/  HMMA.16816.F32 R88, R180, R38, R84 ;  /* 0x00000026b458723c */ /* 0x000fe20000001854 */
[----:B------:R-:W2:Y:S07]  /*2bf0*/  LDSM.16.M88.4 R84, [R226+0x5000] ;  /* 0x00500000e254783b */ /* 0x000eae0000000200 */
[C---:B----4-:R-:W-:Y:S08]  /*2c00*/  HMMA.16816.F32 R80, R184.reuse, R76, R48 ;  /* 0x0000004cb850723c */ /* 0x050ff00000001830 */
[----:B------:R-:W-:Y:S08]  /*2c10*/  HMMA.16816.F32 R36, R184, R96, R20 ;  /* 0x00000060b824723c */ /* 0x000ff00000001814 */
[----:B------:R-:W-:Y:S08]  /*2c20*/  HMMA.16816.F32 R20, R188, R110, R16 ;  /* 0x0000006ebc14723c */ /* 0x000ff00000001810 */
[C---:B------:R-:W-:Y:S01]  /*2c30*/  HMMA.16816.F32 R60, R184.reuse, R78, R60 ;  /* 0x0000004eb83c723c */ /* 0x040fe2000000183c */
[----:B------:R-:W-:Y:S07]  /*2c40*/  LDSM.16.M88.4 R76, [R229+0x6800] ;  /* 0x00680000e54c783b */ /* 0x000fee0000000200 */
[C---:B------:R-:W-:Y:S08]  /*2c50*/  HMMA.16816.F32 R48, R184.reuse, R28, R44 ;  /* 0x0000001cb830723c */ /* 0x040ff0000000182c */
[----:B------:R-:W-:Y:S01]  /*2c60*/  HMMA.16816.F32 R40, R184, R30, R24 ;  /* 0x0000001eb828723c */ /* 0x000fe20000001818 */
[----:B------:R-:W3:Y:S07]  /*2c70*/  LDSM.16.M88.4 R28, [R225+0x7000] ;  /* 0x00700000e11c783b */ /* 0x000eee0000000200 */
[----:B-----5:R-:W-:Y:S08]  /*2c80*/  HMMA.16816.F32 R16, R192, R120, R12 ;  /* 0x00000078c010723c */ /* 0x020ff0000000180c */
[C---:B------:R-:W-:Y:S08]  /*2c90*/  HMMA.16816.F32 R56, R184.reuse, R32, R56 ;  /* 0x00000020b838723c */ /* 0x040ff00000001838 */
[----:B------:R-:W-:Y:S08]  /*2ca0*/  HMMA.16816.F32 R52, R184, R34, R52 ;  /* 0x00000022b834723c */ /* 0x000ff00000001834 */
[----:B------:R-:W-:Y:S08]  /*2cb0*/  HMMA.16816.F32 R4, R200, R124, R4 ;  /* 0x0000007cc804723c */ /* 0x000ff00000001804 */
[----:B------:R-:W-:Y:S08]  /*2cc0*/  HMMA.16816.F32 R8, R196, R114, R8 ;  /* 0x00000072c408723c */ /* 0x000ff00000001808 */
[----:B-1----:R-:W-:Y:S08]  /*2cd0*/  HMMA.16816.F32 R12, R188, R64, R80 ;  /* 0x00000040bc0c723c */ /* 0x002ff00000001850 */
[----:B------:R-:W-:Y:S08]  /*2ce0*/  HMMA.16816.F32 R20, R192, R122, R20 ;  /* 0x0000007ac014723c */ /* 0x000ff00000001814 */
[C---:B------:R-:W-:Y:S08]  /*2cf0*/  HMMA.16816.F32 R32, R188.reuse, R66, R60 ;  /* 0x00000042bc20723c */ /* 0x040ff0000000183c */
[C---:B--2---:R-:W-:Y:S01]  /*2d00*/  HMMA.16816.F32 R64, R188.reuse, R84, R48 ;  /* 0x00000054bc40723c */ /* 0x044fe20000001830 */
[----:B------:R-:W-:Y:S07]  /*2d10*/  LDSM.16.M88.4 R48, [R225+0x8000] ;  /* 0x00800000e130783b */ /* 0x000fee0000000200 */
[----:B------:R-:W-:Y:S01]  /*2d20*/  HMMA.16816.F32 R84, R188, R86, R40 ;  /* 0x00000056bc54723c */ /* 0x000fe20000001828 */
[----:B------:R-:W1:Y:S07]  /*2d30*/  LDSM.16.M88.4 R40, [R235] ;  /* 0x00000000eb28783b */ /* 0x000e6e0000000200 */
[----:B------:R-:W-:Y:S08]  /*2d40*/  HMMA.16816.F32 R16, R196, R100, R16 ;  /* 0x00000064c410723c */ /* 0x000ff00000001810 */
[C---:B------:R-:W-:Y:S08]  /*2d50*/  HMMA.16816.F32 R44, R188.reuse, R72, R56 ;  /* 0x00000048bc2c723c */ /* 0x040ff00000001838 */
[C---:B------:R-:W-:Y:S01]  /*2d60*/  HMMA.16816.F32 R60, R188.reuse, R74, R52 ;  /* 0x0000004abc3c723c */ /* 0x040fe20000001834 */
[----:B------:R-:W2:Y:S07]  /*2d70*/  LDSM.16.M88.4 R52, [R226+0x6800] ;  /* 0x00680000e234783b */ /* 0x000eae0000000200 */
[----:B------:R-:W-:Y:S08]  /*2d80*/  HMMA.16816.F32 R72, R188, R92, R36 ;  /* 0x0000005cbc48723c */ /* 0x000ff00000001824 */
[----:B------:R-:W-:Y:S08]  /*2d90*/  HMMA.16816.F32 R36, R204, R104, R4 ;  /* 0x00000068cc24723c */ /* 0x000ff00000001804 */
[----:B------:R-:W-:Y:S08]  /*2da0*/  HMMA.16816.F32 R4, R200, R126, R8 ;  /* 0x0000007ec804723c */ /* 0x000ff00000001808 */
[----:B---3--:R-:W-:Y:S08]  /*2db0*/  HMMA.16816.F32 R8, R192, R28, R12 ;  /* 0x0000001cc008723c */ /* 0x008ff0000000180c */
[----:B------:R-:W-:Y:S08]  /*2dc0*/  HMMA.16816.F32 R20, R196, R102, R20 ;  /* 0x00000066c414723c */ /* 0x000ff00000001814 */
[----:B------:R-:W-:Y:S08]  /*2dd0*/  HMMA.16816.F32 R24, R184, R98, R88 ;  /* 0x00000062b818723c */ /* 0x000ff00000001858 */
[----:B------:R-:W-:Y:S01]  /*2de0*/  HMMA.16816.F32 R32, R192, R30, R32 ;  /* 0x0000001ec020723c */ /* 0x000fe20000001820 */
[----:B------:R-:W3:Y:S07]  /*2df0*/  LDSM.16.M88.4 R28, [R229+0x7000] ;  /* 0x00700000e51c783b */ /* 0x000eee0000000200 */
[----:B------:R-:W-:Y:S01]  /*2e00*/  HMMA.16816.F32 R16, R200, R76, R16 ;  /* 0x0000004cc810723c */ /* 0x000fe20000001810 */
[----:B------:R-:W-:-:S07]  /*2e10*/  FMUL.FTZ R0, R36, c[0x0][0x320] ;  /* 0x0000c80024007a20 */ /* 0x000fce0000410000 */
[----:B------:R-:W-:Y:S01]  /*2e20*/  HMMA.16816.F32 R12, R204, R106, R4 ;  /* 0x0000006acc0c723c */ /* 0x000fe20000001804 */
[----:B------:R4:W2:Y:S07]  /*2e30*/  MUFU.TANH R90, R0 ;  /* 0x00000000005a7308 */ /* 0x0008ae0000002400 */
[----:B-1----:R-:W-:Y:S01]  /*2e40*/  HMMA.16816.F32 R8, R196, R40, R8 ;  /* 0x00000028c408723c */ /* 0x002fe20000001808 */
[----:B----4-:R-:W-:-:S07]  /*2e50*/  FMUL.FTZ R0, R37, c[0x0][0x320] ;  /* 0x0000c80025007a20 */ /* 0x010fce0000410000 */
[----:B------:R-:W-:Y:S01]  /*2e60*/  HMMA.16816.F32 R4, R200, R78, R20 ;  /* 0x0000004ec804723c */ /* 0x000fe20000001814 */
[----:B------:R1:W4:Y:S07]  /*2e70*/  MUFU.TANH R88, R0 ;  /* 0x0000000000587308 */ /* 0x00032e0000002400 */
[----:B------:R-:W-:Y:S01]  /*2e80*/  HMMA.16816.F32 R92, R188, R94, R24 ;  /* 0x0000005ebc5c723c */ /* 0x000fe20000001818 */
[----:B-1----:R-:W-:-:S07]  /*2e90*/  FMUL.FTZ R0, R38, c[0x0][0x320] ;  /* 0x0000c80026007a20 */ /* 0x002fce0000410000 */
[----:B------:R-:W-:Y:S01]  /*2ea0*/  HMMA.16816.F32 R56, R192, R68, R44 ;  /* 0x00000044c038723c */ /* 0x000fe2000000182c */
[----:B------:R-:W-:Y:S01]  /*2eb0*/  LDSM.16.M88.4 R44, [R226+0x7000] ;  /* 0x00700000e22c783b */ /* 0x000fe20000000200 */
[----:B------:R1:W1:Y:S06]  /*2ec0*/  MUFU.TANH R96, R0 ;  /* 0x0000000000607308 */ /* 0x00026c0000002400 */
[----:B--2---:R-:W-:Y:S01]  /*2ed0*/  HMMA.16816.F32 R24, R204, R52, R16 ;  /* 0x00000034cc18723c */ /* 0x004fe20000001810 */
[----:B-1----:R-:W-:Y:S02]  /*2ee0*/  FMUL.FTZ R0, R39, c[0x0][0x320] ;  /* 0x0000c80027007a20 */ /* 0x002fe40000410000 */
[----:B------:R-:W1:Y:S02]  /*2ef0*/  LDSM.16.M88.4 R36, [R234] ;  /* 0x00000000ea24783b */ /* 0x000e640000000200 */
[----:B------:R2:W1:Y:S03]  /*2f00*/  MUFU.TANH R89, R0 ;  /* 0x0000000000597308 */ /* 0x0004660000002400 */
[----:B------:R-:W-:Y:S01]  /*2f10*/  HMMA.16816.F32 R20, R196, R42, R32 ;  /* 0x0000002ac414723c */ /* 0x000fe20000001820 */
[----:B------:R-:W5:Y:S01]  /*2f20*/  LDSM.16.M88.4 R40, [R229+0x7800] ;  /* 0x00780000e528783b */ /* 0x000f620000000200 */
[----:B--2---:R-:W-:-:S04]  /*2f30*/  FMUL.FTZ R0, R12, c[0x0][0x320] ;  /* 0x0000c8000c007a20 */ /* 0x004fc80000410000 */
[----:B------:R2:W1:Y:S02]  /*2f40*/  MUFU.TANH R82, R0 ;  /* 0x0000000000527308 */ /* 0x0004640000002400 */
[----:B---3--:R-:W-:Y:S01]  /*2f50*/  HMMA.16816.F32 R16, R200, R28, R8 ;  /* 0x0000001cc810723c */ /* 0x008fe20000001808 */
[----:B--2---:R-:W-:-:S05]  /*2f60*/  FMUL.FTZ R0, R13, c[0x0][0x320] ;  /* 0x0000c8000d007a20 */ /* 0x004fca0000410000 */
[----:B------:R2:W3:Y:S02]  /*2f70*/  MUFU.TANH R80, R0 ;  /* 0x0000000000507308 */ /* 0x0004e40000002400 */
[----:B------:R-:W-:Y:S01]  /*2f80*/  HMMA.16816.F32 R4, R204, R54, R4 ;  /* 0x00000036cc04723c */ /* 0x000fe20000001804 */
[----:B--2---:R-:W-:-:S05]  /*2f90*/  FMUL.FTZ R0, R14, c[0x0][0x320] ;  /* 0x0000c8000e007a20 */ /* 0x004fca0000410000 */
[----:B------:R2:W1:Y:S02]  /*2fa0*/  MUFU.TANH R83, R0 ;  /* 0x0000000000537308 */ /* 0x0004640000002400 */
[----:B--2---:R-:W-:-:S06]  /*2fb0*/  FMUL.FTZ R0, R15, c[0x0][0x320] ;  /* 0x0000c8000f007a20 */ /* 0x004fcc0000410000 */
[----:B------:R2:W1:Y:S01]  /*2fc0*/  MUFU.TANH R81, R0 ;  /* 0x0000000000517308 */ /* 0x0004620000002400 */
[----:B------:R-:W-:Y:S01]  /*2fd0*/  HMMA.16816.F32 R8, R200, R30, R20 ;  /* 0x0000001ec808723c */ /* 0x000fe20000001814 */
[----:B------:R-:W3:Y:S01]  /*2fe0*/  LDSM.16.M88.4 R28, [R233] ;  /* 0x00000000e91c783b */ /* 0x000ee20000000200 */
[----:B--2---:R-:W-:-:S05]  /*2ff0*/  FMUL.FTZ R0, R24, c[0x0][0x320] ;  /* 0x0000c80018007a20 */ /* 0x004fca0000410000 */
[----:B------:R2:W1:Y:S01]  /*3000*/  MUFU.TANH R77, R0 ;  /* 0x00000000004d7308 */ /* 0x0004620000002400 */
[----:B------:R-:W-:Y:S01]  /*3010*/  HMMA.16816.F32 R60, R192, R70, R60 ;  /* 0x00000046c03c723c */ /* 0x000fe2000000183c */
[----:B--2---:R-:W-:-:S06]  /*3020*/  FMUL.FTZ R0, R25, c[0x0][0x320] ;  /* 0x0000c80019007a20 */ /* 0x004fcc0000410000 */
[----:B------:R2:W2:Y:S01]  /*3030*/  MUFU.TANH R76, R0 ;  /* 0x00000000004c7308 */ /* 0x0004a20000002400 */
[----:B-1----:R-:W-:Y:S01]  /*3040*/  HMMA.16816.F32 R12, R196, R36, R56 ;  /* 0x00000024c40c723c */ /* 0x002fe20000001838 */
[----:B------:R-:W1:Y:S01]  /*3050*/  LDSM.16.M88.4 R56, [R225+0x8800] ;  /* 0x00880000e138783b */ /* 0x000e620000000200 */
[----:B--2---:R-:W-:-:S05]  /*3060*/  FMUL.FTZ R0, R26, c[0x0][0x320] ;  /* 0x0000c8001a007a20 */ /* 0x004fca0000410000 */
[----:B------:R2:W1:Y:S01]  /*3070*/  MUFU.TANH R79, R0 ;  /* 0x00000000004f7308 */ /* 0x0004620000002400 */
[----:B------:R-:W-:Y:S01]  /*3080*/  HMMA.16816.F32 R64, R192, R48, R64 ;  /* 0x00000030c040723c */ /* 0x000fe20000001840 */
[----:B--2---:R-:W-:-:S07]  /*3090*/  FMUL.FTZ R0, R27, c[0x0][0x320] ;  /* 0x0000c8001b007a20 */ /* 0x004fce0000410000 */
[----:B------:R-:W-:Y:S01]  /*30a0*/  HMMA.16816.F32 R24, R204, R44, R16 ;  /* 0x0000002ccc18723c */ /* 0x000fe20000001810 */
[----:B------:R2:W1:Y:S02]  /*30b0*/  MUFU.TANH R78, R0 ;  /* 0x00000000004e7308 */ /* 0x0004640000002400 */
[----:B--2---:R-:W-:-:S06]  /*30c0*/  FMUL.FTZ R0, R4, c[0x0][0x320] ;  /* 0x0000c80004007a20 */ /* 0x004fcc0000410000 */
[----:B------:R2:W1:Y:S02]  /*30d0*/  MUFU.TANH R69, R0 ;  /* 0x0000000000457308 */ /* 0x0004640000002400 */
[----:B--2---:R-:W-:-:S06]  /*30e0*/  FMUL.FTZ R0, R5, c[0x0][0x320] ;  /* 0x0000c80005007a20 */ /* 0x004fcc0000410000 */
[----:B------:R2:W1:Y:S01]  /*30f0*/  MUFU.TANH R68, R0 ;  /* 0x0000000000447308 */ /* 0x0004620000002400 */
[----:B------:R-:W-:Y:S01]  /*3100*/  HMMA.16816.F32 R20, R196, R38, R60 ;  /* 0x00000026c414723c */ /* 0x000fe2000000183c */
[----:B------:R-:W-:Y:S01]  /*3110*/  LDSM.16.M88.4 R36, [R226+0x7800] ;  /* 0x00780000e224783b */ /* 0x000fe20000000200 */
[----:B--2---:R-:W-:-:S05]  /*3120*/  FMUL.FTZ R0, R6, c[0x0][0x320] ;  /* 0x0000c80006007a20 */ /* 0x004fca0000410000 */
[----:B------:R2:W1:Y:S02]  /*3130*/  MUFU.TANH R71, R0 ;  /* 0x0000000000477308 */ /* 0x0004640000002400 */
[----:B--2---:R-:W-:Y:S02]  /*3140*/  FMUL.FTZ R0, R7, c[0x0][0x320] ;  /* 0x0000c80007007a20 */ /* 0x004fe40000410000 */
[----:B------:R-:W-:Y:S01]  /*3150*/  HMMA.16816.F32 R4, R204, R46, R8 ;  /* 0x0000002ecc04723c */ /* 0x000fe20000001808 */
[----:B------:R-:W2:Y:S03]  /*3160*/  LDSM.16.M88.4 R44, [R229+0x8000] ;  /* 0x00800000e52c783b */ /* 0x000ea60000000200 */
[----:B------:R1:W1:Y:S02]  /*3170*/  MUFU.TANH R70, R0 ;  /* 0x0000000000467308 */ /* 0x0002640000002400 */
[----:B-1----:R-:W-:-:S06]  /*3180*/  FMUL.FTZ R0, R24, c[0x0][0x320] ;  /* 0x0000c80018007a20 */ /* 0x002fcc0000410000 */
[----:B------:R1:W1:Y:S01]  /*3190*/  MUFU.TANH R63, R0 ;  /* 0x00000000003f7308 */ /* 0x0002620000002400 */
[----:B-----5:R-:W-:Y:S01]  /*31a0*/  HMMA.16816.F32 R16, R200, R40, R12 ;  /* 0x00000028c810723c */ /* 0x020fe2000000180c */
[----:B-1----:R-:W-:-:S06]  /*31b0*/  FMUL.FTZ R0, R25, c[0x0][0x320] ;  /* 0x0000c80019007a20 */ /* 0x002fcc0000410000 */
[----:B------:R1:W1:Y:S01]  /*31c0*/  MUFU.TANH R61, R0 ;  /* 0x00000000003d7308 */ /* 0x0002620000002400 */
[----:B---3--:R-:W-:Y:S01]  /*31d0*/  HMMA.16816.F32 R12, R196, R28, R64 ;  /* 0x0000001cc40c723c */ /* 0x008fe20000001840 */
[----:B-1----:R-:W-:-:S06]  /*31e0*/  FMUL.FTZ R0, R26, c[0x0][0x320] ;  /* 0x0000c8001a007a20 */ /* 0x002fcc0000410000 */
[----:B------:R1:W3:Y:S01]  /*31f0*/  MUFU.TANH R65, R0 ;  /* 0x0000000000417308 */ /* 0x0002e20000002400 */
[----:B------:R-:W-:Y:S01]  /*3200*/  HMMA.16816.F32 R32, R192, R50, R84 ;  /* 0x00000032c020723c */ /* 0x000fe20000001854 */
[----:B------:R-:W5:Y:S01]  /*3210*/  LDSM.16.M88.4 R48, [R232] ;  /* 0x00000000e830783b */ /* 0x000f620000000200 */
[----:B-1----:R-:W-:-:S05]  /*3220*/  FMUL.FTZ R0, R27, c[0x0][0x320] ;  /* 0x0000c8001b007a20 */ /* 0x002fca0000410000 */
[----:B------:R1:W1:Y:S01]  /*3230*/  MUFU.TANH R64, R0 ;  /* 0x0000000000407308 */ /* 0x0002620000002400 */
[----:B------:R-:W-:Y:S01]  /*3240*/  HMMA.16816.F32 R52, R192, R56, R72 ;  /* 0x00000038c034723c */ /* 0x000fe20000001848 */
[----:B-1----:R-:W-:-:S06]  /*3250*/  FMUL.FTZ R0, R4, c[0x0][0x320] ;  /* 0x0000c80004007a20 */ /* 0x002fcc0000410000 */
[----:B------:R1:W1:Y:S02]  /*3260*/  MUFU.TANH R57, R0 ;  /* 0x0000000000397308 */ /* 0x0002640000002400 */
[----:B-1----:R-:W-:-:S06]  /*3270*/  FMUL.FTZ R0, R5, c[0x0][0x320] ;  /* 0x0000c80005007a20 */ /* 0x002fcc0000410000 */
[----:B------:R1:W1:Y:S01]  /*3280*/  MUFU.TANH R56, R0 ;  /* 0x0000000000387308 */ /* 0x0002620000002400 */
[----:B------:R-:W-:Y:S01]  /*3290*/  HMMA.16816.F32 R24, R196, R30, R32 ;  /* 0x0000001ec418723c */ /* 0x000fe20000001820 */
[----:B------:R-:W2:Y:S04]  /*32a0*/  LDSM.16.M88.4 R32, [R229+0x8800] ;  /* 0x00880000e520783b */ /* 0x000ea80000000200 */
[----:B------:R-:W2:Y:S01]  /*32b0*/  LDSM.16.M88.4 R28, [R226+0x8800] ;  /* 0x00880000e21c783b */ /* 0x000ea20000000200 */
[----:B-1----:R-:W-:-:S04]  /*32c0*/  FMUL.FTZ R0, R6, c[0x0][0x320] ;  /* 0x0000c80006007a20 */ /* 0x002fc80000410000 */
[----:B------:R1:W1:Y:S02]  /*32d0*/  MUFU.TANH R62, R0 ;  /* 0x00000000003e7308 */ /* 0x0002640000002400 */
[----:B-1----:R-:W-:Y:S02]  /*32e0*/  FMUL.FTZ R0, R7, c[0x0][0x320] ;  /* 0x0000c80007007a20 */ /* 0x002fe40000410000 */
[----:B------:R-:W-:Y:S08]  /*32f0*/  HMMA.16816.F32 R4, R192, R58, R92 ;  /* 0x0000003ac004723c */ /* 0x000ff0000000185c */
[C---:B------:R-:W-:Y:S01]  /*3300*/  HMMA.16816.F32 R8, R200.reuse, R42, R20 ;  /* 0x0000002ac808723c */ /* 0x040fe20000001814 */
[----:B------:R-:W1:Y:S07]  /*3310*/  LDSM.16.M88.4 R40, [R226+0x8000] ;  /* 0x00800000e228783b */ /* 0x000e6e0000000200 */
[----:B--2---:R-:W-:Y:S01]  /*3320*/  HMMA.16816.F32 R24, R200, R46, R24 ;  /* 0x0000002ec818723c */ /* 0x004fe20000001818 */
[----:B------:R2:W1:Y:S01]  /*3330*/  MUFU.TANH R60, R0 ;  /* 0x00000000003c7308 */ /* 0x0004620000002400 */
[----:B------:R-:W-:Y:S01]  /*3340*/  IMAD.MOV.U32 R109, RZ, RZ, R135 ;  /* 0x000000ffff6d7224 */ /* 0x000fe200078e0087 */
[----:B------:R-:W-:-:S05]  /*3350*/  DEPBAR.LE SB0, 0x0 ;  /* 0x000080000000791a */ /* 0x000fca0000000000 */
[----:B------:R-:W-:Y:S08]  /*3360*/  HMMA.16816.F32 R20, R204, R36, R16 ;  /* 0x00000024cc14723c */ /* 0x000ff00000001810 */
[----:B------:R-:W-:Y:S08]  /*3370*/  HMMA.16816.F32 R16, R200, R44, R12 ;  /* 0x0000002cc810723c */ /* 0x000ff0000000180c */
[C---:B-----5:R-:W-:Y:S08]  /*3380*/  HMMA.16816.F32 R12, R196.reuse, R48, R52 ;  /* 0x00000030c40c723c */ /* 0x060ff00000001834 */
[----:B------:R-:W-:Y:S08]  /*3390*/  HMMA.16816.F32 R4, R196, R50, R4 ;  /* 0x00000032c404723c */ /* 0x000ff00000001804 */
[----:B------:R-:W-:Y:S08]  /*33a0*/  HMMA.16816.F32 R8, R204, R38, R8 ;  /* 0x00000026cc08723c */ /* 0x000ff00000001808 */
[C---:B------:R-:W-:Y:S08]  /*33b0*/  HMMA.16816.F32 R12, R200.reuse, R32, R12 ;  /* 0x00000020c80c723c */ /* 0x040ff0000000180c */
[----:B------:R-:W-:Y:S01]  /*33c0*/  HMMA.16816.F32 R4, R200, R34, R4 ;  /* 0x00000022c804723c */ /* 0x000fe20000001804 */
[----:B------:R-:W-:-:S02]  /*33d0*/  FMUL.FTZ R21, R21, c[0x0][0x320] ;  /* 0x0000c80015157a20 */ /* 0x000fc40000410000 */
[----:B------:R-:W-:Y:S02]  /*33e0*/  FMUL.FTZ R22, R22, c[0x0][0x320] ;  /* 0x0000c80016167a20 */ /* 0x000fe40000410000 */
[----:B------:R-:W-:Y:S01]  /*33f0*/  FMUL.FTZ R23, R23, c[0x0][0x320] ;  /* 0x0000c80017177a20 */ /* 0x000fe20000410000 */
[----:B------:R-:W1:Y:S01]  /*3400*/  MUFU.TANH R44, R21 ;  /* 0x00000015002c7308 */ /* 0x000e620000002400 */
[----:B--2---:R-:W-:Y:S02]  /*3410*/  FMUL.FTZ R0, R20, c[0x0][0x320] ;  /* 0x0000c80014007a20 */ /* 0x004fe40000410000 */
[----:B------:R-:W-:Y:S02]  /*3420*/  FMUL.FTZ R8, R8, c[0x0][0x320] ;  /* 0x0000c80008087a20 */ /* 0x000fe40000410000 */
[----:B------:R-:W-:Y:S02]  /*3430*/  FMUL.FTZ R9, R9, c[0x0][0x320] ;  /* 0x0000c80009097a20 */ /* 0x000fe40000410000 */
[----:B------:R-:W-:Y:S01]  /*3440*/  FMUL.FTZ R10, R10, c[0x0][0x320] ;  /* 0x0000c8000a0a7a20 */ /* 0x000fe20000410000 */
[----:B------:R-:W2:Y:S01]  /*3450*/  MUFU.TANH R48, R22 ;  /* 0x0000001600307308 */ /* 0x000ea20000002400 */
[----:B------:R-:W-:-:S07]  /*3460*/  FMUL.FTZ R11, R11, c[0x0][0x320] ;  /* 0x0000c8000b0b7a20 */ /* 0x000fce0000410000 */
[----:B------:R1:W1:Y:S02]  /*3470*/  MUFU.TANH R46, R23 ;  /* 0x00000017002e7308 */ /* 0x0002640000002400 */
[C---:B------:R-:W-:Y:S06]  /*3480*/  HMMA.16816.F32 R4, R204.reuse, R30, R4 ;  /* 0x0000001ecc04723c */ /* 0x040fec0000001804 */
[----:B------:R-:W2:Y:S02]  /*3490*/  MUFU.TANH R37, R8 ;  /* 0x0000000800257308 */ /* 0x000ea40000002400 */
[C---:B-1----:R-:W-:Y:S06]  /*34a0*/  HMMA.16816.F32 R20, R204.reuse, R40, R16 ;  /* 0x00000028cc14723c */ /* 0x042fec0000001810 */
[----:B------:R-:W1:Y:S02]  /*34b0*/  MUFU.TANH R36, R9 ;  /* 0x0000000900247308 */ /* 0x000e640000002400 */
[C---:B------:R-:W-:Y:S06]  /*34c0*/  HMMA.16816.F32 R16, R204.reuse, R42, R24 ;  /* 0x0000002acc10723c */ /* 0x040fec0000001818 */
[----:B------:R-:W1:Y:S08]  /*34d0*/  MUFU.TANH R40, R10 ;  /* 0x0000000a00287308 */ /* 0x000e700000002400 */
[----:B------:R5:W1:Y:S02]  /*34e0*/  MUFU.TANH R39, R11 ;  /* 0x0000000b00277308 */ /* 0x000a640000002400 */
[----:B-----5:R-:W-:Y:S01]  /*34f0*/  HMMA.16816.F32 R8, R204, R28, R12 ;  /* 0x0000001ccc08723c */ /* 0x020fe2000000180c */
[----:B------:R-:W-:-:S02]  /*3500*/  FMUL.FTZ R21, R21, c[0x0][0x320] ;  /* 0x0000c80015157a20 */ /* 0x000fc40000410000 */
[----:B------:R-:W-:Y:S02]  /*3510*/  FMUL.FTZ R22, R22, c[0x0][0x320] ;  /* 0x0000c80016167a20 */ /* 0x000fe40000410000 */
[----:B------:R-:W-:-:S03]  /*3520*/  FMUL.FTZ R23, R23, c[0x0][0x320] ;  /* 0x0000c80017177a20 */ /* 0x000fc60000410000 */
[----:B------:R-:W-:Y:S02]  /*3530*/  FMUL.FTZ R16, R16, c[0x0][0x320] ;  /* 0x0000c80010107a20 */ /* 0x000fe40000410000 */
[----:B------:R-:W-:Y:S02]  /*3540*/  FMUL.FTZ R17, R17, c[0x0][0x320] ;  /* 0x0000c80011117a20 */ /* 0x000fe40000410000 */
[----:B------:R-:W-:Y:S01]  /*3550*/  FMUL.FTZ R18, R18, c[0x0][0x320] ;  /* 0x0000c80012127a20 */ /* 0x000fe20000410000 */
[----:B------:R-:W-:Y:S01]  /*3560*/  ISETP.GE.AND P0, PT, R109, 0x2, PT ;  /* 0x000000026d00780c */ /* 0x000fe20003f06270 */
[----:B------:R-:W-:Y:S02]  /*3570*/  FMUL.FTZ R20, R20, c[0x0][0x320] ;  /* 0x0000c80014147a20 */ /* 0x000fe40000410000 */
[----:B------:R-:W-:Y:S02]  /*3580*/  FMUL.FTZ R19, R19, c[0x0][0x320] ;  /* 0x0000c80013137a20 */ /* 0x000fe40000410000 */
[----:B------:R-:W-:-:S02]  /*3590*/  FMUL.FTZ R4, R4, c[0x0][0x320] ;  /* 0x0000c80004047a20 */ /* 0x000fc40000410000 */
[----:B------:R-:W-:Y:S02]  /*35a0*/  FMUL.FTZ R5, R5, c[0x0][0x320] ;  /* 0x0000c80005057a20 */ /* 0x000fe40000410000 */
[----:B------:R-:W-:Y:S02]  /*35b0*/  FMUL.FTZ R6, R6, c[0x0][0x320] ;  /* 0x0000c80006067a20 */ /* 0x000fe40000410000 */
[----:B------:R-:W-:Y:S02]  /*35c0*/  FMUL.FTZ R7, R7, c[0x0][0x320] ;  /* 0x0000c80007077a20 */ /* 0x000fe40000410000 */
[----:B------:R-:W-:Y:S02]  /*35d0*/  FMUL.FTZ R8, R8, c[0x0][0x320] ;  /* 0x0000c80008087a20 */ /* 0x000fe40000410000 */
[----:B------:R-:W-:Y:S02]  /*35e0*/  FMUL.FTZ R9, R9, c[0x0][0x320] ;  /* 0x0000c80009097a20 */ /* 0x000fe40000410000 */
[----:B------:R-:W-:-:S02]  /*35f0*/  FMUL.FTZ R10, R10, c[0x0][0x320] ;  /* 0x0000c8000a0a7a20 */ /* 0x000fc40000410000 */
[----:B------:R-:W-:Y:S01]  /*3600*/  FMUL.FTZ R11, R11, c[0x0][0x320] ;  /* 0x0000c8000b0b7a20 */ /* 0x000fe20000410000 */
[----:B------:R1:W1:Y:S08]  /*3610*/  MUFU.TANH R24, R21 ;  /* 0x0000001500187308 */ /* 0x0002700000002400 */
        /* <DEDUP_REMOVED lines=16> */
[----:B------:R-:W-:Y:S01]  /*3720*/  BSSY B0, `(.L_x_443) ;  /* 0x0000024000007945 */ /* 0x000fe20003800000 */
[----:B------:R-:W-:Y:S06]  /*3730*/  BAR.SYNC.DEFER_BLOCKING 0x0 ;  /* 0x0000000000007b1d */ /* 0x000fec0000010000 */
[----:B------:R-:W-:Y:S05]  /*3740*/  @!P0 BRA `(.L_x_444) ;  /* 0x0000021000008947 */ /* 0x000fea0003800000 */
[----:B-1234-:R-:W-:Y:S01]  /*3750*/  IADD3 R0, R109, -0x2, RZ ;  /* 0xfffffffe6d007810 */ /* 0x01efe20007ffe0ff */
[C---:B------:R-:W-:Y:S01]  /*3760*/  IMAD.SHL.U32 R6, R129.reuse, 0x40, RZ ;  /* 0x0000004081067824 */ /* 0x040fe200078e00ff */
[----:B------:R-:W-:-:S02]  /*3770*/  SHF.L.U64.HI R7, R129, 0x6, R132 ;  /* 0x0000000681077819 */ /* 0x000fc40000010284 */
[----:B------:R-:W-:Y:S01]  /*3780*/  SHF.R.S32.HI R2, RZ, 0x1f, R0 ;  /* 0x0000001fff027819 */ /* 0x000fe20000011400 */
[----:B------:R-:W-:-:S04]  /*3790*/  IMAD.WIDE.U32 R4, R0, c[0x0][0x1e0], RZ ;  /* 0x0000780000047a25 */ /* 0x000fc800078e00ff */
[----:B------:R-:W-:-:S04]  /*37a0*/  IMAD R2, R2, c[0x0][0x1e0], RZ ;  /* 0x0000780002027a24 */ /* 0x000fc800078e02ff */
[----:B------:R-:W-:-:S04]  /*37b0*/  IMAD R0, R0, c[0x0][0x1e4], R2 ;  /* 0x0000790000007a24 */ /* 0x000fc800078e0202 */
[----:B------:R-:W-:Y:S02]  /*37c0*/  IMAD.IADD R0, R5, 0x1, R0 ;  /* 0x0000000105007824 */ /* 0x000fe400078e0200 */
[----:B------:R-:W-:-:S04]  /*37d0*/  IMAD.WIDE.U32 R4, R4, 0x60, R130 ;  /* 0x0000006004047825 */ /* 0x000fc800078e0082 */
[----:B------:R-:W-:Y:S01]  /*37e0*/  IMAD R0, R0, 0x60, RZ ;  /* 0x0000006000007824 */ /* 0x000fe200078e02ff */
        /* <DEDUP_REMOVED lines=23> */
.L_x_444:
[----:B--234-:R-:W-:Y:S05]  /*3960*/  BSYNC B0 ;  /* 0x0000000000007941 */ /* 0x01cfea0003800000 */
.L_x_443:
[----:B-1----:R-:W2:Y:S04]  /*3970*/  LDL R0, [R1+0x88] ;  /* 0x0000880001007983 */ /* 0x002ea80000100800 */
[----:B------:R-:W3:Y:S04]  /*3980*/  LDL R5, [R1+0x54] ;  /* 0x0000540001057983 */ /* 0x000ee80000100800 */
[----:B------:R-:W-:Y:S04]  /*3990*/  LDSM.16.MT88.4 R52, [R224+0x3000] ;  /* 0x00300000e034783b */ /* 0x000fe80000004200 */
[----:B------:R-:W-:Y:S04]  /*39a0*/  LDSM.16.MT88.4 R72, [R230+0x800] ;  /* 0x00080000e648783b */ /* 0x000fe80000004200 */
[----:B------:R-:W-:Y:S04]  /*39b0*/  LDSM.16.MT88.4 R84, [R228+0x3000] ;  /* 0x00300000e454783b */ /* 0x000fe80000004200 */
[----:B------:R-:W0:Y:S01]  /*39c0*/  LDGDEPBAR ;  /* 0x00000000000079af */ /* 0x000e220000000000 */
[----:B--2---:R-:W-:-:S04]  /*39d0*/  IMAD.IADD R0, R0, 0x1, R133 ;  /* 0x0000000100007824 */ /* 0x004fc800078e0285 */
[----:B------:R-:W-:-:S05]  /*39e0*/  @P1 IMAD.HI.U32 R2, R0, c[0x0][0x2c8], RZ ;  /* 0x0000b20000021a27 */ /* 0x000fca00078e00ff */
[----:B------:R-:W-:-:S05]  /*39f0*/  @P1 SHF.R.U32.HI R0, RZ, c[0x0][0x2cc], R2 ;  /* 0x0000b300ff001a19 */ /* 0x000fca0000011602 */
[----:B------:R-:W1:Y:S04]  /*3a00*/  SHFL.IDX PT, R2, R0, RZ, 0x1c1f ;  /* 0x001c1fff00027589 */ /* 0x000e6800000e0000 */
[----:B------:R2:W4:Y:S02]  /*3a10*/  SHFL.IDX PT, R4, R0, 0x1, 0x1c1f ;  /* 0x003c1f0000047f89 */ /* 0x00052400000e0000 */
[----:B--2---:R-:W-:-:S04]  /*3a20*/  IADD3 R0, R128, c[0x0][0x1d0], RZ ;  /* 0x0000740080007a10 */ /* 0x004fc80007ffe0ff */
[----:B---3--:R-:W-:Y:S01]  /*3a30*/  IADD3 R3, -R5, 0x1, R0 ;  /* 0x0000000105037810 */ /* 0x008fe20007ffe100 */
[----:B------:R-:W-:-:S03]  /*3a40*/  IMAD.IADD R0, R0, 0x1, -R5 ;  /* 0x0000000100007824 */ /* 0x000fc600078e0a05 */
[----:B------:R-:W-:-:S05]  /*3a50*/  IADD3 R3, R3, -c[0x0][0x168], RZ ;  /* 0x80005a0003037a10 */ /* 0x000fca0007ffe0ff */
[C---:B-1----:R-:W-:Y:S02]  /*3a60*/  IMAD.IADD R2, R3.reuse, 0x1, R2 ;  /* 0x0000000103027824 */ /* 0x042fe400078e0202 */
[----:B----4-:R-:W-:-:S03]  /*3a70*/  IMAD.IADD R3, R3, 0x1, R4 ;  /* 0x0000000103037824 */ /* 0x010fc600078e0204 */
[C---:B------:R-:W-:Y:S02]  /*3a80*/  IMNMX R2, R0.reuse, R2, PT ;  /* 0x0000000200027217 */ /* 0x040fe40003800200 */
[----:B------:R-:W-:Y:S02]  /*3a90*/  IMNMX R0, R0, R3, PT ;  /* 0x0000000300007217 */ /* 0x000fe40003800200 */
[C---:B------:R-:W-:Y:S02]  /*3aa0*/  ISETP.GT.AND P6, PT, R2.reuse, RZ, PT ;  /* 0x000000ff0200720c */ /* 0x040fe40003fc4270 */
[C---:B------:R-:W-:Y:S02]  /*3ab0*/  ISETP.GT.AND P5, PT, R2.reuse, 0x1, PT ;  /* 0x000000010200780c */ /* 0x040fe40003fa4270 */
[----:B------:R-:W-:Y:S02]  /*3ac0*/  ISETP.GT.AND P0, PT, R2, 0x8, PT ;  /* 0x000000080200780c */ /* 0x000fe40003f04270 */
[----:B------:R-:W-:-:S02]  /*3ad0*/  FSEL R4, R90, -INF , P6 ;  /* 0xff8000005a047808 */ /* 0x000fc40003000000 */
[----:B------:R-:W-:Y:S02]  /*3ae0*/  FSEL R5, R88, -INF , P5 ;  /* 0xff80000058057808 */ /* 0x000fe40002800000 */
[C---:B------:R-:W-:Y:S02]  /*3af0*/  ISETP.GT.AND P6, PT, R2.reuse, 0x9, PT ;  /* 0x000000090200780c */ /* 0x040fe40003fc4270 */
[----:B------:R-:W-:Y:S02]  /*3b00*/  ISETP.GT.AND P5, PT, R2, 0x10, PT ;  /* 0x000000100200780c */ /* 0x000fe40003fa4270 */
[----:B------:R-:W-:Y:S02]  /*3b10*/  FSEL R6, R82, -INF , P0 ;  /* 0xff80000052067808 */ /* 0x000fe40000000000 */
        /* <DEDUP_REMOVED lines=11> */
[----:B------:R-:W-:Y:S02]  /*3bd0*/  FMNMX.FTZ R101, R4, R5, !PT ;  /* 0x0000000504657209 */ /* 0x000fe40007810000 */
[----:B------:R-:W-:Y:S02]  /*3be0*/  FSEL R90, R63, -INF , P0 ;  /* 0xff8000003f5a7808 */ /* 0x000fe40000000000 */
[----:B------:R-:W-:-:S02]  /*3bf0*/  ISETP.GT.AND P0, PT, R2, 0x29, PT ;  /* 0x000000290200780c */ /* 0x000fc40003f04270 */
[----:B------:R-:W-:Y:S02]  /*3c00*/  FSEL R91, R61, -INF , P6 ;  /* 0xff8000003d5b7808 */ /* 0x000fe40003000000 */
[----:B------:R-:W-:Y:S02]  /*3c10*/  FSEL R102, R57, -INF , P5 ;  /* 0xff80000039667808 */ /* 0x000fe40002800000 */
[C---:B------:R-:W-:Y:S02]  /*3c20*/  ISETP.GT.AND P6, PT, R2.reuse, 0x30, PT ;  /* 0x000000300200780c */ /* 0x040fe40003fc4270 */
[----:B------:R-:W-:Y:S02]  /*3c30*/  ISETP.GT.AND P5, PT, R2, 0x31, PT ;  /* 0x000000310200780c */ /* 0x000fe40003fa4270 */
[----:B------:R-:W-:Y:S02]  /*3c40*/  FMNMX.FTZ R101, R6, R101, !PT ;  /* 0x0000006506657209 */ /* 0x000fe40007810000 */
[----:B------:R-:W-:-:S02]  /*3c50*/  FSEL R103, R56, -INF , P0 ;  /* 0xff80000038677808 */ /* 0x000fc40000000000 */
[----:B------:R-:W-:Y:S02]  /*3c60*/  ISETP.GT.AND P0, PT, R2, 0x38, PT ;  /* 0x000000380200780c */ /* 0x000fe40003f04270 */
[----:B------:R-:W-:Y:S02]  /*3c70*/  FSEL R222, R45, -INF , P6 ;  /* 0xff8000002dde7808 */ /* 0x000fe40003000000 */
[----:B------:R-:W-:Y:S02]  /*3c80*/  FSEL R223, R44, -INF , P5 ;  /* 0xff8000002cdf7808 */ /* 0x000fe40002800000 */
[----:B------:R-:W-:Y:S02]  /*3c90*/  FMNMX.FTZ R101, R8, R101, !PT ;  /* 0x0000006508657209 */ /* 0x000fe40007810000 */
[C---:B------:R-:W-:Y:S02]  /*3ca0*/  ISETP.GT.AND P6, PT, R2.reuse, 0x39, PT ;  /* 0x000000390200780c */ /* 0x040fe40003fc4270 */
[----:B------:R-:W-:-:S02]  /*3cb0*/  ISETP.GT.AND P5, PT, R2, 0x40, PT ;  /* 0x000000400200780c */ /* 0x000fc40003fa4270 */
[----:B------:R-:W-:Y:S02]  /*3cc0*/  FSEL R114, R37, -INF , P0 ;  /* 0xff80000025727808 */ /* 0x000fe40000000000 */
[----:B------:R-:W-:Y:S02]  /*3cd0*/  FMNMX.FTZ R101, R12, R101, !PT ;  /* 0x000000650c657209 */ /* 0x000fe40007810000 */
[----:B------:R-:W-:Y:S02]  /*3ce0*/  ISETP.GT.AND P0, PT, R2, 0x41, PT ;  /* 0x000000410200780c */ /* 0x000fe40003f04270 */
[----:B------:R-:W-:Y:S02]  /*3cf0*/  FSEL R115, R36, -INF , P6 ;  /* 0xff80000024737808 */ /* 0x000fe40003000000 */
[----:B------:R-:W-:Y:S02]  /*3d00*/  FSEL R112, R25, -INF , P5 ;  /* 0xff80000019707808 */ /* 0x000fe40002800000 */
[----:B------:R-:W-:-:S02]  /*3d10*/  ISETP.GT.AND P6, PT, R2, 0x48, PT ;  /* 0x000000480200780c */ /* 0x000fc40003fc4270 */
[----:B------:R-:W-:Y:S02]  /*3d20*/  ISETP.GT.AND P5, PT, R2, 0x49, PT ;  /* 0x000000490200780c */ /* 0x000fe40003fa4270 */
[----:B------:R-:W-:Y:S02]  /*3d30*/  FMNMX.FTZ R101, R13, R101, !PT ;  /* 0x000000650d657209 */ /* 0x000fe40007810000 */
[----:B------:R-:W-:Y:S02]  /*3d40*/  FSEL R107, R24, -INF , P0 ;  /* 0xff800000186b7808 */ /* 0x000fe40000000000 */
[----:B------:R-:W-:Y:S02]  /*3d50*/  ISETP.GT.AND P0, PT, R2, 0x50, PT ;  /* 0x000000500200780c */ /* 0x000fe40003f04270 */
[----:B------:R-:W-:Y:S02]  /*3d60*/  FSEL R106, R22, -INF , P6 ;  /* 0xff800000166a7808 */ /* 0x000fe40003000000 */
[----:B------:R-:W-:-:S02]  /*3d70*/  FSEL R105, R21, -INF , P5 ;  /* 0xff80000015697808 */ /* 0x000fc40002800000 */
[C---:B------:R-:W-:Y:S02]  /*3d80*/  ISETP.GT.AND P6, PT, R2.reuse, 0x51, PT ;  /* 0x000000510200780c */ /* 0x040fe40003fc4270 */
[----:B------:R-:W-:Y:S02]  /*3d90*/  ISETP.GT.AND P5, PT, R2, 0x58, PT ;  /* 0x000000580200780c */ /* 0x000fe40003fa4270 */
[----:B------:R-:W-:Y:S02]  /*3da0*/  FMNMX.FTZ R101, R14, R101, !PT ;  /* 0x000000650e657209 */ /* 0x000fe40007810000 */
[----:B------:R-:W-:Y:S02]  /*3db0*/  FSEL R104, R18, -INF , P0 ;  /* 0xff80000012687808 */ /* 0x000fe40000000000 */
[----:B------:R-:W-:Y:S02]  /*3dc0*/  ISETP.GT.AND P0, PT, R2, 0x59, PT ;  /* 0x000000590200780c */ /* 0x000fe40003f04270 */
[----:B------:R-:W-:-:S02]  /*3dd0*/  FSEL R111, R17, -INF , P6 ;  /* 0xff800000116f7808 */ /* 0x000fc40003000000 */
[----:B------:R-:W-:Y:S02]  /*3de0*/  FSEL R110, R16, -INF , P5 ;  /* 0xff800000106e7808 */ /* 0x000fe40002800000 */
[C---:B------:R-:W-:Y:S02]  /*3df0*/  ISETP.GT.AND P6, PT, R0.reuse, RZ, PT ;  /* 0x000000ff0000720c */ /* 0x040fe40003fc4270 */
[----:B------:R-:W-:Y:S02]  /*3e00*/  ISETP.GT.AND P5, PT, R0, 0x1, PT ;  /* 0x000000010000780c */ /* 0x000fe40003fa4270 */
[----:B------:R-:W-:Y:S02]  /*3e10*/  FMNMX.FTZ R101, R20, R101, !PT ;  /* 0x0000006514657209 */ /* 0x000fe40007810000 */
[----:B------:R-:W-:Y:S02]  /*3e20*/  FSEL R108, R15, -INF , P0 ;  /* 0xff8000000f6c7808 */ /* 0x000fe40000000000 */
[----:B------:R-:W-:-:S02]  /*3e30*/  ISETP.GT.AND P0, PT, R0, 0x8, PT ;  /* 0x000000080000780c */ /* 0x000fc40003f04270 */
[----:B------:R-:W-:Y:S02]  /*3e40*/  FSEL R7, R96, -INF , P6 ;  /* 0xff80000060077808 */ /* 0x000fe40003000000 */
[----:B------:R-:W-:Y:S02]  /*3e50*/  FSEL R11, R89, -INF , P5 ;  /* 0xff800000590b7808 */ /* 0x000fe40002800000 */
[----:B------:R-:W-:Y:S02]  /*3e60*/  FMNMX.FTZ R101, R90, R101, !PT ;  /* 0x000000655a657209 */ /* 0x000fe40007810000 */
[----:B------:R-:W-:Y:S02]  /*3e70*/  ISETP.GT.AND P5, PT, R0, 0x9, PT ;  /* 0x000000090000780c */ /* 0x000fe40003fa4270 */
[----:B------:R-:W-:Y:S02]  /*3e80*/  FSEL R10, R83, -INF , P0 ;  /* 0xff800000530a7808 */ /* 0x000fe40000000000 */
[----:B------:R-:W-:-:S02]  /*3e90*/  FMNMX.FTZ R2, R7, R11, !PT ;  /* 0x0000000b07027209 */ /* 0x000fc40007810000 */
[----:B------:R-:W-:Y:S02]  /*3ea0*/  FMNMX.FTZ R101, R91, R101, !PT ;  /* 0x000000655b657209 */ /* 0x000fe40007810000 */
[----:B------:R-:W-:Y:S02]  /*3eb0*/  ISETP.GT.AND P0, PT, R0, 0x10, PT ;  /* 0x000000100000780c */ /* 0x000fe40003f04270 */
[----:B------:R-:W-:Y:S02]  /*3ec0*/  FSEL R9, R81, -INF , P5 ;  /* 0xff80000051097808 */ /* 0x000fe40002800000 */
[----:B------:R-:W-:Y:S02]  /*3ed0*/  FMNMX.FTZ R2, R10, R2, !PT ;  /* 0x000000020a027209 */ /* 0x000fe40007810000 */
[----:B------:R-:W-:Y:S02]  /*3ee0*/  FMNMX.FTZ R101, R102, R101, !PT ;  /* 0x0000006566657209 */ /* 0x000fe40007810000 */
[----:B------:R-:W-:-:S02]  /*3ef0*/  ISETP.GT.AND P5, PT, R0, 0x11, PT ;  /* 0x000000110000780c */ /* 0x000fc40003fa4270 */
[----:B------:R-:W-:Y:S02]  /*3f00*/  FSEL R16, R79, -INF , P0 ;  /* 0xff8000004f107808 */ /* 0x000fe40000000000 */
[----:B------:R-:W-:Y:S02]  /*3f10*/  FMNMX.FTZ R2, R9, R2, !PT ;  /* 0x0000000209027209 */ /* 0x000fe40007810000 */
[----:B------:R-:W-:Y:S02]  /*3f20*/  FMNMX.FTZ R101, R103, R101, !PT ;  /* 0x0000006567657209 */ /* 0x000fe40007810000 */
[----:B------:R-:W-:Y:S02]  /*3f30*/  ISETP.GT.AND P0, PT, R0, 0x18, PT ;  /* 0x000000180000780c */ /* 0x000fe40003f04270 */
[----:B------:R-:W-:Y:S02]  /*3f40*/  FSEL R19, R78, -INF , P5 ;  /* 0xff8000004e137808 */ /* 0x000fe40002800000 */
[----:B------:R-:W-:-:S02]  /*3f50*/  FMNMX.FTZ R2, R16, R2, !PT ;  /* 0x0000000210027209 */ /* 0x000fc40007810000 */
[----:B------:R-:W-:Y:S02]  /*3f60*/  FMNMX.FTZ R101, R222, R101, !PT ;  /* 0x00000065de657209 */ /* 0x000fe40007810000 */
[C---:B------:R-:W-:Y:S02]  /*3f70*/  ISETP.GT.AND P5, PT, R0.reuse, 0x19, PT ;  /* 0x000000190000780c */ /* 0x040fe40003fa4270 */
        /* <DEDUP_REMOVED lines=11> */
[----:B------:R-:W-:Y:S02]  /*4030*/  ISETP.GT.AND P0, PT, R0, 0x28, PT ;  /* 0x000000280000780c */ /* 0x000fe40003f04270 */
[----:B------:R-:W-:Y:S02]  /*4040*/  FSEL R88, R64, -INF , P5 ;  /* 0xff80000040587808 */ /* 0x000fe40002800000 */
[----:B------:R-:W-:Y:S01]  /*4050*/  FMNMX.FTZ R2, R89, R2, !PT ;  /* 0x0000000259027209 */ /* 0x000fe20007810000 */
[----:B------:R-:W-:Y:S01]  /*4060*/  LDSM.16.MT88.4 R64, [R224+0x800] ;  /* 0x00080000e040783b */ /* 0x000fe20000004200 */
[----:B------:R-:W-:Y:S02]  /*4070*/  FMNMX.FTZ R101, R112, R101, !PT ;  /* 0x0000006570657209 */ /* 0x000fe40007810000 */
[----:B------:R-:W-:-:S02]  /*4080*/  ISETP.GT.AND P5, PT, R0, 0x29, PT ;  /* 0x000000290000780c */ /* 0x000fc40003fa4270 */
[----:B------:R-:W-:Y:S02]  /*4090*/  FSEL R83, R62, -INF , P0 ;  /* 0xff8000003e537808 */ /* 0x000fe40000000000 */
[----:B------:R-:W-:Y:S02]  /*40a0*/  FMNMX.FTZ R2, R88, R2, !PT ;  /* 0x0000000258027209 */ /* 0x000fe40007810000 */
[----:B------:R-:W-:Y:S02]  /*40b0*/  FMNMX.FTZ R101, R107, R101, !PT ;  /* 0x000000656b657209 */ /* 0x000fe40007810000 */
[----:B------:R-:W-:Y:S02]  /*40c0*/  ISETP.GT.AND P0, PT, R0, 0x30, PT ;  /* 0x000000300000780c */ /* 0x000fe40003f04270 */
[----:B------:R-:W-:Y:S02]  /*40d0*/  FSEL R82, R60, -INF , P5 ;  /* 0xff8000003c527808 */ /* 0x000fe40002800000 */
[----:B------:R-:W-:Y:S01]  /*40e0*/  FMNMX.FTZ R2, R83, R2, !PT ;  /* 0x0000000253027209 */ /* 0x000fe20007810000 */
[----:B------:R-:W-:Y:S01]  /*40f0*/  LDSM.16.MT88.4 R60, [R249] ;  /* 0x00000000f93c783b */ /* 0x000fe20000004200 */
[----:B------:R-:W-:-:S02]  /*4100*/  FMNMX.FTZ R101, R106, R101, !PT ;  /* 0x000000656a657209 */ /* 0x000fc40007810000 */
[----:B------:R-:W-:Y:S02]  /*4110*/  ISETP.GT.AND P5, PT, R0, 0x31, PT ;  /* 0x000000310000780c */ /* 0x000fe40003fa4270 */
[----:B------:R-:W-:Y:S02]  /*4120*/  FSEL R154, R48, -INF , P0 ;  /* 0xff800000309a7808 */ /* 0x000fe40000000000 */
[----:B------:R-:W-:Y:S02]  /*4130*/  FMNMX.FTZ R2, R82, R2, !PT ;  /* 0x0000000252027209 */ /* 0x000fe40007810000 */
[----:B------:R-:W-:Y:S02]  /*4140*/  FMNMX.FTZ R101, R105, R101, !PT ;  /* 0x0000006569657209 */ /* 0x000fe40007810000 */
[----:B------:R-:W-:Y:S02]  /*4150*/  ISETP.GT.AND P0, PT, R0, 0x38, PT ;  /* 0x000000380000780c */ /* 0x000fe40003f04270 */
[----:B------:R-:W-:-:S02]  /*4160*/  FSEL R155, R46, -INF , P5 ;  /* 0xff8000002e9b7808 */ /* 0x000fc40002800000 */
[----:B------:R-:W-:Y:S01]  /*4170*/  FMNMX.FTZ R2, R154, R2, !PT ;  /* 0x000000029a027209 */ /* 0x000fe20007810000 */
[----:B------:R-:W-:Y:S01]  /*4180*/  LDSM.16.MT88.4 R44, [R228+0x800] ;  /* 0x00080000e42c783b */ /* 0x000fe20000004200 */
[----:B------:R-:W-:Y:S02]  /*4190*/  FMNMX.FTZ R101, R104, R101, !PT ;  /* 0x0000006568657209 */ /* 0x000fe40007810000 */
[----:B------:R-:W-:Y:S02]  /*41a0*/  ISETP.GT.AND P5, PT, R0, 0x39, PT ;  /* 0x000000390000780c */ /* 0x000fe40003fa4270 */
[----:B------:R-:W-:Y:S02]  /*41b0*/  FSEL R221, R40, -INF , P0 ;  /* 0xff80000028dd7808 */ /* 0x000fe40000000000 */
[----:B------:R-:W-:Y:S01]  /*41c0*/  FMNMX.FTZ R2, R155, R2, !PT ;  /* 0x000000029b027209 */ /* 0x000fe20007810000 */
[----:B------:R-:W-:Y:S01]  /*41d0*/  LDSM.16.MT88.4 R40, [R227+0x800] ;  /* 0x00080000e328783b */ /* 0x000fe20000004200 */
[----:B------:R-:W-:-:S02]  /*41e0*/  FMNMX.FTZ R101, R111, R101, !PT ;  /* 0x000000656f657209 */ /* 0x000fc40007810000 */
[----:B------:R-:W-:Y:S02]  /*41f0*/  ISETP.GT.AND P0, PT, R0, 0x40, PT ;  /* 0x000000400000780c */ /* 0x000fe40003f04270 */
[----:B------:R-:W-:Y:S02]  /*4200*/  FSEL R220, R39, -INF , P5 ;  /* 0xff80000027dc7808 */ /* 0x000fe40002800000 */
[----:B------:R-:W-:Y:S02]  /*4210*/  FMNMX.FTZ R2, R221, R2, !PT ;  /* 0x00000002dd027209 */ /* 0x000fe40007810000 */
[----:B------:R-:W-:Y:S02]  /*4220*/  FMNMX.FTZ R101, R110, R101, !PT ;  /* 0x000000656e657209 */ /* 0x000fe40007810000 */
[----:B------:R-:W-:Y:S02]  /*4230*/  ISETP.GT.AND P5, PT, R0, 0x41, PT ;  /* 0x000000410000780c */ /* 0x000fe40003fa4270 */
[----:B------:R-:W-:-:S02]  /*4240*/  FSEL R93, R38, -INF , P0 ;  /* 0xff800000265d7808 */ /* 0x000fc40000000000 */
[----:B------:R-:W-:Y:S02]  /*4250*/  FMNMX.FTZ R2, R220, R2, !PT ;  /* 0x00000002dc027209 */ /* 0x000fe40007810000 */
[----:B------:R-:W-:Y:S02]  /*4260*/  FMNMX.FTZ R101, R108, R101, !PT ;  /* 0x000000656c657209 */ /* 0x000fe40007810000 */
[C---:B------:R-:W-:Y:S02]  /*4270*/  ISETP.GT.AND P0, PT, R0.reuse, 0x48, PT ;  /* 0x000000480000780c */ /* 0x040fe40003f04270 */
[----:B------:R-:W-:Y:S01]  /*4280*/  FSEL R99, R33, -INF , P5 ;  /* 0xff80000021637808 */ /* 0x000fe20002800000 */
[----:B------:R-:W1:Y:S01]  /*4290*/  SHFL.BFLY PT, R3, R101, 0x2, 0x1f ;  /* 0x0c401f0065037f89 */ /* 0x000e6200000e0000 */
[----:B------:R-:W-:Y:S02]  /*42a0*/  FMNMX.FTZ R2, R93, R2, !PT ;  /* 0x000000025d027209 */ /* 0x000fe40007810000 */
[----:B------:R-:W-:-:S02]  /*42b0*/  ISETP.GT.AND P5, PT, R0, 0x49, PT ;  /* 0x000000490000780c */ /* 0x000fc40003fa4270 */
[----:B------:R-:W-:Y:S02]  /*42c0*/  FSEL R97, R32, -INF , P0 ;  /* 0xff80000020617808 */ /* 0x000fe40000000000 */
[----:B------:R-:W-:Y:S01]  /*42d0*/  FMNMX.FTZ R2, R99, R2, !PT ;  /* 0x0000000263027209 */ /* 0x000fe20007810000 */
[----:B------:R-:W-:Y:S01]  /*42e0*/  LDSM.16.MT88.4 R32, [R227] ;  /* 0x00000000e320783b */ /* 0x000fe20000004200 */
[C---:B------:R-:W-:Y:S02]  /*42f0*/  ISETP.GT.AND P0, PT, R0.reuse, 0x50, PT ;  /* 0x000000500000780c */ /* 0x040fe40003f04270 */
[----:B------:R-:W-:Y:S02]  /*4300*/  FSEL R98, R29, -INF , P5 ;  /* 0xff8000001d627808 */ /* 0x000fe40002800000 */
[----:B------:R-:W-:Y:S02]  /*4310*/  FMNMX.FTZ R2, R97, R2, !PT ;  /* 0x0000000261027209 */ /* 0x000fe40007810000 */
[----:B------:R-:W-:-:S02]  /*4320*/  ISETP.GT.AND P5, PT, R0, 0x51, PT ;  /* 0x000000510000780c */ /* 0x000fc40003fa4270 */
[----:B------:R-:W-:Y:S02]  /*4330*/  FSEL R92, R28, -INF , P0 ;  /* 0xff8000001c5c7808 */ /* 0x000fe40000000000 */
[----:B------:R-:W-:Y:S02]  /*4340*/  FMNMX.FTZ R2, R98, R2, !PT ;  /* 0x0000000262027209 */ /* 0x000fe40007810000 */
[----:B------:R-:W-:Y:S02]  /*4350*/  ISETP.GT.AND P0, PT, R0, 0x58, PT ;  /* 0x000000580000780c */ /* 0x000fe40003f04270 */
[----:B------:R-:W-:Y:S02]  /*4360*/  FSEL R113, R27, -INF , P5 ;  /* 0xff8000001b717808 */ /* 0x000fe40002800000 */
[----:B------:R-:W-:Y:S02]  /*4370*/  FMNMX.FTZ R2, R92, R2, !PT ;  /* 0x000000025c027209 */ /* 0x000fe40007810000 */
[----:B------:R-:W-:-:S02]  /*4380*/  ISETP.GT.AND P5, PT, R0, 0x59, PT ;  /* 0x000000590000780c */ /* 0x000fc40003fa4270 */
[----:B------:R-:W-:Y:S02]  /*4390*/  FSEL R94, R26, -INF , P0 ;  /* 0xff8000001a5e7808 */ /* 0x000fe40000000000 */
[----:B------:R-:W-:Y:S02]  /*43a0*/  FMNMX.FTZ R0, R113, R2, !PT ;  /* 0x0000000271007209 */ /* 0x000fe40007810000 */
[----:B------:R-:W-:Y:S02]  /*43b0*/  FSEL R95, R23, -INF , P5 ;  /* 0xff800000175f7808 */ /* 0x000fe40002800000 */
        /* <DEDUP_REMOVED lines=11> */
[----:B------:R-:W-:-:S04]  /*4470*/  FFMA.FTZ R2, R4, c[0x0][0x2d0], -R0 ;  /* 0x0000b40004027a23 */ /* 0x000fc80000010800 */
[----:B------:R2:W-:Y:S01]  /*4480*/  MUFU.EX2 R71, R2 ;  /* 0x0000000200477308 */ /* 0x0005e20000000800 */
[----:B-1----:R-:W-:Y:S01]  /*4490*/  FMNMX.FTZ R100, R100, R3, !PT ;  /* 0x0000000364647209 */ /* 0x002fe20007810000 */
[--C-:B------:R-:W-:Y:S02]  /*44a0*/  FFMA.FTZ R3, R13, c[0x0][0x2d0], -R0.reuse ;  /* 0x0000b4000d037a23 */ /* 0x100fe40000010800 */
[----:B--2---:R-:W-:Y:S01]  /*44b0*/  FFMA.FTZ R2, R5, c[0x0][0x2d0], -R0 ;  /* 0x0000b40005027a23 */ /* 0x004fe20000010800 */
[----:B------:R-:W-:-:S03]  /*44c0*/  FSETP.NEU.FTZ.AND P0, PT, R100, -INF , PT ;  /* 0xff8000006400780b */ /* 0x000fc60003f1d000 */
[----:B------:R1:W-:Y:S08]  /*44d0*/  MUFU.EX2 R79, R3 ;  /* 0x00000003004f7308 */ /* 0x0003f00000000800 */
[----:B------:R2:W3:Y:S01]  /*44e0*/  MUFU.EX2 R70, R2 ;  /* 0x0000000200467308 */ /* 0x0004e20000000800 */
[----:B-1----:R-:W-:-:S07]  /*44f0*/  FFMA.FTZ R3, R14, c[0x0][0x2d0], -R0 ;  /* 0x0000b4000e037a23 */ /* 0x002fce0000010800 */
[----:B------:R-:W-:Y:S01]  /*4500*/  MUFU.EX2 R81, R3 ;  /* 0x0000000300517308 */ /* 0x000fe20000000800 */
[----:B--2---:R-:W-:-:S07]  /*4510*/  FFMA.FTZ R2, R6, c[0x0][0x2d0], -R0 ;  /* 0x0000b40006027a23 */ /* 0x004fce0000010800 */
[----:B------:R1:W-:Y:S02]  /*4520*/  MUFU.EX2 R77, R2 ;  /* 0x00000002004d7308 */ /* 0x0003e40000000800 */
[----:B-1----:R-:W-:Y:S01]  /*4530*/  FFMA.FTZ R2, R8, c[0x0][0x2d0], -R0 ;  /* 0x0000b40008027a23 */ /* 0x002fe20000010800 */
[----:B---3--:R-:W-:-:S05]  /*4540*/  F2FP.PACK_AB R8, R70, R71 ;  /* 0x000000474608723e */ /* 0x008fca00000000ff */
[----:B------:R1:W2:Y:S02]  /*4550*/  MUFU.EX2 R78, R2 ;  /* 0x00000002004e7308 */ /* 0x0002a40000000800 */
[----:B-1----:R-:W-:Y:S02]  /*4560*/  FFMA.FTZ R2, R12, c[0x0][0x2d0], -R0 ;  /* 0x0000b4000c027a23 */ /* 0x002fe40000010800 */
[----:B------:R-:W1:Y:S04]  /*4570*/  LDSM.16.MT88.4 R12, [R224] ;  /* 0x00000000e00c783b */ /* 0x000e680000004200 */
[----:B------:R3:W-:Y:S02]  /*4580*/  MUFU.EX2 R80, R2 ;  /* 0x0000000200507308 */ /* 0x0007e40000000800 */
[----:B---3--:R-:W-:-:S05]  /*4590*/  FMUL.FTZ R2, R100, c[0x0][0x2d0] ;  /* 0x0000b40064027a20 */ /* 0x008fca0000410000 */
[----:B------:R-:W-:-:S05]  /*45a0*/  FSEL R2, R2, RZ, P0 ;  /* 0x000000ff02027208 */ /* 0x000fca0000000000 */
[--C-:B------:R-:W-:Y:S02]  /*45b0*/  FFMA.FTZ R3, R7, c[0x0][0x2d0], -R2.reuse ;  /* 0x0000b40007037a23 */ /* 0x100fe40000010802 */
[----:B------:R-:W3:Y:S02]  /*45c0*/  LDSM.16.MT88.4 R4, [R228] ;  /* 0x00000000e404783b */ /* 0x000ee40000004200 */
[----:B------:R4:W-:Y:S02]  /*45d0*/  MUFU.EX2 R57, R3 ;  /* 0x0000000300397308 */ /* 0x0009e40000000800 */
[----:B----4-:R-:W-:-:S06]  /*45e0*/  FFMA.FTZ R3, R11, c[0x0][0x2d0], -R2 ;  /* 0x0000b4000b037a23 */ /* 0x010fcc0000010802 */
[----:B------:R4:W5:Y:S02]  /*45f0*/  MUFU.EX2 R56, R3 ;  /* 0x0000000300387308 */ /* 0x0009640000000800 */
[----:B----4-:R-:W-:Y:S01]  /*4600*/  FFMA.FTZ R3, R10, c[0x0][0x2d0], -R2 ;  /* 0x0000b4000a037a23 */ /* 0x010fe20000010802 */
[----:B--2---:R-:W-:-:S05]  /*4610*/  F2FP.PACK_AB R10, R78, R77 ;  /* 0x0000004d4e0a723e */ /* 0x004fca00000000ff */
[----:B------:R2:W-:Y:S02]  /*4620*/  MUFU.EX2 R58, R3 ;  /* 0x00000003003a7308 */ /* 0x0005e40000000800 */
[----:B--2---:R-:W-:Y:S01]  /*4630*/  FFMA.FTZ R3, R9, c[0x0][0x2d0], -R2 ;  /* 0x0000b40009037a23 */ /* 0x004fe20000010802 */
[----:B-----5:R-:W-:-:S05]  /*4640*/  F2FP.PACK_AB R9, R56, R57 ;  /* 0x000000393809723e */ /* 0x020fca00000000ff */
[----:B------:R2:W4:Y:S02]  /*4650*/  MUFU.EX2 R59, R3 ;  /* 0x00000003003b7308 */ /* 0x0005240000000800 */
[----:B--2---:R-:W-:Y:S01]  /*4660*/  FFMA.FTZ R3, R20, c[0x0][0x2d0], -R0 ;  /* 0x0000b40014037a23 */ /* 0x004fe20000010800 */
[----:B----4-:R-:W-:-:S05]  /*4670*/  F2FP.PACK_AB R11, R59, R58 ;  /* 0x0000003a3b0b723e */ /* 0x010fca00000000ff */
[----:B------:R2:W4:Y:S02]  /*4680*/  MUFU.EX2 R153, R3 ;  /* 0x0000000300997308 */ /* 0x0005240000000800 */
[C---:B-1----:R-:W-:Y:S08]  /*4690*/  HMMA.16816.F32 R36, R8.reuse, R14, RZ ;  /* 0x0000000e0824723c */ /* 0x042ff000000018ff */
[----:B------:R-:W-:Y:S01]  /*46a0*/  HMMA.16816.F32 R48, R8, R12, RZ ;  /* 0x0000000c0830723c */ /* 0x000fe200000018ff */
[----:B--2---:R-:W-:-:S04]  /*46b0*/  FFMA.FTZ R3, R16, c[0x0][0x2d0], -R2 ;  /* 0x0000b40010037a23 */ /* 0x004fc80000010802 */
[----:B------:R1:W-:Y:S03]  /*46c0*/  MUFU.EX2 R69, R3 ;  /* 0x0000000300457308 */ /* 0x0003e60000000800 */
[C---:B---3--:R-:W-:Y:S07]  /*46d0*/  HMMA.16816.F32 R28, R8.reuse, R4, RZ ;  /* 0x00000004081c723c */ /* 0x048fee00000018ff */
[----:B------:R-:W-:Y:S01]  /*46e0*/  F2FP.PACK_AB R4, R79, R80 ;  /* 0x000000504f04723e */ /* 0x000fe200000000ff */
[----:B------:R-:W-:Y:S01]  /*46f0*/  HMMA.16816.F32 R24, R8, R6, RZ ;  /* 0x000000060818723c */ /* 0x000fe200000018ff */
[----:B-1----:R-:W-:-:S07]  /*4700*/  FFMA.FTZ R3, R19, c[0x0][0x2d0], -R2 ;  /* 0x0000b40013037a23 */ /* 0x002fce0000010802 */
[C---:B------:R-:W-:Y:S01]  /*4710*/  HMMA.16816.F32 R20, R8.reuse, R32, RZ ;  /* 0x000000200814723c */ /* 0x040fe200000018ff */
[----:B----4-:R-:W-:Y:S01]  /*4720*/  F2FP.PACK_AB R6, R153, R81 ;  /* 0x000000519906723e */ /* 0x010fe200000000ff */
[----:B------:R1:W2:Y:S06]  /*4730*/  MUFU.EX2 R68, R3 ;  /* 0x0000000300447308 */ /* 0x0002ac0000000800 */
[----:B------:R-:W-:Y:S01]  /*4740*/  HMMA.16816.F32 R12, R8, R60, RZ ;  /* 0x0000003c080c723c */ /* 0x000fe200000018ff */
[----:B-1----:R-:W-:Y:S01]  /*4750*/  FFMA.FTZ R3, R18, c[0x0][0x2d0], -R2 ;  /* 0x0000b40012037a23 */ /* 0x002fe20000010802 */
[----:B--2---:R-:W-:-:S03]  /*4760*/  F2FP.PACK_AB R5, R68, R69 ;  /* 0x000000454405723e */ /* 0x004fc600000000ff */
[----:B------:R1:W-:Y:S02]  /*4770*/  MUFU.EX2 R76, R3 ;  /* 0x00000003004c7308 */ /* 0x0003e40000000800 */
[----:B-1----:R-:W-:Y:S02]  /*4780*/  FFMA.FTZ R3, R17, c[0x0][0x2d0], -R2 ;  /* 0x0000b40011037a23 */ /* 0x002fe40000010802 */
[----:B------:R-:W-:Y:S01]  /*4790*/  HMMA.16816.F32 R16, R8, R34, RZ ;  /* 0x000000220810723c */ /* 0x000fe200000018ff */
[----:B------:R-:W1:Y:S03]  /*47a0*/  LDSM.16.MT88.4 R32, [R224+0x3800] ;  /* 0x00380000e020783b */ /* 0x000e660000004200 */
[----:B------:R-:W2:Y:S02]  /*47b0*/  MUFU.EX2 R152, R3 ;  /* 0x0000000300987308 */ /* 0x000ea40000000800 */
[----:B--2---:R-:W-:Y:S01]  /*47c0*/  F2FP.PACK_AB R7, R152, R76 ;  /* 0x0000004c9807723e */ /* 0x004fe200000000ff */
[----:B------:R-:W-:-:S06]  /*47d0*/  FADD.FTZ R3, R71, R70 ;  /* 0x0000004647037221 */ /* 0x000fcc0000010000 */
[C---:B------:R-:W-:Y:S01]  /*47e0*/  HMMA.16816.F32 R144, R4.reuse, R66, R36 ;  /* 0x000000420490723c */ /* 0x040fe20000001824 */
[----:B------:R-:W2:Y:S07]  /*47f0*/  LDSM.16.MT88.4 R36, [R227+0x3000] ;  /* 0x00300000e324783b */ /* 0x000eae0000004200 */
[C---:B------:R-:W-:Y:S01]  /*4800*/  HMMA.16816.F32 R216, R4.reuse, R64, R48 ;  /* 0x0000004004d8723c */ /* 0x040fe20000001830 */
[----:B------:R-:W3:Y:S07]  /*4810*/  LDSM.16.MT88.4 R48, [R228+0x3800] ;  /* 0x00380000e430783b */ /* 0x000eee0000004200 */
[C---:B------:R-:W-:Y:S01]  /*4820*/  HMMA.16816.F32 R212, R4.reuse, R44, R28 ;  /* 0x0000002c04d4723c */ /* 0x040fe2000000181c */
[----:B------:R-:W-:Y:S07]  /*4830*/  LDSM.16.MT88.4 R28, [R227+0x3800] ;  /* 0x00380000e31c783b */ /* 0x000fee0000004200 */
[C---:B------:R-:W-:Y:S08]  /*4840*/  HMMA.16816.F32 R64, R4.reuse, R46, R24 ;  /* 0x0000002e0440723c */ /* 0x040ff00000001818 */
[C---:B------:R-:W-:Y:S08]  /*4850*/  HMMA.16816.F32 R208, R4.reuse, R40, R20 ;  /* 0x0000002804d0723c */ /* 0x040ff00000001814 */
[----:B------:R-:W-:Y:S01]  /*4860*/  HMMA.16816.F32 R44, R4, R42, R16 ;  /* 0x0000002a042c723c */ /* 0x000fe20000001810 */
[----:B------:R-:W4:Y:S07]  /*4870*/  LDSM.16.MT88.4 R40, [R230+0x3000] ;  /* 0x00300000e628783b */ /* 0x000f2e0000004200 */
[C---:B------:R-:W-:Y:S08]  /*4880*/  HMMA.16816.F32 R20, R8.reuse, R52, RZ ;  /* 0x000000340814723c */ /* 0x040ff000000018ff */
[----:B------:R-:W-:Y:S08]  /*4890*/  HMMA.16816.F32 R16, R8, R54, RZ ;  /* 0x000000360810723c */ /* 0x000ff000000018ff */
[----:B------:R-:W-:Y:S07]  /*48a0*/  HMMA.16816.F32 R164, R4, R72, R12 ;  /* 0x0000004804a4723c */ /* 0x000fee000000180c */
[----:B------:R-:W-:Y:S01]  /*48b0*/  IMAD.MOV.U32 R73, RZ, RZ, R93 ;  /* 0x000000ffff497224 */ /* 0x000fe200078e005d */
[----:B------:R-:W-:Y:S01]  /*48c0*/  HMMA.16816.F32 R12, R8, R84, RZ ;  /* 0x00000054080c723c */ /* 0x000fe200000018ff */
[----:B------:R-:W-:-:S07]  /*48d0*/  IMAD.MOV.U32 R72, RZ, RZ, R92 ;  /* 0x000000ffff487224 */ /* 0x000fce00078e005c */
[C---:B-1----:R-:W-:Y:S08]  /*48e0*/  HMMA.16816.F32 R140, R4.reuse, R32, R20 ;  /* 0x00000020048c723c */ /* 0x042ff00000001814 */
[----:B------:R-:W-:Y:S01]  /*48f0*/  HMMA.16816.F32 R132, R4, R34, R16 ;  /* 0x000000220484723c */ /* 0x000fe20000001810 */
[----:B------:R-:W1:Y:S07]  /*4900*/  LDSM.16.MT88.4 R32, [R230+0x3800] ;  /* 0x00380000e620783b */ /* 0x000e6e0000004200 */
[C---:B--2---:R-:W-:Y:S08]  /*4910*/  HMMA.16816.F32 R20, R8.reuse, R36, RZ ;  /* 0x000000240814723c */ /* 0x044ff000000018ff */
[----:B------:R-:W-:Y:S01]  /*4920*/  HMMA.16816.F32 R16, R8, R38, RZ ;  /* 0x000000260810723c */ /* 0x000fe200000018ff */
[----:B------:R-:W2:Y:S07]  /*4930*/  LDSM.16.MT88.4 R36, [R224+0x6000] ;  /* 0x00600000e024783b */ /* 0x000eae0000004200 */
[----:B---3--:R-:W-:Y:S08]  /*4940*/  HMMA.16816.F32 R136, R4, R48, R12 ;  /* 0x000000300488723c */ /* 0x008ff0000000180c */
[C---:B----4-:R-:W-:Y:S07]  /*4950*/  HMMA.16816.F32 R12, R8.reuse, R40, RZ ;  /* 0x00000028080c723c */ /* 0x050fee00000018ff */
[----:B------:R-:W-:Y:S01]  /*4960*/  IMAD.MOV.U32 R41, RZ, RZ, R115 ;  /* 0x000000ffff297224 */ /* 0x000fe200078e0073 */
[----:B------:R-:W-:Y:S01]  /*4970*/  HMMA.16816.F32 R24, R8, R62, RZ ;  /* 0x0000003e0818723c */ /* 0x000fe200000018ff */
[----:B------:R-:W-:-:S07]  /*4980*/  IMAD.MOV.U32 R40, RZ, RZ, R114 ;  /* 0x000000ffff287224 */ /* 0x000fce00078e0072 */
[C---:B------:R-:W-:Y:S01]  /*4990*/  HMMA.16816.F32 R128, R4.reuse, R28, R20 ;  /* 0x0000001c0480723c */ /* 0x040fe20000001814 */
[----:B------:R-:W3:Y:S07]  /*49a0*/  LDSM.16.MT88.4 R20, [R224+0x6800] ;  /* 0x00680000e014783b */ /* 0x000eee0000004200 */
[C---:B-1----:R-:W-:Y:S07]  /*49b0*/  HMMA.16816.F32 R148, R4.reuse, R32, R12 ;  /* 0x000000200494723c */ /* 0x042fee000000180c */
[----:B------:R-:W-:Y:S01]  /*49c0*/  IMAD.MOV.U32 R33, RZ, RZ, R113 ;  /* 0x000000ffff217224 */ /* 0x000fe200078e0071 */
[----:B------:R-:W-:Y:S01]  /*49d0*/  HMMA.16816.F32 R60, R4, R74, R24 ;  /* 0x0000004a043c723c */ /* 0x000fe20000001818 */
[----:B------:R-:W-:-:S07]  /*49e0*/  IMAD.MOV.U32 R32, RZ, RZ, R112 ;  /* 0x000000ffff207224 */ /* 0x000fce00078e0070 */
[C---:B--2---:R-:W-:Y:S07]  /*49f0*/  HMMA.16816.F32 R12, R8.reuse, R36, RZ ;  /* 0x00000024080c723c */ /* 0x044fee00000018ff */
[----:B------:R-:W-:Y:S01]  /*4a00*/  IMAD.MOV.U32 R37, RZ, RZ, R105 ;  /* 0x000000ffff257224 */ /* 0x000fe200078e0069 */
[----:B------:R-:W-:Y:S01]  /*4a10*/  HMMA.16816.F32 R24, R8, R86, RZ ;  /* 0x000000560818723c */ /* 0x000fe200000018ff */
[----:B------:R-:W-:-:S07]  /*4a20*/  IMAD.MOV.U32 R36, RZ, RZ, R104 ;  /* 0x000000ffff247224 */ /* 0x000fce00078e0068 */
[C---:B------:R-:W-:Y:S08]  /*4a30*/  HMMA.16816.F32 R120, R4.reuse, R30, R16 ;  /* 0x0000001e0478723c */ /* 0x040ff00000001810 */
[C---:B---3--:R-:W-:Y:S08]  /*4a40*/  HMMA.16816.F32 R116, R4.reuse, R20, R12 ;  /* 0x000000140474723c */ /* 0x048ff0000000180c */
[----:B------:R-:W-:Y:S01]  /*4a50*/  HMMA.16816.F32 R124, R4, R50, R24 ;  /* 0x00000032047c723c */ /* 0x000fe20000001818 */
[----:B------:R-:W1:Y:S07]  /*4a60*/  LDSM.16.MT88.4 R24, [R228+0x6000] ;  /* 0x00600000e418783b */ /* 0x000e6e0000004200 */
[C---:B------:R-:W-:Y:S07]  /*4a70*/  HMMA.16816.F32 R12, R8.reuse, R38, RZ ;  /* 0x00000026080c723c */ /* 0x040fee00000018ff */
[----:B------:R-:W-:Y:S01]  /*4a80*/  IMAD.MOV.U32 R39, RZ, RZ, R109 ;  /* 0x000000ffff277224 */ /* 0x000fe200078e006d */
[----:B------:R-:W-:Y:S01]  /*4a90*/  HMMA.16816.F32 R16, R8, R42, RZ ;  /* 0x0000002a0810723c */ /* 0x000fe200000018ff */
[----:B------:R-:W-:-:S06]  /*4aa0*/  IMAD.MOV.U32 R38, RZ, RZ, R98 ;  /* 0x000000ffff267224 */ /* 0x000fcc00078e0062 */
[----:B------:R-:W-:Y:S02]  /*4ab0*/  IMAD.MOV.U32 R43, RZ, RZ, R107 ;  /* 0x000000ffff2b7224 */ /* 0x000fe400078e006b */
[----:B------:R-:W-:-:S07]  /*4ac0*/  IMAD.MOV.U32 R42, RZ, RZ, R106 ;  /* 0x000000ffff2a7224 */ /* 0x000fce00078e006a */
[C---:B------:R-:W-:Y:S01]  /*4ad0*/  HMMA.16816.F32 R112, R4.reuse, R22, R12 ;  /* 0x000000160470723c */ /* 0x040fe2000000180c */
[----:B------:R-:W2:Y:S06]  /*4ae0*/  LDSM.16.MT88.4 R20, [R228+0x6800] ;  /* 0x00680000e414783b */ /* 0x000eac0000004200 */
[----:B------:R-:W-:Y:S01]  /*4af0*/  FADD.FTZ R12, R77, R3 ;  /* 0x000000034d0c7221 */ /* 0x000fe20000010000 */
[----:B------:R-:W-:Y:S07]  /*4b00*/  HMMA.16816.F32 R104, R4, R34, R16 ;  /* 0x000000220468723c */ /* 0x000fee0000001810 */
[----:B------:R-:W-:-:S02]  /*4b10*/  FADD.FTZ R16, R57, R56 ;  /* 0x0000003839107221 */ /* 0x000fc40000010000 */
[----:B------:R-:W-:Y:S02]  /*4b20*/  IMAD.MOV.U32 R35, RZ, RZ, R111 ;  /* 0x000000ffff237224 */ /* 0x000fe400078e006f */
[----:B------:R-:W-:Y:S02]  /*4b30*/  FADD.FTZ R3, R58, R16 ;  /* 0x000000103a037221 */ /* 0x000fe40000010000 */
[----:B------:R-:W-:Y:S02]  /*4b40*/  FADD.FTZ R16, R78, R12 ;  /* 0x0000000c4e107221 */ /* 0x000fe40000010000 */
[----:B-1----:R-:W-:Y:S01]  /*4b50*/  HMMA.16816.F32 R12, R8, R24, RZ ;  /* 0x00000018080c723c */ /* 0x002fe200000018ff */
[----:B------:R-:W-:Y:S02]  /*4b60*/  IMAD.MOV.U32 R34, RZ, RZ, R110 ;  /* 0x000000ffff227224 */ /* 0x000fe400078e006e */
[----:B------:R-:W-:Y:S02]  /*4b70*/  IMAD.MOV.U32 R56, RZ, RZ, R108 ;  /* 0x000000ffff387224 */ /* 0x000fe400078e006c */
[----:B------:R-:W-:-:S02]  /*4b80*/  IMAD.MOV.U32 R57, RZ, RZ, R99 ;  /* 0x000000ffff397224 */ /* 0x000fc400078e0063 */
[----:B------:R-:W-:Y:S02]  /*4b90*/  IMAD.MOV.U32 R58, RZ, RZ, R97 ;  /* 0x000000ffff3a7224 */ /* 0x000fe400078e0061 */
[----:B------:R-:W-:Y:S02]  /*4ba0*/  FADD.FTZ R3, R59, R3 ;  /* 0x000000033b037221 */ /* 0x000fe40000010000 */
[----:B------:R-:W-:Y:S02]  /*4bb0*/  IMAD.MOV.U32 R59, RZ, RZ, R95 ;  /* 0x000000ffff3b7224 */ /* 0x000fe400078e005f */
[----:B------:R-:W-:-:S04]  /*4bc0*/  FADD.FTZ R3, R69, R3 ;  /* 0x0000000345037221 */ /* 0x000fc80000010000 */
[----:B------:R-:W-:-:S07]  /*4bd0*/  FADD.FTZ R3, R68, R3 ;  /* 0x0000000344037221 */ /* 0x000fce0000010000 */
[----:B--2---:R-:W-:Y:S07]  /*4be0*/  HMMA.16816.F32 R108, R4, R20, R12 ;  /* 0x00000014046c723c */ /* 0x004fee000000180c */
[----:B------:R-:W-:Y:S02]  /*4bf0*/  FADD.FTZ R12, R80, R16 ;  /* 0x00000010500c7221 */ /* 0x000fe40000010000 */
[----:B------:R-:W-:Y:S02]  /*4c00*/  IMAD.MOV.U32 R80, RZ, RZ, R94 ;  /* 0x000000ffff507224 */ /* 0x000fe400078e005e */
[----:B------:R-:W-:-:S02]  /*4c10*/  FADD.FTZ R16, R79, R12 ;  /* 0x0000000c4f107221 */ /* 0x000fc40000010000 */
[----:B------:R-:W-:Y:S01]  /*4c20*/  HMMA.16816.F32 R12, R8, R26, RZ ;  /* 0x0000001a080c723c */ /* 0x000fe200000018ff */
[----:B------:R-:W1:Y:S01]  /*4c30*/  LDSM.16.MT88.4 R24, [R227+0x6000] ;  /* 0x00600000e318783b */ /* 0x000e620000004200 */
[----:B------:R-:W-:Y:S02]  /*4c40*/  FADD.FTZ R21, R76, R3 ;  /* 0x000000034c157221 */ /* 0x000fe40000010000 */
[----:B------:R-:W-:Y:S11]  /*4c50*/  FFMA.FTZ R3, R90, c[0x0][0x2d0], -R0 ;  /* 0x0000b4005a037a23 */ /* 0x000ff60000010800 */
[----:B------:R-:W-:Y:S09]  /*4c60*/  @!UPT UIADD3 URZ, URZ, URZ, URZ ;  /* 0x0000003f3f3ff290 */ /* 0x000ff2000fffe03f */
[----:B------:R-:W-:Y:S07]  /*4c70*/  HMMA.16816.F32 R96, R4, R22, R12 ;  /* 0x000000160460723c */ /* 0x000fee000000180c */
[----:B------:R-:W-:Y:S02]  /*4c80*/  FADD.FTZ R22, R81, R16 ;  /* 0x0000001051167221 */ /* 0x000fe40000010000 */
[----:B------:R-:W2:Y:S01]  /*4c90*/  LDSM.16.MT88.4 R16, [R227+0x6800] ;  /* 0x00680000e310783b */ /* 0x000ea20000004200 */
[----:B------:R-:W-:Y:S01]  /*4ca0*/  IMAD.MOV.U32 R23, RZ, RZ, R58 ;  /* 0x000000ffff177224 */ /* 0x000fe200078e003a */
[----:B-1----:R-:W-:Y:S11]  /*4cb0*/  HMMA.16816.F32 R12, R8, R24, RZ ;  /* 0x00000018080c723c */ /* 0x002ff600000018ff */
[----:B------:R-:W-:Y:S11]  /*4cc0*/  @!UPT UIADD3 URZ, URZ, URZ, URZ ;  /* 0x0000003f3f3ff290 */ /* 0x000ff6000fffe03f */
[----:B------:R-:W-:Y:S02]  /*4cd0*/  @!UPT UIADD3 URZ, URZ, URZ, URZ ;  /* 0x0000003f3f3ff290 */ /* 0x000fe4000fffe03f */
[----:B--2---:R-:W-:Y:S08]  /*4ce0*/  HMMA.16816.F32 R92, R4, R16, R12 ;  /* 0x00000010045c723c */ /* 0x004ff0000000180c */
[----:B------:R-:W-:Y:S11]  /*4cf0*/  HMMA.16816.F32 R12, R8, R26, RZ ;  /* 0x0000001a080c723c */ /* 0x000ff600000018ff */
[----:B------:R-:W-:Y:S11]  /*4d00*/  @!UPT UIADD3 URZ, URZ, URZ, URZ ;  /* 0x0000003f3f3ff290 */ /* 0x000ff6000fffe03f */
[----:B------:R-:W-:Y:S02]  /*4d10*/  @!UPT UIADD3 URZ, URZ, URZ, URZ ;  /* 0x0000003f3f3ff290 */ /* 0x000fe4000fffe03f */
[----:B------:R-:W-:Y:S01]  /*4d20*/  HMMA.16816.F32 R84, R4, R18, R12 ;  /* 0x000000120454723c */ /* 0x000fe2000000180c */
[----:B------:R-:W1:Y:S07]  /*4d30*/  LDSM.16.MT88.4 R12, [R230+0x6000] ;  /* 0x00600000e60c783b */ /* 0x000e6e0000004200 */
[C---:B-1----:R-:W-:Y:S08]  /*4d40*/  HMMA.16816.F32 R16, R8.reuse, R12, RZ ;  /* 0x0000000c0810723c */ /* 0x042ff000000018ff */
[----:B------:R-:W-:Y:S01]  /*4d50*/  HMMA.16816.F32 R8, R8, R14, RZ ;  /* 0x0000000e0808723c */ /* 0x000fe200000018ff */
[----:B------:R-:W1:Y:S11]  /*4d60*/  LDSM.16.MT88.4 R12, [R230+0x6800] ;  /* 0x00680000e60c783b */ /* 0x000e760000004200 */
[----:B------:R-:W-:Y:S04]  /*4d70*/  @!UPT UIADD3 URZ, URZ, URZ, URZ ;  /* 0x0000003f3f3ff290 */ /* 0x000fe8000fffe03f */
[C---:B-1----:R-:W-:Y:S01]  /*4d80*/  HMMA.16816.F32 R28, R4.reuse, R12, R16 ;  /* 0x0000000c041c723c */ /* 0x042fe20000001810 */
[----:B------:R1:W-:Y:S07]  /*4d90*/  MUFU.EX2 R13, R3 ;  /* 0x00000003000d7308 */ /* 0x0003ee0000000800 */
[----:B------:R-:W-:Y:S01]  /*4da0*/  HMMA.16816.F32 R24, R4, R14, R8 ;  /* 0x0000000e0418723c */ /* 0x000fe20000001808 */
[----:B------:R-:W2:Y:S01]  /*4db0*/  LDSM.16.MT88.4 R8, [R224+0x1000] ;  /* 0x00100000e008783b */ /* 0x000ea20000004200 */
[----:B-1----:R-:W-:-:S04]  /*4dc0*/  FFMA.FTZ R3, R91, c[0x0][0x2d0], -R0 ;  /* 0x0000b4005b037a23 */ /* 0x002fc80000010800 */
[----:B------:R1:W3:Y:S02]  /*4dd0*/  MUFU.EX2 R17, R3 ;  /* 0x0000000300117308 */ /* 0x0002e40000000800 */
[----:B-1----:R-:W-:Y:S01]  /*4de0*/  FFMA.FTZ R3, R102, c[0x0][0x2d0], -R0 ;  /* 0x0000b40066037a23 */ /* 0x002fe20000010800 */
[----:B---3--:R-:W-:Y:S01]  /*4df0*/  F2FP.PACK_AB R4, R17, R13 ;  /* 0x0000000d1104723e */ /* 0x008fe200000000ff */
[----:B------:R-:W-:-:S04]  /*4e00*/  IMAD.MOV.U32 R102, RZ, RZ, R39 ;  /* 0x000000ffff667224 */ /* 0x000fc800078e0027 */
[----:B------:R1:W-:Y:S02]  /*4e10*/  MUFU.EX2 R16, R3 ;  /* 0x0000000300107308 */ /* 0x0003e40000000800 */
[----:B-1----:R-:W-:Y:S02]  /*4e20*/  FFMA.FTZ R3, R103, c[0x0][0x2d0], -R0 ;  /* 0x0000b40067037a23 */ /* 0x002fe40000010800 */
[----:B------:R-:W-:-:S04]  /*4e30*/  IMAD.MOV.U32 R103, RZ, RZ, R38 ;  /* 0x000000ffff677224 */ /* 0x000fc800078e0026 */
[----:B------:R1:W3:Y:S02]  /*4e40*/  MUFU.EX2 R20, R3 ;  /* 0x0000000300147308 */ /* 0x0002e40000000800 */
[----:B-1----:R-:W-:Y:S01]  /*4e50*/  FFMA.FTZ R3, R89, c[0x0][0x2d0], -R2 ;  /* 0x0000b40059037a23 */ /* 0x002fe20000010802 */
[----:B---3--:R-:W-:-:S05]  /*4e60*/  F2FP.PACK_AB R6, R20, R16 ;  /* 0x000000101406723e */ /* 0x008fca00000000ff */
[----:B------:R1:W-:Y:S02]  /*4e70*/  MUFU.EX2 R12, R3 ;  /* 0x00000003000c7308 */ /* 0x0003e40000000800 */
        /* <DEDUP_REMOVED lines=8> */
[----:B------:R-:W-:-:S05]  /*4f00*/  FFMA.FTZ R3, R222, c[0x0][0x2d0], -R0 ;  /* 0x0000b400de037a23 */ /* 0x000fca0000010800 */
[----:B------:R1:W-:Y:S01]  /*4f10*/  MUFU.EX2 R15, R3 ;  /* 0x00000003000f7308 */ /* 0x0003e20000000800 */
[C---:B--2---:R-:W-:Y:S07]  /*4f20*/  HMMA.16816.F32 R76, R4.reuse, R8, R216 ;  /* 0x00000008044c723c */ /* 0x044fee00000018d8 */
[----:B------:R-:W-:Y:S01]  /*4f30*/  IMAD.MOV.U32 R218, RZ, RZ, R72 ;  /* 0x000000ffffda7224 */ /* 0x000fe200078e0048 */
[----:B------:R-:W-:Y:S01]  /*4f40*/  HMMA.16816.F32 R52, R4, R10, R144 ;  /* 0x0000000a0434723c */ /* 0x000fe20000001890 */
[----:B------:R-:W2:Y:S01]  /*4f50*/  LDSM.16.MT88.4 R8, [R228+0x1000] ;  /* 0x00100000e408783b */ /* 0x000ea20000004200 */
[----:B------:R-:W-:-:S02]  /*4f60*/  IMAD.MOV.U32 R219, RZ, RZ, R73 ;  /* 0x000000ffffdb7224 */ /* 0x000fc400078e0049 */
[----:B------:R-:W-:Y:S02]  /*4f70*/  IMAD.MOV.U32 R217, RZ, RZ, R59 ;  /* 0x000000ffffd97224 */ /* 0x000fe400078e003b */
[----:B------:R-:W-:Y:S02]  /*4f80*/  IMAD.MOV.U32 R216, RZ, RZ, R57 ;  /* 0x000000ffffd87224 */ /* 0x000fe400078e0039 */
[----:B-1----:R-:W-:Y:S01]  /*4f90*/  FFMA.FTZ R3, R223, c[0x0][0x2d0], -R0 ;  /* 0x0000b400df037a23 */ /* 0x002fe20000010800 */
[C---:B--2---:R-:W-:Y:S07]  /*4fa0*/  HMMA.16816.F32 R72, R4.reuse, R8, R212 ;  /* 0x000000080448723c */ /* 0x044fee00000018d4 */
[----:B------:R-:W-:Y:S01]  /*4fb0*/  IMAD.MOV.U32 R214, RZ, RZ, R34 ;  /* 0x000000ffffd67224 */ /* 0x000fe200078e0022 */
[----:B------:R-:W-:Y:S01]  /*4fc0*/  HMMA.16816.F32 R48, R4, R10, R64 ;  /* 0x0000000a0430723c */ /* 0x000fe20000001840 */
[----:B------:R-:W1:Y:S01]  /*4fd0*/  LDSM.16.MT88.4 R8, [R227+0x1000] ;  /* 0x00100000e308783b */ /* 0x000e620000004200 */
[----:B------:R-:W-:-:S02]  /*4fe0*/  IMAD.MOV.U32 R213, RZ, RZ, R35 ;  /* 0x000000ffffd57224 */ /* 0x000fc400078e0023 */
[----:B------:R-:W-:Y:S02]  /*4ff0*/  IMAD.MOV.U32 R215, RZ, RZ, R56 ;  /* 0x000000ffffd77224 */ /* 0x000fe400078e0038 */
[----:B------:R-:W-:Y:S02]  /*5000*/  IMAD.MOV.U32 R212, RZ, RZ, R36 ;  /* 0x000000ffffd47224 */ /* 0x000fe400078e0024 */
[--C-:B------:R-:W-:Y:S02]  /*5010*/  FFMA.FTZ R222, R214, c[0x0][0x2d0], -R0.reuse ;  /* 0x0000b400d6de7a23 */ /* 0x100fe40000010800 */
[----:B------:R-:W-:Y:S01]  /*5020*/  FFMA.FTZ R223, R215, c[0x0][0x2d0], -R0 ;  /* 0x0000b400d7df7a23 */ /* 0x000fe20000010800 */
[C---:B-1----:R-:W-:Y:S07]  /*5030*/  HMMA.16816.F32 R68, R4.reuse, R8, R208 ;  /* 0x000000080444723c */ /* 0x042fee00000018d0 */
[----:B------:R-:W-:Y:S01]  /*5040*/  IMAD.MOV.U32 R208, RZ, RZ, R42 ;  /* 0x000000ffffd07224 */ /* 0x000fe200078e002a */
[----:B------:R-:W-:Y:S01]  /*5050*/  HMMA.16816.F32 R44, R4, R10, R44 ;  /* 0x0000000a042c723c */ /* 0x000fe2000000182c */
[----:B------:R-:W1:Y:S01]  /*5060*/  LDSM.16.MT88.4 R8, [R230+0x1000] ;  /* 0x00100000e608783b */ /* 0x000e620000004200 */
[----:B------:R-:W-:-:S02]  /*5070*/  IMAD.MOV.U32 R211, RZ, RZ, R33 ;  /* 0x000000ffffd37224 */ /* 0x000fc400078e0021 */
[----:B------:R-:W-:Y:S02]  /*5080*/  IMAD.MOV.U32 R209, RZ, RZ, R37 ;  /* 0x000000ffffd17224 */ /* 0x000fe400078e0025 */
[----:B------:R-:W-:Y:S02]  /*5090*/  IMAD.MOV.U32 R210, RZ, RZ, R80 ;  /* 0x000000ffffd27224 */ /* 0x000fe400078e0050 */
[----:B-1----:R-:W-:Y:S07]  /*50a0*/  HMMA.16816.F32 R64, R4, R8, R164 ;  /* 0x000000080440723c */ /* 0x002fee00000018a4 */
[----:B------:R-:W-:-:S02]  /*50b0*/  IMAD.MOV.U32 R167, RZ, RZ, R43 ;  /* 0x000000ffffa77224 */ /* 0x000fc400078e002b */
[----:B------:R-:W-:Y:S02]  /*50c0*/  IMAD.MOV.U32 R164, RZ, RZ, R40 ;  /* 0x000000ffffa47224 */ /* 0x000fe400078e0028 */
[----:B------:R-:W-:Y:S02]  /*50d0*/  IMAD.MOV.U32 R165, RZ, RZ, R41 ;  /* 0x000000ffffa57224 */ /* 0x000fe400078e0029 */
[----:B------:R-:W-:Y:S01]  /*50e0*/  HMMA.16816.F32 R40, R4, R10, R60 ;  /* 0x0000000a0428723c */ /* 0x000fe2000000183c */
[----:B------:R-:W1:Y:S01]  /*50f0*/  LDSM.16.MT88.4 R8, [R224+0x4000] ;  /* 0x00400000e008783b */ /* 0x000e620000004200 */
[----:B------:R-:W-:-:S06]  /*5100*/  IMAD.MOV.U32 R166, RZ, RZ, R32 ;  /* 0x000000ffffa67224 */ /* 0x000fcc00078e0020 */
[C---:B-1----:R-:W-:Y:S08]  /*5110*/  HMMA.16816.F32 R60, R4.reuse, R8, R140 ;  /* 0x00000008043c723c */ /* 0x042ff0000000188c */
[C---:B------:R-:W-:Y:S01]  /*5120*/  HMMA.16816.F32 R32, R4.reuse, R10, R132 ;  /* 0x0000000a0420723c */ /* 0x040fe20000001884 */
[----:B------:R-:W1:Y:S07]  /*5130*/  LDSM.16.MT88.4 R8, [R228+0x4000] ;  /* 0x00400000e408783b */ /* 0x000e6e0000004200 */
        /* <DEDUP_REMOVED lines=19> */
[----:B------:R-:W-:Y:S01]  /*5270*/  HMMA.16816.F32 R28, R4, R10, R24 ;  /* 0x0000000a041c723c */ /* 0x000fe20000001818 */
[----:B------:R1:W2:Y:S01]  /*5280*/  MUFU.EX2 R26, R3 ;  /* 0x00000003001a7308 */ /* 0x0002a20000000800 */
[----:B------:R-:W3:Y:S05]  /*5290*/  LDSM.16.MT88.4 R8, [R224+0x1800] ;  /* 0x00180000e008783b */ /* 0x000eea0000004200 */
[----:B------:R-:W-:-:S02]  /*52a0*/  FFMA.FTZ R4, R154, c[0x0][0x2d0], -R2 ;  /* 0x0000b4009a047a23 */ /* 0x000fc40000010802 */
[----:B------:R-:W-:Y:S02]  /*52b0*/  FADD.FTZ R5, R152, R21 ;  /* 0x0000001598057221 */ /* 0x000fe40000010000 */
[----:B------:R4:W-:Y:S01]  /*52c0*/  MUFU.EX2 R25, R4 ;  /* 0x0000000400197308 */ /* 0x0009e20000000800 */
[--C-:B------:R-:W-:Y:S02]  /*52d0*/  FFMA.FTZ R21, R209, c[0x0][0x2d0], -R0.reuse ;  /* 0x0000b400d1157a23 */ /* 0x100fe40000010800 */
[----:B------:R-:W-:Y:S02]  /*52e0*/  FADD.FTZ R5, R12, R5 ;  /* 0x000000050c057221 */ /* 0x000fe40000010000 */
[--C-:B------:R-:W-:Y:S02]  /*52f0*/  FFMA.FTZ R12, R166, c[0x0][0x2d0], -R0.reuse ;  /* 0x0000b400a60c7a23 */ /* 0x100fe40000010800 */
[----:B-1----:R-:W-:Y:S02]  /*5300*/  FFMA.FTZ R3, R164, c[0x0][0x2d0], -R0 ;  /* 0x0000b400a4037a23 */ /* 0x002fe40000010800 */
[----:B------:R-:W-:-:S02]  /*5310*/  IMAD.MOV.U32 R27, RZ, RZ, R217 ;  /* 0x000000ffff1b7224 */ /* 0x000fc400078e00d9 */
[----:B------:R1:W-:Y:S02]  /*5320*/  MUFU.EX2 R86, R3 ;  /* 0x0000000300567308 */ /* 0x0003e40000000800 */
[--C-:B------:R-:W-:Y:S02]  /*5330*/  FFMA.FTZ R27, R27, c[0x0][0x2d0], -R2.reuse ;  /* 0x0000b4001b1b7a23 */ /* 0x100fe40000010802 */
[----:B----4-:R-:W-:Y:S02]  /*5340*/  FFMA.FTZ R4, R220, c[0x0][0x2d0], -R2 ;  /* 0x0000b400dc047a23 */ /* 0x010fe40000010802 */
[--C-:B------:R-:W-:Y:S02]  /*5350*/  FFMA.FTZ R220, R212, c[0x0][0x2d0], -R0.reuse ;  /* 0x0000b400d4dc7a23 */ /* 0x100fe40000010800 */
[----:B------:R2:W-:Y:S01]  /*5360*/  MUFU.EX2 R84, R4 ;  /* 0x0000000400547308 */ /* 0x0005e20000000800 */
[----:B-1----:R-:W-:-:S07]  /*5370*/  FFMA.FTZ R3, R165, c[0x0][0x2d0], -R0 ;  /* 0x0000b400a5037a23 */ /* 0x002fce0000010800 */
[----:B------:R1:W4:Y:S01]  /*5380*/  MUFU.EX2 R87, R3 ;  /* 0x0000000300577308 */ /* 0x0003220000000800 */
[----:B--2---:R-:W-:Y:S01]  /*5390*/  F2FP.PACK_AB R4, R26, R15 ;  /* 0x0000000f1a04723e */ /* 0x004fe200000000ff */
[----:B-1----:R-:W-:Y:S02]  /*53a0*/  FADD.FTZ R3, R153, R22 ;  /* 0x0000001699037221 */ /* 0x002fe40000010000 */
[----:B------:R-:W-:Y:S02]  /*53b0*/  IMAD.MOV.U32 R22, RZ, RZ, R216 ;  /* 0x000000ffff167224 */ /* 0x000fe400078e00d8 */
[----:B------:R-:W-:Y:S02]  /*53c0*/  FADD.FTZ R6, R13, R3 ;  /* 0x000000030d067221 */ /* 0x000fe40000010000 */
[----:B------:R-:W-:Y:S02]  /*53d0*/  FFMA.FTZ R3, R155, c[0x0][0x2d0], -R2 ;  /* 0x0000b4009b037a23 */ /* 0x000fe40000010802 */
[----:B------:R-:W-:-:S02]  /*53e0*/  FFMA.FTZ R13, R167, c[0x0][0x2d0], -R0 ;  /* 0x0000b400a70d7a23 */ /* 0x000fc40000010800 */
[----:B------:R1:W-:Y:S02]  /*53f0*/  MUFU.EX2 R24, R3 ;  /* 0x0000000300187308 */ /* 0x0003e40000000800 */
[----:B-1----:R-:W-:Y:S02]  /*5400*/  FFMA.FTZ R3, R221, c[0x0][0x2d0], -R2 ;  /* 0x0000b400dd037a23 */ /* 0x002fe40000010802 */
[----:B------:R-:W-:-:S04]  /*5410*/  FFMA.FTZ R221, R213, c[0x0][0x2d0], -R0 ;  /* 0x0000b400d5dd7a23 */ /* 0x000fc80000010800 */
[----:B------:R1:W2:Y:S02]  /*5420*/  MUFU.EX2 R85, R3 ;  /* 0x0000000300557308 */ /* 0x0002a40000000800 */
[----:B-1----:R-:W-:Y:S01]  /*5430*/  FADD.FTZ R3, R17, R6 ;  /* 0x0000000611037221 */ /* 0x002fe20000010000 */
[----:B----4-:R-:W-:Y:S01]  /*5440*/  F2FP.PACK_AB R6, R87, R86 ;  /* 0x000000565706723e */ /* 0x010fe200000000ff */
[----:B------:R-:W-:Y:S01]  /*5450*/  FFMA.FTZ R17, R208, c[0x0][0x2d0], -R0 ;  /* 0x0000b400d0117a23 */ /* 0x000fe20000010800 */
[----:B--2---:R-:W-:Y:S01]  /*5460*/  F2FP.PACK_AB R7, R84, R85 ;  /* 0x000000555407723e */ /* 0x004fe200000000ff */
[----:B------:R-:W-:Y:S01]  /*5470*/  FADD.FTZ R0, R14, R5 ;  /* 0x000000050e007221 */ /* 0x000fe20000010000 */
[----:B------:R-:W-:Y:S01]  /*5480*/  F2FP.PACK_AB R5, R24, R25 ;  /* 0x000000191805723e */ /* 0x000fe200000000ff */
[----:B------:R-:W-:Y:S02]  /*5490*/  FADD.FTZ R14, R16, R3 ;  /* 0x00000003100e7221 */ /* 0x000fe40000010000 */
[----:B------:R-:W-:-:S02]  /*54a0*/  IMAD.MOV.U32 R16, RZ, RZ, R218 ;  /* 0x000000ffff107224 */ /* 0x000fc400078e00da */
[----:B------:R-:W-:Y:S02]  /*54b0*/  IMAD.MOV.U32 R3, RZ, RZ, R219 ;  /* 0x000000ffff037224 */ /* 0x000fe400078e00db */
[----:B---3--:R-:W-:Y:S02]  /*54c0*/  HMMA.16816.F32 R216, R4, R8, R76 ;  /* 0x0000000804d8723c */ /* 0x008fe4000000184c */
[----:B------:R-:W-:-:S06]  /*54d0*/  FFMA.FTZ R3, R3, c[0x0][0x2d0], -R2 ;  /* 0x0000b40003037a23 */ /* 0x000fcc0000010802 */
[C---:B------:R-:W-:Y:S01]  /*54e0*/  HMMA.16816.F32 R212, R4.reuse, R10, R52 ;  /* 0x0000000a04d4723c */ /* 0x040fe20000001834 */
[----:B------:R-:W1:Y:S01]  /*54f0*/  LDSM.16.MT88.4 R8, [R228+0x1800] ;  /* 0x00180000e408783b */ /* 0x000e620000004200 */
[----:B------:R-:W-:Y:S05]  /*5500*/  MUFU.EX2 R3, R3 ;  /* 0x0000000300037308 */ /* 0x000fea0000000800 */
[----:B------:R-:W-:Y:S02]  /*5510*/  IMAD.MOV.U32 R54, RZ, RZ, R210 ;  /* 0x000000ffff367224 */ /* 0x000fe400078e00d2 */
[----:B------:R-:W-:Y:S02]  /*5520*/  IMAD.MOV.U32 R55, RZ, RZ, R211 ;  /* 0x000000ffff377224 */ /* 0x000fe400078e00d3 */
        /* <DEDUP_REMOVED lines=12> */
[C---:B-1----:R-:W-:Y:S07]  /*55f0*/  HMMA.16816.F32 R92, R4.reuse, R8, R56 ;  /* 0x00000008045c723c */ /* 0x042fee0000001838 */
[----:B------:R-:W-:Y:S01]  /*5600*/  IMAD.MOV.U32 R59, RZ, RZ, R54 ;  /* 0x000000ffff3b7224 */ /* 0x000fe200078e0036 */
[----:B------:R-:W-:Y:S01]  /*5610*/  HMMA.16816.F32 R36, R4, R10, R36 ;  /* 0x0000000a0424723c */ /* 0x000fe20000001824 */
[----:B------:R-:W1:Y:S01]  /*5620*/  LDSM.16.MT88.4 R8, [R227+0x4800] ;  /* 0x00480000e308783b */ /* 0x000e620000004200 */
[----:B------:R-:W-:-:S02]  /*5630*/  IMAD.MOV.U32 R58, RZ, RZ, R55 ;  /* 0x000000ffff3a7224 */ /* 0x000fc400078e0037 */
[----:B------:R-:W-:-:S04]  /*5640*/  IMAD.MOV.U32 R57, RZ, RZ, R16 ;  /* 0x000000ffff397224 */ /* 0x000fc800078e0010 */
[C---:B-1----:R-:W-:Y:S08]  /*5650*/  HMMA.16816.F32 R88, R4.reuse, R8, R88 ;  /* 0x000000080458723c */ /* 0x042ff00000001858 */
[C---:B------:R-:W-:Y:S01]  /*5660*/  HMMA.16816.F32 R72, R4.reuse, R10, R80 ;  /* 0x0000000a0448723c */ /* 0x040fe20000001850 */
[----:B------:R-:W1:Y:S07]  /*5670*/  LDSM.16.MT88.4 R8, [R230+0x4800] ;  /* 0x00480000e608783b */ /* 0x000e6e0000004200 */
[C---:B-1----:R-:W-:Y:S07]  /*5680*/  HMMA.16816.F32 R64, R4.reuse, R8, R148 ;  /* 0x000000080440723c */ /* 0x042fee0000001894 */
[----:B------:R-:W-:Y:S01]  /*5690*/  IMAD.MOV.U32 R151, RZ, RZ, R102 ;  /* 0x000000ffff977224 */ /* 0x000fe200078e0066 */
[----:B------:R-:W-:Y:S01]  /*56a0*/  HMMA.16816.F32 R52, R4, R10, R104 ;  /* 0x0000000a0434723c */ /* 0x000fe20000001868 */
[----:B------:R-:W1:Y:S01]  /*56b0*/  LDSM.16.MT88.4 R8, [R224+0x7800] ;  /* 0x00780000e008783b */ /* 0x000e620000004200 */
[----:B------:R2:W-:Y:S05]  /*56c0*/  MUFU.EX2 R104, R17 ;  /* 0x0000001100687308 */ /* 0x0005ea0000000800 */
[----:B------:R-:W-:-:S03]  /*56d0*/  IMAD.MOV.U32 R107, RZ, RZ, R151 ;  /* 0x000000ffff6b7224 */ /* 0x000fc600078e0097 */
[----:B------:R-:W-:Y:S01]  /*56e0*/  MUFU.EX2 R105, R21 ;  /* 0x0000001500697308 */ /* 0x000fe20000000800 */
[C---:B-1----:R-:W-:Y:S07]  /*56f0*/  HMMA.16816.F32 R44, R4.reuse, R8, R144 ;  /* 0x00000008042c723c */ /* 0x042fee0000001890 */
[----:B------:R-:W-:Y:S01]  /*5700*/  IMAD.MOV.U32 R147, RZ, RZ, R223 ;  /* 0x000000ffff937224 */ /* 0x000fe200078e00df */
[----:B------:R-:W-:Y:S01]  /*5710*/  HMMA.16816.F32 R32, R4, R10, R128 ;  /* 0x0000000a0420723c */ /* 0x000fe20000001880 */
[----:B------:R-:W1:Y:S01]  /*5720*/  LDSM.16.MT88.4 R8, [R228+0x7800] ;  /* 0x00780000e408783b */ /* 0x000e620000004200 */
[----:B------:R-:W-:-:S02]  /*5730*/  IMAD.MOV.U32 R146, RZ, RZ, R222 ;  /* 0x000000ffff927224 */ /* 0x000fc400078e00de */
        /* <DEDUP_REMOVED lines=8> */
[C---:B-1----:R-:W-:Y:S01]  /*57c0*/  HMMA.16816.F32 R40, R4.reuse, R8, R132 ;  /* 0x000000080428723c */ /* 0x042fe20000001884 */
[----:B------:R-:W-:Y:S07]  /*57d0*/  MUFU.EX2 R8, R12 ;  /* 0x0000000c00087308 */ /* 0x000fee0000000800 */
[----:B------:R-:W-:Y:S01]  /*57e0*/  HMMA.16816.F32 R28, R4, R10, R28 ;  /* 0x0000000a041c723c */ /* 0x000fe2000000181c */
[----:B------:R1:W-:Y:S06]  /*57f0*/  MUFU.EX2 R9, R13 ;  /* 0x0000000d00097308 */ /* 0x0003ec0000000800 */
[----:B------:R-:W-:-:S02]  /*5800*/  FADD.FTZ R6, R20, R14 ;  /* 0x0000000e14067221 */ /* 0x000fc40000010000 */
[----:B------:R-:W-:Y:S02]  /*5810*/  FADD.FTZ R4, R18, R0 ;  /* 0x0000000012047221 */ /* 0x000fe40000010000 */
[----:B------:R-:W-:Y:S02]  /*5820*/  FADD.FTZ R6, R15, R6 ;  /* 0x000000060f067221 */ /* 0x000fe40000010000 */
[----:B------:R-:W-:Y:S02]  /*5830*/  FADD.FTZ R5, R19, R4 ;  /* 0x0000000413057221 */ /* 0x000fe40000010000 */
[--C-:B------:R-:W-:Y:S01]  /*5840*/  FFMA.FTZ R4, R23, c[0x0][0x2d0], -R2.reuse ;  /* 0x0000b40017047a23 */ /* 0x100fe20000010802 */
[----:B--2---:R-:W-:Y:S01]  /*5850*/  LDSM.16.MT88.4 R16, [R228+0x2000] ;  /* 0x00200000e410783b */ /* 0x004fe20000004200 */
[--C-:B------:R-:W-:Y:S02]  /*5860*/  FFMA.FTZ R0, R22, c[0x0][0x2d0], -R2.reuse ;  /* 0x0000b40016007a23 */ /* 0x100fe40000010802 */
[----:B------:R2:W-:Y:S01]  /*5870*/  MUFU.EX2 R102, R4 ;  /* 0x0000000400667308 */ /* 0x0005e20000000800 */
[----:B-1----:R-:W1:Y:S01]  /*5880*/  LDSM.16.MT88.4 R12, [R227+0x2000] ;  /* 0x00200000e30c783b */ /* 0x002e620000004200 */
[----:B------:R-:W-:-:S02]  /*5890*/  FFMA.FTZ R11, R58, c[0x0][0x2d0], -R2 ;  /* 0x0000b4003a0b7a23 */ /* 0x000fc40000010802 */
[--C-:B------:R-:W-:Y:S01]  /*58a0*/  FFMA.FTZ R10, R59, c[0x0][0x2d0], -R2.reuse ;  /* 0x0000b4003b0a7a23 */ /* 0x100fe20000010802 */
[----:B------:R-:W3:Y:S03]  /*58b0*/  LDSM.16.MT88.4 R20, [R224+0x2000] ;  /* 0x00200000e014783b */ /* 0x000ee60000004200 */
[----:B------:R-:W4:Y:S01]  /*58c0*/  MUFU.EX2 R0, R0 ;  /* 0x0000000000007308 */ /* 0x000f220000000800 */
[----:B--2---:R-:W-:-:S07]  /*58d0*/  FFMA.FTZ R4, R103, c[0x0][0x2d0], -R2 ;  /* 0x0000b40067047a23 */ /* 0x004fce0000010802 */
[----:B------:R2:W5:Y:S02]  /*58e0*/  MUFU.EX2 R103, R4 ;  /* 0x0000000400677308 */ /* 0x0005640000000800 */
[----:B--2---:R-:W-:Y:S01]  /*58f0*/  FADD.FTZ R4, R25, R5 ;  /* 0x0000000519047221 */ /* 0x004fe20000010000 */
[----:B----4-:R-:W-:Y:S01]  /*5900*/  F2FP.PACK_AB R5, R0, R3 ;  /* 0x000000030005723e */ /* 0x010fe200000000ff */
[----:B------:R-:W-:Y:S01]  /*5910*/  FFMA.FTZ R25, R57, c[0x0][0x2d0], -R2 ;  /* 0x0000b40039197a23 */ /* 0x000fe20000010802 */
[----:B-----5:R-:W-:Y:S01]  /*5920*/  F2FP.PACK_AB R7, R103, R102 ;  /* 0x000000666707723e */ /* 0x020fe200000000ff */
[----:B------:R-:W-:Y:S01]  /*5930*/  FADD.FTZ R2, R26, R6 ;  /* 0x000000061a027221 */ /* 0x000fe20000010000 */
[----:B------:R-:W-:Y:S01]  /*5940*/  F2FP.PACK_AB R6, R105, R104 ;  /* 0x000000686906723e */ /* 0x000fe200000000ff */
[----:B------:R-:W-:Y:S01]  /*5950*/  FADD.FTZ R24, R24, R4 ;  /* 0x0000000418187221 */ /* 0x000fe20000010000 */
[----:B------:R-:W-:-:S07]  /*5960*/  F2FP.PACK_AB R4, R9, R8 ;  /* 0x000000080904723e */ /* 0x000fce00000000ff */
[C---:B-1----:R-:W-:Y:S08]  /*5970*/  HMMA.16816.F32 R132, R4.reuse, R12, R164 ;  /* 0x0000000c0484723c */ /* 0x042ff000000018a4 */
[C---:B------:R-:W-:Y:S01]  /*5980*/  HMMA.16816.F32 R220, R4.reuse, R14, R124 ;  /* 0x0000000e04dc723c */ /* 0x040fe2000000187c */
[----:B------:R-:W1:Y:S07]  /*5990*/  LDSM.16.MT88.4 R12, [R228+0x5000] ;  /* 0x00500000e40c783b */ /* 0x000e6e0000004200 */
[C---:B---3--:R-:W-:Y:S08]  /*59a0*/  HMMA.16816.F32 R108, R4.reuse, R20, R216 ;  /* 0x00000014046c723c */ /* 0x048ff000000018d8 */
[----:B------:R-:W-:Y:S01]  /*59b0*/  IMAD.MOV.U32 R106, RZ, RZ, R135 ;  /* 0x000000ffff6a7224 */ /* 0x000fe200078e0087 */
[----:B------:R-:W-:Y:S01]  /*59c0*/  HMMA.16816.F32 R56, R4, R22, R212 ;  /* 0x000000160438723c */ /* 0x000fe200000018d4 */
[----:B------:R-:W2:Y:S01]  /*59d0*/  LDSM.16.MT88.4 R20, [R230+0x2000] ;  /* 0x00200000e614783b */ /* 0x000ea20000004200 */
[----:B------:R-:W-:-:S02]  /*59e0*/  IMAD.MOV.U32 R130, RZ, RZ, R132 ;  /* 0x000000ffff827224 */ /* 0x000fc400078e0084 */
[----:B------:R-:W-:Y:S02]  /*59f0*/  IMAD.MOV.U32 R127, RZ, RZ, R106 ;  /* 0x000000ffff7f7224 */ /* 0x000fe400078e006a */
[----:B------:R-:W3:Y:S01]  /*5a00*/  LDL R106, [R1+0x58] ;  /* 0x00005800016a7983 */ /* 0x000ee20000100800 */
[----:B------:R-:W-:Y:S01]  /*5a10*/  IMAD.MOV.U32 R129, RZ, RZ, R133 ;  /* 0x000000ffff817224 */ /* 0x000fe200078e0085 */
[C---:B------:R-:W-:Y:S01]  /*5a20*/  HMMA.16816.F32 R116, R4.reuse, R16, R208 ;  /* 0x000000100474723c */ /* 0x040fe200000018d0 */
[----:B------:R-:W-:Y:S02]  /*5a30*/  IMAD.MOV.U32 R128, RZ, RZ, R134 ;  /* 0x000000ffff807224 */ /* 0x000fe400078e0086 */
[----:B------:R-:W-:Y:S02]  /*5a40*/  FADD.FTZ R2, R86, R2 ;  /* 0x0000000256027221 */ /* 0x000fe40000010000 */
[----:B------:R-:W-:Y:S02]  /*5a50*/  IMAD.MOV.U32 R124, RZ, RZ, R130 ;  /* 0x000000ffff7c7224 */ /* 0x000fe400078e0082 */
[----:B------:R-:W-:Y:S01]  /*5a60*/  IMAD.MOV.U32 R125, RZ, RZ, R129 ;  /* 0x000000ffff7d7224 */ /* 0x000fe200078e0081 */
[----:B------:R-:W-:Y:S01]  /*5a70*/  HMMA.16816.F32 R76, R4, R18, R76 ;  /* 0x00000012044c723c */ /* 0x000fe2000000184c */
[----:B------:R-:W4:Y:S01]  /*5a80*/  LDSM.16.MT88.4 R16, [R224+0x5000] ;  /* 0x00500000e010783b */ /* 0x000f220000004200 */
[----:B------:R-:W-:-:S06]  /*5a90*/  IMAD.MOV.U32 R126, RZ, RZ, R128 ;  /* 0x000000ffff7e7224 */ /* 0x000fcc00078e0080 */
[C---:B-1----:R-:W-:Y:S08]  /*5aa0*/  HMMA.16816.F32 R92, R4.reuse, R12, R92 ;  /* 0x0000000c045c723c */ /* 0x042ff0000000185c */
[C---:B------:R-:W-:Y:S01]  /*5ab0*/  HMMA.16816.F32 R36, R4.reuse, R14, R36 ;  /* 0x0000000e0424723c */ /* 0x040fe20000001824 */
[----:B------:R-:W1:Y:S07]  /*5ac0*/  LDSM.16.MT88.4 R12, [R224+0x8000] ;  /* 0x00800000e00c783b */ /* 0x000e6e0000004200 */
[C---:B--2---:R-:W-:Y:S08]  /*5ad0*/  HMMA.16816.F32 R132, R4.reuse, R20, R152 ;  /* 0x000000140484723c */ /* 0x044ff00000001898 */
[----:B------:R-:W-:Y:S01]  /*5ae0*/  HMMA.16816.F32 R208, R4, R22, R120 ;  /* 0x0000001604d0723c */ /* 0x000fe20000001878 */
[----:B------:R-:W2:Y:S01]  /*5af0*/  LDSM.16.MT88.4 R20, [R227+0x5000] ;  /* 0x00500000e314783b */ /* 0x000ea20000004200 */
[----:B------:R-:W-:-:S03]  /*5b00*/  FADD.FTZ R2, R87, R2 ;  /* 0x0000000257027221 */ /* 0x000fc60000010000 */
[----:B------:R-:W-:Y:S03]  /*5b10*/  LDSM.16.MT88.4 R152, [R228+0x5800] ;  /* 0x00580000e498783b */ /* 0x000fe60000004200 */
[C---:B----4-:R-:W-:Y:S01]  /*5b20*/  HMMA.16816.F32 R140, R4.reuse, R16, R112 ;  /* 0x00000010048c723c */ /* 0x050fe20000001870 */
[----:B------:R-:W-:Y:S04]  /*5b30*/  LDSM.16.MT88.4 R112, [R224+0x2800] ;  /* 0x00280000e070783b */ /* 0x000fe80000004200 */
[----:B------:R-:W-:Y:S03]  /*5b40*/  LDSM.16.MT88.4 R120, [R228+0x2800] ;  /* 0x00280000e478783b */ /* 0x000fe60000004200 */
[C---:B------:R-:W-:Y:S01]  /*5b50*/  HMMA.16816.F32 R148, R4.reuse, R18, R96 ;  /* 0x000000120494723c */ /* 0x040fe20000001860 */
[----:B------:R-:W4:Y:S04]  /*5b60*/  LDSM.16.MT88.4 R16, [R230+0x5000] ;  /* 0x00500000e610783b */ /* 0x000f280000004200 */
[----:B------:R-:W-:Y:S03]  /*5b70*/  LDSM.16.MT88.4 R128, [R227+0x2800] ;  /* 0x00280000e380783b */ /* 0x000fe60000004200 */
        /* <DEDUP_REMOVED lines=9> */
[C---:B-1----:R-:W-:Y:S01]  /*5c10*/  HMMA.16816.F32 R40, R4.reuse, R12, R40 ;  /* 0x0000000c0428723c */ /* 0x042fe20000001828 */
[----:B------:R-:W-:Y:S07]  /*5c20*/  MUFU.EX2 R13, R144 ;  /* 0x00000090000d7308 */ /* 0x000fee0000000800 */
[----:B------:R-:W-:Y:S01]  /*5c30*/  HMMA.16816.F32 R28, R4, R14, R28 ;  /* 0x0000000e041c723c */ /* 0x000fe2000000181c */
[----:B------:R-:W-:Y:S01]  /*5c40*/  MUFU.EX2 R15, R146 ;  /* 0x00000092000f7308 */ /* 0x000fe20000000800 */
[----:B------:R-:W-:-:S02]  /*5c50*/  FADD.FTZ R2, R8, R2 ;  /* 0x0000000208027221 */ /* 0x000fc40000010000 */
[----:B------:R-:W-:Y:S02]  /*5c60*/  IMAD.MOV.U32 R26, RZ, RZ, R139 ;  /* 0x000000ffff1a7224 */ /* 0x000fe400078e008b */
[----:B------:R-:W-:Y:S02]  /*5c70*/  IMAD.MOV.U32 R66, RZ, RZ, R136 ;  /* 0x000000ffff427224 */ /* 0x000fe400078e0088 */
[----:B------:R-:W-:Y:S01]  /*5c80*/  IMAD.MOV.U32 R65, RZ, RZ, R137 ;  /* 0x000000ffff417224 */ /* 0x000fe200078e0089 */
[C---:B--2---:R-:W-:Y:S01]  /*5c90*/  HMMA.16816.F32 R44, R4.reuse, R20, R80 ;  /* 0x00000014042c723c */ /* 0x044fe20000001850 */
[----:B------:R-:W1:Y:S01]  /*5ca0*/  MUFU.EX2 R14, R147 ;  /* 0x00000093000e7308 */ /* 0x000e620000000800 */
[----:B------:R-:W-:Y:S01]  /*5cb0*/  IMAD.MOV.U32 R64, RZ, RZ, R138 ;  /* 0x000000ffff407224 */ /* 0x000fe200078e008a */
[----:B------:R-:W-:Y:S04]  /*5cc0*/  LDSM.16.MT88.4 R80, [R228+0x8800] ;  /* 0x00880000e450783b */ /* 0x000fe80000004200 */
[----:B------:R-:W-:Y:S01]  /*5cd0*/  LDSM.16.MT88.4 R136, [R230+0x2800] ;  /* 0x00280000e688783b */ /* 0x000fe20000004200 */
[C---:B------:R-:W-:Y:S01]  /*5ce0*/  HMMA.16816.F32 R32, R4.reuse, R22, R68 ;  /* 0x000000160420723c */ /* 0x040fe20000001844 */
[----:B------:R-:W-:Y:S06]  /*5cf0*/  MUFU.EX2 R12, R25 ;  /* 0x00000019000c7308 */ /* 0x000fec0000000800 */
[----:B------:R-:W-:Y:S01]  /*5d00*/  IMAD.MOV.U32 R71, RZ, RZ, R26 ;  /* 0x000000ffff477224 */ /* 0x000fe200078e001a */
[C---:B----4-:R-:W-:Y:S01]  /*5d10*/  HMMA.16816.F32 R20, R4.reuse, R16, R60 ;  /* 0x000000100414723c */ /* 0x050fe2000000183c */
[----:B------:R-:W2:Y:S07]  /*5d20*/  MUFU.EX2 R16, R145 ;  /* 0x0000009100107308 */ /* 0x000eae0000000800 */
[----:B------:R-:W-:Y:S01]  /*5d30*/  HMMA.16816.F32 R48, R4, R18, R48 ;  /* 0x000000120430723c */ /* 0x000fe20000001830 */
[----:B------:R-:W4:Y:S01]  /*5d40*/  MUFU.EX2 R7, R11 ;  /* 0x0000000b00077308 */ /* 0x000f220000000800 */
[----:B-1----:R-:W-:Y:S01]  /*5d50*/  F2FP.PACK_AB R98, R14, R15 ;  /* 0x0000000f0e62723e */ /* 0x002fe200000000ff */
[----:B------:R-:W-:-:S02]  /*5d60*/  IMAD.MOV.U32 R68, RZ, RZ, R66 ;  /* 0x000000ffff447224 */ /* 0x000fc400078e0042 */
[----:B------:R-:W-:Y:S02]  /*5d70*/  IMAD.MOV.U32 R69, RZ, RZ, R65 ;  /* 0x000000ffff457224 */ /* 0x000fe400078e0041 */
[----:B------:R-:W-:Y:S02]  /*5d80*/  IMAD.MOV.U32 R70, RZ, RZ, R64 ;  /* 0x000000ffff467224 */ /* 0x000fe400078e0040 */
[----:B------:R-:W-:Y:S01]  /*5d90*/  MUFU.EX2 R5, R10 ;  /* 0x0000000a00057308 */ /* 0x000fe20000000800 */
[----:B--2---:R-:W-:Y:S01]  /*5da0*/  F2FP.PACK_AB R96, R16, R13 ;  /* 0x0000000d1060723e */ /* 0x004fe200000000ff */
[----:B------:R-:W-:Y:S01]  /*5db0*/  FADD.FTZ R4, R85, R24 ;  /* 0x0000001855047221 */ /* 0x000fe20000010000 */
[----:B------:R-:W1:Y:S05]  /*5dc0*/  LDSM.16.MT88.4 R144, [R224+0x5800] ;  /* 0x00580000e090783b */ /* 0x000e6a0000004200 */
[----:B------:R-:W2:Y:S01]  /*5dd0*/  MUFU.EX2 R6, R27 ;  /* 0x0000001b00067308 */ /* 0x000ea20000000800 */
[----:B----4-:R-:W-:Y:S01]  /*5de0*/  F2FP.PACK_AB R97, R7, R12 ;  /* 0x0000000c0761723e */ /* 0x010fe200000000ff */
[----:B------:R-:W-:Y:S01]  /*5df0*/  IMAD.MOV.U32 R26, RZ, RZ, c[0x0][0x168] ;  /* 0x00005a00ff1a7624 */ /* 0x000fe200078e00ff */
[----:B------:R-:W-:Y:S01]  /*5e00*/  LDSM.16.MT88.4 R64, [R230+0x5800] ;  /* 0x00580000e640783b */ /* 0x000fe20000004200 */
[----:B--2---:R-:W-:-:S07]  /*5e10*/  F2FP.PACK_AB R99, R6, R5 ;  /* 0x000000050663723e */ /* 0x004fce00000000ff */
[C---:B------:R-:W-:Y:S08]  /*5e20*/  HMMA.16816.F32 R108, R96.reuse, R112, R108 ;  /* 0x00000070606c723c */ /* 0x040ff0000000186c */
[----:B------:R-:W-:Y:S01]  /*5e30*/  HMMA.16816.F32 R112, R96, R114, R56 ;  /* 0x000000726070723c */ /* 0x000fe20000001838 */
[----:B------:R-:W2:Y:S01]  /*5e40*/  LDSM.16.MT88.4 R56, [R227+0x5800] ;  /* 0x00580000e338783b */ /* 0x000ea20000004200 */
[----:B------:R-:W-:-:S04]  /*5e50*/  FADD.FTZ R4, R84, R4 ;  /* 0x0000000454047221 */ /* 0x000fc80000010000 */
[----:B------:R-:W-:Y:S02]  /*5e60*/  FADD.FTZ R3, R3, R4 ;  /* 0x0000000403037221 */ /* 0x000fe40000010000 */
[----:B------:R-:W-:Y:S02]  /*5e70*/  FADD.FTZ R4, R9, R2 ;  /* 0x0000000209047221 */ /* 0x000fe40000010000 */
[----:B------:R-:W4:Y:S01]  /*5e80*/  LDSM.16.MT88.4 R8, [R230+0x8800] ;  /* 0x00880000e608783b */ /* 0x000f220000004200 */
[----:B------:R-:W-:Y:S01]  /*5e90*/  FADD.FTZ R3, R0, R3 ;  /* 0x0000000300037221 */ /* 0x000fe20000010000 */
[C---:B-1----:R-:W-:Y:S08]  /*5ea0*/  HMMA.16816.F32 R140, R96.reuse, R144, R140 ;  /* 0x00000090608c723c */ /* 0x042ff0000000188c */
[C---:B------:R-:W-:Y:S08]  /*5eb0*/  HMMA.16816.F32 R144, R96.reuse, R146, R148 ;  /* 0x000000926090723c */ /* 0x040ff00000001894 */
[C---:B------:R-:W-:Y:S08]  /*5ec0*/  HMMA.16816.F32 R148, R96.reuse, R152, R92 ;  /* 0x000000986094723c */ /* 0x040ff0000000185c */
[C---:B--2---:R-:W-:Y:S01]  /*5ed0*/  HMMA.16816.F32 R52, R96.reuse, R56, R88 ;  /* 0x000000386034723c */ /* 0x044fe20000001858 */
[----:B------:R-:W-:Y:S07]  /*5ee0*/  LDSM.16.MT88.4 R88, [R227+0x8800] ;  /* 0x00880000e358783b */ /* 0x000fee0000004200 */
[C---:B------:R-:W-:Y:S01]  /*5ef0*/  HMMA.16816.F32 R56, R96.reuse, R58, R72 ;  /* 0x0000003a6038723c */ /* 0x040fe20000001848 */
[----:B------:R-:W1:Y:S07]  /*5f00*/  LDSM.16.MT88.4 R72, [R224+0x8800] ;  /* 0x00880000e048783b */ /* 0x000e6e0000004200 */
[----:B----4-:R-:W-:Y:S07]  /*5f10*/  HMMA.16816.F32 R92, R96, R8, R40 ;  /* 0x00000008605c723c */ /* 0x010fee0000001828 */
[----:B------:R-:W-:Y:S01]  /*5f20*/  IADD3 R8, R107, -0x2, RZ ;  /* 0xfffffffe6b087810 */ /* 0x000fe20007ffe0ff */
[----:B---3--:R-:W-:-:S04]  /*5f30*/  @P1 IMAD.HI.U32 R2, R106, c[0x0][0x2c8], RZ ;  /* 0x0000b2006a021a27 */ /* 0x008fc800078e00ff */
[----:B------:R-:W-:Y:S01]  /*5f40*/  IMAD.MOV.U32 R0, RZ, RZ, R106 ;  /* 0x000000ffff007224 */ /* 0x000fe200078e006a */
[----:B------:R-:W-:-:S04]  /*5f50*/  @P1 SHF.R.U32.HI R0, RZ, c[0x0][0x2cc], R2 ;  /* 0x0000b300ff001a19 */ /* 0x000fc80000011602 */
[----:B------:R-:W-:Y:S01]  /*5f60*/  IADD3 R0, R0, c[0x0][0x1d0], -R26 ;  /* 0x0000740000007a10 */ /* 0x000fe20007ffe81a */
[----:B------:R-:W-:-:S04]  /*5f70*/  FADD.FTZ R2, R104, R4 ;  /* 0x0000000468027221 */ /* 0x000fc80000010000 */
[----:B------:R-:W-:-:S04]  /*5f80*/  IMAD.HI R4, R0, 0x2aaaaaab, RZ ;  /* 0x2aaaaaab00047827 */ /* 0x000fc800078e02ff */
[----:B------:R-:W-:Y:S01]  /*5f90*/  FADD.FTZ R0, R102, R3 ;  /* 0x0000000366007221 */ /* 0x000fe20000010000 */
[----:B------:R-:W-:Y:S01]  /*5fa0*/  SHF.R.U32.HI R3, RZ, 0x1f, R4 ;  /* 0x0000001fff037819 */ /* 0x000fe20000011604 */
[----:B------:R-:W-:Y:S02]  /*5fb0*/  FADD.FTZ R2, R105, R2 ;  /* 0x0000000269027221 */ /* 0x000fe40000010000 */
[----:B------:R-:W-:Y:S01]  /*5fc0*/  FADD.FTZ R0, R103, R0 ;  /* 0x0000000067007221 */ /* 0x000fe20000010000 */
[----:B------:R-:W-:Y:S01]  /*5fd0*/  LEA.HI.SX32 R3, R4, R3, 0x1c ;  /* 0x0000000304037211 */ /* 0x000fe200078fe2ff */
[----:B------:R-:W-:Y:S02]  /*5fe0*/  FADD.FTZ R13, R13, R2 ;  /* 0x000000020d0d7221 */ /* 0x000fe40000010000 */
[----:B------:R-:W-:Y:S01]  /*5ff0*/  FADD.FTZ R12, R12, R0 ;  /* 0x000000000c0c7221 */ /* 0x000fe20000010000 */
[----:B------:R-:W-:Y:S01]  /*6000*/  IMNMX R0, RZ, R3, !PT ;  /* 0x00000003ff007217 */ /* 0x000fe20007800200 */
[----:B------:R-:W-:-:S02]  /*6010*/  FADD.FTZ R16, R16, R13 ;  /* 0x0000000d10107221 */ /* 0x000fc40000010000 */
[----:B------:R-:W-:Y:S01]  /*6020*/  FADD.FTZ R7, R7, R12 ;  /* 0x0000000c07077221 */ /* 0x000fe20000010000 */
[----:B------:R-:W-:Y:S01]  /*6030*/  STL [R1+0x8], R8 ;  /* 0x0000080801007387 */ /* 0x000fe20000100800 */
[----:B------:R-:W-:Y:S02]  /*6040*/  FADD.FTZ R15, R15, R16 ;  /* 0x000000100f0f7221 */ /* 0x000fe40000010000 */
[----:B------:R-:W-:Y:S01]  /*6050*/  FADD.FTZ R5, R5, R7 ;  /* 0x0000000705057221 */ /* 0x000fe20000010000 */
[----:B------:R2:W-:Y:S01]  /*6060*/  STL [R1+0x10], R0 ;  /* 0x0000100001007387 */ /* 0x0005e20000100800 */
[----:B------:R-:W-:Y:S01]  /*6070*/  ISETP.GE.AND P0, PT, R8, R0, PT ;  /* 0x000000000800720c */ /* 0x000fe20003f06270 */
[----:B------:R-:W-:Y:S01]  /*6080*/  FADD.FTZ R2, R14, R15 ;  /* 0x0000000f0e027221 */ /* 0x000fe20000010000 */
[----:B------:R-:W-:Y:S01]  /*6090*/  HMMA.16816.F32 R116, R96, R120, R116 ;  /* 0x000000786074723c */ /* 0x000fe20000001874 */
[----:B--2---:R-:W-:-:S05]  /*60a0*/  FADD.FTZ R0, R6, R5 ;  /* 0x0000000506007221 */ /* 0x004fca0000010000 */
[----:B------:R2:W-:Y:S04]  /*60b0*/  STL [R1+0x1c], R0 ;  /* 0x00001c0001007387 */ /* 0x0005e80000100800 */
[----:B------:R2:W-:Y:S01]  /*60c0*/  STL [R1+0x18], R2 ;  /* 0x0000180201007387 */ /* 0x0005e20000100800 */
[C---:B------:R-:W-:Y:S08]  /*60d0*/  HMMA.16816.F32 R120, R96.reuse, R122, R76 ;  /* 0x0000007a6078723c */ /* 0x040ff0000000184c */
[C---:B------:R-:W-:Y:S08]  /*60e0*/  HMMA.16816.F32 R60, R96.reuse, R64, R68 ;  /* 0x00000040603c723c */ /* 0x040ff00000001844 */
        /* <DEDUP_REMOVED lines=14> */
[----:B--2---:R-:W2:Y:S01]  /*61d0*/  LDL R107, [R1+0x88] ;  /* 0x00008800016b7983 */ /* 0x004ea20000100800 */
[----:B------:R-:W-:Y:S01]  /*61e0*/  IMAD.MOV.U32 R104, RZ, RZ, R100 ;  /* 0x000000ffff687224 */ /* 0x000fe200078e0064 */
[----:B------:R-:W-:-:S02]  /*61f0*/  MOV R103, R101 ;  /* 0x0000006500677202 */ /* 0x000fc40000000f00 */
[----:B------:R-:W-:Y:S01]  /*6200*/  MOV R218, R8 ;  /* 0x0000000800da7202 */ /* 0x000fe20000000f00 */
[----:B--2---:R-:W-:-:S05]  /*6210*/  IMAD.IADD R0, R107, 0x1, R106 ;  /* 0x000000016b007824 */ /* 0x004fca00078e026a */
[----:B------:R1:W-:Y:S02]  /*6220*/  STL [R1+0xc], R0 ;  /* 0x00000c0001007387 */ /* 0x0003e40000100800 */
[----:B-1----:R-:W-:-:S05]  /*6230*/  @P1 IMAD.HI.U32 R0, R0, c[0x0][0x2c8], RZ ;  /* 0x0000b20000001a27 */ /* 0x002fca00078e00ff */
[----:B------:R-:W-:-:S05]  /*6240*/  @P1 SHF.R.U32.HI R0, RZ, c[0x0][0x2cc], R0 ;  /* 0x0000b300ff001a19 */ /* 0x000fca0000011600 */
[----:B------:R1:W-:Y:S02]  /*6250*/  @P1 STL [R1+0x14], R0 ;  /* 0x0000140001001387 */ /* 0x0003e40000100800 */
.L_x_446:
[----:B------:R-:W-:Y:S04]  /*6260*/  DEPBAR.LE SB0, 0x0 ;  /* 0x000080000000791a */ /* 0x000fe80000000000 */
[----:B------:R-:W-:Y:S01]  /*6270*/  WARPSYNC 0xffffffff ;  /* 0xffffffff00007948 */ /* 0x000fe20003800000 */
[----:B------:R-:W-:Y:S01]  /*6280*/  BAR.SYNC.DEFER_BLOCKING 0x0 ;  /* 0x0000000000007b1d */ /* 0x000fe20000010000 */
[C---:B------:R-:W-:Y:S11]  /*6290*/  ISETP.GE.AND P6, PT, R218.reuse, RZ, PT ;  /* 0x000000ffda00720c */ /* 0x040ff60003fc6270 */
[----:B------:R-:W-:Y:S02]  /*62a0*/  @!UPT UIADD3 URZ, URZ, URZ, URZ ;  /* 0x0000003f3f3ff290 */ /* 0x000fe4000fffe03f */
[----:B-1----:R-:W-:Y:S01]  /*62b0*/  @P6 SHF.R.S32.HI R0, RZ, 0x1f, R218 ;  /* 0x0000001fff006819 */ /* 0x002fe200000114da */
[----:B------:R-:W-:Y:S04]  /*62c0*/  @P6 IMAD.WIDE.U32 R100, R218, c[0x0][0x208], RZ ;  /* 0x00008200da646a25 */ /* 0x000fe800078e00ff */
[----:B------:R-:W-:Y:S04]  /*62d0*/  @P6 IMAD R0, R0, c[0x0][0x208], RZ ;  /* 0x0000820000006a24 */ /* 0x000fe800078e02ff */
[----:B------:R-:W-:Y:S01]  /*62e0*/  @P6 IMAD R0, R218, c[0x0][0x20c], R0 ;  /* 0x00008300da006a24 */ /* 0x000fe200078e0200 */
[----:B------:R-:W1:Y:S04]  /*62f0*/  LDSM.16.M88.4 R8, [R225] ;  /* 0x00000000e108783b */ /* 0x000e680000000200 */
[----:B------:R-:W-:Y:S04]  /*6300*/  @P6 IADD3 R0, R101, R0, RZ ;  /* 0x0000000065006210 */ /* 0x000fe80007ffe0ff */
[----:B------:R-:W2:Y:S01]  /*6310*/  LDSM.16.M88.4 R16, [R225+0x800] ;  /* 0x00080000e110783b */ /* 0x000ea20000000200 */
[----:B------:R-:W-:Y:S07]  /*6320*/  @P6 IMAD R0, R0, 0x60, RZ ;  /* 0x0000006000006824 */ /* 0x000fee00078e02ff */
[----:B------:R-:W3:Y:S06]  /*6330*/  LDL.64 R2, [R1+0x30] ;  /* 0x0000300001027983 */ /* 0x000eec0000100a00 */
[----:B------:R-:W3:Y:S04]  /*6340*/  LDL R105, [R1+0x40] ;  /* 0x0000400001697983 */ /* 0x000ee80000100800 */
[----:B------:R-:W4:Y:S08]  /*6350*/  LDSM.16.M88.4 R24, [R225+0x1000] ;  /* 0x00100000e118783b */ /* 0x000f300000000200 */
[----:B------:R-:W5:Y:S04]  /*6360*/  LDL R102, [R1+0x4] ;  /* 0x0000040001667983 */ /* 0x000f680000100800 */
[----:B------:R-:W4:Y:S01]  /*6370*/  LDSM.16.M88.4 R32, [R225+0x1800] ;  /* 0x00180000e120783b */ /* 0x000f220000000200 */
[C---:B-1----:R-:W-:Y:S07]  /*6380*/  HMMA.16816.F32 R4, R156.reuse, R8, RZ ;  /* 0x000000089c04723c */ /* 0x042fee00000018ff */
[----:B------:R-:W1:Y:S01]  /*6390*/  LDSM.16.M88.4 R40, [R225+0x2000] ;  /* 0x00200000e128783b */ /* 0x000e620000000200 */
[C---:B------:R-:W-:Y:S07]  /*63a0*/  HMMA.16816.F32 R8, R156.reuse, R10, RZ ;  /* 0x0000000a9c08723c */ /* 0x040fee00000018ff */
[----:B------:R-:W1:Y:S01]  /*63b0*/  LDSM.16.M88.4 R48, [R225+0x2800] ;  /* 0x00280000e130783b */ /* 0x000e620000000200 */
[C---:B--2---:R-:W-:Y:S07]  /*63c0*/  HMMA.16816.F32 R12, R156.reuse, R16, RZ ;  /* 0x000000109c0c723c */ /* 0x044fee00000018ff */
[----:B------:R-:W2:Y:S01]  /*63d0*/  LDSM.16.M88.4 R164, [R231] ;  /* 0x00000000e7a4783b */ /* 0x000ea20000000200 */
[C---:B------:R-:W-:Y:S07]  /*63e0*/  HMMA.16816.F32 R16, R156.reuse, R18, RZ ;  /* 0x000000129c10723c */ /* 0x040fee00000018ff */
[----:B------:R-:W5:Y:S01]  /*63f0*/  LDL R208, [R1+0x14] ;  /* 0x0000140001d07983 */ /* 0x000f620000100800 */
[C---:B----4-:R-:W-:Y:S08]  /*6400*/  HMMA.16816.F32 R20, R156.reuse, R24, RZ ;  /* 0x000000189c14723c */ /* 0x050ff000000018ff */
[C---:B------:R-:W-:Y:S08]  /*6410*/  HMMA.16816.F32 R24, R156.reuse, R26, RZ ;  /* 0x0000001a9c18723c */ /* 0x040ff000000018ff */
[C---:B------:R-:W-:Y:S08]  /*6420*/  HMMA.16816.F32 R28, R156.reuse, R32, RZ ;  /* 0x000000209c1c723c */ /* 0x040ff000000018ff */
[C---:B------:R-:W-:Y:S08]  /*6430*/  HMMA.16816.F32 R32, R156.reuse, R34, RZ ;  /* 0x000000229c20723c */ /* 0x040ff000000018ff */
[C---:B-1----:R-:W-:Y:S08]  /*6440*/  HMMA.16816.F32 R36, R156.reuse, R40, RZ ;  /* 0x000000289c24723c */ /* 0x042ff000000018ff */
[C---:B------:R-:W-:Y:S08]  /*6450*/  HMMA.16816.F32 R40, R156.reuse, R42, RZ ;  /* 0x0000002a9c28723c */ /* 0x040ff000000018ff */
[C---:B------:R-:W-:Y:S08]  /*6460*/  HMMA.16816.F32 R44, R156.reuse, R48, RZ ;  /* 0x000000309c2c723c */ /* 0x040ff000000018ff */
[----:B------:R-:W-:Y:S08]  /*6470*/  HMMA.16816.F32 R48, R156, R50, RZ ;  /* 0x000000329c30723c */ /* 0x000ff000000018ff */
[C---:B--2---:R-:W-:Y:S08]  /*6480*/  HMMA.16816.F32 R4, R160.reuse, R164, R4 ;  /* 0x000000a4a004723c */ /* 0x044ff00000001804 */
[C---:B------:R-:W-:Y:S01]  /*6490*/  HMMA.16816.F32 R8, R160.reuse, R166, R8 ;  /* 0x000000a6a008723c */ /* 0x040fe20000001808 */
[----:B------:R-:W1:Y:S07]  /*64a0*/  LDSM.16.M88.4 R164, [R248] ;  /* 0x00000000f8a4783b */ /* 0x000e6e0000000200 */
[C---:B-1----:R-:W-:Y:S08]  /*64b0*/  HMMA.16816.F32 R12, R160.reuse, R164, R12 ;  /* 0x000000a4a00c723c */ /* 0x042ff0000000180c */
[C---:B------:R-:W-:Y:S01]  /*64c0*/  HMMA.16816.F32 R16, R160.reuse, R166, R16 ;  /* 0x000000a6a010723c */ /* 0x040fe20000001810 */
[----:B------:R-:W1:Y:S07]  /*64d0*/  LDSM.16.M88.4 R164, [R247] ;  /* 0x00000000f7a4783b */ /* 0x000e6e0000000200 */
[C---:B-1----:R-:W-:Y:S08]  /*64e0*/  HMMA.16816.F32 R20, R160.reuse, R164, R20 ;  /* 0x000000a4a014723c */ /* 0x042ff00000001814 */
[C---:B------:R-:W-:Y:S01]  /*64f0*/  HMMA.16816.F32 R24, R160.reuse, R166, R24 ;  /* 0x000000a6a018723c */ /* 0x040fe20000001818 */
[----:B------:R-:W1:Y:S07]  /*6500*/  LDSM.16.M88.4 R164, [R246] ;  /* 0x00000000f6a4783b */ /* 0x000e6e0000000200 */
[C---:B-1----:R-:W-:Y:S08]  /*6510*/  HMMA.16816.F32 R28, R160.reuse, R164, R28 ;  /* 0x000000a4a01c723c */ /* 0x042ff0000000181c */
[C---:B------:R-:W-:Y:S01]  /*6520*/  HMMA.16816.F32 R32, R160.reuse, R166, R32 ;  /* 0x000000a6a020723c */ /* 0x040fe20000001820 */
[----:B------:R-:W1:Y:S03]  /*6530*/  LDSM.16.M88.4 R164, [R245] ;  /* 0x00000000f5a4783b */ /* 0x000e660000000200 */
[----:B---3--:R-:W-:Y:S05]  /*6540*/  @P6 MOV R3, R105 ;  /* 0x0000006900036202 */ /* 0x008fea0000000f00 */
[----:B------:R-:W-:Y:S04]  /*6550*/  @P6 IMAD.WIDE.U32 R2, R100, 0x60, R2 ;  /* 0x0000006064026825 */ /* 0x000fe800078e0002 */
[----:B------:R-:W-:Y:S01]  /*6560*/  @P6 IMAD.IADD R0, R3, 0x1, R0 ;  /* 0x0000000103006824 */ /* 0x000fe200078e0200 */
[C---:B-1----:R-:W-:Y:S04]  /*6570*/  HMMA.16816.F32 R36, R160.reuse, R164, R36 ;  /* 0x000000a4a024723c */ /* 0x042fe80000001824 */
[C---:B------:R-:W-:Y:S02]  /*6580*/  @P6 SHF.L.U64.HI R100, R2.reuse, 0x1, R0 ;  /* 0x0000000102646819 */ /* 0x040fe40000010200 */
[----:B------:R-:W-:Y:S02]  /*6590*/  @P6 SHF.L.U32 R0, R2, 0x1, RZ ;  /* 0x0000000102006819 */ /* 0x000fe400000006ff */
[C---:B------:R-:W-:Y:S01]  /*65a0*/  HMMA.16816.F32 R40, R160.reuse, R166, R40 ;  /* 0x000000a6a028723c */ /* 0x040fe20000001828 */
[----:B------:R-:W1:Y:S03]  /*65b0*/  LDSM.16.M88.4 R164, [R244] ;  /* 0x00000000f4a4783b */ /* 0x000e660000000200 */
[C---:B------:R-:W-:Y:S02]  /*65c0*/  @P6 IADD3 R2, P0, R0.reuse, c[0x0][0x1f8], RZ ;  /* 0x00007e0000026a10 */ /* 0x040fe40007f1e0ff */
[----:B------:R-:W-:Y:S02]  /*65d0*/  @P6 IADD3 R106, P5, R0, 0x80, RZ ;  /* 0x00000080006a6810 */ /* 0x000fe40007fbe0ff */
[----:B------:R-:W-:Y:S04]  /*65e0*/  @P6 IADD3.X R3, R100, c[0x0][0x1fc], RZ, P0, !PT ;  /* 0x00007f0064036a10 */ /* 0x000fe800007fe4ff */
[----:B------:R-:W-:Y:S01]  /*65f0*/  @P6 IADD3 R106, P0, R106, c[0x0][0x1f8], RZ ;  /* 0x00007e006a6a6a10 */ /* 0x000fe20007f1e0ff */
[----:B------:R-:W-:Y:S01]  /*6600*/  @!PT LDS RZ, [RZ] ;  /* 0x00000000fffff984 */ /* 0x000fe20000000800 */
[----:B------:R-:W-:Y:S01]  /*6610*/  @!PT LDS RZ, [RZ] ;  /* 0x00000000fffff984 */ /* 0x000fe20000000800 */
[----:B------:R-:W-:Y:S01]  /*6620*/  @!PT LDS RZ, [RZ] ;  /* 0x00000000fffff984 */ /* 0x000fe20000000800 */
[----:B-----5:R2:W-:Y:S03]  /*6630*/  @P6 LDGSTS.E.BYPASS.LTC128B.128 [R102+0x100], [R2.64], !P4 ;  /* 0x0010000002666fae */ /* 0x0205e6000e101d46 */
[--C-:B------:R-:W-:Y:S02]  /*6640*/  @P6 IADD3.X R107, RZ, c[0x0][0x1fc], R100.reuse, P0, P5 ;  /* 0x00007f00ff6b6a10 */ /* 0x100fe400007ea464 */
[----:B------:R-:W-:Y:S03]  /*6650*/  @P6 IADD3 R0, P5, R0, 0x100, RZ ;  /* 0x0000010000006810 */ /* 0x000fe60007fbe0ff */
[----:B------:R3:W-:Y:S01]  /*6660*/  @P6 LDGSTS.E.BYPASS.LTC128B.128 [R102+0x3100], [R106.64], !P3 ;  /* 0x031000006a666fae */ /* 0x0007e2000d901d46 */
[C---:B-1----:R-:W-:Y:S03]  /*6670*/  HMMA.16816.F32 R44, R160.reuse, R164, R44 ;  /* 0x000000a4a02c723c */ /* 0x042fe6000000182c */
[----:B---3--:R-:W-:Y:S05]  /*6680*/  @P6 IADD3 R106, P0, R0, c[0x0][0x1f8], RZ ;  /* 0x00007e00006a6a10 */ /* 0x008fea0007f1e0ff */
[----:B------:R-:W-:Y:S01]  /*6690*/  HMMA.16816.F32 R48, R160, R166, R48 ;  /* 0x000000a6a030723c */ /* 0x000fe20000001830 */
[----:B------:R-:W-:Y:S03]  /*66a0*/  @P6 IMAD.MOV.U32 R0, RZ, RZ, 0x6 ;  /* 0x00000006ff006424 */ /* 0x000fe600078e00ff */
[----:B------:R-:W-:Y:S02]  /*66b0*/  @P6 IADD3.X R107, RZ, c[0x0][0x1fc], R100, P0, P5 ;  /* 0x00007f00ff6b6a10 */ /* 0x000fe400007ea464 */
[----:B------:R-:W-:Y:S03]  /*66c0*/  @P6 MOV R100, c[0x0][0x208] ;  /* 0x0000820000646a02 */ /* 0x000fe60000000f00 */
[----:B------:R1:W-:Y:S03]  /*66d0*/  @P6 LDGSTS.E.BYPASS.LTC128B.128 [R102+0x6100], [R106.64], !P2 ;  /* 0x061000006a666fae */ /* 0x0003e6000d101d46 */
[C---:B------:R-:W-:Y:S02]  /*66e0*/  @P6 SHF.L.U64.HI R0, R100.reuse, R0, c[0x0][0x20c] ;  /* 0x0000830064006619 */ /* 0x040fe40000010200 */
[----:B------:R-:W-:Y:S04]  /*66f0*/  @P6 SHF.L.U32 R100, R100, 0x6, RZ ;  /* 0x0000000664646819 */ /* 0x000fe800000006ff */
[----:B--2---:R-:W-:Y:S04]  /*6700*/  @P6 IADD3 R2, P0, R2, R100, RZ ;  /* 0x0000006402026210 */ /* 0x004fe80007f1e0ff */
[----:B------:R-:W-:Y:S02]  /*6710*/  @P6 IADD3.X R3, R3, R0, RZ, P0, !PT ;  /* 0x0000000003036210 */ /* 0x000fe400007fe4ff */
[----:B------:R-:W-:Y:S05]  /*6720*/  @P6 IADD3 R100, P0, R100, R2, RZ ;  /* 0x0000000264646210 */ /* 0x000fea0007f1e0ff */
[----:B------:R-:W-:Y:S02]  /*6730*/  @P6 IMAD.X R101, R0, 0x1, R3, P0 ;  /* 0x0000000100656824 */ /* 0x000fe400000e0603 */
[----:B-1----:R-:W-:Y:S01]  /*6740*/  IMAD.MOV.U32 R107, RZ, RZ, R102 ;  /* 0x000000ffff6b7224 */ /* 0x002fe200078e0066 */
[----:B------:R-:W2:Y:S04]  /*6750*/  LDL R106, [R1+0x54] ;  /* 0x00005400016a7983 */ /* 0x000ea80000100800 */
[----:B------:R1:W-:Y:S08]  /*6760*/  @P6 LDGSTS.E.BYPASS.LTC128B.128 [R107+0x1100], [R2.64], !P4 ;  /* 0x01100000026b6fae */ /* 0x0003f0000e101d46 */
[----:B------:R1:W-:Y:S08]  /*6770*/  @P6 LDGSTS.E.BYPASS.LTC128B.128 [R107+0x4100], [R2.64+0x80], !P3 ;  /* 0x04100080026b6fae */ /* 0x0003f0000d901d46 */
[----:B------:R1:W-:Y:S08]  /*6780*/  @P6 LDGSTS.E.BYPASS.LTC128B.128 [R107+0x7100], [R2.64+0x100], !P2 ;  /* 0x07100100026b6fae */ /* 0x0003f0000d101d46 */
[----:B------:R3:W-:Y:S08]  /*6790*/  @P6 LDGSTS.E.BYPASS.LTC128B.128 [R107+0x2100], [R100.64], !P4 ;  /* 0x02100000646b6fae */ /* 0x0007f0000e101d46 */
[----:B------:R3:W-:Y:S08]  /*67a0*/  @P6 LDGSTS.E.BYPASS.LTC128B.128 [R107+0x5100], [R100.64+0x80], !P3 ;  /* 0x05100080646b6fae */ /* 0x0007f0000d901d46 */
[----:B------:R3:W-:Y:S01]  /*67b0*/  @P6 LDGSTS.E.BYPASS.LTC128B.128 [R107+0x8100], [R100.64+0x100], !P2 ;  /* 0x08100100646b6fae */ /* 0x0007e2000d101d46 */
[----:B-1----:R-:W-:Y:S07]  /*67c0*/  IMAD R3, R218, -0x60, RZ ;  /* 0xffffffa0da037824 */ /* 0x002fee00078e02ff */
[----:B------:R-:W1:Y:S08]  /*67d0*/  LDSM.16.M88.4 R164, [R229] ;  /* 0x00000000e5a4783b */ /* 0x000e700000000200 */
[----:B------:R-:W0:Y:S08]  /*67e0*/  LDGDEPBAR ;  /* 0x00000000000079af */ /* 0x000e300000000000 */
[----:B------:R4:W5:Y:S04]  /*67f0*/  LDL R2, [R1+0xc] ;  /* 0x00000c0001027983 */ /* 0x0009680000100800 */
[----:B------:R-:W3:Y:S01]  /*6800*/  LDL.LU R212, [R1+0x18] ;  /* 0x0000180001d47983 */ /* 0x000ee20000300800 */
[C---:B-1----:R-:W-:Y:S08]  /*6810*/  HMMA.16816.F32 R4, R168.reuse, R164, R4 ;  /* 0x000000a4a804723c */ /* 0x042ff00000001804 */
[C---:B------:R-:W-:Y:S01]  /*6820*/  HMMA.16816.F32 R8, R168.reuse, R166, R8 ;  /* 0x000000a6a808723c */ /* 0x040fe20000001808 */
[----:B------:R-:W1:Y:S07]  /*6830*/  LDSM.16.M88.4 R164, [R229+0x800] ;  /* 0x00080000e5a4783b */ /* 0x000e6e0000000200 */
        /* <DEDUP_REMOVED lines=11> */
[----:B------:R-:W1:Y:S03]  /*68f0*/  LDSM.16.M88.4 R164, [R229+0x2800] ;  /* 0x00280000e5a4783b */ /* 0x000e660000000200 */
[----:B--2---:R-:W-:Y:S04]  /*6900*/  IADD3 R3, -R106, 0x1, R3 ;  /* 0x000000016a037810 */ /* 0x004fe80007ffe103 */
[----:B------:R-:W-:Y:S04]  /*6910*/  IADD3 R3, R3, c[0x0][0x1d0], RZ ;  /* 0x0000740003037a10 */ /* 0x000fe80007ffe0ff */
[----:B------:R-:W-:Y:S01]  /*6920*/  IADD3 R3, R3, -c[0x0][0x168], RZ ;  /* 0x80005a0003037a10 */ /* 0x000fe20007ffe0ff */
[C---:B-1----:R-:W-:Y:S08]  /*6930*/  HMMA.16816.F32 R44, R168.reuse, R164, R44 ;  /* 0x000000a4a82c723c */ /* 0x042ff0000000182c */
[----:B------:R-:W-:Y:S01]  /*6940*/  HMMA.16816.F32 R48, R168, R166, R48 ;  /* 0x000000a6a830723c */ /* 0x000fe20000001830 */
[----:B------:R-:W1:Y:S03]  /*6950*/  LDSM.16.M88.4 R164, [R226] ;  /* 0x00000000e2a4783b */ /* 0x000e660000000200 */
[----:B-----5:R-:W-:Y:S05]  /*6960*/  @P1 MOV R2, R208 ;  /* 0x000000d000021202 */ /* 0x020fea0000000f00 */
[----:B------:R-:W2:Y:S01]  /*6970*/  SHFL.IDX PT, R0, R2, RZ, 0x1c1f ;  /* 0x001c1fff02007589 */ /* 0x000ea200000e0000 */
[C---:B-1----:R-:W-:Y:S08]  /*6980*/  HMMA.16816.F32 R4, R172.reuse, R164, R4 ;  /* 0x000000a4ac04723c */ /* 0x042ff00000001804 */
[C---:B------:R-:W-:Y:S01]  /*6990*/  HMMA.16816.F32 R8, R172.reuse, R166, R8 ;  /* 0x000000a6ac08723c */ /* 0x040fe20000001808 */
[----:B------:R-:W1:Y:S03]  /*69a0*/  LDSM.16.M88.4 R164, [R226+0x800] ;  /* 0x00080000e2a4783b */ /* 0x000e660000000200 */
[----:B--2---:R-:W-:Y:S04]  /*69b0*/  IADD3 R0, R3, R0, RZ ;  /* 0x0000000003007210 */ /* 0x004fe80007ffe0ff */
[C---:B------:R-:W-:Y:S02]  /*69c0*/  ISETP.GT.AND P6, PT, R0.reuse, RZ, PT ;  /* 0x000000ff0000720c */ /* 0x040fe40003fc4270 */
[C---:B------:R-:W-:Y:S02]  /*69d0*/  ISETP.GT.AND P5, PT, R0.reuse, 0x1, PT ;  /* 0x000000010000780c */ /* 0x040fe40003fa4270 */
[----:B------:R-:W-:Y:S01]  /*69e0*/  ISETP.GT.AND P0, PT, R0, 0x8, PT ;  /* 0x000000080000780c */ /* 0x000fe20003f04270 */
        /* <DEDUP_REMOVED lines=13> */
[----:B------:R-:W-:Y:S01]  /*6ac0*/  HMMA.16816.F32 R48, R172, R166, R48 ;  /* 0x000000a6ac30723c */ /* 0x000fe20000001830 */
        /* <DEDUP_REMOVED lines=129> */
[----:B------:R-:W1:Y:S11]  /*72e0*/  LDSM.16.M88.4 R164, [R226+0x6800] ;  /* 0x00680000e2a4783b */ /* 0x000e760000000200 */
[----:B------:R-:W-:Y:S04]  /*72f0*/  @!UPT UIADD3 URZ, URZ, URZ, URZ ;  /* 0x0000003f3f3ff290 */ /* 0x000fe8000fffe03f */
[----:B------:R-:W-:Y:S02]  /*7300*/  FMUL.FTZ R4, R4, c[0x0][0x320] ;  /* 0x0000c80004047a20 */ /* 0x000fe40000410000 */
[----:B------:R-:W-:Y:S02]  /*7310*/  FMUL.FTZ R5, R5, c[0x0][0x320] ;  /* 0x0000c80005057a20 */ /* 0x000fe40000410000 */
[----:B------:R-:W-:Y:S01]  /*7320*/  FMUL.FTZ R6, R6, c[0x0][0x320] ;  /* 0x0000c80006067a20 */ /* 0x000fe20000410000 */
[----:B---3--:R-:W-:Y:S01]  /*7330*/  MUFU.TANH R100, R4 ;  /* 0x0000000400647308 */ /* 0x008fe20000002400 */
[----:B------:R-:W-:Y:S02]  /*7340*/  FMUL.FTZ R7, R7, c[0x0][0x320] ;  /* 0x0000c80007077a20 */ /* 0x000fe40000410000 */
[----:B------:R-:W-:Y:S02]  /*7350*/  FMUL.FTZ R10, R10, c[0x0][0x320] ;  /* 0x0000c8000a0a7a20 */ /* 0x000fe40000410000 */
[----:B------:R-:W-:Y:S02]  /*7360*/  FMUL.FTZ R11, R11, c[0x0][0x320] ;  /* 0x0000c8000b0b7a20 */ /* 0x000fe40000410000 */
[----:B------:R-:W-:Y:S02]  /*7370*/  FMUL.FTZ R8, R8, c[0x0][0x320] ;  /* 0x0000c80008087a20 */ /* 0x000fe40000410000 */
[----:B------:R-:W-:Y:S01]  /*7380*/  FMUL.FTZ R9, R9, c[0x0][0x320] ;  /* 0x0000c80009097a20 */ /* 0x000fe20000410000 */
[----:B------:R-:W2:Y:S01]  /*7390*/  MUFU.TANH R209, R5 ;  /* 0x0000000500d17308 */ /* 0x000ea20000002400 */
[C---:B-1----:R-:W-:Y:S09]  /*73a0*/  HMMA.16816.F32 R12, R204.reuse, R164, R12 ;  /* 0x000000a4cc0c723c */ /* 0x042ff2000000180c */
[----:B------:R-:W-:Y:S01]  /*73b0*/  MUFU.TANH R105, R6 ;  /* 0x0000000600697308 */ /* 0x000fe20000002400 */
[C---:B------:R-:W-:Y:S01]  /*73c0*/  HMMA.16816.F32 R16, R204.reuse, R166, R16 ;  /* 0x000000a6cc10723c */ /* 0x040fe20000001810 */
[----:B------:R-:W1:Y:S08]  /*73d0*/  LDSM.16.M88.4 R164, [R226+0x7000] ;  /* 0x00700000e2a4783b */ /* 0x000e700000000200 */
[----:B------:R3:W-:Y:S03]  /*73e0*/  MUFU.TANH R102, R7 ;  /* 0x0000000700667308 */ /* 0x0007e60000002400 */
[----:B--2---:R-:W-:Y:S02]  /*73f0*/  FSEL R209, R209, -INF , P5 ;  /* 0xff800000d1d17808 */ /* 0x004fe40002800000 */
[----:B------:R-:W-:Y:S05]  /*7400*/  ISETP.GT.AND P5, PT, R0, 0x10, PT ;  /* 0x000000100000780c */ /* 0x000fea0003fa4270 */
[----:B------:R-:W-:Y:S01]  /*7410*/  MUFU.TANH R10, R10 ;  /* 0x0000000a000a7308 */ /* 0x000fe20000002400 */
[----:B------:R-:W-:Y:S02]  /*7420*/  FMUL.FTZ R15, R15, c[0x0][0x320] ;  /* 0x0000c8000f0f7a20 */ /* 0x000fe40000410000 */
[----:B------:R-:W-:Y:S02]  /*7430*/  FMUL.FTZ R12, R12, c[0x0][0x320] ;  /* 0x0000c8000c0c7a20 */ /* 0x000fe40000410000 */
[----:B------:R-:W-:Y:S02]  /*7440*/  FMUL.FTZ R13, R13, c[0x0][0x320] ;  /* 0x0000c8000d0d7a20 */ /* 0x000fe40000410000 */
[----:B------:R-:W-:Y:S03]  /*7450*/  FMUL.FTZ R14, R14, c[0x0][0x320] ;  /* 0x0000c8000e0e7a20 */ /* 0x000fe60000410000 */
[----:B------:R-:W-:Y:S01]  /*7460*/  MUFU.TANH R15, R15 ;  /* 0x0000000f000f7308 */ /* 0x000fe20000002400 */
[----:B------:R-:W-:Y:S02]  /*7470*/  FMUL.FTZ R19, R19, c[0x0][0x320] ;  /* 0x0000c80013137a20 */ /* 0x000fe40000410000 */
[----:B------:R-:W-:Y:S01]  /*7480*/  FMUL.FTZ R18, R18, c[0x0][0x320] ;  /* 0x0000c80012127a20 */ /* 0x000fe20000410000 */
[----:B---3--:R-:W-:Y:S01]  /*7490*/  LDSM.16.M88.4 R4, [R226+0x8800] ;  /* 0x00880000e204783b */ /* 0x008fe20000000200 */
[----:B------:R-:W-:Y:S02]  /*74a0*/  FMUL.FTZ R16, R16, c[0x0][0x320] ;  /* 0x0000c80010107a20 */ /* 0x000fe40000410000 */
[----:B------:R-:W-:Y:S03]  /*74b0*/  FMUL.FTZ R17, R17, c[0x0][0x320] ;  /* 0x0000c80011117a20 */ /* 0x000fe60000410000 */
[----:B------:R-:W-:Y:S01]  /*74c0*/  MUFU.TANH R19, R19 ;  /* 0x0000001300137308 */ /* 0x000fe20000002400 */
[C---:B-1----:R-:W-:Y:S09]  /*74d0*/  HMMA.16816.F32 R20, R204.reuse, R164, R20 ;  /* 0x000000a4cc14723c */ /* 0x042ff20000001814 */
[----:B------:R-:W-:Y:S01]  /*74e0*/  MUFU.TANH R18, R18 ;  /* 0x0000001200127308 */ /* 0x000fe20000002400 */
[C---:B------:R-:W-:Y:S01]  /*74f0*/  HMMA.16816.F32 R24, R204.reuse, R166, R24 ;  /* 0x000000a6cc18723c */ /* 0x040fe20000001818 */
[----:B------:R-:W1:Y:S08]  /*7500*/  LDSM.16.M88.4 R164, [R226+0x7800] ;  /* 0x00780000e2a4783b */ /* 0x000e700000000200 */
[----:B------:R-:W-:Y:S10]  /*7510*/  MUFU.TANH R11, R11 ;  /* 0x0000000b000b7308 */ /* 0x000ff40000002400 */
[----:B------:R-:W2:Y:S01]  /*7520*/  MUFU.TANH R210, R8 ;  /* 0x0000000800d27308 */ /* 0x000ea20000002400 */
[----:B------:R-:W-:Y:S02]  /*7530*/  FMUL.FTZ R22, R22, c[0x0][0x320] ;  /* 0x0000c80016167a20 */ /* 0x000fe40000410000 */
[----:B------:R-:W-:Y:S02]  /*7540*/  FMUL.FTZ R23, R23, c[0x0][0x320] ;  /* 0x0000c80017177a20 */ /* 0x000fe40000410000 */
[----:B------:R-:W-:Y:S02]  /*7550*/  FMUL.FTZ R20, R20, c[0x0][0x320] ;  /* 0x0000c80014147a20 */ /* 0x000fe40000410000 */
[----:B------:R-:W-:Y:S03]  /*7560*/  FMUL.FTZ R21, R21, c[0x0][0x320] ;  /* 0x0000c80015157a20 */ /* 0x000fe60000410000 */
[----:B------:R-:W-:Y:S01]  /*7570*/  MUFU.TANH R22, R22 ;  /* 0x0000001600167308 */ /* 0x000fe20000002400 */
[----:B------:R-:W-:Y:S02]  /*7580*/  FMUL.FTZ R26, R26, c[0x0][0x320] ;  /* 0x0000c8001a1a7a20 */ /* 0x000fe40000410000 */
[----:B------:R-:W-:Y:S02]  /*7590*/  FMUL.FTZ R24, R24, c[0x0][0x320] ;  /* 0x0000c80018187a20 */ /* 0x000fe40000410000 */
[----:B------:R-:W-:Y:S02]  /*75a0*/  FMUL.FTZ R27, R27, c[0x0][0x320] ;  /* 0x0000c8001b1b7a20 */ /* 0x000fe40000410000 */
[----:B------:R-:W-:Y:S03]  /*75b0*/  FMUL.FTZ R25, R25, c[0x0][0x320] ;  /* 0x0000c80019197a20 */ /* 0x000fe60000410000 */
[----:B------:R-:W-:Y:S01]  /*75c0*/  MUFU.TANH R23, R23 ;  /* 0x0000001700177308 */ /* 0x000fe20000002400 */
[----:B--2---:R-:W-:Y:S02]  /*75d0*/  FSEL R210, R210, -INF , P0 ;  /* 0xff800000d2d27808 */ /* 0x004fe40000000000 */
[----:B------:R-:W-:Y:S01]  /*75e0*/  ISETP.GT.AND P0, PT, R0, 0x11, PT ;  /* 0x000000110000780c */ /* 0x000fe20003f04270 */
[C---:B-1----:R-:W-:Y:S06]  /*75f0*/  HMMA.16816.F32 R28, R204.reuse, R164, R28 ;  /* 0x000000a4cc1c723c */ /* 0x042fec000000181c */
[----:B------:R-:W-:Y:S02]  /*7600*/  MUFU.TANH R26, R26 ;  /* 0x0000001a001a7308 */ /* 0x000fe40000002400 */
[C---:B------:R-:W-:Y:S01]  /*7610*/  HMMA.16816.F32 R32, R204.reuse, R166, R32 ;  /* 0x000000a6cc20723c */ /* 0x040fe20000001820 */
[----:B------:R-:W1:Y:S01]  /*7620*/  LDSM.16.M88.4 R164, [R226+0x8000] ;  /* 0x00800000e2a4783b */ /* 0x000e620000000200 */
[----:B------:R-:W-:Y:S06]  /*7630*/  DEPBAR.LE SB0, 0x0 ;  /* 0x000080000000791a */ /* 0x000fec0000000000 */
[----:B------:R-:W2:Y:S01]  /*7640*/  MUFU.TANH R9, R9 ;  /* 0x0000000900097308 */ /* 0x000ea20000002400 */
[----:B------:R-:W-:Y:S07]  /*7650*/  BAR.SYNC.DEFER_BLOCKING 0x0 ;  /* 0x0000000000007b1d */ /* 0x000fee0000010000 */
[----:B------:R-:W-:Y:S02]  /*7660*/  FMUL.FTZ R28, R28, c[0x0][0x320] ;  /* 0x0000c8001c1c7a20 */ /* 0x000fe40000410000 */
[----:B------:R-:W-:Y:S02]  /*7670*/  FMUL.FTZ R29, R29, c[0x0][0x320] ;  /* 0x0000c8001d1d7a20 */ /* 0x000fe40000410000 */
[----:B------:R-:W-:Y:S02]  /*7680*/  FMUL.FTZ R30, R30, c[0x0][0x320] ;  /* 0x0000c8001e1e7a20 */ /* 0x000fe40000410000 */
[----:B------:R-:W-:Y:S02]  /*7690*/  FMUL.FTZ R31, R31, c[0x0][0x320] ;  /* 0x0000c8001f1f7a20 */ /* 0x000fe40000410000 */
[----:B------:R-:W-:Y:S02]  /*76a0*/  FMUL.FTZ R32, R32, c[0x0][0x320] ;  /* 0x0000c80020207a20 */ /* 0x000fe40000410000 */
[----:B------:R-:W-:Y:S02]  /*76b0*/  FMUL.FTZ R33, R33, c[0x0][0x320] ;  /* 0x0000c80021217a20 */ /* 0x000fe40000410000 */
[----:B------:R-:W-:Y:S02]  /*76c0*/  FMUL.FTZ R34, R34, c[0x0][0x320] ;  /* 0x0000c80022227a20 */ /* 0x000fe40000410000 */
[----:B------:R-:W-:Y:S04]  /*76d0*/  FMUL.FTZ R35, R35, c[0x0][0x320] ;  /* 0x0000c80023237a20 */ /* 0x000fe80000410000 */
[----:B------:R-:W-:Y:S01]  /*76e0*/  MUFU.TANH R34, R34 ;  /* 0x0000002200227308 */ /* 0x000fe20000002400 */
[C---:B-1----:R-:W-:Y:S09]  /*76f0*/  HMMA.16816.F32 R36, R204.reuse, R164, R36 ;  /* 0x000000a4cc24723c */ /* 0x042ff20000001824 */
[----:B------:R-:W-:Y:S01]  /*7700*/  MUFU.TANH R32, R32 ;  /* 0x0000002000207308 */ /* 0x000fe20000002400 */
[C---:B------:R-:W-:Y:S09]  /*7710*/  HMMA.16816.F32 R40, R204.reuse, R166, R40 ;  /* 0x000000a6cc28723c */ /* 0x040ff20000001828 */
[----:B------:R-:W1:Y:S01]  /*7720*/  MUFU.TANH R12, R12 ;  /* 0x0000000c000c7308 */ /* 0x000e620000002400 */
[C---:B------:R-:W-:Y:S09]  /*7730*/  HMMA.16816.F32 R44, R204.reuse, R4, R44 ;  /* 0x00000004cc2c723c */ /* 0x040ff2000000182c */
[----:B------:R-:W3:Y:S01]  /*7740*/  MUFU.TANH R13, R13 ;  /* 0x0000000d000d7308 */ /* 0x000ee20000002400 */
[----:B------:R-:W-:Y:S03]  /*7750*/  HMMA.16816.F32 R48, R204, R6, R48 ;  /* 0x00000006cc30723c */ /* 0x000fe60000001830 */
[----:B------:R-:W-:Y:S01]  /*7760*/  FSEL R5, R100, -INF , P6 ;  /* 0xff80000064057808 */ /* 0x000fe20003000000 */
[----:B------:R-:W-:Y:S01]  /*7770*/  FMUL.FTZ R8, R37, c[0x0][0x320] ;  /* 0x0000c80025087a20 */ /* 0x000fe20000410000 */
[----:B------:R-:W-:Y:S01]  /*7780*/  ISETP.GT.AND P6, PT, R0, 0x9, PT ;  /* 0x000000090000780c */ /* 0x000fe20003fc4270 */
[----:B------:R-:W-:Y:S01]  /*7790*/  FMUL.FTZ R36, R36, c[0x0][0x320] ;  /* 0x0000c80024247a20 */ /* 0x000fe20000410000 */
[----:B------:R-:W-:Y:S02]  /*77a0*/  FMNMX.FTZ R101, R5, R103, !PT ;  /* 0x0000006705657209 */ /* 0x000fe40007810000 */
[----:B------:R-:W5:Y:S03]  /*77b0*/  MUFU.TANH R16, R16 ;  /* 0x0000001000107308 */ /* 0x000f660000002400 */
[----:B------:R-:W-:Y:S01]  /*77c0*/  FMNMX.FTZ R101, R209, R101, !PT ;  /* 0x00000065d1657209 */ /* 0x000fe20007810000 */
[----:B------:R-:W-:Y:S01]  /*77d0*/  FMUL.FTZ R7, R40, c[0x0][0x320] ;  /* 0x0000c80028077a20 */ /* 0x000fe20000410000 */
[----:B--2---:R-:W-:Y:S01]  /*77e0*/  FSEL R211, R9, -INF , P6 ;  /* 0xff80000009d37808 */ /* 0x004fe20003000000 */
[----:B------:R-:W-:Y:S01]  /*77f0*/  FMUL.FTZ R6, R41, c[0x0][0x320] ;  /* 0x0000c80029067a20 */ /* 0x000fe20000410000 */
[----:B------:R-:W-:Y:S01]  /*7800*/  FMNMX.FTZ R101, R210, R101, !PT ;  /* 0x00000065d2657209 */ /* 0x000fe20007810000 */
[----:B------:R-:W-:Y:S01]  /*7810*/  FMUL.FTZ R4, R44, c[0x0][0x320] ;  /* 0x0000c8002c047a20 */ /* 0x000fe20000410000 */
[----:B-1----:R-:W-:Y:S01]  /*7820*/  FSEL R217, R12, -INF , P5 ;  /* 0xff8000000cd97808 */ /* 0x002fe20002800000 */
[----:B------:R-:W1:Y:S01]  /*7830*/  MUFU.TANH R17, R17 ;  /* 0x0000001100117308 */ /* 0x000e620000002400 */
[----:B------:R-:W-:Y:S01]  /*7840*/  FMNMX.FTZ R101, R211, R101, !PT ;  /* 0x00000065d3657209 */ /* 0x000fe20007810000 */
[----:B------:R-:W-:Y:S01]  /*7850*/  FMUL.FTZ R45, R45, c[0x0][0x320] ;  /* 0x0000c8002d2d7a20 */ /* 0x000fe20000410000 */
[----:B------:R-:W-:Y:S01]  /*7860*/  ISETP.GT.AND P6, PT, R0, 0x18, PT ;  /* 0x000000180000780c */ /* 0x000fe20003fc4270 */
[----:B------:R-:W-:Y:S01]  /*7870*/  FMUL.FTZ R38, R38, c[0x0][0x320] ;  /* 0x0000c80026267a20 */ /* 0x000fe20000410000 */
[----:B---3--:R-:W-:Y:S01]  /*7880*/  FSEL R219, R13, -INF , P0 ;  /* 0xff8000000ddb7808 */ /* 0x008fe20000000000 */
[----:B------:R-:W-:Y:S01]  /*7890*/  FMUL.FTZ R48, R48, c[0x0][0x320] ;  /* 0x0000c80030307a20 */ /* 0x000fe20000410000 */
[----:B------:R-:W-:Y:S01]  /*78a0*/  FMNMX.FTZ R101, R217, R101, !PT ;  /* 0x00000065d9657209 */ /* 0x000fe20007810000 */
[----:B------:R-:W-:Y:S01]  /*78b0*/  FMUL.FTZ R39, R39, c[0x0][0x320] ;  /* 0x0000c80027277a20 */ /* 0x000fe20000410000 */
[----:B------:R-:W-:Y:S01]  /*78c0*/  ISETP.GT.AND P5, PT, R0, 0x19, PT ;  /* 0x000000190000780c */ /* 0x000fe20003fa4270 */
[----:B------:R-:W2:Y:S01]  /*78d0*/  MUFU.TANH R20, R20 ;  /* 0x0000001400147308 */ /* 0x000ea20000002400 */
[----:B------:R-:W-:Y:S01]  /*78e0*/  FMNMX.FTZ R101, R219, R101, !PT ;  /* 0x00000065db657209 */ /* 0x000fe20007810000 */
[----:B------:R-:W-:Y:S01]  /*78f0*/  FMUL.FTZ R42, R42, c[0x0][0x320] ;  /* 0x0000c8002a2a7a20 */ /* 0x000fe20000410000 */
[----:B------:R-:W-:Y:S01]  /*7900*/  ISETP.GT.AND P0, PT, R0, 0x20, PT ;  /* 0x000000200000780c */ /* 0x000fe20003f04270 */
[----:B------:R-:W-:Y:S01]  /*7910*/  FMUL.FTZ R43, R43, c[0x0][0x320] ;  /* 0x0000c8002b2b7a20 */ /* 0x000fe20000410000 */
[----:B-----5:R-:W-:Y:S01]  /*7920*/  FSEL R220, R16, -INF , P6 ;  /* 0xff80000010dc7808 */ /* 0x020fe20003000000 */
[----:B------:R-:W-:Y:S01]  /*7930*/  FMUL.FTZ R51, R51, c[0x0][0x320] ;  /* 0x0000c80033337a20 */ /* 0x000fe20000410000 */
[----:B------:R-:W-:Y:S02]  /*7940*/  ISETP.GT.AND P6, PT, R0, 0x21, PT ;  /* 0x000000210000780c */ /* 0x000fe40003fc4270 */
[----:B------:R-:W-:Y:S01]  /*7950*/  FMNMX.FTZ R101, R220, R101, !PT ;  /* 0x00000065dc657209 */ /* 0x000fe20007810000 */
[----:B------:R-:W3:Y:S01]  /*7960*/  MUFU.TANH R21, R21 ;  /* 0x0000001500157308 */ /* 0x000ee20000002400 */
[----:B-1----:R-:W-:Y:S02]  /*7970*/  FSEL R221, R17, -INF , P5 ;  /* 0xff80000011dd7808 */ /* 0x002fe40002800000 */
[----:B------:R-:W-:Y:S02]  /*7980*/  ISETP.GT.AND P5, PT, R0, 0x28, PT ;  /* 0x000000280000780c */ /* 0x000fe40003fa4270 */
[----:B------:R-:W-:Y:S05]  /*7990*/  FMNMX.FTZ R101, R221, R101, !PT ;  /* 0x00000065dd657209 */ /* 0x000fea0007810000 */
[----:B------:R-:W1:Y:S01]  /*79a0*/  MUFU.TANH R24, R24 ;  /* 0x0000001800187308 */ /* 0x000e620000002400 */
[----:B--2---:R-:W-:Y:S02]  /*79b0*/  FSEL R20, R20, -INF , P0 ;  /* 0xff80000014147808 */ /* 0x004fe40000000000 */
[----:B------:R-:W-:Y:S02]  /*79c0*/  ISETP.GT.AND P0, PT, R0, 0x29, PT ;  /* 0x000000290000780c */ /* 0x000fe40003f04270 */
[----:B------:R-:W-:Y:S05]  /*79d0*/  FMNMX.FTZ R101, R20, R101, !PT ;  /* 0x0000006514657209 */ /* 0x000fea0007810000 */
[----:B------:R-:W2:Y:S01]  /*79e0*/  MUFU.TANH R25, R25 ;  /* 0x0000001900197308 */ /* 0x000ea20000002400 */
[----:B---3--:R-:W-:Y:S02]  /*79f0*/  FSEL R21, R21, -INF , P6 ;  /* 0xff80000015157808 */ /* 0x008fe40003000000 */
[----:B------:R-:W-:Y:S02]  /*7a00*/  ISETP.GT.AND P6, PT, R0, 0x30, PT ;  /* 0x000000300000780c */ /* 0x000fe40003fc4270 */
[----:B------:R-:W-:Y:S05]  /*7a10*/  FMNMX.FTZ R101, R21, R101, !PT ;  /* 0x0000006515657209 */ /* 0x000fea0007810000 */
        /* <DEDUP_REMOVED lines=9> */
[----:B------:R-:W-:Y:S02]  /*7ab0*/  FSEL R32, R32, -INF , P0 ;  /* 0xff80000020207808 */ /* 0x000fe40000000000 */
[----:B------:R-:W-:Y:S02]  /*7ac0*/  ISETP.GT.AND P0, PT, R0, 0x41, PT ;  /* 0x000000410000780c */ /* 0x000fe40003f04270 */
[----:B---3--:R-:W-:Y:S02]  /*7ad0*/  FSEL R28, R28, -INF , P6 ;  /* 0xff8000001c1c7808 */ /* 0x008fe40003000000 */
[----:B------:R-:W-:Y:S02]  /*7ae0*/  ISETP.GT.AND P6, PT, R0, 0x39, PT ;  /* 0x000000390000780c */ /* 0x000fe40003fc4270 */
[----:B------:R-:W-:Y:S01]  /*7af0*/  FMNMX.FTZ R101, R28, R101, !PT ;  /* 0x000000651c657209 */ /* 0x000fe20007810000 */
[----:B------:R-:W3:Y:S01]  /*7b00*/  MUFU.TANH R33, R33 ;  /* 0x0000002100217308 */ /* 0x000ee20000002400 */
[----:B-1----:R-:W-:Y:S02]  /*7b10*/  FSEL R29, R29, -INF , P5 ;  /* 0xff8000001d1d7808 */ /* 0x002fe40002800000 */
[----:B------:R-:W-:Y:S02]  /*7b20*/  ISETP.GT.AND P5, PT, R0, 0x40, PT ;  /* 0x000000400000780c */ /* 0x000fe40003fa4270 */
[----:B------:R-:W-:Y:S05]  /*7b30*/  FMNMX.FTZ R101, R29, R101, !PT ;  /* 0x000000651d657209 */ /* 0x000fea0007810000 */
[----:B------:R-:W1:Y:S01]  /*7b40*/  MUFU.TANH R4, R4 ;  /* 0x0000000400047308 */ /* 0x000e620000002400 */
[----:B------:R-:W-:Y:S02]  /*7b50*/  FMNMX.FTZ R101, R32, R101, !PT ;  /* 0x0000006520657209 */ /* 0x000fe40007810000 */
[----:B--2---:R-:W-:Y:S02]  /*7b60*/  FSEL R8, R8, -INF , P0 ;  /* 0xff80000008087808 */ /* 0x004fe40000000000 */
[C---:B------:R-:W-:Y:S05]  /*7b70*/  ISETP.GT.AND P0, PT, R0.reuse, 0x50, PT ;  /* 0x000000500000780c */ /* 0x040fea0003f04270 */
[----:B------:R-:W2:Y:S01]  /*7b80*/  MUFU.TANH R36, R36 ;  /* 0x0000002400247308 */ /* 0x000ea20000002400 */
[----:B---3--:R-:W-:Y:S02]  /*7b90*/  FSEL R33, R33, -INF , P6 ;  /* 0xff80000021217808 */ /* 0x008fe40003000000 */
[----:B------:R-:W-:Y:S02]  /*7ba0*/  ISETP.GT.AND P6, PT, R0, 0x48, PT ;  /* 0x000000480000780c */ /* 0x000fe40003fc4270 */
[----:B------:R-:W-:Y:S05]  /*7bb0*/  FMNMX.FTZ R101, R33, R101, !PT ;  /* 0x0000006521657209 */ /* 0x000fea0007810000 */
[----:B------:R-:W3:Y:S01]  /*7bc0*/  MUFU.TANH R7, R7 ;  /* 0x0000000700077308 */ /* 0x000ee20000002400 */
[----:B-1----:R-:W-:Y:S01]  /*7bd0*/  FSEL R16, R4, -INF , P0 ;  /* 0xff80000004107808 */ /* 0x002fe20000000000 */
[----:B------:R-:W-:Y:S01]  /*7be0*/  FMUL.FTZ R4, R49, c[0x0][0x320] ;  /* 0x0000c80031047a20 */ /* 0x000fe20000410000 */
[----:B------:R-:W-:Y:S01]  /*7bf0*/  ISETP.GT.AND P0, PT, R0, 0x59, PT ;  /* 0x000000590000780c */ /* 0x000fe20003f04270 */
[----:B------:R-:W-:Y:S06]  /*7c00*/  IMAD.MOV.U32 R49, RZ, RZ, R25 ;  /* 0x000000ffff317224 */ /* 0x000fec00078e0019 */
[----:B------:R-:W1:Y:S01]  /*7c10*/  MUFU.TANH R6, R6 ;  /* 0x0000000600067308 */ /* 0x000e620000002400 */
[----:B--2---:R-:W-:Y:S02]  /*7c20*/  FSEL R36, R36, -INF , P5 ;  /* 0xff80000024247808 */ /* 0x004fe40002800000 */
[----:B------:R-:W-:Y:S02]  /*7c30*/  ISETP.GT.AND P5, PT, R0, 0x49, PT ;  /* 0x000000490000780c */ /* 0x000fe40003fa4270 */
[----:B------:R-:W-:Y:S05]  /*7c40*/  FMNMX.FTZ R101, R36, R101, !PT ;  /* 0x0000006524657209 */ /* 0x000fea0007810000 */
[----:B------:R-:W2:Y:S01]  /*7c50*/  MUFU.TANH R45, R45 ;  /* 0x0000002d002d7308 */ /* 0x000ea20000002400 */
[----:B------:R-:W-:Y:S02]  /*7c60*/  FMNMX.FTZ R101, R8, R101, !PT ;  /* 0x0000006508657209 */ /* 0x000fe40007810000 */
[----:B---3--:R-:W-:Y:S01]  /*7c70*/  FSEL R12, R7, -INF , P6 ;  /* 0xff800000070c7808 */ /* 0x008fe20003000000 */
[----:B------:R-:W-:Y:S01]  /*7c80*/  FMUL.FTZ R7, R46, c[0x0][0x320] ;  /* 0x0000c8002e077a20 */ /* 0x000fe20000410000 */
[----:B------:R-:W-:Y:S02]  /*7c90*/  ISETP.GT.AND P6, PT, R0, 0x51, PT ;  /* 0x000000510000780c */ /* 0x000fe40003fc4270 */
[----:B------:R-:W-:Y:S03]  /*7ca0*/  FMNMX.FTZ R101, R12, R101, !PT ;  /* 0x000000650c657209 */ /* 0x000fe60007810000 */
[----:B------:R-:W3:Y:S01]  /*7cb0*/  MUFU.TANH R48, R48 ;  /* 0x0000003000307308 */ /* 0x000ee20000002400 */
[----:B-1----:R-:W-:Y:S01]  /*7cc0*/  FSEL R13, R6, -INF , P5 ;  /* 0xff800000060d7808 */ /* 0x002fe20002800000 */
[----:B------:R-:W-:Y:S01]  /*7cd0*/  FMUL.FTZ R6, R47, c[0x0][0x320] ;  /* 0x0000c8002f067a20 */ /* 0x000fe20000410000 */
[----:B------:R-:W-:Y:S02]  /*7ce0*/  ISETP.GT.AND P5, PT, R0, 0x58, PT ;  /* 0x000000580000780c */ /* 0x000fe40003fa4270 */
[----:B------:R-:W-:Y:S01]  /*7cf0*/  FMNMX.FTZ R101, R13, R101, !PT ;  /* 0x000000650d657209 */ /* 0x000fe20007810000 */
[----:B------:R-:W1:Y:S04]  /*7d00*/  SHFL.IDX PT, R0, R2, 0x1, 0x1c1f ;  /* 0x003c1f0002007f89 */ /* 0x000e6800000e0000 */
[----:B------:R-:W5:Y:S01]  /*7d10*/  MUFU.TANH R4, R4 ;  /* 0x0000000400047308 */ /* 0x000f620000002400 */
[----:B------:R-:W-:Y:S02]  /*7d20*/  FMNMX.FTZ R101, R16, R101, !PT ;  /* 0x0000006510657209 */ /* 0x000fe40007810000 */
[----:B--2---:R-:W-:Y:S04]  /*7d30*/  FSEL R44, R45, -INF , P6 ;  /* 0xff8000002d2c7808 */ /* 0x004fe80003000000 */
[----:B------:R-:W-:Y:S03]  /*7d40*/  FMNMX.FTZ R101, R44, R101, !PT ;  /* 0x000000652c657209 */ /* 0x000fe60007810000 */
[----:B------:R-:W2:Y:S01]  /*7d50*/  MUFU.TANH R14, R14 ;  /* 0x0000000e000e7308 */ /* 0x000ea20000002400 */
[----:B---3--:R-:W-:Y:S04]  /*7d60*/  FSEL R17, R48, -INF , P5 ;  /* 0xff80000030117808 */ /* 0x008fe80002800000 */
[----:B------:R-:W-:Y:S05]  /*7d70*/  FMNMX.FTZ R101, R17, R101, !PT ;  /* 0x0000006511657209 */ /* 0x000fea0007810000 */
[----:B------:R-:W3:Y:S01]  /*7d80*/  MUFU.TANH R27, R27 ;  /* 0x0000001b001b7308 */ /* 0x000ee20000002400 */
[----:B------:R-:W-:Y:S02]  /*7d90*/  MOV R47, R17 ;  /* 0x00000011002f7202 */ /* 0x000fe40000000f00 */
[----:B-1----:R-:W-:Y:S01]  /*7da0*/  IADD3 R0, R3, R0, RZ ;  /* 0x0000000003007210 */ /* 0x002fe20007ffe0ff */
[----:B------:R-:W-:Y:S01]  /*7db0*/  FMUL.FTZ R3, R50, c[0x0][0x320] ;  /* 0x0000c80032037a20 */ /* 0x000fe20000410000 */
[----:B-----5:R-:W-:Y:S02]  /*7dc0*/  FSEL R25, R4, -INF , P0 ;  /* 0xff80000004197808 */ /* 0x020fe40000000000 */
[C---:B------:R-:W-:Y:S02]  /*7dd0*/  ISETP.GT.AND P0, PT, R0.reuse, RZ, PT ;  /* 0x000000ff0000720c */ /* 0x040fe40003f04270 */
[----:B------:R-:W-:Y:S01]  /*7de0*/  FMNMX.FTZ R101, R25, R101, !PT ;  /* 0x0000006519657209 */ /* 0x000fe20007810000 */
[----:B------:R-:W1:Y:S01]  /*7df0*/  MUFU.TANH R30, R30 ;  /* 0x0000001e001e7308 */ /* 0x000e620000002400 */
[----:B------:R-:W-:Y:S01]  /*7e00*/  FSEL R4, R105, -INF , P0 ;  /* 0xff80000069047808 */ /* 0x000fe20000000000 */
[----:B------:R-:W-:Y:S01]  /*7e10*/  IMAD.MOV.U32 R46, RZ, RZ, R25 ;  /* 0x000000ffff2e7224 */ /* 0x000fe200078e0019 */
[C---:B------:R-:W-:Y:S01]  /*7e20*/  ISETP.GT.AND P5, PT, R0.reuse, 0x1, PT ;  /* 0x000000010000780c */ /* 0x040fe20003fa4270 */
[----:B------:R-:W5:Y:S01]  /*7e30*/  SHFL.BFLY PT, R2, R101, 0x2, 0x1f ;  /* 0x0c401f0065027f89 */ /* 0x000f6200000e0000 */
[----:B------:R-:W-:Y:S01]  /*7e40*/  ISETP.GT.AND P0, PT, R0, 0x8, PT ;  /* 0x000000080000780c */ /* 0x000fe20003f04270 */
[----:B------:R-:W-:Y:S01]  /*7e50*/  IMAD.MOV.U32 R105, RZ, RZ, R32 ;  /* 0x000000ffff697224 */ /* 0x000fe200078e0020 */
[----:B------:R-:W-:Y:S02]  /*7e60*/  FSEL R166, R102, -INF , P5 ;  /* 0xff80000066a67808 */ /* 0x000fe40002800000 */
[----:B------:R-:W-:Y:S01]  /*7e70*/  FSEL R167, R10, -INF , P0 ;  /* 0xff8000000aa77808 */ /* 0x000fe20000000000 */
[----:B------:R-:W1:Y:S01]  /*7e80*/  MUFU.TANH R31, R31 ;  /* 0x0000001f001f7308 */ /* 0x000e620000002400 */
[C---:B------:R-:W-:Y:S02]  /*7e90*/  ISETP.GT.AND P5, PT, R0.reuse, 0x9, PT ;  /* 0x000000090000780c */ /* 0x040fe40003fa4270 */
[----:B------:R-:W-:Y:S02]  /*7ea0*/  ISETP.GT.AND P0, PT, R0, 0x10, PT ;  /* 0x000000100000780c */ /* 0x000fe40003f04270 */
[----:B------:R-:W-:Y:S02]  /*7eb0*/  FSEL R208, R11, -INF , P5 ;  /* 0xff8000000bd07808 */ /* 0x000fe40002800000 */
[----:B--2---:R-:W-:Y:S02]  /*7ec0*/  FSEL R214, R14, -INF , P0 ;  /* 0xff8000000ed67808 */ /* 0x004fe40000000000 */
[C---:B------:R-:W-:Y:S01]  /*7ed0*/  ISETP.GT.AND P5, PT, R0.reuse, 0x11, PT ;  /* 0x000000110000780c */ /* 0x040fe20003fa4270 */
[----:B------:R-:W2:Y:S01]  /*7ee0*/  MUFU.TANH R35, R35 ;  /* 0x0000002300237308 */ /* 0x000ea20000002400 */
[----:B------:R-:W-:Y:S02]  /*7ef0*/  ISETP.GT.AND P0, PT, R0, 0x18, PT ;  /* 0x000000180000780c */ /* 0x000fe40003f04270 */
[----:B------:R-:W-:Y:S02]  /*7f00*/  FSEL R213, R15, -INF , P5 ;  /* 0xff8000000fd57808 */ /* 0x000fe40002800000 */
[----:B------:R-:W-:Y:S02]  /*7f10*/  FSEL R215, R18, -INF , P0 ;  /* 0xff80000012d77808 */ /* 0x000fe40000000000 */
[----:B------:R-:W-:Y:S02]  /*7f20*/  ISETP.GT.AND P5, PT, R0, 0x19, PT ;  /* 0x000000190000780c */ /* 0x000fe40003fa4270 */
[----:B-----5:R-:W-:Y:S01]  /*7f30*/  FMNMX.FTZ R101, R101, R2, !PT ;  /* 0x0000000265657209 */ /* 0x020fe20007810000 */
[----:B------:R-:W5:Y:S01]  /*7f40*/  MUFU.TANH R38, R38 ;  /* 0x0000002600267308 */ /* 0x000f620000002400 */
[----:B------:R-:W-:Y:S02]  /*7f50*/  FMNMX.FTZ R2, R4, R104, !PT ;  /* 0x0000006804027209 */ /* 0x000fe40007810000 */
[----:B------:R-:W-:Y:S02]  /*7f60*/  FSEL R216, R19, -INF , P5 ;  /* 0xff80000013d87808 */ /* 0x000fe40002800000 */
[----:B------:R-:W-:Y:S02]  /*7f70*/  FMNMX.FTZ R2, R166, R2, !PT ;  /* 0x00000002a6027209 */ /* 0x000fe40007810000 */
[----:B------:R-:W-:Y:S02]  /*7f80*/  ISETP.GT.AND P0, PT, R0, 0x20, PT ;  /* 0x000000200000780c */ /* 0x000fe40003f04270 */
[----:B------:R-:W-:Y:S01]  /*7f90*/  FMNMX.FTZ R2, R167, R2, !PT ;  /* 0x00000002a7027209 */ /* 0x000fe20007810000 */
[----:B------:R-:W1:Y:S01]  /*7fa0*/  MUFU.TANH R39, R39 ;  /* 0x0000002700277308 */ /* 0x000e620000002400 */
[----:B------:R-:W-:Y:S02]  /*7fb0*/  FSEL R223, R22, -INF , P0 ;  /* 0xff80000016df7808 */ /* 0x000fe40000000000 */
[----:B------:R-:W-:Y:S02]  /*7fc0*/  FMNMX.FTZ R2, R208, R2, !PT ;  /* 0x00000002d0027209 */ /* 0x000fe40007810000 */
[----:B------:R-:W-:Y:S02]  /*7fd0*/  ISETP.GT.AND P5, PT, R0, 0x21, PT ;  /* 0x000000210000780c */ /* 0x000fe40003fa4270 */
[----:B------:R-:W-:Y:S02]  /*7fe0*/  FMNMX.FTZ R2, R214, R2, !PT ;  /* 0x00000002d6027209 */ /* 0x000fe40007810000 */
[----:B------:R-:W-:Y:S01]  /*7ff0*/  FSEL R222, R23, -INF , P5 ;  /* 0xff80000017de7808 */ /* 0x000fe20002800000 */
[----:B------:R-:W2:Y:S01]  /*8000*/  MUFU.TANH R42, R42 ;  /* 0x0000002a002a7308 */ /* 0x000ea20000002400 */
[----:B------:R-:W-:Y:S02]  /*8010*/  FMNMX.FTZ R2, R213, R2, !PT ;  /* 0x00000002d5027209 */ /* 0x000fe40007810000 */
[----:B------:R-:W-:Y:S02]  /*8020*/  ISETP.GT.AND P0, PT, R0, 0x28, PT ;  /* 0x000000280000780c */ /* 0x000fe40003f04270 */
[----:B------:R-:W-:Y:S02]  /*8030*/  FMNMX.FTZ R2, R215, R2, !PT ;  /* 0x00000002d7027209 */ /* 0x000fe40007810000 */
[----:B------:R-:W-:Y:S01]  /*8040*/  FSEL R41, R26, -INF , P0 ;  /* 0xff8000001a297808 */ /* 0x000fe20000000000 */
[----:B------:R-:W-:Y:S01]  /*8050*/  IMAD.MOV.U32 R26, RZ, RZ, R16 ;  /* 0x000000ffff1a7224 */ /* 0x000fe200078e0010 */
[----:B------:R-:W-:Y:S01]  /*8060*/  FMNMX.FTZ R2, R216, R2, !PT ;  /* 0x00000002d8027209 */ /* 0x000fe20007810000 */
[----:B------:R-:W2:Y:S01]  /*8070*/  MUFU.TANH R43, R43 ;  /* 0x0000002b002b7308 */ /* 0x000ea20000002400 */
[----:B------:R-:W-:Y:S02]  /*8080*/  ISETP.GT.AND P6, PT, R0, 0x29, PT ;  /* 0x000000290000780c */ /* 0x000fe40003fc4270 */
[----:B------:R-:W-:Y:S02]  /*8090*/  FMNMX.FTZ R2, R223, R2, !PT ;  /* 0x00000002df027209 */ /* 0x000fe40007810000 */
[----:B---3--:R-:W-:Y:S02]  /*80a0*/  FSEL R40, R27, -INF , P6 ;  /* 0xff8000001b287808 */ /* 0x008fe40003000000 */
[----:B------:R-:W-:Y:S02]  /*80b0*/  FMNMX.FTZ R2, R222, R2, !PT ;  /* 0x00000002de027209 */ /* 0x000fe40007810000 */
[----:B------:R-:W-:Y:S01]  /*80c0*/  ISETP.GT.AND P0, PT, R0, 0x30, PT ;  /* 0x000000300000780c */ /* 0x000fe20003f04270 */
[----:B------:R-:W3:Y:S01]  /*80d0*/  MUFU.TANH R7, R7 ;  /* 0x0000000700077308 */ /* 0x000ee20000002400 */
[----:B------:R-:W-:Y:S02]  /*80e0*/  FMNMX.FTZ R2, R41, R2, !PT ;  /* 0x0000000229027209 */ /* 0x000fe40007810000 */
[----:B-1----:R-:W-:Y:S01]  /*80f0*/  FSEL R9, R30, -INF , P0 ;  /* 0xff8000001e097808 */ /* 0x002fe20000000000 */
[----:B------:R-:W-:Y:S01]  /*8100*/  IMAD.MOV.U32 R30, RZ, RZ, R8 ;  /* 0x000000ffff1e7224 */ /* 0x000fe200078e0008 */
[----:B------:R-:W-:Y:S02]  /*8110*/  FMNMX.FTZ R2, R40, R2, !PT ;  /* 0x0000000228027209 */ /* 0x000fe40007810000 */
[C---:B------:R-:W-:Y:S02]  /*8120*/  ISETP.GT.AND P5, PT, R0.reuse, 0x31, PT ;  /* 0x000000310000780c */ /* 0x040fe40003fa4270 */
[----:B------:R-:W-:Y:S01]  /*8130*/  FMNMX.FTZ R2, R9, R2, !PT ;  /* 0x0000000209027209 */ /* 0x000fe20007810000 */
[----:B------:R-:W1:Y:S01]  /*8140*/  MUFU.TANH R6, R6 ;  /* 0x0000000600067308 */ /* 0x000e620000002400 */
[----:B------:R-:W-:Y:S02]  /*8150*/  FSEL R31, R31, -INF , P5 ;  /* 0xff8000001f1f7808 */ /* 0x000fe40002800000 */
[----:B------:R-:W-:Y:S02]  /*8160*/  ISETP.GT.AND P0, PT, R0, 0x38, PT ;  /* 0x000000380000780c */ /* 0x000fe40003f04270 */
[----:B------:R-:W-:Y:S02]  /*8170*/  FMNMX.FTZ R2, R31, R2, !PT ;  /* 0x000000021f027209 */ /* 0x000fe40007810000 */
[----:B------:R-:W-:Y:S02]  /*8180*/  FSEL R37, R34, -INF , P0 ;  /* 0xff80000022257808 */ /* 0x000fe40000000000 */
[C---:B------:R-:W-:Y:S01]  /*8190*/  ISETP.GT.AND P6, PT, R0.reuse, 0x39, PT ;  /* 0x000000390000780c */ /* 0x040fe20003fc4270 */
[----:B------:R-:W1:Y:S01]  /*81a0*/  MUFU.TANH R3, R3 ;  /* 0x0000000300037308 */ /* 0x000e620000002400 */
[----:B------:R-:W-:Y:S02]  /*81b0*/  FMNMX.FTZ R2, R37, R2, !PT ;  /* 0x0000000225027209 */ /* 0x000fe40007810000 */
[----:B--2---:R-:W-:Y:S02]  /*81c0*/  FSEL R35, R35, -INF , P6 ;  /* 0xff80000023237808 */ /* 0x004fe40003000000 */
[----:B------:R-:W-:Y:S02]  /*81d0*/  ISETP.GT.AND P5, PT, R0, 0x40, PT ;  /* 0x000000400000780c */ /* 0x000fe40003fa4270 */
[----:B------:R-:W-:Y:S02]  /*81e0*/  FMNMX.FTZ R2, R35, R2, !PT ;  /* 0x0000000223027209 */ /* 0x000fe40007810000 */
[----:B-----5:R-:W-:Y:S01]  /*81f0*/  FSEL R38, R38, -INF , P5 ;  /* 0xff80000026267808 */ /* 0x020fe20002800000 */
[----:B------:R-:W2:Y:S01]  /*8200*/  MUFU.TANH R102, R51 ;  /* 0x0000003300667308 */ /* 0x000ea20000002400 */
[----:B------:R-:W-:Y:S02]  /*8210*/  ISETP.GT.AND P0, PT, R0, 0x41, PT ;  /* 0x000000410000780c */ /* 0x000fe40003f04270 */
[----:B------:R-:W-:Y:S02]  /*8220*/  FMNMX.FTZ R2, R38, R2, !PT ;  /* 0x0000000226027209 */ /* 0x000fe40007810000 */
[C---:B------:R-:W-:Y:S02]  /*8230*/  ISETP.GT.AND P6, PT, R0.reuse, 0x48, PT ;  /* 0x000000480000780c */ /* 0x040fe40003fc4270 */
[----:B------:R-:W-:Y:S01]  /*8240*/  FSEL R106, R39, -INF , P0 ;  /* 0xff800000276a7808 */ /* 0x000fe20000000000 */
[----:B------:R-:W-:Y:S01]  /*8250*/  IMAD.MOV.U32 R39, RZ, RZ, R29 ;  /* 0x000000ffff277224 */ /* 0x000fe200078e001d */
[----:B------:R-:W-:Y:S02]  /*8260*/  ISETP.GT.AND P5, PT, R0, 0x49, PT ;  /* 0x000000490000780c */ /* 0x000fe40003fa4270 */
[----:B------:R-:W-:Y:S02]  /*8270*/  FSEL R11, R42, -INF , P6 ;  /* 0xff8000002a0b7808 */ /* 0x000fe40003000000 */
[----:B------:R-:W-:Y:S02]  /*8280*/  ISETP.GT.AND P0, PT, R0, 0x50, PT ;  /* 0x000000500000780c */ /* 0x000fe40003f04270 */
[----:B------:R-:W-:Y:S02]  /*8290*/  FMNMX.FTZ R2, R106, R2, !PT ;  /* 0x000000026a027209 */ /* 0x000fe40007810000 */
[----:B------:R-:W-:Y:S01]  /*82a0*/  FSEL R15, R43, -INF , P5 ;  /* 0xff8000002b0f7808 */ /* 0x000fe20002800000 */
[----:B------:R-:W-:Y:S01]  /*82b0*/  IMAD.MOV.U32 R43, RZ, RZ, R41 ;  /* 0x000000ffff2b7224 */ /* 0x000fe200078e0029 */
[C---:B------:R-:W-:Y:S02]  /*82c0*/  ISETP.GT.AND P6, PT, R0.reuse, 0x51, PT ;  /* 0x000000510000780c */ /* 0x040fe40003fc4270 */
[----:B---3--:R-:W-:Y:S02]  /*82d0*/  FSEL R18, R7, -INF , P0 ;  /* 0xff80000007127808 */ /* 0x008fe40000000000 */
[C---:B------:R-:W-:Y:S02]  /*82e0*/  ISETP.GT.AND P5, PT, R0.reuse, 0x58, PT ;  /* 0x000000580000780c */ /* 0x040fe40003fa4270 */
[----:B------:R-:W-:Y:S02]  /*82f0*/  ISETP.GT.AND P0, PT, R0, 0x59, PT ;  /* 0x000000590000780c */ /* 0x000fe40003f04270 */
[----:B------:R-:W-:Y:S02]  /*8300*/  FMNMX.FTZ R0, R11, R2, !PT ;  /* 0x000000020b007209 */ /* 0x000fe40007810000 */
[----:B------:R-:W3:Y:S01]  /*8310*/  SHFL.BFLY PT, R2, R101, 0x1, 0x1f ;  /* 0x0c201f0065027f89 */ /* 0x000ee200000e0000 */
[----:B-1----:R-:W-:Y:S02]  /*8320*/  FSEL R19, R6, -INF , P6 ;  /* 0xff80000006137808 */ /* 0x002fe40003000000 */
[----:B------:R-:W-:Y:S02]  /*8330*/  FMNMX.FTZ R0, R15, R0, !PT ;  /* 0x000000000f007209 */ /* 0x000fe40007810000 */
[----:B------:R-:W-:Y:S02]  /*8340*/  FSEL R22, R3, -INF , P5 ;  /* 0xff80000003167808 */ /* 0x000fe40002800000 */
[----:B------:R-:W-:Y:S02]  /*8350*/  FMNMX.FTZ R0, R18, R0, !PT ;  /* 0x0000000012007209 */ /* 0x000fe40007810000 */
[----:B--2---:R-:W-:Y:S02]  /*8360*/  FSEL R102, R102, -INF , P0 ;  /* 0xff80000066667808 */ /* 0x004fe40000000000 */
[----:B------:R-:W-:Y:S02]  /*8370*/  FMNMX.FTZ R0, R19, R0, !PT ;  /* 0x0000000013007209 */ /* 0x000fe40007810000 */
[----:B------:R-:W-:Y:S02]  /*8380*/  ISETP.GE.AND P6, PT, R218, 0x1, PT ;  /* 0x00000001da00780c */ /* 0x000fe40003fc6270 */
[----:B------:R-:W-:Y:S02]  /*8390*/  FMNMX.FTZ R0, R22, R0, !PT ;  /* 0x0000000016007209 */ /* 0x000fe40007810000 */
[----:B------:R-:W-:Y:S02]  /*83a0*/  MOV R14, R49 ;  /* 0x00000031000e7202 */ /* 0x000fe40000000f00 */
[----:B------:R-:W-:Y:S02]  /*83b0*/  FMNMX.FTZ R0, R102, R0, !PT ;  /* 0x0000000066007209 */ /* 0x000fe40007810000 */
[----:B------:R-:W-:Y:S02]  /*83c0*/  MOV R23, R44 ;  /* 0x0000002c00177202 */ /* 0x000fe40000000f00 */
[----:B------:R-:W-:Y:S02]  /*83d0*/  MOV R10, R12 ;  /* 0x0000000c000a7202 */ /* 0x000fe40000000f00 */
[----:B---3--:R-:W-:Y:S02]  /*83e0*/  FMNMX.FTZ R101, R101, R2, !PT ;  /* 0x0000000265657209 */ /* 0x008fe40007810000 */
[----:B------:R-:W1:Y:S01]  /*83f0*/  SHFL.BFLY PT, R2, R0, 0x2, 0x1f ;  /* 0x0c401f0000027f89 */ /* 0x000e6200000e0000 */
[----:B------:R-:W-:Y:S02]  /*8400*/  MOV R34, R9 ;  /* 0x0000000900227202 */ /* 0x000fe40000000f00 */
[C---:B------:R-:W-:Y:S02]  /*8410*/  FSETP.NEU.FTZ.AND P0, PT, R101.reuse, -INF , PT ;  /* 0xff8000006500780b */ /* 0x040fe40003f1d000 */
[----:B------:R-:W-:Y:S02]  /*8420*/  MOV R42, R21 ;  /* 0x00000015002a7202 */ /* 0x000fe40000000f00 */
[----:B------:R-:W-:Y:S02]  /*8430*/  FSEL R3, R101, RZ, P0 ;  /* 0x000000ff65037208 */ /* 0x000fe40000000000 */
[----:B------:R-:W-:Y:S02]  /*8440*/  MOV R6, R28 ;  /* 0x0000001c00067202 */ /* 0x000fe40000000f00 */
[----:B------:R-:W-:Y:S02]  /*8450*/  MOV R51, R20 ;  /* 0x0000001400337202 */ /* 0x000fe40000000f00 */
[----:B------:R-:W-:Y:S02]  /*8460*/  MOV R27, R13 ;  /* 0x0000000d001b7202 */ /* 0x000fe40000000f00 */
[----:B------:R-:W-:Y:S02]  /*8470*/  MOV R50, R36 ;  /* 0x0000002400327202 */ /* 0x000fe40000000f00 */
[----:B------:R-:W-:Y:S02]  /*8480*/  MOV R7, R24 ;  /* 0x0000001800077202 */ /* 0x000fe40000000f00 */
[----:B-1----:R-:W-:Y:S01]  /*8490*/  FMNMX.FTZ R0, R0, R2, !PT ;  /* 0x0000000200007209 */ /* 0x002fe20007810000 */
[----:B------:R-:W-:Y:S02]  /*84a0*/  FADD.FTZ R2, -R3, R103 ;  /* 0x0000006703027221 */ /* 0x000fe40000010100 */
[----:B------:R-:W-:Y:S02]  /*84b0*/  FMUL.FTZ R103, R101, c[0x0][0x2d0] ;  /* 0x0000b40065677a20 */ /* 0x000fe40000410000 */
[----:B------:R-:W1:Y:S03]  /*84c0*/  SHFL.BFLY PT, R3, R0, 0x1, 0x1f ;  /* 0x0c201f0000037f89 */ /* 0x000e6600000e0000 */
[----:B------:R-:W-:Y:S05]  /*84d0*/  FSEL R103, R103, RZ, P0 ;  /* 0x000000ff67677208 */ /* 0x000fea0000000000 */
[----:B------:R-:W-:Y:S04]  /*84e0*/  FFMA.FTZ R5, R5, c[0x0][0x2d0], -R103 ;  /* 0x0000b40005057a23 */ /* 0x000fe80000010867 */
[----:B------:R-:W-:Y:S01]  /*84f0*/  MUFU.EX2 R165, R5 ;  /* 0x0000000500a57308 */ /* 0x000fe20000000800 */
[----:B-1----:R-:W-:Y:S01]  /*8500*/  FMNMX.FTZ R100, R0, R3, !PT ;  /* 0x0000000300647209 */ /* 0x002fe20007810000 */
[----:B------:R-:W-:Y:S03]  /*8510*/  FMUL.FTZ R0, R2, c[0x0][0x2d0] ;  /* 0x0000b40002007a20 */ /* 0x000fe60000410000 */
[C---:B------:R-:W-:Y:S05]  /*8520*/  FSETP.NEU.FTZ.AND P0, PT, R100.reuse, -INF , PT ;  /* 0xff8000006400780b */ /* 0x040fea0003f1d000 */
[----:B------:R1:W2:Y:S01]  /*8530*/  MUFU.EX2 R2, R0 ;  /* 0x0000000000027308 */ /* 0x0002a20000000800 */
[C---:B------:R-:W-:Y:S05]  /*8540*/  FSEL R3, R100.reuse, RZ, P0 ;  /* 0x000000ff64037208 */ /* 0x040fea0000000000 */
[----:B-1----:R-:W-:Y:S01]  /*8550*/  FADD.FTZ R0, -R3, R104 ;  /* 0x0000006803007221 */ /* 0x002fe20000010100 */
[----:B------:R-:W-:Y:S01]  /*8560*/  MOV R104, R33 ;  /* 0x0000002100687202 */ /* 0x000fe20000000f00 */
[----:B------:R-:W-:Y:S02]  /*8570*/  FMUL.FTZ R3, R100, c[0x0][0x2d0] ;  /* 0x0000b40064037a20 */ /* 0x000fe40000410000 */
[----:B------:R-:W-:Y:S02]  /*8580*/  FMUL.FTZ R0, R0, c[0x0][0x2d0] ;  /* 0x0000b40000007a20 */ /* 0x000fe40000410000 */
[C---:B--2---:R-:W-:Y:S01]  /*8590*/  FMUL.FTZ R8, R2.reuse, R112 ;  /* 0x0000007002087220 */ /* 0x044fe20000410000 */
[----:B------:R-:W-:Y:S01]  /*85a0*/  FSEL R3, R3, RZ, P0 ;  /* 0x000000ff03037208 */ /* 0x000fe20000000000 */
[----:B------:R-:W-:Y:S01]  /*85b0*/  FMUL.FTZ R5, R2, R109 ;  /* 0x0000006d02057220 */ /* 0x000fe20000410000 */
[----:B------:R-:W-:Y:S01]  /*85c0*/  MOV R112, R37 ;  /* 0x0000002500707202 */ /* 0x000fe20000000f00 */
[----:B------:R-:W1:Y:S01]  /*85d0*/  MUFU.EX2 R0, R0 ;  /* 0x0000000000007308 */ /* 0x000e620000000800 */
[----:B------:R-:W-:Y:S02]  /*85e0*/  IMAD.MOV.U32 R109, RZ, RZ, R40 ;  /* 0x000000ffff6d7224 */ /* 0x000fe400078e0028 */
[----:B------:R-:W-:Y:S02]  /*85f0*/  FFMA.FTZ R4, R4, c[0x0][0x2d0], -R3 ;  /* 0x0000b40004047a23 */ /* 0x000fe40000010803 */
[C---:B------:R-:W-:Y:S01]  /*8600*/  FMUL.FTZ R20, R2.reuse, R124 ;  /* 0x0000007c02147220 */ /* 0x040fe20000410000 */
[----:B------:R-:W-:Y:S01]  /*8610*/  MOV R124, R112 ;  /* 0x00000070007c7202 */ /* 0x000fe20000000f00 */
[C---:B------:R-:W-:Y:S01]  /*8620*/  FFMA.FTZ R212, R2.reuse, R212, R165 ;  /* 0x000000d402d47223 */ /* 0x040fe200000100a5 */
[----:B------:R-:W-:Y:S01]  /*8630*/  MOV R112, R14 ;  /* 0x0000000e00707202 */ /* 0x000fe20000000f00 */
[C---:B------:R-:W-:Y:S01]  /*8640*/  FMUL.FTZ R9, R2.reuse, R113 ;  /* 0x0000007102097220 */ /* 0x040fe20000410000 */
[----:B------:R2:W3:Y:S01]  /*8650*/  MUFU.EX2 R164, R4 ;  /* 0x0000000400a47308 */ /* 0x0004e20000000800 */
[C---:B------:R-:W-:Y:S01]  /*8660*/  FMUL.FTZ R12, R2.reuse, R116 ;  /* 0x00000074020c7220 */ /* 0x040fe20000410000 */
[----:B------:R-:W-:Y:S01]  /*8670*/  MOV R116, R43 ;  /* 0x0000002b00747202 */ /* 0x000fe20000000f00 */
[C---:B------:R-:W-:Y:S01]  /*8680*/  FMUL.FTZ R13, R2.reuse, R117 ;  /* 0x00000075020d7220 */ /* 0x040fe20000410000 */
[----:B------:R-:W-:Y:S01]  /*8690*/  MOV R117, R7 ;  /* 0x0000000700757202 */ /* 0x000fe20000000f00 */
[C---:B------:R-:W-:Y:S02]  /*86a0*/  FMUL.FTZ R16, R2.reuse, R120 ;  /* 0x0000007802107220 */ /* 0x040fe40000410000 */
[C---:B------:R-:W-:Y:S01]  /*86b0*/  FMUL.FTZ R17, R2.reuse, R121 ;  /* 0x0000007902117220 */ /* 0x040fe20000410000 */
[----:B------:R-:W-:Y:S01]  /*86c0*/  MOV R121, R109 ;  /* 0x0000006d00797202 */ /* 0x000fe20000000f00 */
[C---:B------:R-:W-:Y:S01]  /*86d0*/  FMUL.FTZ R21, R2.reuse, R125 ;  /* 0x0000007d02157220 */ /* 0x040fe20000410000 */
[----:B------:R-:W-:Y:S01]  /*86e0*/  MOV R109, R51 ;  /* 0x00000033006d7202 */ /* 0x000fe20000000f00 */
[C---:B------:R-:W-:Y:S01]  /*86f0*/  FMUL.FTZ R24, R2.reuse, R128 ;  /* 0x0000008002187220 */ /* 0x040fe20000410000 */
[----:B------:R-:W-:Y:S01]  /*8700*/  MOV R125, R39 ;  /* 0x00000027007d7202 */ /* 0x000fe20000000f00 */
[----:B------:R-:W-:Y:S01]  /*8710*/  FMUL.FTZ R25, R2, R129 ;  /* 0x0000008102197220 */ /* 0x000fe20000410000 */
[----:B------:R-:W-:Y:S01]  /*8720*/  MOV R129, R35 ;  /* 0x0000002300817202 */ /* 0x000fe20000000f00 */
[----:B-1----:R-:W-:Y:S01]  /*8730*/  FMUL.FTZ R14, R0, R118 ;  /* 0x00000076000e7220 */ /* 0x002fe20000410000 */
[----:B------:R-:W-:Y:S01]  /*8740*/  IADD3 R118, R218, -0x1, RZ ;  /* 0xffffffffda767810 */ /* 0x000fe20007ffe0ff */
[C---:B------:R-:W-:Y:S01]  /*8750*/  FMUL.FTZ R28, R2.reuse, R132 ;  /* 0x00000084021c7220 */ /* 0x040fe20000410000 */
[----:B------:R-:W-:Y:S01]  /*8760*/  MOV R132, R31 ;  /* 0x0000001f00847202 */ /* 0x000fe20000000f00 */
[C---:B------:R-:W-:Y:S02]  /*8770*/  FMUL.FTZ R29, R2.reuse, R133 ;  /* 0x00000085021d7220 */ /* 0x040fe40000410000 */
[C---:B------:R-:W-:Y:S02]  /*8780*/  FMUL.FTZ R32, R2.reuse, R136 ;  /* 0x0000008802207220 */ /* 0x040fe40000410000 */
[----:B------:R-:W-:Y:S02]  /*8790*/  IMAD.MOV.U32 R136, RZ, RZ, R22 ;  /* 0x000000ffff887224 */ /* 0x000fe400078e0016 */
[----:B--2---:R-:W-:Y:S02]  /*87a0*/  FMUL.FTZ R4, R2, R108 ;  /* 0x0000006c02047220 */ /* 0x004fe40000410000 */
[----:B------:R-:W3:Y:S01]  /*87b0*/  LDL.LU R108, [R1+0x1c] ;  /* 0x00001c00016c7983 */ /* 0x000ee20000300800 */
[----:B------:R-:W-:Y:S02]  /*87c0*/  FMUL.FTZ R22, R0, R126 ;  /* 0x0000007e00167220 */ /* 0x000fe40000410000 */
[C---:B------:R-:W-:Y:S01]  /*87d0*/  FMUL.FTZ R33, R2.reuse, R137 ;  /* 0x0000008902217220 */ /* 0x040fe20000410000 */
[----:B------:R-:W-:Y:S01]  /*87e0*/  MOV R137, R19 ;  /* 0x0000001300897202 */ /* 0x000fe20000000f00 */
[C---:B------:R-:W-:Y:S02]  /*87f0*/  FMUL.FTZ R36, R2.reuse, R140 ;  /* 0x0000008c02247220 */ /* 0x040fe40000410000 */
[C---:B------:R-:W-:Y:S01]  /*8800*/  FMUL.FTZ R37, R2.reuse, R141 ;  /* 0x0000008d02257220 */ /* 0x040fe20000410000 */
[----:B------:R-:W-:Y:S01]  /*8810*/  MOV R141, R50 ;  /* 0x00000032008d7202 */ /* 0x000fe20000000f00 */
[----:B------:R-:W-:Y:S01]  /*8820*/  FMUL.FTZ R40, R2, R144 ;  /* 0x0000009002287220 */ /* 0x000fe20000410000 */
[----:B------:R-:W-:Y:S01]  /*8830*/  MOV R144, R18 ;  /* 0x0000001200907202 */ /* 0x000fe20000000f00 */
[----:B------:R-:W-:Y:S02]  /*8840*/  FMUL.FTZ R18, R0, R122 ;  /* 0x0000007a00127220 */ /* 0x000fe40000410000 */
[C---:B------:R-:W-:Y:S01]  /*8850*/  FMUL.FTZ R41, R2.reuse, R145 ;  /* 0x0000009102297220 */ /* 0x040fe20000410000 */
[----:B------:R-:W2:Y:S01]  /*8860*/  LDL R122, [R1+0x20] ;  /* 0x00002000017a7983 */ /* 0x000ea20000100800 */
[----:B------:R-:W-:Y:S02]  /*8870*/  IMAD.MOV.U32 R145, RZ, RZ, R15 ;  /* 0x000000ffff917224 */ /* 0x000fe400078e000f */
[C---:B------:R-:W-:Y:S01]  /*8880*/  FMUL.FTZ R44, R2.reuse, R148 ;  /* 0x00000094022c7220 */ /* 0x040fe20000410000 */
[----:B------:R-:W-:Y:S01]  /*8890*/  MOV R148, R11 ;  /* 0x0000000b00947202 */ /* 0x000fe20000000f00 */
[C---:B------:R-:W-:Y:S01]  /*88a0*/  FMUL.FTZ R45, R2.reuse, R149 ;  /* 0x00000095022d7220 */ /* 0x040fe20000410000 */
[----:B------:R-:W-:Y:S01]  /*88b0*/  MOV R149, R46 ;  /* 0x0000002e00957202 */ /* 0x000fe20000000f00 */
[C---:B------:R-:W-:Y:S01]  /*88c0*/  FMUL.FTZ R48, R2.reuse, R152 ;  /* 0x0000009802307220 */ /* 0x040fe20000410000 */
[----:B------:R-:W-:Y:S01]  /*88d0*/  MOV R152, R30 ;  /* 0x0000001e00987202 */ /* 0x000fe20000000f00 */
[C---:B------:R-:W-:Y:S01]  /*88e0*/  FMUL.FTZ R49, R2.reuse, R153 ;  /* 0x0000009902317220 */ /* 0x040fe20000410000 */
[----:B------:R-:W-:Y:S01]  /*88f0*/  MOV R153, R47 ;  /* 0x0000002f00997202 */ /* 0x000fe20000000f00 */
[C---:B------:R-:W-:Y:S02]  /*8900*/  FMUL.FTZ R52, R2.reuse, R52 ;  /* 0x0000003402347220 */ /* 0x040fe40000410000 */
        /* <DEDUP_REMOVED lines=22> */
[----:B------:R-:W-:Y:S02]  /*8a70*/  FMUL.FTZ R97, R2, R97 ;  /* 0x0000006102617220 */ /* 0x000fe40000410000 */
[----:B------:R-:W-:Y:S02]  /*8a80*/  IMAD.MOV.U32 R113, RZ, RZ, R42 ;  /* 0x000000ffff717224 */ /* 0x000fe400078e002a */
[----:B------:R-:W-:Y:S02]  /*8a90*/  IMAD.MOV.U32 R128, RZ, RZ, R34 ;  /* 0x000000ffff807224 */ /* 0x000fe400078e0022 */
[----:B------:R-:W-:Y:S02]  /*8aa0*/  IMAD.MOV.U32 R140, RZ, RZ, R38 ;  /* 0x000000ffff8c7224 */ /* 0x000fe400078e0026 */
        /* <DEDUP_REMOVED lines=9> */
[C---:B------:R-:W-:Y:S02]  /*8b40*/  FMUL.FTZ R30, R0.reuse, R134 ;  /* 0x00000086001e7220 */ /* 0x040fe40000410000 */
[C---:B------:R-:W-:Y:S02]  /*8b50*/  FMUL.FTZ R31, R0.reuse, R135 ;  /* 0x00000087001f7220 */ /* 0x040fe40000410000 */
[C---:B------:R-:W-:Y:S02]  /*8b60*/  FMUL.FTZ R34, R0.reuse, R138 ;  /* 0x0000008a00227220 */ /* 0x040fe40000410000 */
        /* <DEDUP_REMOVED lines=37> */
[----:B------:R-:W-:Y:S02]  /*8dc0*/  IMAD.MOV.U32 R120, RZ, RZ, R6 ;  /* 0x000000ffff787224 */ /* 0x000fe400078e0006 */
[C---:B------:R-:W-:Y:S02]  /*8dd0*/  FMUL.FTZ R6, R0.reuse, R110 ;  /* 0x0000006e00067220 */ /* 0x040fe40000410000 */
[----:B------:R-:W-:Y:S02]  /*8de0*/  IMAD.MOV.U32 R110, RZ, RZ, R23 ;  /* 0x000000ffff6e7224 */ /* 0x000fe400078e0017 */
[C---:B------:R-:W-:Y:S02]  /*8df0*/  FMUL.FTZ R23, R0.reuse, R127 ;  /* 0x0000007f00177220 */ /* 0x040fe40000410000 */
[----:B------:R-:W-:Y:S01]  /*8e00*/  IMAD.MOV.U32 R2, RZ, RZ, R10 ;  /* 0x000000ffff027224 */ /* 0x000fe200078e000a */
[----:B------:R-:W-:Y:S01]  /*8e10*/  MOV R138, R110 ;  /* 0x0000006e008a7202 */ /* 0x000fe20000000f00 */
[C---:B------:R-:W-:Y:S01]  /*8e20*/  FMUL.FTZ R10, R0.reuse, R114 ;  /* 0x00000072000a7220 */ /* 0x040fe20000410000 */
[----:B------:R-:W-:Y:S01]  /*8e30*/  MOV R114, R27 ;  /* 0x0000001b00727202 */ /* 0x000fe20000000f00 */
[----:B------:R-:W-:Y:S02]  /*8e40*/  FMUL.FTZ R27, R0, R131 ;  /* 0x00000083001b7220 */ /* 0x000fe40000410000 */
[----:B------:R-:W-:Y:S02]  /*8e50*/  IMAD.MOV.U32 R152, RZ, RZ, R140 ;  /* 0x000000ffff987224 */ /* 0x000fe400078e008c */
[----:B------:R-:W-:Y:S02]  /*8e60*/  IMAD.MOV.U32 R140, RZ, RZ, R128 ;  /* 0x000000ffff8c7224 */ /* 0x000fe400078e0080 */
[----:B------:R-:W-:Y:S02]  /*8e70*/  IMAD.MOV.U32 R128, RZ, RZ, R105 ;  /* 0x000000ffff807224 */ /* 0x000fe400078e0069 */
[----:B------:R-:W-:Y:S02]  /*8e80*/  IMAD.MOV.U32 R133, RZ, RZ, R106 ;  /* 0x000000ffff857224 */ /* 0x000fe400078e006a */
[----:B------:R-:W-:Y:S04]  /*8e90*/  @P6 IMAD.WIDE.U32 R106, R118, c[0x0][0x1e0], RZ ;  /* 0x00007800766a6a25 */ /* 0x000fe800078e00ff */
        /* <DEDUP_REMOVED lines=10> */
[----:B------:R-:W-:Y:S04]  /*8f40*/  MOV R133, R120 ;  /* 0x0000007800857202 */ /* 0x000fe80000000f00 */
[----:B------:R-:W-:Y:S02]  /*8f50*/  MOV R155, R150 ;  /* 0x00000096009b7202 */ /* 0x000fe40000000f00 */
[----:B------:R-:W-:Y:S01]  /*8f60*/  MOV R150, R143 ;  /* 0x0000008f00967202 */ /* 0x000fe20000000f00 */
[----:B---3--:R-:W-:Y:S01]  /*8f70*/  FFMA.FTZ R108, R0, R108, R164 ;  /* 0x0000006c006c7223 */ /* 0x008fe200000100a4 */
[----:B------:R-:W-:Y:S05]  /*8f80*/  @P6 SHF.R.S32.HI R0, RZ, 0x1f, R118 ;  /* 0x0000001fff006819 */ /* 0x000fea0000011476 */
[----:B------:R-:W-:Y:S04]  /*8f90*/  @P6 IMAD R0, R0, c[0x0][0x1e0], RZ ;  /* 0x0000780000006a24 */ /* 0x000fe800078e02ff */
[----:B------:R-:W-:Y:S02]  /*8fa0*/  @P6 IMAD R0, R118, c[0x0][0x1e4], R0 ;  /* 0x0000790076006a24 */ /* 0x000fe400078e0200 */
[----:B------:R-:W-:Y:S01]  /*8fb0*/  IMAD.MOV.U32 R118, RZ, RZ, R2 ;  /* 0x000000ffff767224 */ /* 0x000fe200078e0002 */
[----:B------:R-:W-:Y:S02]  /*8fc0*/  MOV R2, R141 ;  /* 0x0000008d00027202 */ /* 0x000fe40000000f00 */
[----:B------:R-:W-:Y:S02]  /*8fd0*/  MOV R141, R132 ;  /* 0x00000084008d7202 */ /* 0x000fe40000000f00 */
[----:B------:R-:W-:Y:S02]  /*8fe0*/  MOV R132, R129 ;  /* 0x0000008100847202 */ /* 0x000fe40000000f00 */
[----:B------:R-:W-:Y:S01]  /*8ff0*/  MOV R129, R125 ;  /* 0x0000007d00817202 */ /* 0x000fe20000000f00 */
[----:B------:R-:W-:Y:S01]  /*9000*/  IMAD.MOV.U32 R123, RZ, RZ, R141 ;  /* 0x000000ffff7b7224 */ /* 0x000fe200078e008d */
[----:B------:R-:W-:Y:S02]  /*9010*/  MOV R125, R104 ;  /* 0x00000068007d7202 */ /* 0x000fe40000000f00 */
[----:B------:R-:W2:Y:S01]  /*9020*/  LDL.64 R104, [R1+0x28] ;  /* 0x0000280001687983 */ /* 0x000ea20000100a00 */
[----:B------:R-:W-:Y:S02]  /*9030*/  @P6 IADD3 R0, R107, R0, RZ ;  /* 0x000000006b006210 */ /* 0x000fe40007ffe0ff */
[----:B------:R-:W-:Y:S02]  /*9040*/  MOV R146, R125 ;  /* 0x0000007d00927202 */ /* 0x000fe40000000f00 */
[----:B------:R-:W-:Y:S01]  /*9050*/  MOV R125, R109 ;  /* 0x0000006d007d7202 */ /* 0x000fe20000000f00 */
[----:B------:R-:W-:Y:S01]  /*9060*/  @P6 IMAD R0, R0, 0x60, RZ ;  /* 0x0000006000006824 */ /* 0x000fe200078e02ff */
[----:B------:R-:W-:Y:S02]  /*9070*/  MOV R141, R140 ;  /* 0x0000008c008d7202 */ /* 0x000fe40000000f00 */
[----:B------:R-:W-:Y:S01]  /*9080*/  MOV R140, R129 ;  /* 0x00000081008c7202 */ /* 0x000fe20000000f00 */
[----:B------:R-:W-:Y:S01]  /*9090*/  IMAD.MOV.U32 R129, RZ, RZ, R112 ;  /* 0x000000ffff817224 */ /* 0x000fe200078e0070 */
[----:B------:R-:W-:Y:S01]  /*90a0*/  MOV R135, R118 ;  /* 0x0000007600877202 */ /* 0x000fe20000000f00 */
[----:B------:R-:W-:Y:S03]  /*90b0*/  FFMA.FTZ R112, R210, c[0x0][0x2d0], -R103 ;  /* 0x0000b400d2707a23 */ /* 0x000fe60000010867 */
[----:B------:R-:W-:Y:S03]  /*90c0*/  MOV R143, R135 ;  /* 0x00000087008f7202 */ /* 0x000fe60000000f00 */
[----:B------:R-:W-:Y:S01]  /*90d0*/  MUFU.EX2 R112, R112 ;  /* 0x0000007000707308 */ /* 0x000fe20000000800 */
[----:B--2---:R-:W-:Y:S02]  /*90e0*/  @P6 MOV R105, R122 ;  /* 0x0000007a00696202 */ /* 0x004fe40000000f00 */
[----:B------:R-:W-:Y:S03]  /*90f0*/  MOV R122, R2 ;  /* 0x00000002007a7202 */ /* 0x000fe60000000f00 */
[----:B------:R-:W-:Y:S04]  /*9100*/  @P6 IMAD.WIDE.U32 R104, R106, 0x60, R104 ;  /* 0x000000606a686825 */ /* 0x000fe800078e0068 */
[----:B------:R-:W-:Y:S01]  /*9110*/  IMAD.MOV.U32 R127, RZ, RZ, R122 ;  /* 0x000000ffff7f7224 */ /* 0x000fe200078e007a */
[----:B------:R-:W-:Y:S04]  /*9120*/  @P6 IADD3 R0, R105, R0, RZ ;  /* 0x0000000069006210 */ /* 0x000fe80007ffe0ff */
[C---:B------:R-:W-:Y:S02]  /*9130*/  @P6 SHF.L.U64.HI R2, R104.reuse, 0x1, R0 ;  /* 0x0000000168026819 */ /* 0x040fe40000010200 */
[----:B------:R-:W-:Y:S04]  /*9140*/  @P6 SHF.L.U32 R0, R104, 0x1, RZ ;  /* 0x0000000168006819 */ /* 0x000fe800000006ff */
[C---:B------:R-:W-:Y:S02]  /*9150*/  @P6 IADD3 R104, P0, R0.reuse, c[0x0][0x1c8], RZ ;  /* 0x0000720000686a10 */ /* 0x040fe40007f1e0ff */
[----:B------:R-:W-:Y:S02]  /*9160*/  @P6 IADD3 R106, P5, R0, 0x80, RZ ;  /* 0x00000080006a6810 */ /* 0x000fe40007fbe0ff */
[----:B------:R-:W-:Y:S02]  /*9170*/  @P6 IADD3.X R105, R2, c[0x0][0x1cc], RZ, P0, !PT ;  /* 0x0000730002696a10 */ /* 0x000fe400007fe4ff */
[----:B------:R-:W-:Y:S03]  /*9180*/  @P6 IADD3 R106, P0, R106, c[0x0][0x1c8], RZ ;  /* 0x000072006a6a6a10 */ /* 0x000fe60007f1e0ff */
[----:B------:R1:W-:Y:S01]  /*9190*/  @P6 LDGSTS.E.BYPASS.LTC128B.128 [R126+0xc100], [R104.64], !P4 ;  /* 0x0c100000687e6fae */ /* 0x0003e2000e101d46 */
[--C-:B------:R-:W-:Y:S02]  /*91a0*/  @P6 IADD3.X R107, RZ, c[0x0][0x1cc], R2.reuse, P0, P5 ;  /* 0x00007300ff6b6a10 */ /* 0x100fe400007ea402 */
[----:B------:R-:W-:Y:S05]  /*91b0*/  @P6 IADD3 R0, P5, R0, 0x100, RZ ;  /* 0x0000010000006810 */ /* 0x000fea0007fbe0ff */
[----:B------:R2:W-:Y:S02]  /*91c0*/  @P6 LDGSTS.E.BYPASS.LTC128B.128 [R126+0xf100], [R106.64], !P3 ;  /* 0x0f1000006a7e6fae */ /* 0x0005e4000d901d46 */
[----:B--2---:R-:W-:Y:S01]  /*91d0*/  @P6 IADD3 R106, P0, R0, c[0x0][0x1c8], RZ ;  /* 0x00007200006a6a10 */ /* 0x004fe20007f1e0ff */
[----:B------:R-:W-:Y:S02]  /*91e0*/  FFMA.FTZ R0, R209, c[0x0][0x2d0], -R103 ;  /* 0x0000b400d1007a23 */ /* 0x000fe40000010867 */
[----:B------:R-:W-:Y:S01]  /*91f0*/  IMAD.MOV.U32 R209, RZ, RZ, R151 ;  /* 0x000000ffffd17224 */ /* 0x000fe200078e0097 */
[----:B------:R-:W-:Y:S01]  /*9200*/  @P6 IADD3.X R107, RZ, c[0x0][0x1cc], R2, P0, P5 ;  /* 0x00007300ff6b6a10 */ /* 0x000fe200007ea402 */
[----:B------:R-:W-:Y:S02]  /*9210*/  FFMA.FTZ R2, R166, c[0x0][0x2d0], -R3 ;  /* 0x0000b400a6027a23 */ /* 0x000fe40000010803 */
[----:B------:R-:W-:Y:S01]  /*9220*/  MUFU.EX2 R0, R0 ;  /* 0x0000000000007308 */ /* 0x000fe20000000800 */
[----:B------:R-:W-:Y:S01]  /*9230*/  IMAD.MOV.U32 R151, RZ, RZ, R146 ;  /* 0x000000ffff977224 */ /* 0x000fe200078e0092 */
[----:B------:R2:W-:Y:S01]  /*9240*/  @P6 LDGSTS.E.BYPASS.LTC128B.128 [R126+0x12100], [R106.64], !P2 ;  /* 0x121000006a7e6fae */ /* 0x0005e2000d101d46 */
[----:B------:R-:W-:Y:S02]  /*9250*/  IMAD.MOV.U32 R146, RZ, RZ, R131 ;  /* 0x000000ffff927224 */ /* 0x000fe400078e0083 */
[----:B------:R-:W-:Y:S01]  /*9260*/  IMAD.MOV.U32 R131, RZ, RZ, R141 ;  /* 0x000000ffff837224 */ /* 0x000fe200078e008d */
[----:B------:R-:W-:Y:S04]  /*9270*/  MOV R141, R129 ;  /* 0x00000081008d7202 */ /* 0x000fe80000000f00 */
[----:B------:R-:W3:Y:S01]  /*9280*/  MUFU.EX2 R2, R2 ;  /* 0x0000000200027308 */ /* 0x000ee20000000800 */
[----:B--2---:R-:W-:Y:S01]  /*9290*/  @P6 IMAD.MOV.U32 R106, RZ, RZ, c[0x0][0x1e0] ;  /* 0x00007800ff6a6624 */ /* 0x004fe200078e00ff */
[----:B------:R-:W-:Y:S04]  /*92a0*/  @P6 MOV R107, 0x6 ;  /* 0x00000006006b6802 */ /* 0x000fe80000000f00 */
[----:B------:R-:W-:Y:S01]  /*92b0*/  @P6 SHF.L.U64.HI R107, R106, R107, c[0x0][0x1e4] ;  /* 0x000079006a6b6619 */ /* 0x000fe2000001026b */
[----:B---3--:R-:W-:Y:S01]  /*92c0*/  FADD.FTZ R122, R2, R108 ;  /* 0x0000006c027a7221 */ /* 0x008fe20000010000 */
[----:B------:R-:W-:Y:S04]  /*92d0*/  @P6 SHF.L.U32 R106, R106, 0x6, RZ ;  /* 0x000000066a6a6819 */ /* 0x000fe800000006ff */
[----:B-1----:R-:W-:Y:S05]  /*92e0*/  @P6 IADD3 R104, P0, R104, R106, RZ ;  /* 0x0000006a68686210 */ /* 0x002fea0007f1e0ff */
[C---:B------:R-:W-:Y:S01]  /*92f0*/  @P6 IMAD.X R105, R107.reuse, 0x1, R105, P0 ;  /* 0x000000016b696824 */ /* 0x040fe200000e0669 */
[----:B------:R-:W-:Y:S04]  /*9300*/  @P6 IADD3 R106, P0, R106, R104, RZ ;  /* 0x000000686a6a6210 */ /* 0x000fe80007f1e0ff */
[----:B------:R1:W-:Y:S01]  /*9310*/  @P6 LDGSTS.E.BYPASS.LTC128B.128 [R126+0xd100], [R104.64], !P4 ;  /* 0x0d100000687e6fae */ /* 0x0003e2000e101d46 */
[----:B------:R-:W-:Y:S07]  /*9320*/  @P6 IADD3.X R107, R107, R105, RZ, P0, !PT ;  /* 0x000000696b6b6210 */ /* 0x000fee00007fe4ff */
[----:B------:R1:W-:Y:S08]  /*9330*/  @P6 LDGSTS.E.BYPASS.LTC128B.128 [R126+0x10100], [R104.64+0x80], !P3 ;  /* 0x10100080687e6fae */ /* 0x0003f0000d901d46 */
[----:B------:R1:W-:Y:S08]  /*9340*/  @P6 LDGSTS.E.BYPASS.LTC128B.128 [R126+0x13100], [R104.64+0x100], !P2 ;  /* 0x13100100687e6fae */ /* 0x0003f0000d101d46 */
[----:B------:R2:W-:Y:S08]  /*9350*/  @P6 LDGSTS.E.BYPASS.LTC128B.128 [R126+0xe100], [R106.64], !P4 ;  /* 0x0e1000006a7e6fae */ /* 0x0005f0000e101d46 */
[----:B------:R2:W-:Y:S08]  /*9360*/  @P6 LDGSTS.E.BYPASS.LTC128B.128 [R126+0x11100], [R106.64+0x80], !P3 ;  /* 0x111000806a7e6fae */ /* 0x0005f0000d901d46 */
[----:B------:R2:W-:Y:S01]  /*9370*/  @P6 LDGSTS.E.BYPASS.LTC128B.128 [R126+0x14100], [R106.64+0x100], !P2 ;  /* 0x141001006a7e6fae */ /* 0x0005e2000d101d46 */
[--C-:B-1----:R-:W-:Y:S01]  /*9380*/  FFMA.FTZ R104, R211, c[0x0][0x2d0], -R103.reuse ;  /* 0x0000b400d3687a23 */ /* 0x102fe20000010867 */
[----:B------:R-:W-:Y:S01]  /*9390*/  F2FP.PACK_AB R105, R2, R164 ;  /* 0x000000a40269723e */ /* 0x000fe200000000ff */
[----:B------:R-:W-:Y:S02]  /*93a0*/  FFMA.FTZ R2, R219, c[0x0][0x2d0], -R103 ;  /* 0x0000b400db027a23 */ /* 0x000fe40000010867 */
[----:B------:R1:W3:Y:S03]  /*93b0*/  MUFU.EX2 R115, R104 ;  /* 0x0000006800737308 */ /* 0x0002e60000000800 */
[----:B------:R-:W5:Y:S08]  /*93c0*/  LDSM.16.MT88.4 R108, [R224] ;  /* 0x00000000e06c783b */ /* 0x000f700000004200 */
[----:B------:R-:W0:Y:S01]  /*93d0*/  LDGDEPBAR ;  /* 0x00000000000079af */ /* 0x000e220000000000 */
[----:B------:R3:W-:Y:S01]  /*93e0*/  MUFU.EX2 R120, R2 ;  /* 0x0000000200787308 */ /* 0x0007e20000000800 */
[--C-:B--2---:R-:W-:Y:S01]  /*93f0*/  FFMA.FTZ R106, R167, c[0x0][0x2d0], -R3.reuse ;  /* 0x0000b400a76a7a23 */ /* 0x104fe20000010803 */
[----:B------:R-:W-:Y:S01]  /*9400*/  MOV R126, R123 ;  /* 0x0000007b007e7202 */ /* 0x000fe20000000f00 */
[C---:B------:R-:W-:Y:S01]  /*9410*/  FADD.FTZ R107, R0.reuse, R212 ;  /* 0x000000d4006b7221 */ /* 0x040fe20000010000 */
[----:B-1----:R-:W-:Y:S01]  /*9420*/  F2FP.PACK_AB R104, R0, R165 ;  /* 0x000000a50068723e */ /* 0x002fe200000000ff */
[----:B------:R-:W-:Y:S05]  /*9430*/  FFMA.FTZ R0, R208, c[0x0][0x2d0], -R3 ;  /* 0x0000b400d0007a23 */ /* 0x000fea0000010803 */
[----:B------:R1:W-:Y:S01]  /*9440*/  MUFU.EX2 R113, R106 ;  /* 0x0000006a00717308 */ /* 0x0003e20000000800 */
[----:B------:R-:W-:Y:S01]  /*9450*/  FADD.FTZ R116, R112, R107 ;  /* 0x0000006b70747221 */ /* 0x000fe20000010000 */
[----:B------:R-:W-:Y:S01]  /*9460*/  MOV R135, R126 ;  /* 0x0000007e00877202 */ /* 0x000fe20000000f00 */
[--C-:B------:R-:W-:Y:S02]  /*9470*/  FFMA.FTZ R165, R144, c[0x0][0x2d0], -R3.reuse ;  /* 0x0000b40090a57a23 */ /* 0x100fe40000010803 */
[--C-:B------:R-:W-:Y:S02]  /*9480*/  FFMA.FTZ R167, R137, c[0x0][0x2d0], -R3.reuse ;  /* 0x0000b40089a77a23 */ /* 0x100fe40000010803 */
[--C-:B---3--:R-:W-:Y:S03]  /*9490*/  FFMA.FTZ R2, R214, c[0x0][0x2d0], -R3.reuse ;  /* 0x0000b400d6027a23 */ /* 0x108fe60000010803 */
[----:B------:R-:W2:Y:S10]  /*94a0*/  MUFU.EX2 R114, R0 ;  /* 0x0000000000727308 */ /* 0x000eb40000000800 */
[----:B------:R3:W-:Y:S01]  /*94b0*/  MUFU.EX2 R117, R2 ;  /* 0x0000000200757308 */ /* 0x0007e20000000800 */
[----:B-1----:R-:W-:Y:S01]  /*94c0*/  F2FP.PACK_AB R106, R115, R112 ;  /* 0x00000070736a723e */ /* 0x002fe200000000ff */
[----:B------:R-:W-:Y:S08]  /*94d0*/  FFMA.FTZ R112, R215, c[0x0][0x2d0], -R3 ;  /* 0x0000b400d7707a23 */ /* 0x000ff00000010803 */
[----:B------:R-:W-:Y:S01]  /*94e0*/  MUFU.EX2 R121, R112 ;  /* 0x0000007000797308 */ /* 0x000fe20000000800 */
[----:B--2---:R-:W-:Y:S01]  /*94f0*/  F2FP.PACK_AB R107, R114, R113 ;  /* 0x00000071726b723e */ /* 0x004fe200000000ff */
[----:B------:R-:W-:Y:S08]  /*9500*/  FFMA.FTZ R0, R217, c[0x0][0x2d0], -R103 ;  /* 0x0000b400d9007a23 */ /* 0x000ff00000010867 */
[----:B------:R-:W-:Y:S01]  /*9510*/  MUFU.EX2 R165, R165 ;  /* 0x000000a500a57308 */ /* 0x000fe20000000800 */
[C---:B-----5:R-:W-:Y:S05]  /*9520*/  HMMA.16816.F32 R4, R104.reuse, R108, R4 ;  /* 0x0000006c6804723c */ /* 0x060fea0000001804 */
[----:B---3--:R-:W-:Y:S03]  /*9530*/  FFMA.FTZ R2, R213, c[0x0][0x2d0], -R3 ;  /* 0x0000b400d5027a23 */ /* 0x008fe60000010803 */
[C---:B------:R-:W-:Y:S01]  /*9540*/  HMMA.16816.F32 R8, R104.reuse, R110, R8 ;  /* 0x0000006e6808723c */ /* 0x040fe20000001808 */
[----:B------:R-:W1:Y:S01]  /*9550*/  LDSM.16.MT88.4 R108, [R228] ;  /* 0x00000000e46c783b */ /* 0x000e620000004200 */
[----:B------:R2:W3:Y:S10]  /*9560*/  MUFU.EX2 R119, R2 ;  /* 0x0000000200777308 */ /* 0x0004f40000000800 */
[----:B------:R-:W5:Y:S10]  /*9570*/  MUFU.EX2 R0, R0 ;  /* 0x0000000000007308 */ /* 0x000f740000000800 */
[----:B------:R-:W-:Y:S01]  /*9580*/  MUFU.EX2 R167, R167 ;  /* 0x000000a700a77308 */ /* 0x000fe20000000800 */
[--C-:B--2---:R-:W-:Y:S09]  /*9590*/  FFMA.FTZ R2, R220, c[0x0][0x2d0], -R103.reuse ;  /* 0x0000b400dc027a23 */ /* 0x104ff20000010867 */
[----:B------:R2:W-:Y:S01]  /*95a0*/  MUFU.EX2 R118, R2 ;  /* 0x0000000200767308 */ /* 0x0005e20000000800 */
[C---:B-1----:R-:W-:Y:S08]  /*95b0*/  HMMA.16816.F32 R12, R104.reuse, R108, R12 ;  /* 0x0000006c680c723c */ /* 0x042ff0000000180c */
[C---:B------:R-:W-:Y:S01]  /*95c0*/  HMMA.16816.F32 R16, R104.reuse, R110, R16 ;  /* 0x0000006e6810723c */ /* 0x040fe20000001810 */
[----:B------:R-:W1:Y:S03]  /*95d0*/  LDSM.16.MT88.4 R108, [R227] ;  /* 0x00000000e36c783b */ /* 0x000e660000004200 */
[----:B--2---:R-:W-:Y:S04]  /*95e0*/  FFMA.FTZ R2, R221, c[0x0][0x2d0], -R103 ;  /* 0x0000b400dd027a23 */ /* 0x004fe80000010867 */
[----:B------:R2:W1:Y:S04]  /*95f0*/  MUFU.EX2 R128, R2 ;  /* 0x0000000200807308 */ /* 0x0004680000000800 */
[--C-:B--2---:R-:W-:Y:S06]  /*9600*/  FFMA.FTZ R2, R216, c[0x0][0x2d0], -R3.reuse ;  /* 0x0000b400d8027a23 */ /* 0x104fec0000010803 */
[----:B------:R2:W2:Y:S01]  /*9610*/  MUFU.EX2 R124, R2 ;  /* 0x00000002007c7308 */ /* 0x0004a20000000800 */
[C---:B-1----:R-:W-:Y:S08]  /*9620*/  HMMA.16816.F32 R20, R104.reuse, R108, R20 ;  /* 0x0000006c6814723c */ /* 0x042ff00000001814 */
[C---:B------:R-:W-:Y:S01]  /*9630*/  HMMA.16816.F32 R24, R104.reuse, R110, R24 ;  /* 0x0000006e6818723c */ /* 0x040fe20000001818 */
[----:B------:R-:W1:Y:S03]  /*9640*/  LDSM.16.MT88.4 R108, [R249] ;  /* 0x00000000f96c783b */ /* 0x000e660000004200 */
[----:B--2---:R-:W-:Y:S02]  /*9650*/  FADD.FTZ R2, R115, R116 ;  /* 0x0000007473027221 */ /* 0x004fe40000010000 */
[----:B------:R-:W-:Y:S04]  /*9660*/  FFMA.FTZ R116, R130, c[0x0][0x2d0], -R3 ;  /* 0x0000b40082747a23 */ /* 0x000fe80000010803 */
[----:B------:R-:W-:Y:S01]  /*9670*/  MUFU.EX2 R130, R116 ;  /* 0x0000007400827308 */ /* 0x000fe20000000800 */
        /* <DEDUP_REMOVED lines=26> */
[----:B------:R-:W1:Y:S06]  /*9820*/  LDSM.16.MT88.4 R108, [R224+0x800] ;  /* 0x00080000e06c783b */ /* 0x000e6c0000004200 */
[----:B------:R-:W-:Y:S01]  /*9830*/  FADD.FTZ R104, R113, R122 ;  /* 0x0000007a71687221 */ /* 0x000fe20000010000 */
[----:B---3--:R-:W-:Y:S01]  /*9840*/  F2FP.PACK_AB R105, R119, R117 ;  /* 0x000000757769723e */ /* 0x008fe200000000ff */
[----:B-----5:R-:W-:Y:S03]  /*9850*/  FADD.FTZ R122, R0, R2 ;  /* 0x00000002007a7221 */ /* 0x020fe60000010000 */
[----:B------:R-:W-:Y:S01]  /*9860*/  FADD.FTZ R123, R114, R104 ;  /* 0x00000068727b7221 */ /* 0x000fe20000010000 */
[----:B------:R-:W-:Y:S01]  /*9870*/  F2FP.PACK_AB R106, R128, R118 ;  /* 0x00000076806a723e */ /* 0x000fe200000000ff */
[----:B------:R-:W-:Y:S01]  /*9880*/  LDSM.16.MT88.4 R112, [R228+0x1000] ;  /* 0x00100000e470783b */ /* 0x000fe20000004200 */
[----:B------:R-:W-:Y:S01]  /*9890*/  F2FP.PACK_AB R104, R120, R0 ;  /* 0x000000007868723e */ /* 0x000fe200000000ff */
[----:B------:R-:W-:Y:S01]  /*98a0*/  FFMA.FTZ R0, R125, c[0x0][0x2d0], -R103 ;  /* 0x0000b4007d007a23 */ /* 0x000fe20000010867 */
[C---:B------:R-:W-:Y:S01]  /*98b0*/  F2FP.PACK_AB R107, R124.reuse, R121 ;  /* 0x000000797c6b723e */ /* 0x040fe200000000ff */
[----:B------:R-:W-:Y:S02]  /*98c0*/  FADD.FTZ R2, R117, R123 ;  /* 0x0000007b75027221 */ /* 0x000fe40000010000 */
[----:B------:R2:W3:Y:S02]  /*98d0*/  MUFU.EX2 R125, R0 ;  /* 0x00000000007d7308 */ /* 0x0004e40000000800 */
[----:B------:R-:W-:Y:S04]  /*98e0*/  FADD.FTZ R2, R119, R2 ;  /* 0x0000000277027221 */ /* 0x000fe80000010000 */
[----:B------:R-:W-:Y:S04]  /*98f0*/  FADD.FTZ R2, R121, R2 ;  /* 0x0000000279027221 */ /* 0x000fe80000010000 */
[----:B------:R-:W-:Y:S01]  /*9900*/  FADD.FTZ R124, R124, R2 ;  /* 0x000000027c7c7221 */ /* 0x000fe20000010000 */
[C---:B-1----:R-:W-:Y:S03]  /*9910*/  HMMA.16816.F32 R4, R104.reuse, R108, R4 ;  /* 0x0000006c6804723c */ /* 0x042fe60000001804 */
[----:B--2---:R-:W-:Y:S01]  /*9920*/  FFMA.FTZ R0, R154, c[0x0][0x2d0], -R103 ;  /* 0x0000b4009a007a23 */ /* 0x004fe20000010867 */
[----:B------:R-:W-:Y:S02]  /*9930*/  MOV R154, R147 ;  /* 0x00000093009a7202 */ /* 0x000fe40000000f00 */
[----:B------:R-:W-:Y:S01]  /*9940*/  MOV R147, R127 ;  /* 0x0000007f00937202 */ /* 0x000fe20000000f00 */
[----:B------:R1:W2:Y:S01]  /*9950*/  MUFU.EX2 R129, R0 ;  /* 0x0000000000817308 */ /* 0x0002a20000000800 */
[C---:B------:R-:W-:Y:S01]  /*9960*/  HMMA.16816.F32 R8, R104.reuse, R110, R8 ;  /* 0x0000006e6808723c */ /* 0x040fe20000001808 */
[----:B------:R-:W5:Y:S03]  /*9970*/  LDSM.16.MT88.4 R108, [R228+0x800] ;  /* 0x00080000e46c783b */ /* 0x000f660000004200 */
[--C-:B-1----:R-:W-:Y:S01]  /*9980*/  FFMA.FTZ R0, R223, c[0x0][0x2d0], -R3.reuse ;  /* 0x0000b400df007a23 */ /* 0x102fe20000010803 */
[----:B------:R-:W-:Y:S04]  /*9990*/  IADD3 R223, R218, -0x1, RZ ;  /* 0xffffffffdadf7810 */ /* 0x000fe80007ffe0ff */
[----:B------:R1:W-:Y:S01]  /*99a0*/  MUFU.EX2 R126, R0 ;  /* 0x00000000007e7308 */ /* 0x0003e20000000800 */
[C---:B-----5:R-:W-:Y:S08]  /*99b0*/  HMMA.16816.F32 R12, R104.reuse, R108, R12 ;  /* 0x0000006c680c723c */ /* 0x060ff0000000180c */
[C---:B------:R-:W-:Y:S01]  /*99c0*/  HMMA.16816.F32 R16, R104.reuse, R110, R16 ;  /* 0x0000006e6810723c */ /* 0x040fe20000001810 */
[----:B------:R-:W5:Y:S03]  /*99d0*/  LDSM.16.MT88.4 R108, [R227+0x800] ;  /* 0x00080000e36c783b */ /* 0x000f660000004200 */
[----:B-1----:R-:W-:Y:S04]  /*99e0*/  FFMA.FTZ R0, R222, c[0x0][0x2d0], -R3 ;  /* 0x0000b400de007a23 */ /* 0x002fe80000010803 */
[----:B------:R1:W-:Y:S04]  /*99f0*/  MUFU.EX2 R127, R0 ;  /* 0x00000000007f7308 */ /* 0x0003e80000000800 */
[----:B-1----:R-:W-:Y:S01]  /*9a00*/  FFMA.FTZ R0, R209, c[0x0][0x2d0], -R103 ;  /* 0x0000b400d1007a23 */ /* 0x002fe20000010867 */
[----:B------:R-:W-:Y:S01]  /*9a10*/  MOV R209, R155 ;  /* 0x0000009b00d17202 */ /* 0x000fe20000000f00 */
[----:B------:R-:W-:Y:S01]  /*9a20*/  IMAD.MOV.U32 R155, RZ, RZ, R151 ;  /* 0x000000ffff9b7224 */ /* 0x000fe200078e0097 */
[----:B------:R-:W-:Y:S02]  /*9a30*/  MOV R151, R150 ;  /* 0x0000009600977202 */ /* 0x000fe40000000f00 */
[----:B------:R-:W-:Y:S01]  /*9a40*/  MOV R150, R135 ;  /* 0x0000008700967202 */ /* 0x000fe20000000f00 */
[----:B------:R-:W-:Y:S02]  /*9a50*/  IMAD.MOV.U32 R135, RZ, RZ, R131 ;  /* 0x000000ffff877224 */ /* 0x000fe400078e0083 */
[----:B------:R1:W1:Y:S01]  /*9a60*/  MUFU.EX2 R131, R0 ;  /* 0x0000000000837308 */ /* 0x0002620000000800 */
[C---:B-----5:R-:W-:Y:S08]  /*9a70*/  HMMA.16816.F32 R20, R104.reuse, R108, R20 ;  /* 0x0000006c6814723c */ /* 0x060ff00000001814 */
[C---:B------:R-:W-:Y:S01]  /*9a80*/  HMMA.16816.F32 R24, R104.reuse, R110, R24 ;  /* 0x0000006e6818723c */ /* 0x040fe20000001818 */
[----:B------:R-:W5:Y:S03]  /*9a90*/  LDSM.16.MT88.4 R108, [R230+0x800] ;  /* 0x00080000e66c783b */ /* 0x000f660000004200 */
[----:B-1----:R-:W-:Y:S04]  /*9aa0*/  FFMA.FTZ R0, R141, c[0x0][0x2d0], -R103 ;  /* 0x0000b4008d007a23 */ /* 0x002fe80000010867 */
[----:B------:R1:W1:Y:S01]  /*9ab0*/  MUFU.EX2 R141, R0 ;  /* 0x00000000008d7308 */ /* 0x0002620000000800 */
[C---:B-----5:R-:W-:Y:S03]  /*9ac0*/  HMMA.16816.F32 R28, R104.reuse, R108, R28 ;  /* 0x0000006c681c723c */ /* 0x060fe6000000181c */
[----:B-1----:R-:W-:Y:S01]  /*9ad0*/  FFMA.FTZ R0, R209, c[0x0][0x2d0], -R3 ;  /* 0x0000b400d1007a23 */ /* 0x002fe20000010803 */
[----:B------:R-:W-:Y:S02]  /*9ae0*/  MOV R209, R151 ;  /* 0x0000009700d17202 */ /* 0x000fe40000000f00 */
[----:B------:R-:W-:Y:S01]  /*9af0*/  MOV R151, R135 ;  /* 0x0000008700977202 */ /* 0x000fe20000000f00 */
[----:B------:R-:W-:Y:S01]  /*9b00*/  IMAD.MOV.U32 R135, RZ, RZ, R140 ;  /* 0x000000ffff877224 */ /* 0x000fe200078e008c */
[C---:B------:R-:W-:Y:S01]  /*9b10*/  HMMA.16816.F32 R32, R104.reuse, R110, R32 ;  /* 0x0000006e6820723c */ /* 0x040fe20000001820 */
[----:B------:R-:W1:Y:S01]  /*9b20*/  LDSM.16.MT88.4 R108, [R224+0x3800] ;  /* 0x00380000e06c783b */ /* 0x000e620000004200 */
[----:B------:R5:W-:Y:S02]  /*9b30*/  MUFU.EX2 R140, R0 ;  /* 0x00000000008c7308 */ /* 0x000be40000000800 */
[----:B-----5:R-:W-:Y:S04]  /*9b40*/  FADD.FTZ R0, R120, R122 ;  /* 0x0000007a78007221 */ /* 0x020fe80000010000 */
[----:B------:R-:W-:Y:S02]  /*9b50*/  FADD.FTZ R123, R118, R0 ;  /* 0x00000000767b7221 */ /* 0x000fe40000010000 */
[----:B------:R-:W-:Y:S02]  /*9b60*/  LDSM.16.MT88.4 R116, [R228+0x1800] ;  /* 0x00180000e474783b */ /* 0x000fe40000004200 */
[----:B------:R-:W-:Y:S02]  /*9b70*/  FFMA.FTZ R0, R133, c[0x0][0x2d0], -R103 ;  /* 0x0000b40085007a23 */ /* 0x000fe40000010867 */
[----:B------:R-:W-:Y:S02]  /*9b80*/  FADD.FTZ R123, R128, R123 ;  /* 0x0000007b807b7221 */ /* 0x000fe40000010000 */
[----:B------:R-:W-:Y:S01]  /*9b90*/  FFMA.FTZ R128, R136, c[0x0][0x2d0], -R3 ;  /* 0x0000b40088807a23 */ /* 0x000fe20000010803 */
[----:B------:R5:W4:Y:S01]  /*9ba0*/  MUFU.EX2 R133, R0 ;  /* 0x0000000000857308 */ /* 0x000b220000000800 */
[----:B---3--:R-:W-:Y:S01]  /*9bb0*/  FADD.FTZ R2, R125, R123 ;  /* 0x0000007b7d027221 */ /* 0x008fe20000010000 */
[C---:B-1----:R-:W-:Y:S03]  /*9bc0*/  HMMA.16816.F32 R36, R104.reuse, R108, R36 ;  /* 0x0000006c6824723c */ /* 0x042fe60000001824 */
[----:B--2---:R-:W-:Y:S04]  /*9bd0*/  FADD.FTZ R2, R129, R2 ;  /* 0x0000000281027221 */ /* 0x004fe80000010000 */
[----:B------:R-:W-:Y:S01]  /*9be0*/  FADD.FTZ R2, R131, R2 ;  /* 0x0000000283027221 */ /* 0x000fe20000010000 */
[C---:B------:R-:W-:Y:S01]  /*9bf0*/  HMMA.16816.F32 R40, R104.reuse, R110, R40 ;  /* 0x0000006e6828723c */ /* 0x040fe20000001828 */
[----:B------:R-:W1:Y:S03]  /*9c00*/  LDSM.16.MT88.4 R108, [R228+0x3800] ;  /* 0x00380000e46c783b */ /* 0x000e660000004200 */
[----:B------:R-:W-:Y:S02]  /*9c10*/  FADD.FTZ R2, R141, R2 ;  /* 0x000000028d027221 */ /* 0x000fe40000010000 */
[----:B-----5:R-:W-:Y:S02]  /*9c20*/  FFMA.FTZ R0, R135, c[0x0][0x2d0], -R103 ;  /* 0x0000b40087007a23 */ /* 0x020fe40000010867 */
[----:B----4-:R-:W-:Y:S02]  /*9c30*/  FADD.FTZ R2, R133, R2 ;  /* 0x0000000285027221 */ /* 0x010fe40000010000 */
[----:B------:R-:W2:Y:S01]  /*9c40*/  MUFU.EX2 R135, R0 ;  /* 0x0000000000877308 */ /* 0x000ea20000000800 */
[C---:B-1----:R-:W-:Y:S03]  /*9c50*/  HMMA.16816.F32 R44, R104.reuse, R108, R44 ;  /* 0x0000006c682c723c */ /* 0x042fe6000000182c */
[----:B--2---:R-:W-:Y:S02]  /*9c60*/  FADD.FTZ R2, R135, R2 ;  /* 0x0000000287027221 */ /* 0x004fe40000010000 */
[--C-:B------:R-:W-:Y:S01]  /*9c70*/  FFMA.FTZ R0, R151, c[0x0][0x2d0], -R3.reuse ;  /* 0x0000b40097007a23 */ /* 0x100fe20000010803 */
[----:B------:R-:W-:Y:S02]  /*9c80*/  MOV R151, R132 ;  /* 0x0000008400977202 */ /* 0x000fe40000000f00 */
[C---:B------:R-:W-:Y:S01]  /*9c90*/  HMMA.16816.F32 R48, R104.reuse, R110, R48 ;  /* 0x0000006e6830723c */ /* 0x040fe20000001830 */
[----:B------:R-:W1:Y:S01]  /*9ca0*/  LDSM.16.MT88.4 R108, [R227+0x3800] ;  /* 0x00380000e36c783b */ /* 0x000e620000004200 */
[----:B------:R2:W-:Y:S02]  /*9cb0*/  MUFU.EX2 R132, R0 ;  /* 0x0000000000847308 */ /* 0x0005e40000000800 */
[----:B--2---:R-:W-:Y:S01]  /*9cc0*/  FFMA.FTZ R0, R150, c[0x0][0x2d0], -R3 ;  /* 0x0000b40096007a23 */ /* 0x004fe20000010803 */
[----:B------:R-:W-:Y:S01]  /*9cd0*/  MOV R150, R147 ;  /* 0x0000009300967202 */ /* 0x000fe20000000f00 */
[----:B------:R-:W-:Y:S01]  /*9ce0*/  IMAD.MOV.U32 R147, RZ, RZ, R146 ;  /* 0x000000ffff937224 */ /* 0x000fe200078e0092 */
[----:B------:R-:W-:Y:S02]  /*9cf0*/  MOV R146, R143 ;  /* 0x0000008f00927202 */ /* 0x000fe40000000f00 */
[----:B------:R-:W-:Y:S03]  /*9d00*/  MOV R143, R142 ;  /* 0x0000008e008f7202 */ /* 0x000fe60000000f00 */
[--C-:B------:R-:W-:Y:S02]  /*9d10*/  FFMA.FTZ R120, R147, c[0x0][0x2d0], -R103.reuse ;  /* 0x0000b40093787a23 */ /* 0x100fe40000010867 */
[--C-:B------:R-:W-:Y:S02]  /*9d20*/  FFMA.FTZ R121, R146, c[0x0][0x2d0], -R103.reuse ;  /* 0x0000b40092797a23 */ /* 0x100fe40000010867 */
[----:B------:R-:W-:Y:S01]  /*9d30*/  FFMA.FTZ R122, R143, c[0x0][0x2d0], -R103 ;  /* 0x0000b4008f7a7a23 */ /* 0x000fe20000010867 */
[----:B------:R-:W-:Y:S01]  /*9d40*/  MUFU.EX2 R216, R120 ;  /* 0x0000007800d87308 */ /* 0x000fe20000000800 */
[----:B------:R-:W-:Y:S01]  /*9d50*/  IMAD.MOV.U32 R142, RZ, RZ, R139 ;  /* 0x000000ffff8e7224 */ /* 0x000fe200078e008b */
[----:B------:R-:W-:Y:S01]  /*9d60*/  MOV R139, R138 ;  /* 0x0000008a008b7202 */ /* 0x000fe20000000f00 */
[C---:B-1----:R-:W-:Y:S03]  /*9d70*/  HMMA.16816.F32 R52, R104.reuse, R108, R52 ;  /* 0x0000006c6834723c */ /* 0x042fe60000001834 */
[----:B------:R-:W-:Y:S01]  /*9d80*/  MOV R138, R134 ;  /* 0x00000086008a7202 */ /* 0x000fe20000000f00 */
[--C-:B------:R-:W-:Y:S03]  /*9d90*/  FFMA.FTZ R208, R142, c[0x0][0x2d0], -R103.reuse ;  /* 0x0000b4008ed07a23 */ /* 0x100fe60000010867 */
[----:B------:R-:W-:Y:S01]  /*9da0*/  MUFU.EX2 R215, R121 ;  /* 0x0000007900d77308 */ /* 0x000fe20000000800 */
[C---:B------:R-:W-:Y:S01]  /*9db0*/  HMMA.16816.F32 R56, R104.reuse, R110, R56 ;  /* 0x0000006e6838723c */ /* 0x040fe20000001838 */
[----:B------:R-:W1:Y:S03]  /*9dc0*/  LDSM.16.MT88.4 R108, [R230+0x3800] ;  /* 0x00380000e66c783b */ /* 0x000e660000004200 */
[--C-:B------:R-:W-:Y:S05]  /*9dd0*/  FFMA.FTZ R166, R138, c[0x0][0x2d0], -R103.reuse ;  /* 0x0000b4008aa67a23 */ /* 0x100fea0000010867 */
[----:B------:R2:W-:Y:S10]  /*9de0*/  MUFU.EX2 R212, R122 ;  /* 0x0000007a00d47308 */ /* 0x0005f40000000800 */
[----:B------:R3:W-:Y:S10]  /*9df0*/  MUFU.EX2 R134, R0 ;  /* 0x0000000000867308 */ /* 0x0007f40000000800 */
[----:B------:R-:W-:Y:S01]  /*9e00*/  MUFU.EX2 R208, R208 ;  /* 0x000000d000d07308 */ /* 0x000fe20000000800 */
[----:B--2---:R-:W-:Y:S09]  /*9e10*/  LDSM.16.MT88.4 R120, [R227+0x2000] ;  /* 0x00200000e378783b */ /* 0x004ff20000004200 */
[----:B------:R-:W-:Y:S01]  /*9e20*/  MUFU.EX2 R166, R166 ;  /* 0x000000a600a67308 */ /* 0x000fe20000000800 */
[C---:B-1----:R-:W-:Y:S03]  /*9e30*/  HMMA.16816.F32 R60, R104.reuse, R108, R60 ;  /* 0x0000006c683c723c */ /* 0x042fe6000000183c */
[--C-:B---3--:R-:W-:Y:S02]  /*9e40*/  FFMA.FTZ R0, R209, c[0x0][0x2d0], -R103.reuse ;  /* 0x0000b400d1007a23 */ /* 0x108fe40000010867 */
[--C-:B------:R-:W-:Y:S02]  /*9e50*/  FFMA.FTZ R209, R139, c[0x0][0x2d0], -R103.reuse ;  /* 0x0000b4008bd17a23 */ /* 0x100fe40000010867 */
[----:B------:R-:W-:Y:S01]  /*9e60*/  LDSM.16.MT88.4 R136, [R230+0x2800] ;  /* 0x00280000e688783b */ /* 0x000fe20000004200 */
[C---:B------:R-:W-:Y:S01]  /*9e70*/  HMMA.16816.F32 R64, R104.reuse, R110, R64 ;  /* 0x0000006e6840723c */ /* 0x040fe20000001840 */
[----:B------:R1:W2:Y:S06]  /*9e80*/  MUFU.EX2 R222, R0 ;  /* 0x0000000000de7308 */ /* 0x0002ac0000000800 */
[----:B------:R-:W3:Y:S04]  /*9e90*/  LDSM.16.MT88.4 R108, [R224+0x6800] ;  /* 0x00680000e06c783b */ /* 0x000ee80000004200 */
[----:B------:R-:W-:Y:S01]  /*9ea0*/  MUFU.EX2 R209, R209 ;  /* 0x000000d100d17308 */ /* 0x000fe20000000800 */
[----:B-1----:R-:W-:Y:S02]  /*9eb0*/  FFMA.FTZ R0, R155, c[0x0][0x2d0], -R103 ;  /* 0x0000b4009b007a23 */ /* 0x002fe40000010867 */
[----:B--2---:R-:W-:Y:S07]  /*9ec0*/  FADD.FTZ R2, R222, R2 ;  /* 0x00000002de027221 */ /* 0x004fee0000010000 */
[----:B------:R1:W2:Y:S01]  /*9ed0*/  MUFU.EX2 R221, R0 ;  /* 0x0000000000dd7308 */ /* 0x0002a20000000800 */
[C---:B---3--:R-:W-:Y:S03]  /*9ee0*/  HMMA.16816.F32 R68, R104.reuse, R108, R68 ;  /* 0x0000006c6844723c */ /* 0x048fe60000001844 */
[--C-:B-1----:R-:W-:Y:S05]  /*9ef0*/  FFMA.FTZ R0, R154, c[0x0][0x2d0], -R3.reuse ;  /* 0x0000b4009a007a23 */ /* 0x102fea0000010803 */
[C---:B------:R-:W-:Y:S01]  /*9f00*/  HMMA.16816.F32 R72, R104.reuse, R110, R72 ;  /* 0x0000006e6848723c */ /* 0x040fe20000001848 */
[----:B------:R-:W1:Y:S01]  /*9f10*/  LDSM.16.MT88.4 R108, [R228+0x6800] ;  /* 0x00680000e46c783b */ /* 0x000e620000004200 */
[----:B------:R3:W-:Y:S02]  /*9f20*/  MUFU.EX2 R220, R0 ;  /* 0x0000000000dc7308 */ /* 0x0007e40000000800 */
[----:B--2---:R-:W-:Y:S02]  /*9f30*/  FADD.FTZ R2, R221, R2 ;  /* 0x00000002dd027221 */ /* 0x004fe40000010000 */
[----:B---3--:R-:W-:Y:S06]  /*9f40*/  FFMA.FTZ R0, R151, c[0x0][0x2d0], -R3 ;  /* 0x0000b40097007a23 */ /* 0x008fec0000010803 */
[----:B------:R2:W-:Y:S01]  /*9f50*/  MUFU.EX2 R219, R0 ;  /* 0x0000000000db7308 */ /* 0x0005e20000000800 */
[C---:B-1----:R-:W-:Y:S08]  /*9f60*/  HMMA.16816.F32 R76, R104.reuse, R108, R76 ;  /* 0x0000006c684c723c */ /* 0x042ff0000000184c */
[C---:B------:R-:W-:Y:S01]  /*9f70*/  HMMA.16816.F32 R80, R104.reuse, R110, R80 ;  /* 0x0000006e6850723c */ /* 0x040fe20000001850 */
[----:B------:R-:W1:Y:S03]  /*9f80*/  LDSM.16.MT88.4 R108, [R227+0x6800] ;  /* 0x00680000e36c783b */ /* 0x000e660000004200 */
[--C-:B--2---:R-:W-:Y:S02]  /*9f90*/  FFMA.FTZ R0, R150, c[0x0][0x2d0], -R103.reuse ;  /* 0x0000b40096007a23 */ /* 0x104fe40000010867 */
[----:B------:R-:W-:Y:S02]  /*9fa0*/  FFMA.FTZ R103, R153, c[0x0][0x2d0], -R103 ;  /* 0x0000b40099677a23 */ /* 0x000fe40000010867 */
[----:B------:R2:W3:Y:S10]  /*9fb0*/  MUFU.EX2 R217, R0 ;  /* 0x0000000000d97308 */ /* 0x0004f40000000800 */
[----:B------:R-:W-:Y:S10]  /*9fc0*/  MUFU.EX2 R164, R103 ;  /* 0x0000006700a47308 */ /* 0x000ff40000000800 */
[----:B------:R-:W-:Y:S01]  /*9fd0*/  MUFU.EX2 R103, R128 ;  /* 0x0000008000677308 */ /* 0x000fe20000000800 */
[--C-:B--2---:R-:W-:Y:S02]  /*9fe0*/  FFMA.FTZ R0, R152, c[0x0][0x2d0], -R3.reuse ;  /* 0x0000b40098007a23 */ /* 0x104fe40000010803 */
[----:B------:R-:W-:Y:S01]  /*9ff0*/  LDSM.16.MT88.4 R152, [R228+0x5800] ;  /* 0x00580000e498783b */ /* 0x000fe20000004200 */
[----:B---3--:R-:W-:Y:S06]  /*a000*/  FADD.FTZ R2, R217, R2 ;  /* 0x00000002d9027221 */ /* 0x008fec0000010000 */
[----:B------:R2:W3:Y:S01]  /*a010*/  MUFU.EX2 R213, R0 ;  /* 0x0000000000d57308 */ /* 0x0004e20000000800 */
[----:B------:R-:W-:Y:S01]  /*a020*/  FADD.FTZ R2, R216, R2 ;  /* 0x00000002d8027221 */ /* 0x000fe20000010000 */
[C---:B-1----:R-:W-:Y:S03]  /*a030*/  HMMA.16816.F32 R84, R104.reuse, R108, R84 ;  /* 0x0000006c6854723c */ /* 0x042fe60000001854 */
[----:B------:R-:W-:Y:S04]  /*a040*/  FADD.FTZ R2, R215, R2 ;  /* 0x00000002d7027221 */ /* 0x000fe80000010000 */
[----:B------:R-:W-:Y:S01]  /*a050*/  FADD.FTZ R2, R212, R2 ;  /* 0x00000002d4027221 */ /* 0x000fe20000010000 */
[C---:B------:R-:W-:Y:S01]  /*a060*/  HMMA.16816.F32 R88, R104.reuse, R110, R88 ;  /* 0x0000006e6858723c */ /* 0x040fe20000001858 */
[----:B------:R-:W1:Y:S03]  /*a070*/  LDSM.16.MT88.4 R108, [R230+0x6800] ;  /* 0x00680000e66c783b */ /* 0x000e660000004200 */
[----:B------:R-:W-:Y:S02]  /*a080*/  FADD.FTZ R2, R208, R2 ;  /* 0x00000002d0027221 */ /* 0x000fe40000010000 */
[--C-:B--2---:R-:W-:Y:S04]  /*a090*/  FFMA.FTZ R0, R149, c[0x0][0x2d0], -R3.reuse ;  /* 0x0000b40095007a23 */ /* 0x104fe80000010803 */
[----:B------:R2:W4:Y:S01]  /*a0a0*/  MUFU.EX2 R214, R0 ;  /* 0x0000000000d67308 */ /* 0x0005220000000800 */
[C---:B-1----:R-:W-:Y:S03]  /*a0b0*/  HMMA.16816.F32 R92, R104.reuse, R108, R92 ;  /* 0x0000006c685c723c */ /* 0x042fe6000000185c */
[--C-:B--2---:R-:W-:Y:S06]  /*a0c0*/  FFMA.FTZ R0, R148, c[0x0][0x2d0], -R3.reuse ;  /* 0x0000b40094007a23 */ /* 0x104fec0000010803 */
[----:B------:R1:W2:Y:S01]  /*a0d0*/  MUFU.EX2 R211, R0 ;  /* 0x0000000000d37308 */ /* 0x0002a20000000800 */
[----:B------:R-:W-:Y:S01]  /*a0e0*/  HMMA.16816.F32 R96, R104, R110, R96 ;  /* 0x0000006e6860723c */ /* 0x000fe20000001860 */
[----:B------:R-:W5:Y:S06]  /*a0f0*/  LDSM.16.MT88.4 R108, [R224+0x1000] ;  /* 0x00100000e06c783b */ /* 0x000f6c0000004200 */
[----:B------:R-:W-:Y:S02]  /*a100*/  F2FP.PACK_AB R104, R129, R125 ;  /* 0x0000007d8168723e */ /* 0x000fe400000000ff */
[----:B------:R-:W-:Y:S03]  /*a110*/  F2FP.PACK_AB R105, R127, R126 ;  /* 0x0000007e7f69723e */ /* 0x000fe600000000ff */
[----:B------:R-:W-:Y:S02]  /*a120*/  F2FP.PACK_AB R106, R141, R131 ;  /* 0x000000838d6a723e */ /* 0x000fe400000000ff */
[----:B------:R-:W-:Y:S01]  /*a130*/  F2FP.PACK_AB R107, R140, R130 ;  /* 0x000000828c6b723e */ /* 0x000fe200000000ff */
[--C-:B-1----:R-:W-:Y:S02]  /*a140*/  FFMA.FTZ R0, R145, c[0x0][0x2d0], -R3.reuse ;  /* 0x0000b40091007a23 */ /* 0x102fe40000010803 */
[----:B------:R-:W-:Y:S01]  /*a150*/  LDSM.16.MT88.4 R144, [R224+0x5800] ;  /* 0x00580000e090783b */ /* 0x000fe20000004200 */
[----:B------:R-:W-:Y:S01]  /*a160*/  FFMA.FTZ R3, R102, c[0x0][0x2d0], -R3 ;  /* 0x0000b40066037a23 */ /* 0x000fe20000010803 */
[----:B------:R1:W1:Y:S10]  /*a170*/  MUFU.EX2 R210, R0 ;  /* 0x0000000000d27308 */ /* 0x0002740000000800 */
[----:B------:R2:W2:Y:S01]  /*a180*/  MUFU.EX2 R102, R3 ;  /* 0x0000000300667308 */ /* 0x0004a20000000800 */
[C---:B-----5:R-:W-:Y:S08]  /*a190*/  HMMA.16816.F32 R4, R104.reuse, R108, R4 ;  /* 0x0000006c6804723c */ /* 0x060ff00000001804 */
[C---:B------:R-:W-:Y:S01]  /*a1a0*/  HMMA.16816.F32 R8, R104.reuse, R110, R8 ;  /* 0x0000006e6808723c */ /* 0x040fe20000001808 */
[----:B------:R-:W5:Y:S03]  /*a1b0*/  LDSM.16.MT88.4 R108, [R227+0x1000] ;  /* 0x00100000e36c783b */ /* 0x000f660000004200 */
[----:B-1----:R-:W-:Y:S04]  /*a1c0*/  FADD.FTZ R0, R126, R124 ;  /* 0x0000007c7e007221 */ /* 0x002fe80000010000 */
[C---:B------:R-:W-:Y:S04]  /*a1d0*/  HMMA.16816.F32 R12, R104.reuse, R112, R12 ;  /* 0x00000070680c723c */ /* 0x040fe8000000180c */
[----:B------:R-:W-:Y:S02]  /*a1e0*/  FADD.FTZ R0, R127, R0 ;  /* 0x000000007f007221 */ /* 0x000fe40000010000 */
[----:B------:R-:W-:Y:S02]  /*a1f0*/  LDSM.16.MT88.4 R124, [R228+0x5000] ;  /* 0x00500000e47c783b */ /* 0x000fe40000004200 */
[C---:B------:R-:W-:Y:S04]  /*a200*/  HMMA.16816.F32 R16, R104.reuse, R114, R16 ;  /* 0x000000726810723c */ /* 0x040fe80000001810 */
[----:B------:R-:W-:Y:S02]  /*a210*/  FADD.FTZ R0, R130, R0 ;  /* 0x0000000082007221 */ /* 0x000fe40000010000 */
[----:B------:R-:W1:Y:S02]  /*a220*/  LDSM.16.MT88.4 R112, [R230+0x1000] ;  /* 0x00100000e670783b */ /* 0x000e640000004200 */
[----:B------:R-:W-:Y:S04]  /*a230*/  FADD.FTZ R0, R140, R0 ;  /* 0x000000008c007221 */ /* 0x000fe80000010000 */
[----:B------:R-:W-:Y:S02]  /*a240*/  FADD.FTZ R0, R132, R0 ;  /* 0x0000000084007221 */ /* 0x000fe40000010000 */
[----:B------:R-:W-:Y:S02]  /*a250*/  LDSM.16.MT88.4 R128, [R227+0x2800] ;  /* 0x00280000e380783b */ /* 0x000fe40000004200 */
[----:B------:R-:W-:Y:S04]  /*a260*/  FADD.FTZ R0, R134, R0 ;  /* 0x0000000086007221 */ /* 0x000fe80000010000 */
[----:B------:R-:W-:Y:S04]  /*a270*/  FADD.FTZ R0, R220, R0 ;  /* 0x00000000dc007221 */ /* 0x000fe80000010000 */
[----:B------:R-:W-:Y:S01]  /*a280*/  FADD.FTZ R0, R219, R0 ;  /* 0x00000000db007221 */ /* 0x000fe20000010000 */
[C---:B-----5:R-:W-:Y:S03]  /*a290*/  HMMA.16816.F32 R20, R104.reuse, R108, R20 ;  /* 0x0000006c6814723c */ /* 0x060fe60000001814 */
[----:B---3--:R-:W-:Y:S04]  /*a2a0*/  FADD.FTZ R0, R213, R0 ;  /* 0x00000000d5007221 */ /* 0x008fe80000010000 */
[----:B----4-:R-:W-:Y:S01]  /*a2b0*/  FADD.FTZ R0, R214, R0 ;  /* 0x00000000d6007221 */ /* 0x010fe20000010000 */
[C---:B------:R-:W-:Y:S01]  /*a2c0*/  HMMA.16816.F32 R24, R104.reuse, R110, R24 ;  /* 0x0000006e6818723c */ /* 0x040fe20000001818 */
[----:B------:R-:W3:Y:S03]  /*a2d0*/  LDSM.16.MT88.4 R108, [R224+0x4000] ;  /* 0x00400000e06c783b */ /* 0x000ee60000004200 */
[----:B--2---:R-:W-:Y:S04]  /*a2e0*/  FADD.FTZ R0, R211, R0 ;  /* 0x00000000d3007221 */ /* 0x004fe80000010000 */
[----:B------:R-:W-:Y:S04]  /*a2f0*/  FADD.FTZ R0, R210, R0 ;  /* 0x00000000d2007221 */ /* 0x000fe80000010000 */
[----:B------:R-:W-:Y:S01]  /*a300*/  FADD.FTZ R3, R165, R0 ;  /* 0x00000000a5037221 */ /* 0x000fe20000010000 */
[C---:B-1----:R-:W-:Y:S03]  /*a310*/  HMMA.16816.F32 R28, R104.reuse, R112, R28 ;  /* 0x00000070681c723c */ /* 0x042fe6000000181c */
[----:B------:R-:W-:Y:S02]  /*a320*/  FADD.FTZ R0, R209, R2 ;  /* 0x00000002d1007221 */ /* 0x000fe40000010000 */
[----:B------:R-:W-:Y:S02]  /*a330*/  FADD.FTZ R3, R167, R3 ;  /* 0x00000003a7037221 */ /* 0x000fe40000010000 */
[----:B------:R-:W-:Y:S01]  /*a340*/  FADD.FTZ R2, R166, R0 ;  /* 0x00000000a6027221 */ /* 0x000fe20000010000 */
[C---:B------:R-:W-:Y:S01]  /*a350*/  HMMA.16816.F32 R32, R104.reuse, R114, R32 ;  /* 0x000000726820723c */ /* 0x040fe20000001820 */
[----:B------:R-:W1:Y:S03]  /*a360*/  LDSM.16.MT88.4 R112, [R228+0x4000] ;  /* 0x00400000e470783b */ /* 0x000e660000004200 */
[----:B------:R-:W-:Y:S02]  /*a370*/  FADD.FTZ R2, R164, R2 ;  /* 0x00000002a4027221 */ /* 0x000fe40000010000 */
[----:B------:R-:W-:Y:S06]  /*a380*/  FADD.FTZ R0, R103, R3 ;  /* 0x0000000367007221 */ /* 0x000fec0000010000 */
[----:B------:R-:W-:Y:S01]  /*a390*/  FADD.FTZ R0, R102, R0 ;  /* 0x0000000066007221 */ /* 0x000fe20000010000 */
[C---:B---3--:R-:W-:Y:S08]  /*a3a0*/  HMMA.16816.F32 R36, R104.reuse, R108, R36 ;  /* 0x0000006c6824723c */ /* 0x048ff00000001824 */
[C---:B------:R-:W-:Y:S01]  /*a3b0*/  HMMA.16816.F32 R40, R104.reuse, R110, R40 ;  /* 0x0000006e6828723c */ /* 0x040fe20000001828 */
[----:B------:R-:W2:Y:S07]  /*a3c0*/  LDSM.16.MT88.4 R108, [R227+0x4000] ;  /* 0x00400000e36c783b */ /* 0x000eae0000004200 */
[C---:B-1----:R-:W-:Y:S08]  /*a3d0*/  HMMA.16816.F32 R44, R104.reuse, R112, R44 ;  /* 0x00000070682c723c */ /* 0x042ff0000000182c */
[C---:B------:R-:W-:Y:S01]  /*a3e0*/  HMMA.16816.F32 R48, R104.reuse, R114, R48 ;  /* 0x000000726830723c */ /* 0x040fe20000001830 */
[----:B------:R-:W1:Y:S07]  /*a3f0*/  LDSM.16.MT88.4 R112, [R230+0x4000] ;  /* 0x00400000e670783b */ /* 0x000e6e0000004200 */
[C---:B--2---:R-:W-:Y:S08]  /*a400*/  HMMA.16816.F32 R52, R104.reuse, R108, R52 ;  /* 0x0000006c6834723c */ /* 0x044ff00000001834 */
        /* <DEDUP_REMOVED lines=15> */
[----:B------:R-:W-:Y:S01]  /*a500*/  HMMA.16816.F32 R96, R104, R114, R96 ;  /* 0x000000726860723c */ /* 0x000fe20000001860 */
[----:B------:R-:W1:Y:S06]  /*a510*/  LDSM.16.MT88.4 R112, [R227+0x1800] ;  /* 0x00180000e370783b */ /* 0x000e6c0000004200 */
[----:B------:R-:W-:Y:S02]  /*a520*/  F2FP.PACK_AB R104, R135, R133 ;  /* 0x000000858768723e */ /* 0x000fe400000000ff */
[----:B------:R-:W-:Y:S03]  /*a530*/  F2FP.PACK_AB R105, R134, R132 ;  /* 0x000000848669723e */ /* 0x000fe600000000ff */
[----:B------:R-:W-:Y:S02]  /*a540*/  F2FP.PACK_AB R106, R221, R222 ;  /* 0x000000dedd6a723e */ /* 0x000fe400000000ff */
[----:B------:R-:W-:Y:S07]  /*a550*/  F2FP.PACK_AB R107, R219, R220 ;  /* 0x000000dcdb6b723e */ /* 0x000fee00000000ff */
[C---:B--2---:R-:W-:Y:S08]  /*a560*/  HMMA.16816.F32 R4, R104.reuse, R108, R4 ;  /* 0x0000006c6804723c */ /* 0x044ff00000001804 */
        /* <DEDUP_REMOVED lines=47> */
[----:B------:R-:W4:Y:S07]  /*a860*/  LDSM.16.MT88.4 R120, [R230+0x5000] ;  /* 0x00500000e678783b */ /* 0x000f2e0000004200 */
[C---:B-1----:R-:W-:Y:S08]  /*a870*/  HMMA.16816.F32 R28, R104.reuse, R112, R28 ;  /* 0x00000070681c723c */ /* 0x042ff0000000181c */
[C---:B------:R-:W-:Y:S01]  /*a880*/  HMMA.16816.F32 R32, R104.reuse, R114, R32 ;  /* 0x000000726820723c */ /* 0x040fe20000001820 */
[----:B------:R-:W-:Y:S07]  /*a890*/  LDSM.16.MT88.4 R112, [R228+0x8000] ;  /* 0x00800000e470783b */ /* 0x000fee0000004200 */
[C---:B--2---:R-:W-:Y:S08]  /*a8a0*/  HMMA.16816.F32 R36, R104.reuse, R108, R36 ;  /* 0x0000006c6824723c */ /* 0x044ff00000001824 */
[C---:B------:R-:W-:Y:S01]  /*a8b0*/  HMMA.16816.F32 R40, R104.reuse, R110, R40 ;  /* 0x0000006e6828723c */ /* 0x040fe20000001828 */
[----:B------:R-:W1:Y:S07]  /*a8c0*/  LDSM.16.MT88.4 R108, [R224+0x8000] ;  /* 0x00800000e06c783b */ /* 0x000e6e0000004200 */
[C---:B------:R-:W-:Y:S08]  /*a8d0*/  HMMA.16816.F32 R44, R104.reuse, R124, R44 ;  /* 0x0000007c682c723c */ /* 0x040ff0000000182c */
[C---:B------:R-:W-:Y:S01]  /*a8e0*/  HMMA.16816.F32 R48, R104.reuse, R126, R48 ;  /* 0x0000007e6830723c */ /* 0x040fe20000001830 */
[----:B------:R-:W2:Y:S07]  /*a8f0*/  LDSM.16.MT88.4 R124, [R227+0x8000] ;  /* 0x00800000e37c783b */ /* 0x000eae0000004200 */
[C---:B---3--:R-:W-:Y:S08]  /*a900*/  HMMA.16816.F32 R52, R104.reuse, R116, R52 ;  /* 0x000000746834723c */ /* 0x048ff00000001834 */
[C---:B------:R-:W-:Y:S01]  /*a910*/  HMMA.16816.F32 R56, R104.reuse, R118, R56 ;  /* 0x000000766838723c */ /* 0x040fe20000001838 */
[----:B------:R-:W3:Y:S07]  /*a920*/  LDSM.16.MT88.4 R116, [R230+0x8000] ;  /* 0x00800000e674783b */ /* 0x000eee0000004200 */
[C---:B----4-:R-:W-:Y:S08]  /*a930*/  HMMA.16816.F32 R60, R104.reuse, R120, R60 ;  /* 0x00000078683c723c */ /* 0x050ff0000000183c */
[C---:B------:R-:W-:Y:S01]  /*a940*/  HMMA.16816.F32 R64, R104.reuse, R122, R64 ;  /* 0x0000007a6840723c */ /* 0x040fe20000001840 */
[----:B------:R-:W-:Y:S07]  /*a950*/  LDSM.16.MT88.4 R120, [R228+0x2800] ;  /* 0x00280000e478783b */ /* 0x000fee0000004200 */
[C---:B-1----:R-:W-:Y:S08]  /*a960*/  HMMA.16816.F32 R68, R104.reuse, R108, R68 ;  /* 0x0000006c6844723c */ /* 0x042ff00000001844 */
[C---:B------:R-:W-:Y:S08]  /*a970*/  HMMA.16816.F32 R72, R104.reuse, R110, R72 ;  /* 0x0000006e6848723c */ /* 0x040ff00000001848 */
[C---:B------:R-:W-:Y:S08]  /*a980*/  HMMA.16816.F32 R76, R104.reuse, R112, R76 ;  /* 0x00000070684c723c */ /* 0x040ff0000000184c */
[C---:B------:R-:W-:Y:S01]  /*a990*/  HMMA.16816.F32 R80, R104.reuse, R114, R80 ;  /* 0x000000726850723c */ /* 0x040fe20000001850 */
[----:B------:R-:W1:Y:S07]  /*a9a0*/  LDSM.16.MT88.4 R112, [R224+0x2800] ;  /* 0x00280000e070783b */ /* 0x000e6e0000004200 */
[C---:B--2---:R-:W-:Y:S08]  /*a9b0*/  HMMA.16816.F32 R84, R104.reuse, R124, R84 ;  /* 0x0000007c6854723c */ /* 0x044ff00000001854 */
[C---:B------:R-:W-:Y:S08]  /*a9c0*/  HMMA.16816.F32 R88, R104.reuse, R126, R88 ;  /* 0x0000007e6858723c */ /* 0x040ff00000001858 */
[C---:B---3--:R-:W-:Y:S08]  /*a9d0*/  HMMA.16816.F32 R92, R104.reuse, R116, R92 ;  /* 0x00000074685c723c */ /* 0x048ff0000000185c */
[----:B------:R-:W-:Y:S07]  /*a9e0*/  HMMA.16816.F32 R96, R104, R118, R96 ;  /* 0x000000766860723c */ /* 0x000fee0000001860 */
[----:B------:R-:W-:Y:S02]  /*a9f0*/  F2FP.PACK_AB R104, R209, R208 ;  /* 0x000000d0d168723e */ /* 0x000fe400000000ff */
[----:B------:R-:W-:Y:S03]  /*aa00*/  F2FP.PACK_AB R105, R167, R165 ;  /* 0x000000a5a769723e */ /* 0x000fe600000000ff */
[----:B------:R-:W-:Y:S02]  /*aa10*/  F2FP.PACK_AB R106, R164, R166 ;  /* 0x000000a6a46a723e */ /* 0x000fe400000000ff */
[----:B------:R-:W-:Y:S02]  /*aa20*/  F2FP.PACK_AB R107, R102, R103 ;  /* 0x00000067666b723e */ /* 0x000fe400000000ff */
[----:B------:R-:W-:Y:S05]  /*aa30*/  MOV R103, R101 ;  /* 0x0000006500677202 */ /* 0x000fea0000000f00 */
[C---:B-1----:R-:W-:Y:S01]  /*aa40*/  HMMA.16816.F32 R108, R104.reuse, R112, R4 ;  /* 0x00000070686c723c */ /* 0x042fe20000001804 */
[----:B------:R-:W1:Y:S07]  /*aa50*/  LDSM.16.MT88.4 R4, [R227+0x5800] ;  /* 0x00580000e304783b */ /* 0x000e6e0000004200 */
[C---:B------:R-:W-:Y:S01]  /*aa60*/  HMMA.16816.F32 R112, R104.reuse, R114, R8 ;  /* 0x000000726870723c */ /* 0x040fe20000001808 */
[----:B------:R-:W2:Y:S07]  /*aa70*/  LDSM.16.MT88.4 R8, [R230+0x5800] ;  /* 0x00580000e608783b */ /* 0x000eae0000004200 */
[C---:B------:R-:W-:Y:S01]  /*aa80*/  HMMA.16816.F32 R116, R104.reuse, R120, R12 ;  /* 0x000000786874723c */ /* 0x040fe2000000180c */
[----:B------:R-:W3:Y:S07]  /*aa90*/  LDSM.16.MT88.4 R12, [R224+0x8800] ;  /* 0x00880000e00c783b */ /* 0x000eee0000004200 */
[C---:B------:R-:W-:Y:S01]  /*aaa0*/  HMMA.16816.F32 R120, R104.reuse, R122, R16 ;  /* 0x0000007a6878723c */ /* 0x040fe20000001810 */
[----:B------:R-:W4:Y:S07]  /*aab0*/  LDSM.16.MT88.4 R16, [R228+0x8800] ;  /* 0x00880000e410783b */ /* 0x000f2e0000004200 */
[C---:B------:R-:W-:Y:S01]  /*aac0*/  HMMA.16816.F32 R124, R104.reuse, R128, R20 ;  /* 0x00000080687c723c */ /* 0x040fe20000001814 */
[----:B------:R-:W2:Y:S07]  /*aad0*/  LDSM.16.MT88.4 R20, [R227+0x8800] ;  /* 0x00880000e314783b */ /* 0x000eae0000004200 */
[C---:B------:R-:W-:Y:S01]  /*aae0*/  HMMA.16816.F32 R128, R104.reuse, R130, R24 ;  /* 0x000000826880723c */ /* 0x040fe20000001818 */
[----:B------:R-:W1:Y:S07]  /*aaf0*/  LDSM.16.MT88.4 R24, [R230+0x8800] ;  /* 0x00880000e618783b */ /* 0x000e6e0000004200 */
[C---:B------:R-:W-:Y:S01]  /*ab00*/  HMMA.16816.F32 R132, R104.reuse, R136, R28 ;  /* 0x000000886884723c */ /* 0x040fe2000000181c */
[----:B------:R-:W5:Y:S04]  /*ab10*/  LDL R31, [R1+0x10] ;  /* 0x00001000011f7983 */ /* 0x000f680000100800 */
[----:B------:R1:W-:Y:S03]  /*ab20*/  STL [R1+0x18], R2 ;  /* 0x0000180201007387 */ /* 0x0003e60000100800 */
[C---:B------:R-:W-:Y:S01]  /*ab30*/  HMMA.16816.F32 R136, R104.reuse, R138, R32 ;  /* 0x0000008a6888723c */ /* 0x040fe20000001820 */
[----:B------:R1:W-:Y:S04]  /*ab40*/  STL [R1+0x8], R223 ;  /* 0x000008df01007387 */ /* 0x0003e80000100800 */
[----:B------:R1:W-:Y:S03]  /*ab50*/  STL [R1+0x1c], R0 ;  /* 0x00001c0001007387 */ /* 0x0003e60000100800 */
[C---:B------:R-:W-:Y:S08]  /*ab60*/  HMMA.16816.F32 R140, R104.reuse, R144, R36 ;  /* 0x00000090688c723c */ /* 0x040ff00000001824 */
[C---:B------:R-:W-:Y:S08]  /*ab70*/  HMMA.16816.F32 R144, R104.reuse, R146, R40 ;  /* 0x000000926890723c */ /* 0x040ff00000001828 */
[C---:B------:R-:W-:Y:S08]  /*ab80*/  HMMA.16816.F32 R148, R104.reuse, R152, R44 ;  /* 0x000000986894723c */ /* 0x040ff0000000182c */
[C---:B------:R-:W-:Y:S08]  /*ab90*/  HMMA.16816.F32 R152, R104.reuse, R154, R48 ;  /* 0x0000009a6898723c */ /* 0x040ff00000001830 */
[C---:B-1----:R-:W-:Y:S08]  /*aba0*/  HMMA.16816.F32 R52, R104.reuse, R4, R52 ;  /* 0x000000046834723c */ /* 0x042ff00000001834 */
[C---:B------:R-:W-:Y:S08]  /*abb0*/  HMMA.16816.F32 R56, R104.reuse, R6, R56 ;  /* 0x000000066838723c */ /* 0x040ff00000001838 */
[C---:B--2---:R-:W-:Y:S08]  /*abc0*/  HMMA.16816.F32 R60, R104.reuse, R8, R60 ;  /* 0x00000008683c723c */ /* 0x044ff0000000183c */
[C---:B------:R-:W-:Y:S08]  /*abd0*/  HMMA.16816.F32 R64, R104.reuse, R10, R64 ;  /* 0x0000000a6840723c */ /* 0x040ff00000001840 */
[C---:B---3--:R-:W-:Y:S08]  /*abe0*/  HMMA.16816.F32 R68, R104.reuse, R12, R68 ;  /* 0x0000000c6844723c */ /* 0x048ff00000001844 */
[C---:B------:R-:W-:Y:S08]  /*abf0*/  HMMA.16816.F32 R72, R104.reuse, R14, R72 ;  /* 0x0000000e6848723c */ /* 0x040ff00000001848 */
[C---:B----4-:R-:W-:Y:S08]  /*ac00*/  HMMA.16816.F32 R76, R104.reuse, R16, R76 ;  /* 0x00000010684c723c */ /* 0x050ff0000000184c */
[C---:B------:R-:W-:Y:S08]  /*ac10*/  HMMA.16816.F32 R80, R104.reuse, R18, R80 ;  /* 0x000000126850723c */ /* 0x040ff00000001850 */
[C---:B------:R-:W-:Y:S08]  /*ac20*/  HMMA.16816.F32 R84, R104.reuse, R20, R84 ;  /* 0x000000146854723c */ /* 0x040ff00000001854 */
[C---:B------:R-:W-:Y:S08]  /*ac30*/  HMMA.16816.F32 R88, R104.reuse, R22, R88 ;  /* 0x000000166858723c */ /* 0x040ff00000001858 */
[C---:B------:R-:W-:Y:S08]  /*ac40*/  HMMA.16816.F32 R92, R104.reuse, R24, R92 ;  /* 0x00000018685c723c */ /* 0x040ff0000000185c */
[----:B------:R-:W-:Y:S07]  /*ac50*/  HMMA.16816.F32 R96, R104, R26, R96 ;  /* 0x0000001a6860723c */ /* 0x000fee0000001860 */
[----:B------:R-:W-:Y:S02]  /*ac60*/  MOV R104, R100 ;  /* 0x0000006400687202 */ /* 0x000fe40000000f00 */
[----:B-----5:R-:W-:Y:S03]  /*ac70*/  ISETP.GT.AND P0, PT, R218, R31, PT ;  /* 0x0000001fda00720c */ /* 0x020fe60003f04270 */
[----:B------:R-:W-:Y:S10]  /*ac80*/  IMAD.MOV.U32 R218, RZ, RZ, R223 ;  /* 0x000000ffffda7224 */ /* 0x000ff400078e00df */
[----:B------:R-:W-:-:S05]  /*ac90*/  @P0 BRA `(.L_x_446) ;  /* 0xffffb5c000000947 */ /* 0x000fca000383ffff */
.L_x_445:
[----:B--2---:R-:W2:Y:S02]  /*aca0*/  LDL R0, [R1+0x8] ;  /* 0x0000080001007983 */ /* 0x004ea40000100800 */
[----:B--2---:R-:W-:-:S13]  /*acb0*/  ISETP.GE.AND P0, PT, R0, RZ, PT ;  /* 0x000000ff0000720c */ /* 0x004fda0003f06270 */
[----:B------:R-:W-:Y:S05]  /*acc0*/  @!P0 BRA `(.L_x_447) ;  /* 0x0000418000008947 */ /* 0x000fea0003800000 */
[----:B------:R-:W-:Y:S02]  /*acd0*/  MOV R103, R100 ;  /* 0x0000006400677202 */ /* 0x000fe40000000f00 */
[----:B------:R-:W-:Y:S02]  /*ace0*/  MOV R102, R101 ;  /* 0x0000006500667202 */ /* 0x000fe40000000f00 */
.L_x_448:
[----:B-1----:R-:W2:Y:S01]  /*acf0*/  LDL.64 R2, [R1+0x30] ;  /* 0x0000300001027983 */ /* 0x002ea20000100a00 */
[----:B------:R-:W-:Y:S04]  /*ad00*/  DEPBAR.LE SB0, 0x0 ;  /* 0x000080000000791a */ /* 0x000fe80000000000 */
[----:B------:R-:W-:Y:S01]  /*ad10*/  WARPSYNC 0xffffffff ;  /* 0xffffffff00007948 */ /* 0x000fe20003800000 */
[----:B------:R-:W2:Y:S04]  /*ad20*/  LDL R22, [R1+0x40] ;  /* 0x0000400001167983 */ /* 0x000ea80000100800 */
[----:B------:R1:W-:Y:S04]  /*ad30*/  STL [R1+0xcc], R98 ;  /* 0x0000cc6201007387 */ /* 0x0003e80000100800 */
[----:B------:R-:W-:Y:S08]  /*ad40*/  BAR.SYNC.DEFER_BLOCKING 0x0 ;  /* 0x0000000000007b1d */ /* 0x000ff00000010000 */
[----:B------:R-:W3:Y:S08]  /*ad50*/  LDSM.16.M88.4 R8, [R225] ;  /* 0x00000000e108783b */ /* 0x000ef00000000200 */
[----:B-1----:R-:W4:Y:S04]  /*ad60*/  LDL.LU R98, [R1+0x8] ;  /* 0x0000080001627983 */ /* 0x002f280000300800 */
[----:B------:R1:W-:Y:S04]  /*ad70*/  STL [R1+0xc8], R99 ;  /* 0x0000c86301007387 */ /* 0x0003e80000100800 */
[----:B-----5:R-:W-:Y:S04]  /*ad80*/  STL [R1+0xa0], R252 ;  /* 0x0000a0fc01007387 */ /* 0x020fe80000100800 */
[----:B------:R1:W-:Y:S04]  /*ad90*/  STL [R1+0x9c], R251 ;  /* 0x00009cfb01007387 */ /* 0x0003e80000100800 */
[----:B------:R-:W-:Y:S04]  /*ada0*/  STL [R1+0x98], R250 ;  /* 0x000098fa01007387 */ /* 0x000fe80000100800 */
[----:B------:R-:W1:Y:S08]  /*adb0*/  LDSM.16.M88.4 R16, [R225+0x800] ;  /* 0x00080000e110783b */ /* 0x000e700000000200 */
[----:B------:R-:W2:Y:S01]  /*adc0*/  LDSM.16.M88.4 R24, [R225+0x1000] ;  /* 0x00100000e118783b */ /* 0x000ea20000000200 */
[C---:B---3--:R-:W-:Y:S07]  /*add0*/  HMMA.16816.F32 R4, R156.reuse, R8, RZ ;  /* 0x000000089c04723c */ /* 0x048fee00000018ff */
[----:B-1----:R-:W3:Y:S01]  /*ade0*/  LDL R99, [R1+0x4] ;  /* 0x0000040001637983 */ /* 0x002ee20000100800 */
[----:B------:R-:W-:Y:S01]  /*adf0*/  MOV R251, 0x6 ;  /* 0x0000000600fb7802 */ /* 0x000fe20000000f00 */
[C---:B------:R-:W-:Y:S02]  /*ae00*/  HMMA.16816.F32 R8, R156.reuse, R10, RZ ;  /* 0x0000000a9c08723c */ /* 0x040fe400000018ff */
[----:B------:R-:W1:Y:S08]  /*ae10*/  LDSM.16.M88.4 R32, [R225+0x1800] ;  /* 0x00180000e120783b */ /* 0x000e700000000200 */
[----:B------:R-:W1:Y:S08]  /*ae20*/  LDSM.16.M88.4 R40, [R225+0x2000] ;  /* 0x00200000e128783b */ /* 0x000e700000000200 */
[----:B------:R-:W1:Y:S01]  /*ae30*/  LDSM.16.M88.4 R48, [R225+0x2800] ;  /* 0x00280000e130783b */ /* 0x000e620000000200 */
[C---:B------:R-:W-:Y:S07]  /*ae40*/  HMMA.16816.F32 R12, R156.reuse, R16, RZ ;  /* 0x000000109c0c723c */ /* 0x040fee00000018ff */
[----:B------:R-:W1:Y:S01]  /*ae50*/  LDSM.16.M88.4 R104, [R231] ;  /* 0x00000000e768783b */ /* 0x000e620000000200 */
[C---:B------:R-:W-:Y:S07]  /*ae60*/  HMMA.16816.F32 R16, R156.reuse, R18, RZ ;  /* 0x000000129c10723c */ /* 0x040fee00000018ff */
[----:B------:R-:W1:Y:S08]  /*ae70*/  LDSM.16.M88.4 R164, [R248] ;  /* 0x00000000f8a4783b */ /* 0x000e700000000200 */
[----:B------:R-:W1:Y:S08]  /*ae80*/  LDSM.16.M88.4 R208, [R247] ;  /* 0x00000000f7d0783b */ /* 0x000e700000000200 */
[----:B------:R-:W1:Y:S08]  /*ae90*/  LDSM.16.M88.4 R212, [R246] ;  /* 0x00000000f6d4783b */ /* 0x000e700000000200 */
[----:B------:R-:W1:Y:S08]  /*aea0*/  LDSM.16.M88.4 R216, [R245] ;  /* 0x00000000f5d8783b */ /* 0x000e700000000200 */
[----:B------:R-:W1:Y:S08]  /*aeb0*/  LDSM.16.M88.4 R220, [R244] ;  /* 0x00000000f4dc783b */ /* 0x000e700000000200 */
        /* <DEDUP_REMOVED lines=8> */
[----:B------:R-:W-:Y:S01]  /*af40*/  STL [R1+0xbc], R159 ;  /* 0x0000bc9f01007387 */ /* 0x000fe20000100800 */
[----:B--2---:R-:W-:Y:S02]  /*af50*/  MOV R3, R22 ;  /* 0x0000001600037202 */ /* 0x004fe40000000f00 */
[----:B----4-:R-:W-:Y:S01]  /*af60*/  SHF.R.S32.HI R0, RZ, 0x1f, R98 ;  /* 0x0000001fff007819 */ /* 0x010fe20000011462 */
[----:B------:R-:W-:Y:S04]  /*af70*/  IMAD.WIDE.U32 R20, R98, c[0x0][0x208], RZ ;  /* 0x0000820062147a25 */ /* 0x000fe800078e00ff */
[----:B------:R-:W-:Y:S02]  /*af80*/  IMAD R0, R0, c[0x0][0x208], RZ ;  /* 0x0000820000007a24 */ /* 0x000fe400078e02ff */
[----:B------:R-:W-:Y:S04]  /*af90*/  IMAD.WIDE.U32 R2, R20, 0x60, R2 ;  /* 0x0000006014027825 */ /* 0x000fe800078e0002 */
[----:B------:R-:W-:Y:S05]  /*afa0*/  IMAD R0, R98, c[0x0][0x20c], R0 ;  /* 0x0000830062007a24 */ /* 0x000fea00078e0200 */
[----:B------:R-:W-:Y:S02]  /*afb0*/  IADD3 R0, R21, R0, RZ ;  /* 0x0000000015007210 */ /* 0x000fe40007ffe0ff */
[C---:B------:R-:W-:Y:S03]  /*afc0*/  HMMA.16816.F32 R20, R156.reuse, R24, RZ ;  /* 0x000000189c14723c */ /* 0x040fe600000018ff */
[----:B------:R-:W-:Y:S05]  /*afd0*/  IMAD R0, R0, 0x60, RZ ;  /* 0x0000006000007824 */ /* 0x000fea00078e02ff */
[C---:B------:R-:W-:Y:S01]  /*afe0*/  HMMA.16816.F32 R24, R156.reuse, R26, RZ ;  /* 0x0000001a9c18723c */ /* 0x040fe200000018ff */
[----:B------:R-:W-:Y:S03]  /*aff0*/  IADD3 R44, R3, R0, RZ ;  /* 0x00000000032c7210 */ /* 0x000fe60007ffe0ff */
[C---:B------:R-:W-:Y:S02]  /*b000*/  SHF.L.U32 R0, R2.reuse, 0x1, RZ ;  /* 0x0000000102007819 */ /* 0x040fe400000006ff */
[----:B------:R-:W-:Y:S02]  /*b010*/  SHF.L.U64.HI R44, R2, 0x1, R44 ;  /* 0x00000001022c7819 */ /* 0x000fe4000001022c */
[C---:B-1----:R-:W-:Y:S01]  /*b020*/  HMMA.16816.F32 R28, R156.reuse, R32, RZ ;  /* 0x000000209c1c723c */ /* 0x042fe200000018ff */
        /* <DEDUP_REMOVED lines=8> */
[----:B---3--:R1:W-:Y:S01]  /*b0b0*/  LDGSTS.E.BYPASS.LTC128B.128 [R99+0x100], [R2.64], !P4 ;  /* 0x0010000002637fae */ /* 0x0083e2000e101d46 */
[----:B------:R-:W-:Y:S02]  /*b0c0*/  IADD3 R0, P0, R0, 0x100, RZ ;  /* 0x0000010000007810 */ /* 0x000fe40007f1e0ff */
[--C-:B------:R-:W-:Y:S02]  /*b0d0*/  IADD3.X R37, RZ, c[0x0][0x1fc], R44.reuse, P1, P5 ;  /* 0x00007f00ff257a10 */ /* 0x100fe40000fea42c */
[----:B------:R-:W-:Y:S03]  /*b0e0*/  IADD3 R46, P1, R0, c[0x0][0x1f8], RZ ;  /* 0x00007e00002e7a10 */ /* 0x000fe60007f3e0ff */
[----:B------:R2:W-:Y:S01]  /*b0f0*/  LDGSTS.E.BYPASS.LTC128B.128 [R99+0x3100], [R36.64], !P3 ;  /* 0x0310000024637fae */ /* 0x0005e2000d901d46 */
[----:B------:R-:W-:Y:S02]  /*b100*/  IADD3.X R47, RZ, c[0x0][0x1fc], R44, P1, P0 ;  /* 0x00007f00ff2f7a10 */ /* 0x000fe40000fe042c */
[----:B------:R-:W-:Y:S04]  /*b110*/  MOV R0, c[0x0][0x208] ;  /* 0x0000820000007a02 */ /* 0x000fe80000000f00 */
[C---:B------:R-:W-:Y:S01]  /*b120*/  SHF.L.U32 R100, R0.reuse, 0x6, RZ ;  /* 0x0000000600647819 */ /* 0x040fe200000006ff */
[----:B------:R3:W-:Y:S01]  /*b130*/  LDGSTS.E.BYPASS.LTC128B.128 [R99+0x6100], [R46.64], !P2 ;  /* 0x061000002e637fae */ /* 0x0007e2000d101d46 */
[----:B------:R-:W-:Y:S02]  /*b140*/  SHF.L.U64.HI R0, R0, R251, c[0x0][0x20c] ;  /* 0x0000830000007619 */ /* 0x000fe400000102fb */
[----:B-1----:R-:W-:Y:S04]  /*b150*/  IADD3 R2, P1, R2, R100, RZ ;  /* 0x0000006402027210 */ /* 0x002fe80007f3e0ff */
[----:B------:R-:W-:Y:S02]  /*b160*/  IADD3.X R3, R3, R0, RZ, P1, !PT ;  /* 0x0000000003037210 */ /* 0x000fe40000ffe4ff */
[----:B------:R-:W-:Y:S01]  /*b170*/  IADD3 R100, P0, R100, R2, RZ ;  /* 0x0000000264647210 */ /* 0x000fe20007f1e0ff */
[C---:B--2---:R-:W-:Y:S02]  /*b180*/  HMMA.16816.F32 R36, R156.reuse, R40, RZ ;  /* 0x000000289c24723c */ /* 0x044fe400000018ff */
[----:B------:R1:W-:Y:S01]  /*b190*/  LDGSTS.E.BYPASS.LTC128B.128 [R99+0x1100], [R2.64], !P4 ;  /* 0x0110000002637fae */ /* 0x0003e2000e101d46 */
[----:B------:R-:W-:Y:S02]  /*b1a0*/  IADD3.X R101, R0, R3, RZ, P0, !PT ;  /* 0x0000000300657210 */ /* 0x000fe400007fe4ff */
[C---:B------:R-:W-:Y:S02]  /*b1b0*/  ISETP.GT.AND P0, PT, R98.reuse, RZ, PT ;  /* 0x000000ff6200720c */ /* 0x040fe40003f04270 */
[----:B------:R-:W-:Y:S01]  /*b1c0*/  IADD3 R98, R98, -0x1, RZ ;  /* 0xffffffff62627810 */ /* 0x000fe20007ffe0ff */
[C---:B------:R-:W-:Y:S02]  /*b1d0*/  HMMA.16816.F32 R40, R156.reuse, R42, RZ ;  /* 0x0000002a9c28723c */ /* 0x040fe400000018ff */
[----:B------:R1:W-:Y:S06]  /*b1e0*/  LDGSTS.E.BYPASS.LTC128B.128 [R99+0x4100], [R2.64+0x80], !P3 ;  /* 0x0410008002637fae */ /* 0x0003ec000d901d46 */
[C---:B---3--:R-:W-:Y:S02]  /*b1f0*/  HMMA.16816.F32 R44, R156.reuse, R48, RZ ;  /* 0x000000309c2c723c */ /* 0x048fe400000018ff */
[----:B------:R1:W-:Y:S06]  /*b200*/  LDGSTS.E.BYPASS.LTC128B.128 [R99+0x7100], [R2.64+0x100], !P2 ;  /* 0x0710010002637fae */ /* 0x0003ec000d101d46 */
[----:B------:R-:W-:Y:S02]  /*b210*/  HMMA.16816.F32 R48, R156, R50, RZ ;  /* 0x000000329c30723c */ /* 0x000fe400000018ff */
[----:B------:R2:W-:Y:S06]  /*b220*/  LDGSTS.E.BYPASS.LTC128B.128 [R99+0x2100], [R100.64], !P4 ;  /* 0x0210000064637fae */ /* 0x0005ec000e101d46 */
[C---:B------:R-:W-:Y:S02]  /*b230*/  HMMA.16816.F32 R4, R160.reuse, R104, R4 ;  /* 0x00000068a004723c */ /* 0x040fe40000001804 */
[----:B------:R2:W-:Y:S06]  /*b240*/  LDGSTS.E.BYPASS.LTC128B.128 [R99+0x5100], [R100.64+0x80], !P3 ;  /* 0x0510008064637fae */ /* 0x0005ec000d901d46 */
[C---:B------:R-:W-:Y:S02]  /*b250*/  HMMA.16816.F32 R8, R160.reuse, R106, R8 ;  /* 0x0000006aa008723c */ /* 0x040fe40000001808 */
[----:B------:R2:W-:Y:S06]  /*b260*/  LDGSTS.E.BYPASS.LTC128B.128 [R99+0x8100], [R100.64+0x100], !P2 ;  /* 0x0810010064637fae */ /* 0x0005ec000d101d46 */
[C---:B------:R-:W-:Y:S02]  /*b270*/  HMMA.16816.F32 R12, R160.reuse, R164, R12 ;  /* 0x000000a4a00c723c */ /* 0x040fe4000000180c */
[----:B------:R-:W3:Y:S06]  /*b280*/  LDSM.16.M88.4 R104, [R229] ;  /* 0x00000000e568783b */ /* 0x000eec0000000200 */
[C---:B------:R-:W-:Y:S02]  /*b290*/  HMMA.16816.F32 R16, R160.reuse, R166, R16 ;  /* 0x000000a6a010723c */ /* 0x040fe40000001810 */
[----:B------:R-:W0:Y:S06]  /*b2a0*/  LDGDEPBAR ;  /* 0x00000000000079af */ /* 0x000e2c0000000000 */
[C---:B------:R-:W-:Y:S02]  /*b2b0*/  HMMA.16816.F32 R20, R160.reuse, R208, R20 ;  /* 0x000000d0a014723c */ /* 0x040fe40000001814 */
[----:B------:R-:W4:Y:S06]  /*b2c0*/  LDSM.16.M88.4 R164, [R229+0x800] ;  /* 0x00080000e5a4783b */ /* 0x000f2c0000000200 */
[C---:B------:R-:W-:Y:S02]  /*b2d0*/  HMMA.16816.F32 R24, R160.reuse, R210, R24 ;  /* 0x000000d2a018723c */ /* 0x040fe40000001818 */
[----:B------:R-:W1:Y:S06]  /*b2e0*/  LDSM.16.M88.4 R208, [R229+0x1000] ;  /* 0x00100000e5d0783b */ /* 0x000e6c0000000200 */
        /* <DEDUP_REMOVED lines=14> */
[----:B------:R-:W4:Y:S07]  /*b3d0*/  LDSM.16.M88.4 R164, [R226] ;  /* 0x00000000e2a4783b */ /* 0x000f2e0000000200 */
[C---:B-1----:R-:W-:Y:S08]  /*b3e0*/  HMMA.16816.F32 R20, R168.reuse, R208, R20 ;  /* 0x000000d0a814723c */ /* 0x042ff00000001814 */
[C---:B------:R-:W-:Y:S01]  /*b3f0*/  HMMA.16816.F32 R24, R168.reuse, R210, R24 ;  /* 0x000000d2a818723c */ /* 0x040fe20000001818 */
[----:B------:R-:W1:Y:S07]  /*b400*/  LDSM.16.M88.4 R208, [R226+0x1000] ;  /* 0x00100000e2d0783b */ /* 0x000e6e0000000200 */
[C---:B------:R-:W-:Y:S08]  /*b410*/  HMMA.16816.F32 R28, R168.reuse, R212, R28 ;  /* 0x000000d4a81c723c */ /* 0x040ff0000000181c */
[C---:B------:R-:W-:Y:S01]  /*b420*/  HMMA.16816.F32 R32, R168.reuse, R214, R32 ;  /* 0x000000d6a820723c */ /* 0x040fe20000001820 */
[----:B------:R-:W1:Y:S07]  /*b430*/  LDSM.16.M88.4 R212, [R226+0x1800] ;  /* 0x00180000e2d4783b */ /* 0x000e6e0000000200 */
[C---:B------:R-:W-:Y:S08]  /*b440*/  HMMA.16816.F32 R36, R168.reuse, R216, R36 ;  /* 0x000000d8a824723c */ /* 0x040ff00000001824 */
        /* <DEDUP_REMOVED lines=8> */
[C---:B------:R-:W-:Y:S08]  /*b4d0*/  HMMA.16816.F32 R12, R172.reuse, R220, R12 ;  /* 0x000000dcac0c723c */ /* 0x040ff0000000180c */
        /* <DEDUP_REMOVED lines=10> */
[----:B------:R-:W2:Y:S07]  /*b580*/  LDSM.16.M88.4 R216, [R225+0x4800] ;  /* 0x00480000e1d8783b */ /* 0x000eae0000000200 */
[C---:B---3--:R-:W-:Y:S08]  /*b590*/  HMMA.16816.F32 R44, R172.reuse, R104, R44 ;  /* 0x00000068ac2c723c */ /* 0x048ff0000000182c */
[----:B------:R-:W-:Y:S01]  /*b5a0*/  HMMA.16816.F32 R48, R172, R106, R48 ;  /* 0x0000006aac30723c */ /* 0x000fe20000001830 */
[----:B------:R-:W3:Y:S07]  /*b5b0*/  LDSM.16.M88.4 R104, [R225+0x5000] ;  /* 0x00500000e168783b */ /* 0x000eee0000000200 */
[C---:B----4-:R-:W-:Y:S08]  /*b5c0*/  HMMA.16816.F32 R4, R176.reuse, R164, R4 ;  /* 0x000000a4b004723c */ /* 0x050ff00000001804 */
[C---:B------:R-:W-:Y:S01]  /*b5d0*/  HMMA.16816.F32 R8, R176.reuse, R166, R8 ;  /* 0x000000a6b008723c */ /* 0x040fe20000001808 */
[----:B------:R-:W4:Y:S07]  /*b5e0*/  LDSM.16.M88.4 R164, [R243] ;  /* 0x00000000f3a4783b */ /* 0x000f2e0000000200 */
[C---:B-1----:R-:W-:Y:S08]  /*b5f0*/  HMMA.16816.F32 R12, R176.reuse, R208, R12 ;  /* 0x000000d0b00c723c */ /* 0x042ff0000000180c */
[C---:B------:R-:W-:Y:S01]  /*b600*/  HMMA.16816.F32 R16, R176.reuse, R210, R16 ;  /* 0x000000d2b010723c */ /* 0x040fe20000001810 */
[----:B------:R-:W1:Y:S07]  /*b610*/  LDSM.16.M88.4 R208, [R242] ;  /* 0x00000000f2d0783b */ /* 0x000e6e0000000200 */
[C---:B------:R-:W-:Y:S08]  /*b620*/  HMMA.16816.F32 R20, R176.reuse, R212, R20 ;  /* 0x000000d4b014723c */ /* 0x040ff00000001814 */
[C---:B------:R-:W-:Y:S01]  /*b630*/  HMMA.16816.F32 R24, R176.reuse, R214, R24 ;  /* 0x000000d6b018723c */ /* 0x040fe20000001818 */
[----:B------:R-:W1:Y:S07]  /*b640*/  LDSM.16.M88.4 R212, [R241] ;  /* 0x00000000f1d4783b */ /* 0x000e6e0000000200 */
[C---:B--2---:R-:W-:Y:S08]  /*b650*/  HMMA.16816.F32 R28, R176.reuse, R216, R28 ;  /* 0x000000d8b01c723c */ /* 0x044ff0000000181c */
[C---:B------:R-:W-:Y:S01]  /*b660*/  HMMA.16816.F32 R32, R176.reuse, R218, R32 ;  /* 0x000000dab020723c */ /* 0x040fe20000001820 */
[----:B------:R-:W-:Y:S07]  /*b670*/  LDSM.16.M88.4 R216, [R239] ;  /* 0x00000000efd8783b */ /* 0x000fee0000000200 */
[C---:B---3--:R-:W-:Y:S08]  /*b680*/  HMMA.16816.F32 R36, R176.reuse, R104, R36 ;  /* 0x00000068b024723c */ /* 0x048ff00000001824 */
[C---:B------:R-:W-:Y:S01]  /*b690*/  HMMA.16816.F32 R40, R176.reuse, R106, R40 ;  /* 0x0000006ab028723c */ /* 0x040fe20000001828 */
[----:B------:R-:W2:Y:S07]  /*b6a0*/  LDSM.16.M88.4 R104, [R240] ;  /* 0x00000000f068783b */ /* 0x000eae0000000200 */
[C---:B------:R-:W-:Y:S08]  /*b6b0*/  HMMA.16816.F32 R44, R176.reuse, R220, R44 ;  /* 0x000000dcb02c723c */ /* 0x040ff0000000182c */
[----:B------:R-:W-:Y:S01]  /*b6c0*/  HMMA.16816.F32 R48, R176, R222, R48 ;  /* 0x000000deb030723c */ /* 0x000fe20000001830 */
[----:B------:R-:W3:Y:S07]  /*b6d0*/  LDSM.16.M88.4 R220, [R238] ;  /* 0x00000000eedc783b */ /* 0x000eee0000000200 */
[C---:B----4-:R-:W-:Y:S08]  /*b6e0*/  HMMA.16816.F32 R4, R180.reuse, R164, R4 ;  /* 0x000000a4b404723c */ /* 0x050ff00000001804 */
[C---:B------:R-:W-:Y:S01]  /*b6f0*/  HMMA.16816.F32 R8, R180.reuse, R166, R8 ;  /* 0x000000a6b408723c */ /* 0x040fe20000001808 */
[----:B------:R-:W4:Y:S07]  /*b700*/  LDSM.16.M88.4 R164, [R229+0x3000] ;  /* 0x00300000e5a4783b */ /* 0x000f2e0000000200 */
[C---:B-1----:R-:W-:Y:S08]  /*b710*/  HMMA.16816.F32 R12, R180.reuse, R208, R12 ;  /* 0x000000d0b40c723c */ /* 0x042ff0000000180c */
[C---:B------:R-:W-:Y:S01]  /*b720*/  HMMA.16816.F32 R16, R180.reuse, R210, R16 ;  /* 0x000000d2b410723c */ /* 0x040fe20000001810 */
[----:B------:R-:W1:Y:S07]  /*b730*/  LDSM.16.M88.4 R208, [R229+0x3800] ;  /* 0x00380000e5d0783b */ /* 0x000e6e0000000200 */
[C---:B------:R-:W-:Y:S08]  /*b740*/  HMMA.16816.F32 R20, R180.reuse, R212, R20 ;  /* 0x000000d4b414723c */ /* 0x040ff00000001814 */
[C---:B------:R-:W-:Y:S01]  /*b750*/  HMMA.16816.F32 R24, R180.reuse, R214, R24 ;  /* 0x000000d6b418723c */ /* 0x040fe20000001818 */
[----:B------:R-:W-:Y:S07]  /*b760*/  LDSM.16.M88.4 R212, [R229+0x4800] ;  /* 0x00480000e5d4783b */ /* 0x000fee0000000200 */
[C---:B--2---:R-:W-:Y:S08]  /*b770*/  HMMA.16816.F32 R28, R180.reuse, R104, R28 ;  /* 0x00000068b41c723c */ /* 0x044ff0000000181c */
[C---:B------:R-:W-:Y:S01]  /*b780*/  HMMA.16816.F32 R32, R180.reuse, R106, R32 ;  /* 0x0000006ab420723c */ /* 0x040fe20000001820 */
[----:B------:R-:W2:Y:S07]  /*b790*/  LDSM.16.M88.4 R104, [R229+0x4000] ;  /* 0x00400000e568783b */ /* 0x000eae0000000200 */
[C---:B------:R-:W-:Y:S08]  /*b7a0*/  HMMA.16816.F32 R36, R180.reuse, R216, R36 ;  /* 0x000000d8b424723c */ /* 0x040ff00000001824 */
[C---:B------:R-:W-:Y:S01]  /*b7b0*/  HMMA.16816.F32 R40, R180.reuse, R218, R40 ;  /* 0x000000dab428723c */ /* 0x040fe20000001828 */
[----:B------:R-:W2:Y:S07]  /*b7c0*/  LDSM.16.M88.4 R216, [R229+0x5000] ;  /* 0x00500000e5d8783b */ /* 0x000eae0000000200 */
[C---:B---3--:R-:W-:Y:S08]  /*b7d0*/  HMMA.16816.F32 R44, R180.reuse, R220, R44 ;  /* 0x000000dcb42c723c */ /* 0x048ff0000000182c */
[----:B------:R-:W-:Y:S01]  /*b7e0*/  HMMA.16816.F32 R48, R180, R222, R48 ;  /* 0x000000deb430723c */ /* 0x000fe20000001830 */
[----:B------:R-:W-:Y:S07]  /*b7f0*/  LDSM.16.M88.4 R220, [R226+0x4000] ;  /* 0x00400000e2dc783b */ /* 0x000fee0000000200 */
[C---:B----4-:R-:W-:Y:S08]  /*b800*/  HMMA.16816.F32 R4, R184.reuse, R164, R4 ;  /* 0x000000a4b804723c */ /* 0x050ff00000001804 */
[C---:B------:R-:W-:Y:S01]  /*b810*/  HMMA.16816.F32 R8, R184.reuse, R166, R8 ;  /* 0x000000a6b808723c */ /* 0x040fe20000001808 */
[----:B------:R-:W3:Y:S07]  /*b820*/  LDSM.16.M88.4 R164, [R229+0x5800] ;  /* 0x00580000e5a4783b */ /* 0x000eee0000000200 */
[C---:B-1----:R-:W-:Y:S08]  /*b830*/  HMMA.16816.F32 R12, R184.reuse, R208, R12 ;  /* 0x000000d0b80c723c */ /* 0x042ff0000000180c */
[C---:B------:R-:W-:Y:S01]  /*b840*/  HMMA.16816.F32 R16, R184.reuse, R210, R16 ;  /* 0x000000d2b810723c */ /* 0x040fe20000001810 */
[----:B------:R-:W-:Y:S07]  /*b850*/  LDSM.16.M88.4 R208, [R226+0x3800] ;  /* 0x00380000e2d0783b */ /* 0x000fee0000000200 */
[C---:B--2---:R-:W-:Y:S08]  /*b860*/  HMMA.16816.F32 R20, R184.reuse, R104, R20 ;  /* 0x00000068b814723c */ /* 0x044ff00000001814 */
[C---:B------:R-:W-:Y:S01]  /*b870*/  HMMA.16816.F32 R24, R184.reuse, R106, R24 ;  /* 0x0000006ab818723c */ /* 0x040fe20000001818 */
[----:B------:R-:W1:Y:S07]  /*b880*/  LDSM.16.M88.4 R104, [R226+0x3000] ;  /* 0x00300000e268783b */ /* 0x000e6e0000000200 */
[C---:B------:R-:W-:Y:S08]  /*b890*/  HMMA.16816.F32 R28, R184.reuse, R212, R28 ;  /* 0x000000d4b81c723c */ /* 0x040ff0000000181c */
[C---:B------:R-:W-:Y:S01]  /*b8a0*/  HMMA.16816.F32 R32, R184.reuse, R214, R32 ;  /* 0x000000d6b820723c */ /* 0x040fe20000001820 */
[----:B------:R-:W2:Y:S07]  /*b8b0*/  LDSM.16.M88.4 R212, [R226+0x4800] ;  /* 0x00480000e2d4783b */ /* 0x000eae0000000200 */
[C---:B------:R-:W-:Y:S08]  /*b8c0*/  HMMA.16816.F32 R36, R184.reuse, R216, R36 ;  /* 0x000000d8b824723c */ /* 0x040ff00000001824 */
[C---:B------:R-:W-:Y:S01]  /*b8d0*/  HMMA.16816.F32 R40, R184.reuse, R218, R40 ;  /* 0x000000dab828723c */ /* 0x040fe20000001828 */
[----:B------:R-:W4:Y:S07]  /*b8e0*/  LDSM.16.M88.4 R216, [R226+0x5000] ;  /* 0x00500000e2d8783b */ /* 0x000f2e0000000200 */
[C---:B---3--:R-:W-:Y:S08]  /*b8f0*/  HMMA.16816.F32 R44, R184.reuse, R164, R44 ;  /* 0x000000a4b82c723c */ /* 0x048ff0000000182c */
[----:B------:R-:W-:Y:S01]  /*b900*/  HMMA.16816.F32 R48, R184, R166, R48 ;  /* 0x000000a6b830723c */ /* 0x000fe20000001830 */
[----:B------:R-:W-:Y:S07]  /*b910*/  LDSM.16.M88.4 R164, [R225+0x6000] ;  /* 0x00600000e1a4783b */ /* 0x000fee0000000200 */
[C---:B-1----:R-:W-:Y:S08]  /*b920*/  HMMA.16816.F32 R4, R188.reuse, R104, R4 ;  /* 0x00000068bc04723c */ /* 0x042ff00000001804 */
[C---:B------:R-:W-:Y:S01]  /*b930*/  HMMA.16816.F32 R8, R188.reuse, R106, R8 ;  /* 0x0000006abc08723c */ /* 0x040fe20000001808 */
[----:B------:R-:W1:Y:S07]  /*b940*/  LDSM.16.M88.4 R104, [R226+0x5800] ;  /* 0x00580000e268783b */ /* 0x000e6e0000000200 */
[C---:B------:R-:W-:Y:S08]  /*b950*/  HMMA.16816.F32 R12, R188.reuse, R208, R12 ;  /* 0x000000d0bc0c723c */ /* 0x040ff0000000180c */
[C---:B------:R-:W-:Y:S01]  /*b960*/  HMMA.16816.F32 R16, R188.reuse, R210, R16 ;  /* 0x000000d2bc10723c */ /* 0x040fe20000001810 */
[----:B------:R-:W3:Y:S07]  /*b970*/  LDSM.16.M88.4 R208, [R225+0x6800] ;  /* 0x00680000e1d0783b */ /* 0x000eee0000000200 */
[C---:B------:R-:W-:Y:S08]  /*b980*/  HMMA.16816.F32 R20, R188.reuse, R220, R20 ;  /* 0x000000dcbc14723c */ /* 0x040ff00000001814 */
[C---:B------:R-:W-:Y:S01]  /*b990*/  HMMA.16816.F32 R24, R188.reuse, R222, R24 ;  /* 0x000000debc18723c */ /* 0x040fe20000001818 */
[----:B------:R-:W3:Y:S07]  /*b9a0*/  LDSM.16.M88.4 R220, [R225+0x7000] ;  /* 0x00700000e1dc783b */ /* 0x000eee0000000200 */
[C---:B--2---:R-:W-:Y:S08]  /*b9b0*/  HMMA.16816.F32 R28, R188.reuse, R212, R28 ;  /* 0x000000d4bc1c723c */ /* 0x044ff0000000181c */
[C---:B------:R-:W-:Y:S01]  /*b9c0*/  HMMA.16816.F32 R32, R188.reuse, R214, R32 ;  /* 0x000000d6bc20723c */ /* 0x040fe20000001820 */
[----:B------:R-:W2:Y:S07]  /*b9d0*/  LDSM.16.M88.4 R212, [R225+0x7800] ;  /* 0x00780000e1d4783b */ /* 0x000eae0000000200 */
[C---:B----4-:R-:W-:Y:S08]  /*b9e0*/  HMMA.16816.F32 R36, R188.reuse, R216, R36 ;  /* 0x000000d8bc24723c */ /* 0x050ff00000001824 */
[C---:B------:R-:W-:Y:S01]  /*b9f0*/  HMMA.16816.F32 R40, R188.reuse, R218, R40 ;  /* 0x000000dabc28723c */ /* 0x040fe20000001828 */
[----:B------:R-:W-:Y:S07]  /*ba00*/  LDSM.16.M88.4 R216, [R236] ;  /* 0x00000000ecd8783b */ /* 0x000fee0000000200 */
[C---:B-1----:R-:W-:Y:S08]  /*ba10*/  HMMA.16816.F32 R44, R188.reuse, R104, R44 ;  /* 0x00000068bc2c723c */ /* 0x042ff0000000182c */
[----:B------:R-:W-:Y:S01]  /*ba20*/  HMMA.16816.F32 R48, R188, R106, R48 ;  /* 0x0000006abc30723c */ /* 0x000fe20000001830 */
[----:B------:R-:W1:Y:S07]  /*ba30*/  LDSM.16.M88.4 R104, [R225+0x8000] ;  /* 0x00800000e168783b */ /* 0x000e6e0000000200 */
[C---:B------:R-:W-:Y:S08]  /*ba40*/  HMMA.16816.F32 R4, R192.reuse, R164, R4 ;  /* 0x000000a4c004723c */ /* 0x040ff00000001804 */
[C---:B------:R-:W-:Y:S01]  /*ba50*/  HMMA.16816.F32 R8, R192.reuse, R166, R8 ;  /* 0x000000a6c008723c */ /* 0x040fe20000001808 */
[----:B------:R-:W4:Y:S07]  /*ba60*/  LDSM.16.M88.4 R164, [R225+0x8800] ;  /* 0x00880000e1a4783b */ /* 0x000f2e0000000200 */
[C---:B---3--:R-:W-:Y:S08]  /*ba70*/  HMMA.16816.F32 R12, R192.reuse, R208, R12 ;  /* 0x000000d0c00c723c */ /* 0x048ff0000000180c */
[C---:B------:R-:W-:Y:S01]  /*ba80*/  HMMA.16816.F32 R16, R192.reuse, R210, R16 ;  /* 0x000000d2c010723c */ /* 0x040fe20000001810 */
[----:B------:R-:W3:Y:S07]  /*ba90*/  LDSM.16.M88.4 R208, [R237] ;  /* 0x00000000edd0783b */ /* 0x000eee0000000200 */
[C---:B------:R-:W-:Y:S08]  /*baa0*/  HMMA.16816.F32 R20, R192.reuse, R220, R20 ;  /* 0x000000dcc014723c */ /* 0x040ff00000001814 */
[C---:B------:R-:W-:Y:S01]  /*bab0*/  HMMA.16816.F32 R24, R192.reuse, R222, R24 ;  /* 0x000000dec018723c */ /* 0x040fe20000001818 */
[----:B------:R-:W3:Y:S07]  /*bac0*/  LDSM.16.M88.4 R220, [R235] ;  /* 0x00000000ebdc783b */ /* 0x000eee0000000200 */
[C---:B--2---:R-:W-:Y:S08]  /*bad0*/  HMMA.16816.F32 R28, R192.reuse, R212, R28 ;  /* 0x000000d4c01c723c */ /* 0x044ff0000000181c */
[C---:B------:R-:W-:Y:S01]  /*bae0*/  HMMA.16816.F32 R32, R192.reuse, R214, R32 ;  /* 0x000000d6c020723c */ /* 0x040fe20000001820 */
[----:B------:R-:W-:Y:S07]  /*baf0*/  LDSM.16.M88.4 R212, [R229+0x6000] ;  /* 0x00600000e5d4783b */ /* 0x000fee0000000200 */
[C---:B-1----:R-:W-:Y:S08]  /*bb00*/  HMMA.16816.F32 R36, R192.reuse, R104, R36 ;  /* 0x00000068c024723c */ /* 0x042ff00000001824 */
[C---:B------:R-:W-:Y:S01]  /*bb10*/  HMMA.16816.F32 R40, R192.reuse, R106, R40 ;  /* 0x0000006ac028723c */ /* 0x040fe20000001828 */
[----:B------:R-:W1:Y:S07]  /*bb20*/  LDSM.16.M88.4 R104, [R234] ;  /* 0x00000000ea68783b */ /* 0x000e6e0000000200 */
[C---:B----4-:R-:W-:Y:S08]  /*bb30*/  HMMA.16816.F32 R44, R192.reuse, R164, R44 ;  /* 0x000000a4c02c723c */ /* 0x050ff0000000182c */
[----:B------:R-:W-:Y:S01]  /*bb40*/  HMMA.16816.F32 R48, R192, R166, R48 ;  /* 0x000000a6c030723c */ /* 0x000fe20000001830 */
[----:B------:R-:W2:Y:S07]  /*bb50*/  LDSM.16.M88.4 R164, [R233] ;  /* 0x00000000e9a4783b */ /* 0x000eae0000000200 */
[C---:B---3--:R-:W-:Y:S08]  /*bb60*/  HMMA.16816.F32 R4, R196.reuse, R208, R4 ;  /* 0x000000d0c404723c */ /* 0x048ff00000001804 */
[C---:B------:R-:W-:Y:S01]  /*bb70*/  HMMA.16816.F32 R8, R196.reuse, R210, R8 ;  /* 0x000000d2c408723c */ /* 0x040fe20000001808 */
[----:B------:R-:W3:Y:S07]  /*bb80*/  LDSM.16.M88.4 R208, [R232] ;  /* 0x00000000e8d0783b */ /* 0x000eee0000000200 */
[C---:B------:R-:W-:Y:S08]  /*bb90*/  HMMA.16816.F32 R12, R196.reuse, R216, R12 ;  /* 0x000000d8c40c723c */ /* 0x040ff0000000180c */
        /* <DEDUP_REMOVED lines=8> */
[C---:B--2---:R-:W-:Y:S08]  /*bc20*/  HMMA.16816.F32 R36, R196.reuse, R164, R36 ;  /* 0x000000a4c424723c */ /* 0x044ff00000001824 */
[C---:B------:R-:W-:Y:S01]  /*bc30*/  HMMA.16816.F32 R40, R196.reuse, R166, R40 ;  /* 0x000000a6c428723c */ /* 0x040fe20000001828 */
[----:B------:R-:W2:Y:S07]  /*bc40*/  LDSM.16.M88.4 R164, [R229+0x7800] ;  /* 0x00780000e5a4783b */ /* 0x000eae0000000200 */
[C---:B---3--:R-:W-:Y:S08]  /*bc50*/  HMMA.16816.F32 R44, R196.reuse, R208, R44 ;  /* 0x000000d0c42c723c */ /* 0x048ff0000000182c */
[----:B------:R-:W-:Y:S01]  /*bc60*/  HMMA.16816.F32 R48, R196, R210, R48 ;  /* 0x000000d2c430723c */ /* 0x000fe20000001830 */
[----:B------:R-:W3:Y:S07]  /*bc70*/  LDSM.16.M88.4 R208, [R229+0x8000] ;  /* 0x00800000e5d0783b */ /* 0x000eee0000000200 */
[C---:B------:R-:W-:Y:S08]  /*bc80*/  HMMA.16816.F32 R4, R200.reuse, R212, R4 ;  /* 0x000000d4c804723c */ /* 0x040ff00000001804 */
[C---:B------:R-:W-:Y:S01]  /*bc90*/  HMMA.16816.F32 R8, R200.reuse, R214, R8 ;  /* 0x000000d6c808723c */ /* 0x040fe20000001808 */
[----:B------:R-:W3:Y:S07]  /*bca0*/  LDSM.16.M88.4 R212, [R229+0x8800] ;  /* 0x00880000e5d4783b */ /* 0x000eee0000000200 */
[C---:B----4-:R-:W-:Y:S08]  /*bcb0*/  HMMA.16816.F32 R12, R200.reuse, R216, R12 ;  /* 0x000000d8c80c723c */ /* 0x050ff0000000180c */
[C---:B------:R-:W-:Y:S08]  /*bcc0*/  HMMA.16816.F32 R16, R200.reuse, R218, R16 ;  /* 0x000000dac810723c */ /* 0x040ff00000001810 */
[C---:B-1----:R-:W-:Y:S08]  /*bcd0*/  HMMA.16816.F32 R20, R200.reuse, R104, R20 ;  /* 0x00000068c814723c */ /* 0x042ff00000001814 */
[C---:B------:R-:W-:Y:S01]  /*bce0*/  HMMA.16816.F32 R24, R200.reuse, R106, R24 ;  /* 0x0000006ac818723c */ /* 0x040fe20000001818 */
[----:B------:R-:W1:Y:S07]  /*bcf0*/  LDSM.16.M88.4 R104, [R226+0x6800] ;  /* 0x00680000e268783b */ /* 0x000e6e0000000200 */
[C---:B--2---:R-:W-:Y:S08]  /*bd00*/  HMMA.16816.F32 R28, R200.reuse, R164, R28 ;  /* 0x000000a4c81c723c */ /* 0x044ff0000000181c */
[C---:B------:R-:W-:Y:S08]  /*bd10*/  HMMA.16816.F32 R32, R200.reuse, R166, R32 ;  /* 0x000000a6c820723c */ /* 0x040ff00000001820 */
[C---:B---3--:R-:W-:Y:S08]  /*bd20*/  HMMA.16816.F32 R36, R200.reuse, R208, R36 ;  /* 0x000000d0c824723c */ /* 0x048ff00000001824 */
[C---:B------:R-:W-:Y:S08]  /*bd30*/  HMMA.16816.F32 R40, R200.reuse, R210, R40 ;  /* 0x000000d2c828723c */ /* 0x040ff00000001828 */
[C---:B------:R-:W-:Y:S08]  /*bd40*/  HMMA.16816.F32 R44, R200.reuse, R212, R44 ;  /* 0x000000d4c82c723c */ /* 0x040ff0000000182c */
        /* <DEDUP_REMOVED lines=38> */
[----:B------:R-:W4:Y:S01]  /*bfb0*/  MUFU.TANH R212, R14 ;  /* 0x0000000e00d47308 */ /* 0x000f220000002400 */
[C---:B-1----:R-:W-:Y:S01]  /*bfc0*/  HMMA.16816.F32 R20, R204.reuse, R4, R20 ;  /* 0x00000004cc14723c */ /* 0x042fe20000001814 */
[----:B--2---:R-:W1:Y:S02]  /*bfd0*/  LDSM.16.M88.4 R8, [R226+0x7800] ;  /* 0x00780000e208783b */ /* 0x004e640000000200 */
[----:B------:R-:W-:Y:S06]  /*bfe0*/  FMNMX.FTZ R2, R209, R2, !PT ;  /* 0x00000002d1027209 */ /* 0x000fec0007810000 */
[----:B------:R-:W2:Y:S01]  /*bff0*/  MUFU.TANH R107, R13 ;  /* 0x0000000d006b7308 */ /* 0x000ea20000002400 */
[C---:B------:R-:W-:Y:S01]  /*c000*/  HMMA.16816.F32 R24, R204.reuse, R6, R24 ;  /* 0x00000006cc18723c */ /* 0x040fe20000001818 */
[----:B------:R-:W1:Y:S02]  /*c010*/  LDSM.16.M88.4 R4, [R226+0x8000] ;  /* 0x00800000e204783b */ /* 0x000e640000000200 */
[----:B---3--:R-:W-:Y:S06]  /*c020*/  FMNMX.FTZ R0, R106, R0, !PT ;  /* 0x000000006a007209 */ /* 0x008fec0007810000 */
[----:B------:R-:W3:Y:S03]  /*c030*/  MUFU.TANH R213, R15 ;  /* 0x0000000f00d57308 */ /* 0x000ee60000002400 */
[----:B----4-:R-:W-:Y:S02]  /*c040*/  FMNMX.FTZ R2, R212, R2, !PT ;  /* 0x00000002d4027209 */ /* 0x010fe40007810000 */
[----:B------:R-:W-:Y:S02]  /*c050*/  FMUL.FTZ R20, R20, c[0x0][0x320] ;  /* 0x0000c80014147a20 */ /* 0x000fe40000410000 */
[----:B------:R-:W-:Y:S03]  /*c060*/  FMUL.FTZ R21, R21, c[0x0][0x320] ;  /* 0x0000c80015157a20 */ /* 0x000fe60000410000 */
[----:B------:R-:W-:Y:S01]  /*c070*/  MUFU.TANH R215, R17 ;  /* 0x0000001100d77308 */ /* 0x000fe20000002400 */
        /* <DEDUP_REMOVED lines=13> */
[----:B------:R-:W-:Y:S06]  /*c150*/  DEPBAR.LE SB0, 0x0 ;  /* 0x000080000000791a */ /* 0x000fec0000000000 */
[C---:B------:R-:W-:Y:S01]  /*c160*/  HMMA.16816.F32 R36, R204.reuse, R4, R36 ;  /* 0x00000004cc24723c */ /* 0x040fe20000001824 */
[----:B------:R-:W2:Y:S01]  /*c170*/  LDL R5, [R1+0x20] ;  /* 0x0000200001057983 */ /* 0x000ea20000100800 */
[----:B------:R-:W-:Y:S03]  /*c180*/  MUFU.TANH R220, R22 ;  /* 0x0000001600dc7308 */ /* 0x000fe60000002400 */
[----:B------:R-:W-:Y:S03]  /*c190*/  BAR.SYNC.DEFER_BLOCKING 0x0 ;  /* 0x0000000000007b1d */ /* 0x000fe60000010000 */
[C---:B------:R-:W-:Y:S04]  /*c1a0*/  HMMA.16816.F32 R40, R204.reuse, R6, R40 ;  /* 0x00000006cc28723c */ /* 0x040fe80000001828 */
[----:B------:R-:W-:Y:S02]  /*c1b0*/  FMUL.FTZ R28, R28, c[0x0][0x320] ;  /* 0x0000c8001c1c7a20 */ /* 0x000fe40000410000 */
[----:B------:R-:W-:Y:S02]  /*c1c0*/  FMUL.FTZ R29, R29, c[0x0][0x320] ;  /* 0x0000c8001d1d7a20 */ /* 0x000fe40000410000 */
[----:B------:R-:W-:Y:S04]  /*c1d0*/  @P0 IMAD.WIDE.U32 R6, R98, c[0x0][0x1e0], RZ ;  /* 0x0000780062060a25 */ /* 0x000fe800078e00ff */
        /* <DEDUP_REMOVED lines=8> */
[C---:B-1----:R-:W-:Y:S01]  /*c260*/  HMMA.16816.F32 R44, R204.reuse, R8, R44 ;  /* 0x00000008cc2c723c */ /* 0x042fe2000000182c */
[----:B------:R-:W3:Y:S02]  /*c270*/  LDL.64 R8, [R1+0x28] ;  /* 0x0000280001087983 */ /* 0x000ee40000100a00 */
[----:B------:R-:W-:Y:S02]  /*c280*/  FMUL.FTZ R33, R33, c[0x0][0x320] ;  /* 0x0000c80021217a20 */ /* 0x000fe40000410000 */
[----:B------:R-:W-:Y:S01]  /*c290*/  FMUL.FTZ R43, R43, c[0x0][0x320] ;  /* 0x0000c8002b2b7a20 */ /* 0x000fe20000410000 */
[----:B------:R-:W-:Y:S01]  /*c2a0*/  MUFU.TANH R14, R42 ;  /* 0x0000002a000e7308 */ /* 0x000fe20000002400 */
[----:B------:R-:W-:Y:S01]  /*c2b0*/  STL [R1+0x8], R98 ;  /* 0x0000086201007387 */ /* 0x000fe20000100800 */
[----:B------:R-:W-:Y:S04]  /*c2c0*/  HMMA.16816.F32 R48, R204, R10, R48 ;  /* 0x0000000acc30723c */ /* 0x000fe80000001830 */
[----:B------:R-:W-:Y:S02]  /*c2d0*/  FMUL.FTZ R32, R32, c[0x0][0x320] ;  /* 0x0000c80020207a20 */ /* 0x000fe40000410000 */
[----:B------:R-:W-:Y:S02]  /*c2e0*/  FMUL.FTZ R34, R34, c[0x0][0x320] ;  /* 0x0000c80022227a20 */ /* 0x000fe40000410000 */
[----:B------:R-:W1:Y:S01]  /*c2f0*/  MUFU.TANH R157, R33 ;  /* 0x00000021009d7308 */ /* 0x000e620000002400 */
[----:B------:R-:W-:Y:S03]  /*c300*/  FMUL.FTZ R35, R35, c[0x0][0x320] ;  /* 0x0000c80023237a20 */ /* 0x000fe60000410000 */
        /* <DEDUP_REMOVED lines=9> */
[----:B------:R-:W-:Y:S01]  /*c3a0*/  MUFU.TANH R13, R43 ;  /* 0x0000002b000d7308 */ /* 0x000fe20000002400 */
[----:B------:R-:W-:Y:S01]  /*c3b0*/  FMUL.FTZ R50, R50, c[0x0][0x320] ;  /* 0x0000c80032327a20 */ /* 0x000fe20000410000 */
[----:B-1----:R-:W-:Y:S08]  /*c3c0*/  MOV R42, R157 ;  /* 0x0000009d002a7202 */ /* 0x002ff00000000f00 */
[----:B------:R-:W1:Y:S01]  /*c3d0*/  MUFU.TANH R158, R27 ;  /* 0x0000001b009e7308 */ /* 0x000e620000002400 */
[----:B----4-:R-:W-:Y:S04]  /*c3e0*/  FMNMX.FTZ R0, R214, R0, !PT ;  /* 0x00000000d6007209 */ /* 0x010fe80007810000 */
[----:B------:R-:W-:Y:S05]  /*c3f0*/  FMNMX.FTZ R0, R215, R0, !PT ;  /* 0x00000000d7007209 */ /* 0x000fea0007810000 */
[----:B------:R-:W4:Y:S01]  /*c400*/  MUFU.TANH R216, R18 ;  /* 0x0000001200d87308 */ /* 0x000f220000002400 */
[----:B------:R-:W-:Y:S04]  /*c410*/  FMNMX.FTZ R0, R218, R0, !PT ;  /* 0x00000000da007209 */ /* 0x000fe80007810000 */
[----:B------:R-:W-:Y:S05]  /*c420*/  FMNMX.FTZ R0, R219, R0, !PT ;  /* 0x00000000db007209 */ /* 0x000fea0007810000 */
[----:B------:R-:W4:Y:S01]  /*c430*/  MUFU.TANH R217, R19 ;  /* 0x0000001300d97308 */ /* 0x000f220000002400 */
[----:B-1----:R-:W-:Y:S09]  /*c440*/  MOV R43, R158 ;  /* 0x0000009e002b7202 */ /* 0x002ff20000000f00 */
[----:B------:R-:W1:Y:S01]  /*c450*/  MUFU.TANH R221, R24 ;  /* 0x0000001800dd7308 */ /* 0x000e620000002400 */
[----:B----4-:R-:W-:Y:S09]  /*c460*/  FMNMX.FTZ R2, R216, R2, !PT ;  /* 0x00000002d8027209 */ /* 0x010ff20007810000 */
[----:B------:R-:W-:Y:S01]  /*c470*/  MUFU.TANH R244, R28 ;  /* 0x0000001c00f47308 */ /* 0x000fe20000002400 */
[----:B------:R-:W-:Y:S04]  /*c480*/  FMNMX.FTZ R2, R217, R2, !PT ;  /* 0x00000002d9027209 */ /* 0x000fe80007810000 */
[----:B------:R-:W-:Y:S05]  /*c490*/  FMNMX.FTZ R2, R220, R2, !PT ;  /* 0x00000002dc027209 */ /* 0x000fea0007810000 */
[----:B------:R-:W-:Y:S01]  /*c4a0*/  MUFU.TANH R157, R48 ;  /* 0x00000030009d7308 */ /* 0x000fe20000002400 */
[----:B------:R-:W-:Y:S02]  /*c4b0*/  FMNMX.FTZ R2, R222, R2, !PT ;  /* 0x00000002de027209 */ /* 0x000fe40007810000 */
[----:B-1----:R-:W-:Y:S07]  /*c4c0*/  FMNMX.FTZ R0, R221, R0, !PT ;  /* 0x00000000dd007209 */ /* 0x002fee0007810000 */
[----:B------:R-:W1:Y:S10]  /*c4d0*/  MUFU.TANH R247, R26 ;  /* 0x0000001a00f77308 */ /* 0x000e740000002400 */
[----:B------:R4:W-:Y:S10]  /*c4e0*/  MUFU.TANH R248, R32 ;  /* 0x0000002000f87308 */ /* 0x0009f40000002400 */
[----:B------:R-:W4:Y:S01]  /*c4f0*/  MUFU.TANH R223, R25 ;  /* 0x0000001900df7308 */ /* 0x000f220000002400 */
[----:B-1----:R-:W-:Y:S04]  /*c500*/  MOV R48, R247 ;  /* 0x000000f700307202 */ /* 0x002fe80000000f00 */
[----:B------:R-:W-:Y:S05]  /*c510*/  FMNMX.FTZ R2, R48, R2, !PT ;  /* 0x0000000230027209 */ /* 0x000fea0007810000 */
[----:B------:R-:W1:Y:S01]  /*c520*/  MUFU.TANH R250, R29 ;  /* 0x0000001d00fa7308 */ /* 0x000e620000002400 */
[----:B------:R-:W-:Y:S02]  /*c530*/  FMNMX.FTZ R2, R43, R2, !PT ;  /* 0x000000022b027209 */ /* 0x000fe40007810000 */
[----:B----4-:R-:W-:Y:S07]  /*c540*/  MOV R32, R244 ;  /* 0x000000f400207202 */ /* 0x010fee0000000f00 */
[----:B------:R-:W4:Y:S01]  /*c550*/  MUFU.TANH R245, R30 ;  /* 0x0000001e00f57308 */ /* 0x000f220000002400 */
[----:B------:R-:W-:Y:S04]  /*c560*/  FMNMX.FTZ R0, R223, R0, !PT ;  /* 0x00000000df007209 */ /* 0x000fe80007810000 */
[----:B------:R-:W-:Y:S05]  /*c570*/  FMNMX.FTZ R0, R32, R0, !PT ;  /* 0x0000000020007209 */ /* 0x000fea0007810000 */
[----:B------:R4:W-:Y:S01]  /*c580*/  MUFU.TANH R158, R49 ;  /* 0x00000031009e7308 */ /* 0x0009e20000002400 */
[----:B-1----:R-:W-:Y:S09]  /*c590*/  FMNMX.FTZ R0, R250, R0, !PT ;  /* 0x00000000fa007209 */ /* 0x002ff20007810000 */
[----:B------:R-:W1:Y:S01]  /*c5a0*/  MUFU.TANH R246, R31 ;  /* 0x0000001f00f67308 */ /* 0x000e620000002400 */
[----:B----4-:R-:W-:Y:S04]  /*c5b0*/  MOV R33, R245 ;  /* 0x000000f500217202 */ /* 0x010fe80000000f00 */
[----:B------:R-:W-:Y:S05]  /*c5c0*/  FMNMX.FTZ R2, R33, R2, !PT ;  /* 0x0000000221027209 */ /* 0x000fea0007810000 */
[----:B------:R1:W4:Y:S01]  /*c5d0*/  MUFU.TANH R231, R34 ;  /* 0x0000002200e77308 */ /* 0x0003220000002400 */
[----:B------:R-:W-:Y:S04]  /*c5e0*/  MOV R49, R248 ;  /* 0x000000f800317202 */ /* 0x000fe80000000f00 */
[----:B------:R-:W-:Y:S05]  /*c5f0*/  FMNMX.FTZ R0, R49, R0, !PT ;  /* 0x0000000031007209 */ /* 0x000fea0007810000 */
[----:B------:R4:W-:Y:S01]  /*c600*/  MUFU.TANH R105, R50 ;  /* 0x0000003200697308 */ /* 0x0009e20000002400 */
[----:B------:R-:W-:Y:S09]  /*c610*/  FMNMX.FTZ R0, R42, R0, !PT ;  /* 0x000000002a007209 */ /* 0x000ff20007810000 */
[----:B------:R-:W4:Y:S01]  /*c620*/  MUFU.TANH R252, R35 ;  /* 0x0000002300fc7308 */ /* 0x000f220000002400 */
[----:B-1----:R-:W-:Y:S04]  /*c630*/  MOV R34, R246 ;  /* 0x000000f600227202 */ /* 0x002fe80000000f00 */
[----:B------:R-:W-:Y:S05]  /*c640*/  FMNMX.FTZ R2, R34, R2, !PT ;  /* 0x0000000222027209 */ /* 0x000fea0007810000 */
[----:B------:R-:W1:Y:S01]  /*c650*/  MUFU.TANH R35, R36 ;  /* 0x0000002400237308 */ /* 0x000e620000002400 */
[----:B----4-:R-:W-:Y:S04]  /*c660*/  MOV R50, R231 ;  /* 0x000000e700327202 */ /* 0x010fe80000000f00 */
[----:B------:R-:W-:Y:S05]  /*c670*/  FMNMX.FTZ R2, R50, R2, !PT ;  /* 0x0000000232027209 */ /* 0x000fea0007810000 */
[----:B------:R-:W4:Y:S01]  /*c680*/  MUFU.TANH R19, R37 ;  /* 0x0000002500137308 */ /* 0x000f220000002400 */
[----:B------:R-:W-:Y:S09]  /*c690*/  FMNMX.FTZ R3, R252, R2, !PT ;  /* 0x00000002fc037209 */ /* 0x000ff20007810000 */
[----:B------:R-:W4:Y:S01]  /*c6a0*/  MUFU.TANH R16, R40 ;  /* 0x0000002800107308 */ /* 0x000f220000002400 */
[----:B-1----:R-:W-:Y:S09]  /*c6b0*/  FMNMX.FTZ R0, R35, R0, !PT ;  /* 0x0000000023007209 */ /* 0x002ff20007810000 */
[----:B------:R-:W1:Y:S01]  /*c6c0*/  MUFU.TANH R18, R38 ;  /* 0x0000002600127308 */ /* 0x000e620000002400 */
[----:B----4-:R-:W-:Y:S01]  /*c6d0*/  FMNMX.FTZ R2, R19, R0, !PT ;  /* 0x0000000013027209 */ /* 0x010fe20007810000 */
[----:B------:R-:W-:Y:S01]  /*c6e0*/  FMUL.FTZ R0, R51, c[0x0][0x320] ;  /* 0x0000c80033007a20 */ /* 0x000fe20000410000 */
[----:B------:R-:W-:Y:S07]  /*c6f0*/  MOV R51, R33 ;  /* 0x0000002100337202 */ /* 0x000fee0000000f00 */
[----:B------:R-:W4:Y:S01]  /*c700*/  MUFU.TANH R15, R41 ;  /* 0x00000029000f7308 */ /* 0x000f220000002400 */
[----:B------:R-:W-:Y:S09]  /*c710*/  FMNMX.FTZ R2, R16, R2, !PT ;  /* 0x0000000210027209 */ /* 0x000ff20007810000 */
[----:B------:R4:W-:Y:S01]  /*c720*/  MUFU.TANH R104, R0 ;  /* 0x0000000000687308 */ /* 0x0009e20000002400 */
[----:B-1----:R-:W-:Y:S09]  /*c730*/  FMNMX.FTZ R3, R18, R3, !PT ;  /* 0x0000000312037209 */ /* 0x002ff20007810000 */
[----:B------:R-:W1:Y:S10]  /*c740*/  MUFU.TANH R17, R39 ;  /* 0x0000002700117308 */ /* 0x000e740000002400 */
[----:B------:R-:W2:Y:S01]  /*c750*/  MUFU.TANH R41, R44 ;  /* 0x0000002c00297308 */ /* 0x000ea20000002400 */
[----:B----4-:R-:W-:Y:S09]  /*c760*/  FMNMX.FTZ R0, R15, R2, !PT ;  /* 0x000000020f007209 */ /* 0x010ff20007810000 */
[----:B------:R-:W4:Y:S01]  /*c770*/  MUFU.TANH R40, R45 ;  /* 0x0000002d00287308 */ /* 0x000f220000002400 */
[----:B-1----:R-:W-:Y:S04]  /*c780*/  FMNMX.FTZ R3, R17, R3, !PT ;  /* 0x0000000311037209 */ /* 0x002fe80007810000 */
[----:B------:R-:W-:Y:S05]  /*c790*/  FMNMX.FTZ R2, R14, R3, !PT ;  /* 0x000000030e027209 */ /* 0x000fea0007810000 */
[----:B------:R-:W1:Y:S01]  /*c7a0*/  MUFU.TANH R159, R46 ;  /* 0x0000002e009f7308 */ /* 0x000e620000002400 */
[----:B------:R-:W-:Y:S02]  /*c7b0*/  FMNMX.FTZ R2, R13, R2, !PT ;  /* 0x000000020d027209 */ /* 0x000fe40007810000 */
[----:B--2---:R-:W-:Y:S07]  /*c7c0*/  FMNMX.FTZ R0, R41, R0, !PT ;  /* 0x0000000029007209 */ /* 0x004fee0007810000 */
[----:B------:R-:W2:Y:S01]  /*c7d0*/  MUFU.TANH R244, R47 ;  /* 0x0000002f00f47308 */ /* 0x000ea20000002400 */
[----:B----4-:R-:W-:Y:S04]  /*c7e0*/  FMNMX.FTZ R0, R40, R0, !PT ;  /* 0x0000000028007209 */ /* 0x010fe80007810000 */
[----:B------:R-:W-:Y:S04]  /*c7f0*/  FMNMX.FTZ R101, R157, R0, !PT ;  /* 0x000000009d657209 */ /* 0x000fe80007810000 */
[----:B------:R-:W-:Y:S02]  /*c800*/  FMNMX.FTZ R101, R158, R101, !PT ;  /* 0x000000659e657209 */ /* 0x000fe40007810000 */
[----:B-1----:R-:W-:Y:S03]  /*c810*/  FMNMX.FTZ R2, R159, R2, !PT ;  /* 0x000000029f027209 */ /* 0x002fe60007810000 */
[----:B------:R-:W1:Y:S01]  /*c820*/  SHFL.BFLY PT, R3, R101, 0x2, 0x1f ;  /* 0x0c401f0065037f89 */ /* 0x000e6200000e0000 */
[----:B--2---:R-:W-:Y:S04]  /*c830*/  FMNMX.FTZ R0, R244, R2, !PT ;  /* 0x00000002f4007209 */ /* 0x004fe80007810000 */
[----:B------:R-:W-:Y:S04]  /*c840*/  FMNMX.FTZ R0, R105, R0, !PT ;  /* 0x0000000069007209 */ /* 0x000fe80007810000 */
[----:B------:R-:W-:Y:S05]  /*c850*/  FMNMX.FTZ R0, R104, R0, !PT ;  /* 0x0000000068007209 */ /* 0x000fea0007810000 */
[----:B------:R-:W2:Y:S01]  /*c860*/  SHFL.BFLY PT, R2, R0, 0x2, 0x1f ;  /* 0x0c401f0000027f89 */ /* 0x000ea200000e0000 */
[----:B-1----:R-:W-:Y:S07]  /*c870*/  FMNMX.FTZ R101, R101, R3, !PT ;  /* 0x0000000365657209 */ /* 0x002fee0007810000 */
[----:B------:R-:W1:Y:S01]  /*c880*/  SHFL.BFLY PT, R4, R101, 0x1, 0x1f ;  /* 0x0c201f0065047f89 */ /* 0x000e6200000e0000 */
[----:B--2---:R-:W-:Y:S07]  /*c890*/  FMNMX.FTZ R0, R0, R2, !PT ;  /* 0x0000000200007209 */ /* 0x004fee0007810000 */
[----:B------:R-:W2:Y:S01]  /*c8a0*/  SHFL.BFLY PT, R3, R0, 0x1, 0x1f ;  /* 0x0c201f0000037f89 */ /* 0x000ea200000e0000 */
[----:B-1----:R-:W-:Y:S05]  /*c8b0*/  FMNMX.FTZ R101, R101, R4, !PT ;  /* 0x0000000465657209 */ /* 0x002fea0007810000 */
[----:B------:R-:W-:Y:S01]  /*c8c0*/  FADD.FTZ R2, -R101, R102 ;  /* 0x0000006665027221 */ /* 0x000fe20000010100 */
[----:B------:R-:W-:Y:S02]  /*c8d0*/  MOV R102, R19 ;  /* 0x0000001300667202 */ /* 0x000fe40000000f00 */
[----:B--2---:R-:W-:Y:S01]  /*c8e0*/  FMNMX.FTZ R100, R0, R3, !PT ;  /* 0x0000000300647209 */ /* 0x004fe20007810000 */
[----:B------:R-:W-:Y:S01]  /*c8f0*/  FMUL.FTZ R0, R2, c[0x0][0x2d0] ;  /* 0x0000b40002007a20 */ /* 0x000fe20000410000 */
[----:B------:R-:W-:Y:S03]  /*c900*/  @P0 SHF.R.S32.HI R3, RZ, 0x1f, R98 ;  /* 0x0000001fff030819 */ /* 0x000fe60000011462 */
[----:B------:R1:W2:Y:S02]  /*c910*/  MUFU.EX2 R2, R0 ;  /* 0x0000000000027308 */ /* 0x0002a40000000800 */
[----:B------:R-:W-:Y:S04]  /*c920*/  @P0 IMAD R3, R3, c[0x0][0x1e0], RZ ;  /* 0x0000780003030a24 */ /* 0x000fe800078e02ff */
[----:B------:R-:W-:Y:S02]  /*c930*/  @P0 IMAD R3, R98, c[0x0][0x1e4], R3 ;  /* 0x0000790062030a24 */ /* 0x000fe400078e0203 */
[----:B------:R-:W3:Y:S03]  /*c940*/  LDL.LU R98, [R1+0xcc] ;  /* 0x0000cc0001627983 */ /* 0x000ee60000300800 */
[----:B------:R-:W-:Y:S05]  /*c950*/  @P0 IADD3 R3, R7, R3, RZ ;  /* 0x0000000307030210 */ /* 0x000fea0007ffe0ff */
[----:B------:R-:W-:Y:S02]  /*c960*/  @P0 IMAD R3, R3, 0x60, RZ ;  /* 0x0000006003030824 */ /* 0x000fe400078e02ff */
[----:B-1----:R-:W-:Y:S02]  /*c970*/  FADD.FTZ R0, -R100, R103 ;  /* 0x0000006764007221 */ /* 0x002fe40000010100 */
[----:B------:R-:W-:Y:S02]  /*c980*/  FMUL.FTZ R103, R101, c[0x0][0x2d0] ;  /* 0x0000b40065677a20 */ /* 0x000fe40000410000 */
[----:B------:R-:W-:Y:S02]  /*c990*/  FMUL.FTZ R0, R0, c[0x0][0x2d0] ;  /* 0x0000b40000007a20 */ /* 0x000fe40000410000 */
[--C-:B------:R-:W-:Y:S01]  /*c9a0*/  FFMA.FTZ R4, R164, c[0x0][0x2d0], -R103.reuse ;  /* 0x0000b400a4047a23 */ /* 0x100fe20000010867 */
[----:B------:R-:W-:Y:S01]  /*c9b0*/  MOV R164, R18 ;  /* 0x0000001200a47202 */ /* 0x000fe20000000f00 */
[--C-:B------:R-:W-:Y:S01]  /*c9c0*/  FFMA.FTZ R7, R167, c[0x0][0x2d0], -R103.reuse ;  /* 0x0000b400a7077a23 */ /* 0x100fe20000010867 */
[----:B------:R-:W-:Y:S01]  /*c9d0*/  MOV R167, R14 ;  /* 0x0000000e00a77202 */ /* 0x000fe20000000f00 */
[----:B------:R1:W-:Y:S01]  /*c9e0*/  MUFU.EX2 R245, R4 ;  /* 0x0000000400f57308 */ /* 0x0003e20000000800 */
[--C-:B---3--:R-:W-:Y:S01]  /*c9f0*/  FFMA.FTZ R9, R166, c[0x0][0x2d0], -R103.reuse ;  /* 0x0000b400a6097a23 */ /* 0x108fe20000010867 */
[----:B------:R-:W-:Y:S01]  /*ca00*/  MOV R166, R13 ;  /* 0x0000000d00a67202 */ /* 0x000fe20000000f00 */
[C---:B--2---:R-:W-:Y:S01]  /*ca10*/  FMUL.FTZ R24, R2.reuse, R128 ;  /* 0x0000008002187220 */ /* 0x044fe20000410000 */
[----:B------:R-:W-:Y:S01]  /*ca20*/  MOV R128, R102 ;  /* 0x0000006600807202 */ /* 0x000fe20000000f00 */
[C---:B------:R-:W-:Y:S01]  /*ca30*/  FMUL.FTZ R25, R2.reuse, R129 ;  /* 0x0000008102197220 */ /* 0x040fe20000410000 */
[----:B------:R-:W-:Y:S01]  /*ca40*/  MOV R129, R35 ;  /* 0x0000002300817202 */ /* 0x000fe20000000f00 */
[----:B------:R-:W-:Y:S01]  /*ca50*/  FMUL.FTZ R33, R2, R137 ;  /* 0x0000008902217220 */ /* 0x000fe20000410000 */
[----:B------:R-:W-:Y:S01]  /*ca60*/  MOV R137, R49 ;  /* 0x0000003100897202 */ /* 0x000fe20000000f00 */
[----:B------:R-:W-:Y:S01]  /*ca70*/  FFMA.FTZ R102, R106, c[0x0][0x2d0], -R103 ;  /* 0x0000b4006a667a23 */ /* 0x000fe20000010867 */
[----:B------:R2:W-:Y:S01]  /*ca80*/  MUFU.EX2 R247, R7 ;  /* 0x0000000700f77308 */ /* 0x0005e20000000800 */
[C---:B------:R-:W-:Y:S02]  /*ca90*/  FMUL.FTZ R49, R2.reuse, R153 ;  /* 0x0000009902317220 */ /* 0x040fe40000410000 */
[C---:B------:R-:W-:Y:S02]  /*caa0*/  FMUL.FTZ R52, R2.reuse, R52 ;  /* 0x0000003402347220 */ /* 0x040fe40000410000 */
[C---:B------:R-:W-:Y:S02]  /*cab0*/  FMUL.FTZ R53, R2.reuse, R53 ;  /* 0x0000003502357220 */ /* 0x040fe40000410000 */
[C---:B------:R-:W-:Y:S02]  /*cac0*/  FMUL.FTZ R56, R2.reuse, R56 ;  /* 0x0000003802387220 */ /* 0x040fe40000410000 */
[C---:B------:R-:W-:Y:S01]  /*cad0*/  FMUL.FTZ R57, R2.reuse, R57 ;  /* 0x0000003902397220 */ /* 0x040fe20000410000 */
[----:B------:R-:W3:Y:S01]  /*cae0*/  MUFU.EX2 R0, R0 ;  /* 0x0000000000007308 */ /* 0x000ee20000000800 */
[C---:B------:R-:W-:Y:S02]  /*caf0*/  FMUL.FTZ R60, R2.reuse, R60 ;  /* 0x0000003c023c7220 */ /* 0x040fe40000410000 */
[C---:B------:R-:W-:Y:S01]  /*cb00*/  FMUL.FTZ R61, R2.reuse, R61 ;  /* 0x0000003d023d7220 */ /* 0x040fe20000410000 */
[----:B-1----:R-:W-:Y:S01]  /*cb10*/  @P0 MOV R4, R8 ;  /* 0x0000000800040202 */ /* 0x002fe20000000f00 */
[C---:B------:R-:W-:Y:S02]  /*cb20*/  FMUL.FTZ R64, R2.reuse, R64 ;  /* 0x0000004002407220 */ /* 0x040fe40000410000 */
[----:B------:R-:W-:Y:S02]  /*cb30*/  FMUL.FTZ R65, R2, R65 ;  /* 0x0000004102417220 */ /* 0x000fe40000410000 */
[----:B------:R-:W-:Y:S04]  /*cb40*/  @P0 IMAD.WIDE.U32 R4, R6, 0x60, R4 ;  /* 0x0000006006040825 */ /* 0x000fe800078e0004 */
[C---:B------:R-:W-:Y:S01]  /*cb50*/  FMUL.FTZ R68, R2.reuse, R68 ;  /* 0x0000004402447220 */ /* 0x040fe20000410000 */
[----:B------:R-:W-:Y:S01]  /*cb60*/  @P0 IADD3 R6, R5, R3, RZ ;  /* 0x0000000305060210 */ /* 0x000fe20007ffe0ff */
[----:B------:R-:W-:Y:S01]  /*cb70*/  FFMA.FTZ R5, R165, c[0x0][0x2d0], -R103 ;  /* 0x0000b400a5057a23 */ /* 0x000fe20000010867 */
[----:B--2---:R-:W-:Y:S01]  /*cb80*/  @P0 MOV R7, c[0x0][0x1e0] ;  /* 0x0000780000070a02 */ /* 0x004fe20000000f00 */
[----:B------:R-:W-:Y:S01]  /*cb90*/  FMUL.FTZ R69, R2, R69 ;  /* 0x0000004502457220 */ /* 0x000fe20000410000 */
[----:B------:R-:W-:Y:S01]  /*cba0*/  @P0 SHF.L.U32 R3, R4, 0x1, RZ ;  /* 0x0000000104030819 */ /* 0x000fe200000006ff */
[----:B------:R1:W-:Y:S01]  /*cbb0*/  MUFU.EX2 R231, R5 ;  /* 0x0000000500e77308 */ /* 0x0003e20000000800 */
[----:B------:R-:W-:Y:S01]  /*cbc0*/  @P0 SHF.L.U64.HI R12, R7, R251, c[0x0][0x1e4] ;  /* 0x00007900070c0619 */ /* 0x000fe200000102fb */
[----:B------:R-:W-:Y:S01]  /*cbd0*/  FMUL.FTZ R72, R2, R72 ;  /* 0x0000004802487220 */ /* 0x000fe20000410000 */
[----:B------:R-:W-:Y:S01]  /*cbe0*/  @P0 SHF.L.U64.HI R6, R4, 0x1, R6 ;  /* 0x0000000104060819 */ /* 0x000fe20000010206 */
[----:B------:R-:W-:Y:S01]  /*cbf0*/  FMUL.FTZ R73, R2, R73 ;  /* 0x0000004902497220 */ /* 0x000fe20000410000 */
[C---:B------:R-:W-:Y:S01]  /*cc00*/  @P0 IADD3 R4, P6, R3.reuse, c[0x0][0x1c8], RZ ;  /* 0x0000720003040a10 */ /* 0x040fe20007fde0ff */
[C---:B---3--:R-:W-:Y:S01]  /*cc10*/  FMUL.FTZ R18, R0.reuse, R122 ;  /* 0x0000007a00127220 */ /* 0x048fe20000410000 */
[----:B------:R-:W-:Y:S01]  /*cc20*/  @P0 IADD3 R10, P5, R3, 0x80, RZ ;  /* 0x00000080030a0810 */ /* 0x000fe20007fbe0ff */
[----:B------:R-:W-:Y:S01]  /*cc30*/  FMUL.FTZ R19, R0, R123 ;  /* 0x0000007b00137220 */ /* 0x000fe20000410000 */
[----:B------:R-:W-:Y:S01]  /*cc40*/  @P0 SHF.L.U32 R7, R7, 0x6, RZ ;  /* 0x0000000607070819 */ /* 0x000fe200000006ff */
[----:B------:R2:W-:Y:S01]  /*cc50*/  MUFU.EX2 R251, R9 ;  /* 0x0000000900fb7308 */ /* 0x0005e20000000800 */
[----:B------:R-:W-:Y:S01]  /*cc60*/  @P0 IADD3 R10, P1, R10, c[0x0][0x1c8], RZ ;  /* 0x000072000a0a0a10 */ /* 0x000fe20007f3e0ff */
[----:B------:R-:W-:Y:S01]  /*cc70*/  FMUL.FTZ R26, R0, R130 ;  /* 0x00000082001a7220 */ /* 0x000fe20000410000 */
[----:B------:R-:W-:Y:S01]  /*cc80*/  MOV R165, R17 ;  /* 0x0000001100a57202 */ /* 0x000fe20000000f00 */
[----:B------:R-:W-:Y:S01]  /*cc90*/  FMUL.FTZ R17, R2, R121 ;  /* 0x0000007902117220 */ /* 0x000fe20000410000 */
[--C-:B------:R-:W-:Y:S01]  /*cca0*/  @P0 IADD3.X R11, RZ, c[0x0][0x1cc], R6.reuse, P1, P5 ;  /* 0x00007300ff0b0a10 */ /* 0x100fe20000fea406 */
[C---:B------:R-:W-:Y:S01]  /*ccb0*/  FMUL.FTZ R27, R0.reuse, R131 ;  /* 0x00000083001b7220 */ /* 0x040fe20000410000 */
[----:B------:R-:W-:Y:S01]  /*ccc0*/  MOV R131, R50 ;  /* 0x0000003200837202 */ /* 0x000fe20000000f00 */
[C---:B------:R-:W-:Y:S01]  /*ccd0*/  FMUL.FTZ R35, R0.reuse, R139 ;  /* 0x0000008b00237220 */ /* 0x040fe20000410000 */
[----:B------:R-:W-:Y:S01]  /*cce0*/  MOV R50, R34 ;  /* 0x0000002200327202 */ /* 0x000fe20000000f00 */
[C---:B------:R-:W-:Y:S02]  /*ccf0*/  FMUL.FTZ R34, R0.reuse, R138 ;  /* 0x0000008a00227220 */ /* 0x040fe40000410000 */
[C---:B------:R-:W-:Y:S01]  /*cd00*/  FMUL.FTZ R54, R0.reuse, R54 ;  /* 0x0000003600367220 */ /* 0x040fe20000410000 */
[----:B------:R-:W-:Y:S01]  /*cd10*/  MOV R139, R50 ;  /* 0x00000032008b7202 */ /* 0x000fe20000000f00 */
[----:B------:R-:W-:Y:S01]  /*cd20*/  FMUL.FTZ R50, R0, R154 ;  /* 0x0000009a00327220 */ /* 0x000fe20000410000 */
[----:B-1----:R-:W-:Y:S01]  /*cd30*/  @P0 IADD3.X R5, R6, c[0x0][0x1cc], RZ, P6, !PT ;  /* 0x0000730006050a10 */ /* 0x002fe200037fe4ff */
[C---:B------:R-:W-:Y:S01]  /*cd40*/  FMUL.FTZ R55, R0.reuse, R55 ;  /* 0x0000003700377220 */ /* 0x040fe20000410000 */
[----:B------:R-:W-:Y:S01]  /*cd50*/  @P0 IADD3 R3, P6, R3, 0x100, RZ ;  /* 0x0000010003030810 */ /* 0x000fe20007fde0ff */
[----:B------:R-:W-:Y:S02]  /*cd60*/  FMUL.FTZ R58, R0, R58 ;  /* 0x0000003a003a7220 */ /* 0x000fe40000410000 */
[----:B------:R1:W-:Y:S01]  /*cd70*/  @P0 LDGSTS.E.BYPASS.LTC128B.128 [R99+0xc100], [R4.64], !P4 ;  /* 0x0c10000004630fae */ /* 0x0003e2000e101d46 */
[----:B------:R-:W-:Y:S01]  /*cd80*/  @P0 IADD3 R8, P5, R3, c[0x0][0x1c8], RZ ;  /* 0x0000720003080a10 */ /* 0x000fe20007fbe0ff */
[----:B------:R-:W-:Y:S02]  /*cd90*/  FMUL.FTZ R3, R100, c[0x0][0x2d0] ;  /* 0x0000b40064037a20 */ /* 0x000fe40000410000 */
[----:B------:R-:W-:Y:S02]  /*cda0*/  FMUL.FTZ R59, R0, R59 ;  /* 0x0000003b003b7220 */ /* 0x000fe40000410000 */
[--C-:B--2---:R-:W-:Y:S01]  /*cdb0*/  FFMA.FTZ R9, R210, c[0x0][0x2d0], -R3.reuse ;  /* 0x0000b400d2097a23 */ /* 0x104fe20000010803 */
[----:B------:R-:W-:Y:S01]  /*cdc0*/  MOV R210, R15 ;  /* 0x0000000f00d27202 */ /* 0x000fe20000000f00 */
[----:B------:R2:W-:Y:S01]  /*cdd0*/  @P0 LDGSTS.E.BYPASS.LTC128B.128 [R99+0xf100], [R10.64], !P3 ;  /* 0x0f1000000a630fae */ /* 0x0005e2000d901d46 */
[C---:B------:R-:W-:Y:S01]  /*cde0*/  FMUL.FTZ R62, R0.reuse, R62 ;  /* 0x0000003e003e7220 */ /* 0x040fe20000410000 */
[----:B------:R3:W-:Y:S01]  /*cdf0*/  MUFU.EX2 R246, R9 ;  /* 0x0000000900f67308 */ /* 0x0007e20000000800 */
[C---:B------:R-:W-:Y:S02]  /*ce00*/  FMUL.FTZ R63, R0.reuse, R63 ;  /* 0x0000003f003f7220 */ /* 0x040fe40000410000 */
[C---:B------:R-:W-:Y:S02]  /*ce10*/  FMUL.FTZ R66, R0.reuse, R66 ;  /* 0x0000004200427220 */ /* 0x040fe40000410000 */
[C---:B------:R-:W-:Y:S02]  /*ce20*/  FMUL.FTZ R67, R0.reuse, R67 ;  /* 0x0000004300437220 */ /* 0x040fe40000410000 */
[C---:B------:R-:W-:Y:S02]  /*ce30*/  FMUL.FTZ R70, R0.reuse, R70 ;  /* 0x0000004600467220 */ /* 0x040fe40000410000 */
[C---:B------:R-:W-:Y:S02]  /*ce40*/  FMUL.FTZ R71, R0.reuse, R71 ;  /* 0x0000004700477220 */ /* 0x040fe40000410000 */
[C---:B------:R-:W-:Y:S02]  /*ce50*/  FMUL.FTZ R74, R0.reuse, R74 ;  /* 0x0000004a004a7220 */ /* 0x040fe40000410000 */
[----:B------:R-:W-:Y:S02]  /*ce60*/  FMUL.FTZ R75, R0, R75 ;  /* 0x0000004b004b7220 */ /* 0x000fe40000410000 */
[----:B------:R-:W-:Y:S01]  /*ce70*/  FMUL.FTZ R76, R2, R76 ;  /* 0x0000004c024c7220 */ /* 0x000fe20000410000 */
[----:B-1----:R-:W-:Y:S01]  /*ce80*/  @P0 IADD3 R4, P1, R4, R7, RZ ;  /* 0x0000000704040210 */ /* 0x002fe20007f3e0ff */
[----:B------:R-:W-:Y:S02]  /*ce90*/  FMUL.FTZ R77, R2, R77 ;  /* 0x0000004d024d7220 */ /* 0x000fe40000410000 */
[C---:B------:R-:W-:Y:S01]  /*cea0*/  FMUL.FTZ R78, R0.reuse, R78 ;  /* 0x0000004e004e7220 */ /* 0x040fe20000410000 */
[----:B------:R-:W-:Y:S01]  /*ceb0*/  @P0 IADD3.X R5, R5, R12, RZ, P1, !PT ;  /* 0x0000000c05050210 */ /* 0x000fe20000ffe4ff */
[C---:B------:R-:W-:Y:S01]  /*cec0*/  FMUL.FTZ R79, R0.reuse, R79 ;  /* 0x0000004f004f7220 */ /* 0x040fe20000410000 */
[----:B---3--:R-:W-:Y:S01]  /*ced0*/  @P0 IADD3.X R9, RZ, c[0x0][0x1cc], R6, P5, P6 ;  /* 0x00007300ff090a10 */ /* 0x008fe20002fec406 */
[--C-:B--2---:R-:W-:Y:S01]  /*cee0*/  FFMA.FTZ R10, R211, c[0x0][0x2d0], -R3.reuse ;  /* 0x0000b400d30a7a23 */ /* 0x104fe20000010803 */
[----:B------:R-:W-:Y:S01]  /*cef0*/  @P0 IADD3 R6, P5, R7, R4, RZ ;  /* 0x0000000407060210 */ /* 0x000fe20007fbe0ff */
[----:B------:R-:W-:Y:S01]  /*cf00*/  FMUL.FTZ R11, R0, R115 ;  /* 0x00000073000b7220 */ /* 0x000fe20000410000 */
[----:B------:R-:W-:Y:S01]  /*cf10*/  MOV R211, R16 ;  /* 0x0000001000d37202 */ /* 0x000fe20000000f00 */
[----:B------:R1:W-:Y:S01]  /*cf20*/  @P0 LDGSTS.E.BYPASS.LTC128B.128 [R99+0x12100], [R8.64], !P2 ;  /* 0x1210000008630fae */ /* 0x0003e2000d101d46 */
[----:B------:R-:W-:Y:S01]  /*cf30*/  @P0 IADD3.X R7, R12, R5, RZ, P5, !PT ;  /* 0x000000050c070210 */ /* 0x000fe20002ffe4ff */
[----:B------:R2:W3:Y:S01]  /*cf40*/  MUFU.EX2 R248, R10 ;  /* 0x0000000a00f87308 */ /* 0x0004e20000000800 */
[C---:B------:R-:W-:Y:S02]  /*cf50*/  FMUL.FTZ R16, R2.reuse, R120 ;  /* 0x0000007802107220 */ /* 0x040fe40000410000 */
[C---:B------:R-:W-:Y:S02]  /*cf60*/  FMUL.FTZ R80, R2.reuse, R80 ;  /* 0x0000005002507220 */ /* 0x040fe40000410000 */
[----:B------:R-:W-:Y:S01]  /*cf70*/  FMUL.FTZ R81, R2, R81 ;  /* 0x0000005102517220 */ /* 0x000fe20000410000 */
[----:B------:R3:W-:Y:S01]  /*cf80*/  @P0 LDGSTS.E.BYPASS.LTC128B.128 [R99+0xd100], [R4.64], !P4 ;  /* 0x0d10000004630fae */ /* 0x0007e2000e101d46 */
[C---:B------:R-:W-:Y:S02]  /*cf90*/  FMUL.FTZ R82, R0.reuse, R82 ;  /* 0x0000005200527220 */ /* 0x040fe40000410000 */
[----:B------:R-:W-:Y:S02]  /*cfa0*/  FMUL.FTZ R83, R0, R83 ;  /* 0x0000005300537220 */ /* 0x000fe40000410000 */
[C---:B------:R-:W-:Y:S02]  /*cfb0*/  FMUL.FTZ R84, R2.reuse, R84 ;  /* 0x0000005402547220 */ /* 0x040fe40000410000 */
[----:B------:R-:W-:Y:S01]  /*cfc0*/  FMUL.FTZ R85, R2, R85 ;  /* 0x0000005502557220 */ /* 0x000fe20000410000 */
[----:B------:R3:W-:Y:S01]  /*cfd0*/  @P0 LDGSTS.E.BYPASS.LTC128B.128 [R99+0x10100], [R4.64+0x80], !P3 ;  /* 0x1010008004630fae */ /* 0x0007e2000d901d46 */
[C---:B------:R-:W-:Y:S02]  /*cfe0*/  FMUL.FTZ R86, R0.reuse, R86 ;  /* 0x0000005600567220 */ /* 0x040fe40000410000 */
[----:B------:R-:W-:Y:S02]  /*cff0*/  FMUL.FTZ R87, R0, R87 ;  /* 0x0000005700577220 */ /* 0x000fe40000410000 */
[C---:B------:R-:W-:Y:S02]  /*d000*/  FMUL.FTZ R88, R2.reuse, R88 ;  /* 0x0000005802587220 */ /* 0x040fe40000410000 */
[----:B------:R-:W-:Y:S01]  /*d010*/  FMUL.FTZ R89, R2, R89 ;  /* 0x0000005902597220 */ /* 0x000fe20000410000 */
[----:B------:R3:W-:Y:S01]  /*d020*/  @P0 LDGSTS.E.BYPASS.LTC128B.128 [R99+0x13100], [R4.64+0x100], !P2 ;  /* 0x1310010004630fae */ /* 0x0007e2000d101d46 */
[----:B------:R-:W-:Y:S02]  /*d030*/  FMUL.FTZ R90, R0, R90 ;  /* 0x0000005a005a7220 */ /* 0x000fe40000410000 */
[C---:B-1----:R-:W-:Y:S02]  /*d040*/  FMUL.FTZ R8, R2.reuse, R112 ;  /* 0x0000007002087220 */ /* 0x042fe40000410000 */
[----:B------:R-:W-:Y:S02]  /*d050*/  FMUL.FTZ R9, R2, R113 ;  /* 0x0000007102097220 */ /* 0x000fe40000410000 */
[C---:B--2---:R-:W-:Y:S01]  /*d060*/  FMUL.FTZ R10, R0.reuse, R114 ;  /* 0x00000072000a7220 */ /* 0x044fe20000410000 */
        /* <DEDUP_REMOVED lines=8> */
[----:B------:R-:W-:Y:S03]  /*d0f0*/  FMUL.FTZ R97, R2, R97 ;  /* 0x0000006102617220 */ /* 0x000fe60000410000 */
[----:B------:R1:W-:Y:S01]  /*d100*/  @P0 LDGSTS.E.BYPASS.LTC128B.128 [R99+0x14100], [R6.64+0x100], !P2 ;  /* 0x1410010006630fae */ /* 0x0003e2000d101d46 */
[--C-:B---3--:R-:W-:Y:S01]  /*d110*/  FFMA.FTZ R4, R208, c[0x0][0x2d0], -R3.reuse ;  /* 0x0000b400d0047a23 */ /* 0x108fe20000010803 */
[----:B------:R-:W-:Y:S01]  /*d120*/  MOV R208, R252 ;  /* 0x000000fc00d07202 */ /* 0x000fe20000000f00 */
[----:B------:R-:W-:Y:S01]  /*d130*/  FMUL.FTZ R5, R2, R109 ;  /* 0x0000006d02057220 */ /* 0x000fe20000410000 */
[----:B------:R-:W-:Y:S01]  /*d140*/  F2FP.PACK_AB R109, R248, R246 ;  /* 0x000000f6f86d723e */ /* 0x000fe200000000ff */
[----:B------:R2:W-:Y:S03]  /*d150*/  MUFU.EX2 R252, R4 ;  /* 0x0000000400fc7308 */ /* 0x0005e60000000800 */
[----:B------:R-:W3:Y:S01]  /*d160*/  LDSM.16.MT88.4 R12, [R224] ;  /* 0x00000000e00c783b */ /* 0x000ee20000004200 */
[----:B------:R-:W-:Y:S02]  /*d170*/  MOV R130, R208 ;  /* 0x000000d000827202 */ /* 0x000fe40000000f00 */
[----:B------:R-:W-:Y:S02]  /*d180*/  MOV R208, R165 ;  /* 0x000000a500d07202 */ /* 0x000fe40000000f00 */
[----:B------:R-:W-:Y:S01]  /*d190*/  MOV R165, R41 ;  /* 0x0000002900a57202 */ /* 0x000fe20000000f00 */
[----:B------:R-:W-:Y:S01]  /*d1a0*/  FMUL.FTZ R41, R2, R145 ;  /* 0x0000009102297220 */ /* 0x000fe20000410000 */
[----:B------:R-:W-:Y:S01]  /*d1b0*/  MOV R145, R51 ;  /* 0x0000003300917202 */ /* 0x000fe20000000f00 */
[----:B------:R-:W3:Y:S01]  /*d1c0*/  LDSM.16.MT88.4 R20, [R228] ;  /* 0x00000000e414783b */ /* 0x000ee20000004200 */
[C---:B------:R-:W-:Y:S07]  /*d1d0*/  FMUL.FTZ R51, R0.reuse, R155 ;  /* 0x0000009b00337220 */ /* 0x040fee0000410000 */
[----:B------:R-:W3:Y:S01]  /*d1e0*/  LDSM.16.MT88.4 R28, [R227] ;  /* 0x00000000e31c783b */ /* 0x000ee20000004200 */
[C---:B-1----:R-:W-:Y:S01]  /*d1f0*/  FMUL.FTZ R6, R0.reuse, R110 ;  /* 0x0000006e00067220 */ /* 0x042fe20000410000 */
[----:B------:R-:W-:Y:S01]  /*d200*/  F2FP.PACK_AB R110, R251, R231 ;  /* 0x000000e7fb6e723e */ /* 0x000fe200000000ff */
[----:B------:R-:W-:Y:S02]  /*d210*/  FMUL.FTZ R7, R0, R111 ;  /* 0x0000006f00077220 */ /* 0x000fe40000410000 */
[----:B--2---:R-:W-:Y:S01]  /*d220*/  FFMA.FTZ R4, R209, c[0x0][0x2d0], -R3 ;  /* 0x0000b400d1047a23 */ /* 0x004fe20000010803 */
[----:B------:R-:W-:Y:S02]  /*d230*/  MOV R209, R250 ;  /* 0x000000fa00d17202 */ /* 0x000fe40000000f00 */
[----:B------:R-:W1:Y:S01]  /*d240*/  LDSM.16.MT88.4 R36, [R249] ;  /* 0x00000000f924783b */ /* 0x000e620000004200 */
[----:B------:R-:W2:Y:S01]  /*d250*/  MUFU.EX2 R250, R4 ;  /* 0x0000000400fa7308 */ /* 0x000ea20000000800 */
[----:B------:R-:W-:Y:S02]  /*d260*/  MOV R138, R209 ;  /* 0x000000d1008a7202 */ /* 0x000fe40000000f00 */
[----:B------:R-:W-:Y:S02]  /*d270*/  MOV R209, R164 ;  /* 0x000000a400d17202 */ /* 0x000fe40000000f00 */
[----:B------:R-:W-:Y:S02]  /*d280*/  MOV R164, R40 ;  /* 0x0000002800a47202 */ /* 0x000fe40000000f00 */
[----:B------:R-:W1:Y:S01]  /*d290*/  LDSM.16.MT88.4 R44, [R224+0x3000] ;  /* 0x00300000e02c783b */ /* 0x000e620000004200 */
[----:B------:R-:W-:Y:S07]  /*d2a0*/  FMUL.FTZ R40, R2, R144 ;  /* 0x0000009002287220 */ /* 0x000fee0000410000 */
[----:B------:R-:W4:Y:S04]  /*d2b0*/  LDL.LU R99, [R1+0xc8] ;  /* 0x0000c80001637983 */ /* 0x000f280000300800 */
[----:B------:R-:W1:Y:S01]  /*d2c0*/  LDSM.16.MT88.4 R112, [R228+0x3000] ;  /* 0x00300000e470783b */ /* 0x000e620000004200 */
[----:B--2---:R-:W-:Y:S01]  /*d2d0*/  F2FP.PACK_AB R111, R250, R252 ;  /* 0x000000fcfa6f723e */ /* 0x004fe200000000ff */
[C---:B------:R-:W-:Y:S01]  /*d2e0*/  FMUL.FTZ R4, R2.reuse, R108 ;  /* 0x0000006c02047220 */ /* 0x040fe20000410000 */
[----:B------:R-:W-:Y:S05]  /*d2f0*/  F2FP.PACK_AB R108, R247, R245 ;  /* 0x000000f5f76c723e */ /* 0x000fea00000000ff */
[----:B------:R-:W-:Y:S02]  /*d300*/  LDSM.16.MT88.4 R120, [R230+0x3000] ;  /* 0x00300000e678783b */ /* 0x000fe40000004200 */
[C---:B---3--:R-:W-:Y:S06]  /*d310*/  HMMA.16816.F32 R4, R108.reuse, R12, R4 ;  /* 0x0000000c6c04723c */ /* 0x048fec0000001804 */
[----:B------:R-:W2:Y:S04]  /*d320*/  LDL.LU R106, [R1+0x18] ;  /* 0x00001800016a7983 */ /* 0x000ea80000300800 */
[----:B------:R-:W0:Y:S02]  /*d330*/  LDGDEPBAR ;  /* 0x00000000000079af */ /* 0x000e240000000000 */
[C---:B------:R-:W-:Y:S01]  /*d340*/  FMUL.FTZ R12, R2.reuse, R116 ;  /* 0x00000074020c7220 */ /* 0x040fe20000410000 */
[C---:B------:R-:W-:Y:S03]  /*d350*/  HMMA.16816.F32 R8, R108.reuse, R14, R8 ;  /* 0x0000000e6c08723c */ /* 0x040fe60000001808 */
[----:B------:R-:W-:Y:S04]  /*d360*/  FMUL.FTZ R13, R2, R117 ;  /* 0x00000075020d7220 */ /* 0x000fe80000410000 */
[C---:B------:R-:W-:Y:S02]  /*d370*/  FMUL.FTZ R14, R0.reuse, R118 ;  /* 0x00000076000e7220 */ /* 0x040fe40000410000 */
[----:B------:R-:W-:Y:S02]  /*d380*/  FMUL.FTZ R15, R0, R119 ;  /* 0x00000077000f7220 */ /* 0x000fe40000410000 */
[----:B------:R-:W3:Y:S05]  /*d390*/  LDSM.16.MT88.4 R116, [R227+0x3000] ;  /* 0x00300000e374783b */ /* 0x000eea0000004200 */
[C---:B------:R-:W-:Y:S07]  /*d3a0*/  HMMA.16816.F32 R12, R108.reuse, R20, R12 ;  /* 0x000000146c0c723c */ /* 0x040fee000000180c */
[C---:B------:R-:W-:Y:S01]  /*d3b0*/  FMUL.FTZ R20, R2.reuse, R124 ;  /* 0x0000007c02147220 */ /* 0x040fe20000410000 */
[C---:B------:R-:W-:Y:S04]  /*d3c0*/  HMMA.16816.F32 R16, R108.reuse, R22, R16 ;  /* 0x000000166c10723c */ /* 0x040fe80000001810 */
[----:B------:R-:W-:Y:S03]  /*d3d0*/  FMUL.FTZ R21, R2, R125 ;  /* 0x0000007d02157220 */ /* 0x000fe60000410000 */
[C---:B------:R-:W-:Y:S02]  /*d3e0*/  FMUL.FTZ R22, R0.reuse, R126 ;  /* 0x0000007e00167220 */ /* 0x040fe40000410000 */
[C---:B------:R-:W-:Y:S02]  /*d3f0*/  FMUL.FTZ R23, R0.reuse, R127 ;  /* 0x0000007f00177220 */ /* 0x040fe40000410000 */
[----:B------:R-:W-:Y:S05]  /*d400*/  LDSM.16.MT88.4 R124, [R227+0x800] ;  /* 0x00080000e37c783b */ /* 0x000fea0000004200 */
[C---:B------:R-:W-:Y:S03]  /*d410*/  HMMA.16816.F32 R20, R108.reuse, R28, R20 ;  /* 0x0000001c6c14723c */ /* 0x040fe60000001814 */
[----:B------:R-:W-:Y:S04]  /*d420*/  FMUL.FTZ R98, R0, R98 ;  /* 0x0000006200627220 */ /* 0x000fe80000410000 */
[C---:B------:R-:W-:Y:S01]  /*d430*/  FMUL.FTZ R28, R2.reuse, R132 ;  /* 0x00000084021c7220 */ /* 0x040fe20000410000 */
[C---:B------:R-:W-:Y:S04]  /*d440*/  HMMA.16816.F32 R24, R108.reuse, R30, R24 ;  /* 0x0000001e6c18723c */ /* 0x040fe80000001818 */
[----:B------:R-:W-:Y:S01]  /*d450*/  FMUL.FTZ R29, R2, R133 ;  /* 0x00000085021d7220 */ /* 0x000fe20000410000 */
[----:B------:R-:W-:Y:S02]  /*d460*/  MOV R132, R221 ;  /* 0x000000dd00847202 */ /* 0x000fe40000000f00 */
[C---:B------:R-:W-:Y:S01]  /*d470*/  FMUL.FTZ R30, R0.reuse, R134 ;  /* 0x00000086001e7220 */ /* 0x040fe20000410000 */
[----:B------:R-:W-:Y:S01]  /*d480*/  MOV R134, R32 ;  /* 0x0000002000867202 */ /* 0x000fe20000000f00 */
[----:B------:R-:W-:Y:S03]  /*d490*/  FMUL.FTZ R31, R0, R135 ;  /* 0x00000087001f7220 */ /* 0x000fe60000410000 */
[----:B------:R-:W-:Y:S01]  /*d4a0*/  FMUL.FTZ R32, R2, R136 ;  /* 0x0000008802207220 */ /* 0x000fe20000410000 */
[----:B------:R-:W-:Y:S01]  /*d4b0*/  MOV R136, R42 ;  /* 0x0000002a00887202 */ /* 0x000fe20000000f00 */
[C---:B------:R-:W-:Y:S01]  /*d4c0*/  FMUL.FTZ R42, R0.reuse, R146 ;  /* 0x00000092002a7220 */ /* 0x040fe20000410000 */
[----:B------:R-:W-:Y:S01]  /*d4d0*/  MOV R146, R43 ;  /* 0x0000002b00927202 */ /* 0x000fe20000000f00 */
[C---:B-1----:R-:W-:Y:S03]  /*d4e0*/  HMMA.16816.F32 R28, R108.reuse, R36, R28 ;  /* 0x000000246c1c723c */ /* 0x042fe6000000181c */
[----:B------:R-:W-:Y:S01]  /*d4f0*/  FMUL.FTZ R43, R0, R147 ;  /* 0x00000093002b7220 */ /* 0x000fe20000410000 */
[----:B------:R-:W-:Y:S01]  /*d500*/  MOV R147, R48 ;  /* 0x0000003000937202 */ /* 0x000fe20000000f00 */
[C---:B------:R-:W-:Y:S02]  /*d510*/  FMUL.FTZ R48, R2.reuse, R152 ;  /* 0x0000009802307220 */ /* 0x040fe40000410000 */
[----:B------:R-:W-:Y:S01]  /*d520*/  LDSM.16.MT88.4 R152, [R228+0x5800] ;  /* 0x00580000e498783b */ /* 0x000fe20000004200 */
[C---:B------:R-:W-:Y:S04]  /*d530*/  HMMA.16816.F32 R32, R108.reuse, R38, R32 ;  /* 0x000000266c20723c */ /* 0x040fe80000001820 */
[C---:B------:R-:W-:Y:S02]  /*d540*/  FMUL.FTZ R36, R2.reuse, R140 ;  /* 0x0000008c02247220 */ /* 0x040fe40000410000 */
[----:B------:R-:W-:Y:S02]  /*d550*/  FMUL.FTZ R37, R2, R141 ;  /* 0x0000008d02257220 */ /* 0x000fe40000410000 */
[C---:B------:R-:W-:Y:S04]  /*d560*/  FMUL.FTZ R38, R0.reuse, R142 ;  /* 0x0000008e00267220 */ /* 0x040fe80000410000 */
[----:B------:R-:W-:Y:S07]  /*d570*/  FMUL.FTZ R39, R0, R143 ;  /* 0x0000008f00277220 */ /* 0x000fee0000410000 */
[C---:B------:R-:W-:Y:S07]  /*d580*/  HMMA.16816.F32 R36, R108.reuse, R44, R36 ;  /* 0x0000002c6c24723c */ /* 0x040fee0000001824 */
[C---:B------:R-:W-:Y:S01]  /*d590*/  FMUL.FTZ R44, R2.reuse, R148 ;  /* 0x00000094022c7220 */ /* 0x040fe20000410000 */
[C---:B------:R-:W-:Y:S01]  /*d5a0*/  HMMA.16816.F32 R40, R108.reuse, R46, R40 ;  /* 0x0000002e6c28723c */ /* 0x040fe20000001828 */
[----:B------:R1:W-:Y:S03]  /*d5b0*/  MUFU.EX2 R148, R102 ;  /* 0x0000006600947308 */ /* 0x0003e60000000800 */
[----:B------:R-:W-:Y:S03]  /*d5c0*/  FMUL.FTZ R45, R2, R149 ;  /* 0x00000095022d7220 */ /* 0x000fe60000410000 */
[C---:B------:R-:W-:Y:S02]  /*d5d0*/  FMUL.FTZ R47, R0.reuse, R151 ;  /* 0x00000097002f7220 */ /* 0x040fe40000410000 */
[----:B------:R-:W-:Y:S07]  /*d5e0*/  FMUL.FTZ R46, R0, R150 ;  /* 0x00000096002e7220 */ /* 0x000fee0000410000 */
[C---:B------:R-:W-:Y:S08]  /*d5f0*/  HMMA.16816.F32 R44, R108.reuse, R112, R44 ;  /* 0x000000706c2c723c */ /* 0x040ff0000000182c */
[C---:B------:R-:W-:Y:S01]  /*d600*/  HMMA.16816.F32 R48, R108.reuse, R114, R48 ;  /* 0x000000726c30723c */ /* 0x040fe20000001830 */
[----:B------:R-:W3:Y:S03]  /*d610*/  LDSM.16.MT88.4 R112, [R224+0x6000] ;  /* 0x00600000e070783b */ /* 0x000ee60000004200 */
[----:B-1----:R-:W-:Y:S04]  /*d620*/  FFMA.FTZ R102, R107, c[0x0][0x2d0], -R103 ;  /* 0x0000b4006b667a23 */ /* 0x002fe80000010867 */
[C---:B---3--:R-:W-:Y:S01]  /*d630*/  HMMA.16816.F32 R52, R108.reuse, R116, R52 ;  /* 0x000000746c34723c */ /* 0x048fe20000001834 */
[----:B------:R1:W3:Y:S07]  /*d640*/  MUFU.EX2 R142, R102 ;  /* 0x00000066008e7308 */ /* 0x0002ee0000000800 */
[C---:B------:R-:W-:Y:S01]  /*d650*/  HMMA.16816.F32 R56, R108.reuse, R118, R56 ;  /* 0x000000766c38723c */ /* 0x040fe20000001838 */
[----:B------:R-:W3:Y:S07]  /*d660*/  LDSM.16.MT88.4 R116, [R228+0x6000] ;  /* 0x00600000e474783b */ /* 0x000eee0000004200 */
[C---:B------:R-:W-:Y:S08]  /*d670*/  HMMA.16816.F32 R60, R108.reuse, R120, R60 ;  /* 0x000000786c3c723c */ /* 0x040ff0000000183c */
[C---:B------:R-:W-:Y:S01]  /*d680*/  HMMA.16816.F32 R64, R108.reuse, R122, R64 ;  /* 0x0000007a6c40723c */ /* 0x040fe20000001840 */
[----:B------:R-:W3:Y:S03]  /*d690*/  LDSM.16.MT88.4 R120, [R227+0x6000] ;  /* 0x00600000e378783b */ /* 0x000ee60000004200 */
[--C-:B-1----:R-:W-:Y:S04]  /*d6a0*/  FFMA.FTZ R102, R212, c[0x0][0x2d0], -R3.reuse ;  /* 0x0000b400d4667a23 */ /* 0x102fe80000010803 */
[----:B------:R1:W-:Y:S01]  /*d6b0*/  MUFU.EX2 R143, R102 ;  /* 0x00000066008f7308 */ /* 0x0003e20000000800 */
[C---:B------:R-:W-:Y:S08]  /*d6c0*/  HMMA.16816.F32 R68, R108.reuse, R112, R68 ;  /* 0x000000706c44723c */ /* 0x040ff00000001844 */
[C---:B------:R-:W-:Y:S01]  /*d6d0*/  HMMA.16816.F32 R72, R108.reuse, R114, R72 ;  /* 0x000000726c48723c */ /* 0x040fe20000001848 */
[----:B------:R-:W3:Y:S07]  /*d6e0*/  LDSM.16.MT88.4 R112, [R230+0x6000] ;  /* 0x00600000e670783b */ /* 0x000eee0000004200 */
[C---:B---3--:R-:W-:Y:S04]  /*d6f0*/  HMMA.16816.F32 R76, R108.reuse, R116, R76 ;  /* 0x000000746c4c723c */ /* 0x048fe8000000184c */
[----:B-1----:R-:W-:Y:S04]  /*d700*/  FFMA.FTZ R102, R213, c[0x0][0x2d0], -R3 ;  /* 0x0000b400d5667a23 */ /* 0x002fe80000010803 */
[C---:B------:R-:W-:Y:S01]  /*d710*/  HMMA.16816.F32 R80, R108.reuse, R118, R80 ;  /* 0x000000766c50723c */ /* 0x040fe20000001850 */
[----:B------:R-:W1:Y:S01]  /*d720*/  LDSM.16.MT88.4 R116, [R224+0x800] ;  /* 0x00080000e074783b */ /* 0x000e620000004200 */
[----:B------:R3:W1:Y:S06]  /*d730*/  MUFU.EX2 R141, R102 ;  /* 0x00000066008d7308 */ /* 0x00066c0000000800 */
[C---:B------:R-:W-:Y:S08]  /*d740*/  HMMA.16816.F32 R84, R108.reuse, R120, R84 ;  /* 0x000000786c54723c */ /* 0x040ff00000001854 */
[C---:B------:R-:W-:Y:S01]  /*d750*/  HMMA.16816.F32 R88, R108.reuse, R122, R88 ;  /* 0x0000007a6c58723c */ /* 0x040fe20000001858 */
[----:B------:R-:W1:Y:S07]  /*d760*/  LDSM.16.MT88.4 R120, [R228+0x800] ;  /* 0x00080000e478783b */ /* 0x000e6e0000004200 */
[C---:B------:R-:W-:Y:S04]  /*d770*/  HMMA.16816.F32 R92, R108.reuse, R112, R92 ;  /* 0x000000706c5c723c */ /* 0x040fe8000000185c */
[--C-:B---3--:R-:W-:Y:S04]  /*d780*/  FFMA.FTZ R102, R214, c[0x0][0x2d0], -R103.reuse ;  /* 0x0000b400d6667a23 */ /* 0x108fe80000010867 */
[----:B------:R3:W-:Y:S04]  /*d790*/  MUFU.EX2 R140, R102 ;  /* 0x00000066008c7308 */ /* 0x0007e80000000800 */
[----:B---3--:R-:W-:Y:S06]  /*d7a0*/  FFMA.FTZ R102, R215, c[0x0][0x2d0], -R103 ;  /* 0x0000b400d7667a23 */ /* 0x008fec0000010867 */
[----:B------:R3:W1:Y:S02]  /*d7b0*/  MUFU.EX2 R151, R102 ;  /* 0x0000006600977308 */ /* 0x0006640000000800 */
[----:B---3--:R-:W-:Y:S02]  /*d7c0*/  FFMA.FTZ R102, R216, c[0x0][0x2d0], -R3 ;  /* 0x0000b400d8667a23 */ /* 0x008fe40000010803 */
[----:B----4-:R-:W-:Y:S06]  /*d7d0*/  FMUL.FTZ R99, R0, R99 ;  /* 0x0000006300637220 */ /* 0x010fec0000410000 */
[----:B------:R3:W-:Y:S01]  /*d7e0*/  MUFU.EX2 R144, R102 ;  /* 0x0000006600907308 */ /* 0x0007e20000000800 */
[----:B------:R-:W-:Y:S01]  /*d7f0*/  HMMA.16816.F32 R96, R108, R114, R96 ;  /* 0x000000726c60723c */ /* 0x000fe20000001860 */
[----:B------:R-:W4:Y:S06]  /*d800*/  LDSM.16.MT88.4 R112, [R230+0x800] ;  /* 0x00080000e670783b */ /* 0x000f2c0000004200 */
[----:B------:R-:W-:Y:S02]  /*d810*/  F2FP.PACK_AB R108, R142, R148 ;  /* 0x000000948e6c723e */ /* 0x000fe400000000ff */
[----:B-1----:R-:W-:Y:S03]  /*d820*/  F2FP.PACK_AB R109, R141, R143 ;  /* 0x0000008f8d6d723e */ /* 0x002fe600000000ff */
[----:B------:R-:W-:Y:S01]  /*d830*/  F2FP.PACK_AB R110, R151, R140 ;  /* 0x0000008c976e723e */ /* 0x000fe200000000ff */
[----:B--2---:R-:W-:Y:S04]  /*d840*/  FFMA.FTZ R2, R2, R106, R245 ;  /* 0x0000006a02027223 */ /* 0x004fe800000100f5 */
[----:B------:R-:W-:Y:S02]  /*d850*/  FADD.FTZ R2, R247, R2 ;  /* 0x00000002f7027221 */ /* 0x000fe40000010000 */
[----:B---3--:R-:W-:Y:S02]  /*d860*/  FFMA.FTZ R102, R217, c[0x0][0x2d0], -R3 ;  /* 0x0000b400d9667a23 */ /* 0x008fe40000010803 */
[----:B------:R-:W-:Y:S02]  /*d870*/  FADD.FTZ R2, R231, R2 ;  /* 0x00000002e7027221 */ /* 0x000fe40000010000 */
[----:B------:R1:W2:Y:S02]  /*d880*/  MUFU.EX2 R150, R102 ;  /* 0x0000006600967308 */ /* 0x0002a40000000800 */
[----:B------:R-:W-:Y:S02]  /*d890*/  FADD.FTZ R2, R251, R2 ;  /* 0x00000002fb027221 */ /* 0x000fe40000010000 */
[--C-:B-1----:R-:W-:Y:S01]  /*d8a0*/  FFMA.FTZ R102, R218, c[0x0][0x2d0], -R103.reuse ;  /* 0x0000b400da667a23 */ /* 0x102fe20000010867 */
[----:B--2---:R-:W-:Y:S05]  /*d8b0*/  F2FP.PACK_AB R111, R150, R144 ;  /* 0x00000090966f723e */ /* 0x004fea00000000ff */
[----:B------:R1:W-:Y:S02]  /*d8c0*/  MUFU.EX2 R149, R102 ;  /* 0x0000006600957308 */ /* 0x0003e40000000800 */
[C---:B------:R-:W-:Y:S08]  /*d8d0*/  HMMA.16816.F32 R4, R108.reuse, R116, R4 ;  /* 0x000000746c04723c */ /* 0x040ff00000001804 */
[C---:B------:R-:W-:Y:S01]  /*d8e0*/  HMMA.16816.F32 R8, R108.reuse, R118, R8 ;  /* 0x000000766c08723c */ /* 0x040fe20000001808 */
[----:B------:R-:W2:Y:S07]  /*d8f0*/  LDSM.16.MT88.4 R116, [R224+0x3800] ;  /* 0x00380000e074783b */ /* 0x000eae0000004200 */
[C---:B------:R-:W-:Y:S04]  /*d900*/  HMMA.16816.F32 R12, R108.reuse, R120, R12 ;  /* 0x000000786c0c723c */ /* 0x040fe8000000180c */
[----:B-1----:R-:W-:Y:S04]  /*d910*/  FFMA.FTZ R102, R219, c[0x0][0x2d0], -R103 ;  /* 0x0000b400db667a23 */ /* 0x002fe80000010867 */
[C---:B------:R-:W-:Y:S01]  /*d920*/  HMMA.16816.F32 R16, R108.reuse, R122, R16 ;  /* 0x0000007a6c10723c */ /* 0x040fe20000001810 */
[----:B------:R1:W3:Y:S01]  /*d930*/  MUFU.EX2 R135, R102 ;  /* 0x0000006600877308 */ /* 0x0002e20000000800 */
[----:B------:R-:W3:Y:S06]  /*d940*/  LDSM.16.MT88.4 R120, [R228+0x3800] ;  /* 0x00380000e478783b */ /* 0x000eec0000004200 */
[C---:B------:R-:W-:Y:S08]  /*d950*/  HMMA.16816.F32 R20, R108.reuse, R124, R20 ;  /* 0x0000007c6c14723c */ /* 0x040ff00000001814 */
[C---:B------:R-:W-:Y:S01]  /*d960*/  HMMA.16816.F32 R24, R108.reuse, R126, R24 ;  /* 0x0000007e6c18723c */ /* 0x040fe20000001818 */
[----:B------:R-:W3:Y:S07]  /*d970*/  LDSM.16.MT88.4 R124, [R227+0x3800] ;  /* 0x00380000e37c783b */ /* 0x000eee0000004200 */
[C---:B----4-:R-:W-:Y:S04]  /*d980*/  HMMA.16816.F32 R28, R108.reuse, R112, R28 ;  /* 0x000000706c1c723c */ /* 0x050fe8000000181c */
[--C-:B-1----:R-:W-:Y:S04]  /*d990*/  FFMA.FTZ R102, R220, c[0x0][0x2d0], -R3.reuse ;  /* 0x0000b400dc667a23 */ /* 0x102fe80000010803 */
[C---:B------:R-:W-:Y:S01]  /*d9a0*/  HMMA.16816.F32 R32, R108.reuse, R114, R32 ;  /* 0x000000726c20723c */ /* 0x040fe20000001820 */
[----:B------:R1:W-:Y:S01]  /*d9b0*/  MUFU.EX2 R221, R102 ;  /* 0x0000006600dd7308 */ /* 0x0003e20000000800 */
[----:B------:R-:W4:Y:S06]  /*d9c0*/  LDSM.16.MT88.4 R112, [R230+0x3800] ;  /* 0x00380000e670783b */ /* 0x000f2c0000004200 */
[C---:B--2---:R-:W-:Y:S08]  /*d9d0*/  HMMA.16816.F32 R36, R108.reuse, R116, R36 ;  /* 0x000000746c24723c */ /* 0x044ff00000001824 */
[C---:B------:R-:W-:Y:S01]  /*d9e0*/  HMMA.16816.F32 R40, R108.reuse, R118, R40 ;  /* 0x000000766c28723c */ /* 0x040fe20000001828 */
[----:B------:R-:W2:Y:S07]  /*d9f0*/  LDSM.16.MT88.4 R116, [R224+0x6800] ;  /* 0x00680000e074783b */ /* 0x000eae0000004200 */
[C---:B---3--:R-:W-:Y:S04]  /*da00*/  HMMA.16816.F32 R44, R108.reuse, R120, R44 ;  /* 0x000000786c2c723c */ /* 0x048fe8000000182c */
        /* <DEDUP_REMOVED lines=19> */
[----:B------:R-:W2:Y:S06]  /*db40*/  LDSM.16.MT88.4 R120, [R228+0x1000] ;  /* 0x00100000e478783b */ /* 0x000eac0000004200 */
[C---:B------:R-:W-:Y:S08]  /*db50*/  HMMA.16816.F32 R84, R108.reuse, R124, R84 ;  /* 0x0000007c6c54723c */ /* 0x040ff00000001854 */
[C---:B------:R-:W-:Y:S01]  /*db60*/  HMMA.16816.F32 R88, R108.reuse, R126, R88 ;  /* 0x0000007e6c58723c */ /* 0x040fe20000001858 */
[----:B------:R-:W2:Y:S07]  /*db70*/  LDSM.16.MT88.4 R124, [R227+0x1000] ;  /* 0x00100000e37c783b */ /* 0x000eae0000004200 */
[C---:B----4-:R-:W-:Y:S04]  /*db80*/  HMMA.16816.F32 R92, R108.reuse, R112, R92 ;  /* 0x000000706c5c723c */ /* 0x050fe8000000185c */
[--C-:B-1----:R-:W-:Y:S04]  /*db90*/  FFMA.FTZ R102, R147, c[0x0][0x2d0], -R3.reuse ;  /* 0x0000b40093667a23 */ /* 0x102fe80000010803 */
[----:B------:R-:W-:Y:S01]  /*dba0*/  HMMA.16816.F32 R96, R108, R114, R96 ;  /* 0x000000726c60723c */ /* 0x000fe20000001860 */
[----:B------:R1:W-:Y:S01]  /*dbb0*/  MUFU.EX2 R219, R102 ;  /* 0x0000006600db7308 */ /* 0x0003e20000000800 */
[----:B------:R-:W4:Y:S05]  /*dbc0*/  LDSM.16.MT88.4 R112, [R230+0x1000] ;  /* 0x00100000e670783b */ /* 0x000f2a0000004200 */
[----:B------:R-:W-:Y:S02]  /*dbd0*/  F2FP.PACK_AB R108, R135, R149 ;  /* 0x00000095876c723e */ /* 0x000fe400000000ff */
[----:B------:R-:W-:Y:S03]  /*dbe0*/  F2FP.PACK_AB R109, R220, R221 ;  /* 0x000000dddc6d723e */ /* 0x000fe600000000ff */
[----:B---3--:R-:W-:Y:S01]  /*dbf0*/  F2FP.PACK_AB R110, R133, R132 ;  /* 0x00000084856e723e */ /* 0x008fe200000000ff */
[----:B-1----:R-:W-:Y:S04]  /*dc00*/  FFMA.FTZ R102, R146, c[0x0][0x2d0], -R3 ;  /* 0x0000b40092667a23 */ /* 0x002fe80000010803 */
[----:B------:R1:W3:Y:S02]  /*dc10*/  MUFU.EX2 R218, R102 ;  /* 0x0000006600da7308 */ /* 0x0002e40000000800 */
[--C-:B-1----:R-:W-:Y:S01]  /*dc20*/  FFMA.FTZ R102, R134, c[0x0][0x2d0], -R103.reuse ;  /* 0x0000b40086667a23 */ /* 0x102fe20000010867 */
[----:B---3--:R-:W-:Y:S07]  /*dc30*/  F2FP.PACK_AB R111, R218, R219 ;  /* 0x000000dbda6f723e */ /* 0x008fee00000000ff */
[----:B------:R1:W-:Y:S01]  /*dc40*/  MUFU.EX2 R134, R102 ;  /* 0x0000006600867308 */ /* 0x0003e20000000800 */
[C---:B--2---:R-:W-:Y:S08]  /*dc50*/  HMMA.16816.F32 R4, R108.reuse, R116, R4 ;  /* 0x000000746c04723c */ /* 0x044ff00000001804 */
        /* <DEDUP_REMOVED lines=59> */
[--C-:B-1----:R-:W-:Y:S02]  /*e010*/  FFMA.FTZ R102, R128, c[0x0][0x2d0], -R103.reuse ;  /* 0x0000b40080667a23 */ /* 0x102fe40000010867 */
[----:B------:R-:W-:Y:S02]  /*e020*/  FFMA.FTZ R128, R164, c[0x0][0x2d0], -R103 ;  /* 0x0000b400a4807a23 */ /* 0x000fe40000010867 */
[C---:B------:R-:W-:Y:S01]  /*e030*/  HMMA.16816.F32 R16, R108.reuse, R122, R16 ;  /* 0x0000007a6c10723c */ /* 0x040fe20000001810 */
[----:B------:R1:W-:Y:S01]  /*e040*/  MUFU.EX2 R130, R102 ;  /* 0x0000006600827308 */ /* 0x0003e20000000800 */
[----:B------:R-:W3:Y:S02]  /*e050*/  LDSM.16.MT88.4 R120, [R228+0x4800] ;  /* 0x00480000e478783b */ /* 0x000ee40000004200 */
[--C-:B------:R-:W-:Y:S04]  /*e060*/  FFMA.FTZ R164, R159, c[0x0][0x2d0], -R3.reuse ;  /* 0x0000b4009fa47a23 */ /* 0x100fe80000010803 */
[C---:B------:R-:W-:Y:S03]  /*e070*/  HMMA.16816.F32 R20, R108.reuse, R124, R20 ;  /* 0x0000007c6c14723c */ /* 0x040fe60000001814 */
[----:B------:R-:W-:Y:S05]  /*e080*/  MUFU.EX2 R212, R128 ;  /* 0x0000008000d47308 */ /* 0x000fea0000000800 */
[C---:B------:R-:W-:Y:S01]  /*e090*/  HMMA.16816.F32 R24, R108.reuse, R126, R24 ;  /* 0x0000007e6c18723c */ /* 0x040fe20000001818 */
[----:B------:R-:W3:Y:S04]  /*e0a0*/  LDSM.16.MT88.4 R124, [R227+0x4800] ;  /* 0x00480000e37c783b */ /* 0x000ee80000004200 */
[----:B------:R-:W-:Y:S03]  /*e0b0*/  MUFU.EX2 R164, R164 ;  /* 0x000000a400a47308 */ /* 0x000fe60000000800 */
        /* <DEDUP_REMOVED lines=11> */
[----:B------:R1:W-:Y:S01]  /*e170*/  MUFU.EX2 R208, R102 ;  /* 0x0000006600d07308 */ /* 0x0003e20000000800 */
[----:B------:R-:W3:Y:S06]  /*e180*/  LDSM.16.MT88.4 R120, [R228+0x7800] ;  /* 0x00780000e478783b */ /* 0x000eec0000004200 */
[C---:B------:R-:W-:Y:S08]  /*e190*/  HMMA.16816.F32 R52, R108.reuse, R124, R52 ;  /* 0x0000007c6c34723c */ /* 0x040ff00000001834 */
[C---:B------:R-:W-:Y:S01]  /*e1a0*/  HMMA.16816.F32 R56, R108.reuse, R126, R56 ;  /* 0x0000007e6c38723c */ /* 0x040fe20000001838 */
[----:B------:R-:W3:Y:S07]  /*e1b0*/  LDSM.16.MT88.4 R124, [R227+0x7800] ;  /* 0x00780000e37c783b */ /* 0x000eee0000004200 */
[C---:B----4-:R-:W-:Y:S04]  /*e1c0*/  HMMA.16816.F32 R60, R108.reuse, R112, R60 ;  /* 0x000000706c3c723c */ /* 0x050fe8000000183c */
[--C-:B-1----:R-:W-:Y:S02]  /*e1d0*/  FFMA.FTZ R102, R211, c[0x0][0x2d0], -R103.reuse ;  /* 0x0000b400d3667a23 */ /* 0x102fe40000010867 */
[--C-:B------:R-:W-:Y:S02]  /*e1e0*/  FFMA.FTZ R211, R157, c[0x0][0x2d0], -R103.reuse ;  /* 0x0000b4009dd37a23 */ /* 0x100fe40000010867 */
[C---:B------:R-:W-:Y:S01]  /*e1f0*/  HMMA.16816.F32 R64, R108.reuse, R114, R64 ;  /* 0x000000726c40723c */ /* 0x040fe20000001840 */
[----:B------:R1:W-:Y:S01]  /*e200*/  MUFU.EX2 R223, R102 ;  /* 0x0000006600df7308 */ /* 0x0003e20000000800 */
[----:B------:R4:W5:Y:S04]  /*e210*/  LDL.LU R157, [R1+0xc4] ;  /* 0x0000c400019d7983 */ /* 0x0009680000300800 */
[----:B------:R-:W4:Y:S02]  /*e220*/  LDSM.16.MT88.4 R112, [R230+0x7800] ;  /* 0x00780000e670783b */ /* 0x000f240000004200 */
[C---:B--2---:R-:W-:Y:S03]  /*e230*/  HMMA.16816.F32 R68, R108.reuse, R116, R68 ;  /* 0x000000746c44723c */ /* 0x044fe60000001844 */
[----:B------:R-:W-:Y:S05]  /*e240*/  MUFU.EX2 R211, R211 ;  /* 0x000000d300d37308 */ /* 0x000fea0000000800 */
[C---:B------:R-:W-:Y:S01]  /*e250*/  HMMA.16816.F32 R72, R108.reuse, R118, R72 ;  /* 0x000000766c48723c */ /* 0x040fe20000001848 */
[----:B------:R-:W2:Y:S07]  /*e260*/  LDSM.16.MT88.4 R116, [R224+0x2000] ;  /* 0x00200000e074783b */ /* 0x000eae0000004200 */
[C---:B---3--:R-:W-:Y:S04]  /*e270*/  HMMA.16816.F32 R76, R108.reuse, R120, R76 ;  /* 0x000000786c4c723c */ /* 0x048fe8000000184c */
[--C-:B-1----:R-:W-:Y:S02]  /*e280*/  FFMA.FTZ R102, R210, c[0x0][0x2d0], -R103.reuse ;  /* 0x0000b400d2667a23 */ /* 0x102fe40000010867 */
[----:B------:R-:W-:Y:S02]  /*e290*/  FFMA.FTZ R210, R158, c[0x0][0x2d0], -R103 ;  /* 0x0000b4009ed27a23 */ /* 0x000fe40000010867 */
[C---:B------:R-:W-:Y:S01]  /*e2a0*/  HMMA.16816.F32 R80, R108.reuse, R122, R80 ;  /* 0x0000007a6c50723c */ /* 0x040fe20000001850 */
[----:B------:R1:W3:Y:S01]  /*e2b0*/  MUFU.EX2 R222, R102 ;  /* 0x0000006600de7308 */ /* 0x0002e20000000800 */
[----:B------:R1:W5:Y:S04]  /*e2c0*/  LDL.LU R158, [R1+0xc0] ;  /* 0x0000c000019e7983 */ /* 0x0003680000300800 */
[----:B------:R2:W5:Y:S02]  /*e2d0*/  LDL.LU R159, [R1+0xbc] ;  /* 0x0000bc00019f7983 */ /* 0x0005640000300800 */
[C---:B------:R-:W-:Y:S02]  /*e2e0*/  HMMA.16816.F32 R84, R108.reuse, R124, R84 ;  /* 0x0000007c6c54723c */ /* 0x040fe40000001854 */
[----:B------:R-:W2:Y:S01]  /*e2f0*/  LDSM.16.MT88.4 R120, [R228+0x2000] ;  /* 0x00200000e478783b */ /* 0x000ea20000004200 */
[----:B------:R-:W-:Y:S05]  /*e300*/  MUFU.EX2 R210, R210 ;  /* 0x000000d200d27308 */ /* 0x000fea0000000800 */
[C---:B------:R-:W-:Y:S02]  /*e310*/  HMMA.16816.F32 R88, R108.reuse, R126, R88 ;  /* 0x0000007e6c58723c */ /* 0x040fe40000001858 */
[----:B------:R-:W2:Y:S06]  /*e320*/  LDSM.16.MT88.4 R124, [R227+0x2000] ;  /* 0x00200000e37c783b */ /* 0x000eac0000004200 */
[C---:B----4-:R-:W-:Y:S04]  /*e330*/  HMMA.16816.F32 R92, R108.reuse, R112, R92 ;  /* 0x000000706c5c723c */ /* 0x050fe8000000185c */
[--C-:B-1----:R-:W-:Y:S01]  /*e340*/  FFMA.FTZ R102, R167, c[0x0][0x2d0], -R3.reuse ;  /* 0x0000b400a7667a23 */ /* 0x102fe20000010803 */
[----:B---3--:R-:W-:Y:S03]  /*e350*/  F2FP.PACK_AB R106, R222, R223 ;  /* 0x000000dfde6a723e */ /* 0x008fe600000000ff */
[----:B------:R-:W-:Y:S01]  /*e360*/  HMMA.16816.F32 R96, R108, R114, R96 ;  /* 0x000000726c60723c */ /* 0x000fe20000001860 */
[----:B------:R1:W-:Y:S01]  /*e370*/  MUFU.EX2 R167, R102 ;  /* 0x0000006600a77308 */ /* 0x0003e20000000800 */
[----:B------:R-:W3:Y:S08]  /*e380*/  LDSM.16.MT88.4 R108, [R230+0x2000] ;  /* 0x00200000e66c783b */ /* 0x000ef00000004200 */
[----:B------:R-:W2:Y:S02]  /*e390*/  LDSM.16.MT88.4 R112, [R224+0x5000] ;  /* 0x00500000e070783b */ /* 0x000ea40000004200 */
[----:B-1----:R-:W-:Y:S04]  /*e3a0*/  FFMA.FTZ R102, R166, c[0x0][0x2d0], -R3 ;  /* 0x0000b400a6667a23 */ /* 0x002fe80000010803 */
[----:B------:R1:W1:Y:S02]  /*e3b0*/  MUFU.EX2 R166, R102 ;  /* 0x0000006600a67308 */ /* 0x0002640000000800 */
[----:B-1----:R-:W-:Y:S01]  /*e3c0*/  FFMA.FTZ R102, R165, c[0x0][0x2d0], -R103 ;  /* 0x0000b400a5667a23 */ /* 0x002fe20000010867 */
[----:B------:R-:W-:Y:S01]  /*e3d0*/  F2FP.PACK_AB R107, R166, R167 ;  /* 0x000000a7a66b723e */ /* 0x000fe200000000ff */
[--C-:B------:R-:W-:Y:S02]  /*e3e0*/  FFMA.FTZ R165, R244, c[0x0][0x2d0], -R3.reuse ;  /* 0x0000b400f4a57a23 */ /* 0x100fe40000010803 */
[----:B------:R1:W5:Y:S01]  /*e3f0*/  LDL.LU R244, [R1+0xb8] ;  /* 0x0000b80001f47983 */ /* 0x0003620000300800 */
[--C-:B------:R-:W-:Y:S01]  /*e400*/  FFMA.FTZ R103, R105, c[0x0][0x2d0], -R3.reuse ;  /* 0x0000b40069677a23 */ /* 0x100fe20000010803 */
[----:B------:R-:W-:Y:S01]  /*e410*/  F2FP.PACK_AB R105, R208, R209 ;  /* 0x000000d1d069723e */ /* 0x000fe200000000ff */
[----:B------:R-:W-:Y:S01]  /*e420*/  FFMA.FTZ R3, R104, c[0x0][0x2d0], -R3 ;  /* 0x0000b40068037a23 */ /* 0x000fe20000010803 */
[----:B------:R1:W5:Y:S01]  /*e430*/  LDL.LU R245, [R1+0xb4] ;  /* 0x0000b40001f57983 */ /* 0x0003620000300800 */
[----:B------:R-:W-:Y:S01]  /*e440*/  F2FP.PACK_AB R104, R130, R136 ;  /* 0x000000888268723e */ /* 0x000fe200000000ff */
[----:B------:R-:W1:Y:S02]  /*e450*/  MUFU.EX2 R215, R102 ;  /* 0x0000006600d77308 */ /* 0x000e640000000800 */
[----:B------:R-:W4:Y:S04]  /*e460*/  LDL.LU R129, [R1+0x1c] ;  /* 0x00001c0001817983 */ /* 0x000f280000300800 */
[C---:B--2---:R-:W-:Y:S04]  /*e470*/  HMMA.16816.F32 R4, R104.reuse, R116, R4 ;  /* 0x000000746804723c */ /* 0x044fe80000001804 */
[----:B------:R2:W-:Y:S04]  /*e480*/  MUFU.EX2 R102, R3 ;  /* 0x0000000300667308 */ /* 0x0005e80000000800 */
[C---:B------:R-:W-:Y:S01]  /*e490*/  HMMA.16816.F32 R8, R104.reuse, R118, R8 ;  /* 0x000000766808723c */ /* 0x040fe20000001808 */
[----:B------:R-:W1:Y:S05]  /*e4a0*/  LDSM.16.MT88.4 R116, [R228+0x5000] ;  /* 0x00500000e474783b */ /* 0x000e6a0000004200 */
[----:B------:R-:W1:Y:S02]  /*e4b0*/  MUFU.EX2 R165, R165 ;  /* 0x000000a500a57308 */ /* 0x000e640000000800 */
[C---:B------:R-:W-:Y:S08]  /*e4c0*/  HMMA.16816.F32 R12, R104.reuse, R120, R12 ;  /* 0x00000078680c723c */ /* 0x040ff0000000180c */
[C---:B------:R-:W-:Y:S01]  /*e4d0*/  HMMA.16816.F32 R16, R104.reuse, R122, R16 ;  /* 0x0000007a6810723c */ /* 0x040fe20000001810 */
[----:B------:R-:W1:Y:S01]  /*e4e0*/  LDSM.16.MT88.4 R120, [R227+0x5000] ;  /* 0x00500000e378783b */ /* 0x000e620000004200 */
[----:B------:R-:W1:Y:S02]  /*e4f0*/  MUFU.EX2 R103, R103 ;  /* 0x0000006700677308 */ /* 0x000e640000000800 */
[----:B--2---:R-:W-:Y:S04]  /*e500*/  MOV R3, R130 ;  /* 0x0000008200037202 */ /* 0x004fe80000000f00 */
[C---:B------:R-:W-:Y:S08]  /*e510*/  HMMA.16816.F32 R20, R104.reuse, R124, R20 ;  /* 0x0000007c6814723c */ /* 0x040ff00000001814 */
[C---:B------:R-:W-:Y:S01]  /*e520*/  HMMA.16816.F32 R24, R104.reuse, R126, R24 ;  /* 0x0000007e6818723c */ /* 0x040fe20000001818 */
[----:B------:R-:W2:Y:S07]  /*e530*/  LDSM.16.MT88.4 R124, [R230+0x5000] ;  /* 0x00500000e67c783b */ /* 0x000eae0000004200 */
[C---:B---3--:R-:W-:Y:S08]  /*e540*/  HMMA.16816.F32 R28, R104.reuse, R108, R28 ;  /* 0x0000006c681c723c */ /* 0x048ff0000000181c */
        /* <DEDUP_REMOVED lines=8> */
[C---:B------:R-:W-:Y:S08]  /*e5d0*/  HMMA.16816.F32 R52, R104.reuse, R120, R52 ;  /* 0x000000786834723c */ /* 0x040ff00000001834 */
[C---:B------:R-:W-:Y:S01]  /*e5e0*/  HMMA.16816.F32 R56, R104.reuse, R122, R56 ;  /* 0x0000007a6838723c */ /* 0x040fe20000001838 */
[----:B------:R-:W1:Y:S07]  /*e5f0*/  LDSM.16.MT88.4 R120, [R230+0x8000] ;  /* 0x00800000e678783b */ /* 0x000e6e0000004200 */
[C---:B--2---:R-:W-:Y:S08]  /*e600*/  HMMA.16816.F32 R60, R104.reuse, R124, R60 ;  /* 0x0000007c683c723c */ /* 0x044ff0000000183c */
[C---:B------:R-:W-:Y:S01]  /*e610*/  HMMA.16816.F32 R64, R104.reuse, R126, R64 ;  /* 0x0000007e6840723c */ /* 0x040fe20000001840 */
[----:B------:R-:W-:Y:S07]  /*e620*/  LDSM.16.MT88.4 R124, [R228+0x2800] ;  /* 0x00280000e47c783b */ /* 0x000fee0000004200 */
[C---:B---3--:R-:W-:Y:S08]  /*e630*/  HMMA.16816.F32 R68, R104.reuse, R108, R68 ;  /* 0x0000006c6844723c */ /* 0x048ff00000001844 */
[C---:B------:R-:W-:Y:S08]  /*e640*/  HMMA.16816.F32 R72, R104.reuse, R110, R72 ;  /* 0x0000006e6848723c */ /* 0x040ff00000001848 */
[C---:B------:R-:W-:Y:S08]  /*e650*/  HMMA.16816.F32 R76, R104.reuse, R112, R76 ;  /* 0x00000070684c723c */ /* 0x040ff0000000184c */
[C---:B------:R-:W-:Y:S01]  /*e660*/  HMMA.16816.F32 R80, R104.reuse, R114, R80 ;  /* 0x000000726850723c */ /* 0x040fe20000001850 */
[----:B------:R-:W2:Y:S07]  /*e670*/  LDSM.16.MT88.4 R112, [R224+0x2800] ;  /* 0x00280000e070783b */ /* 0x000eae0000004200 */
[C---:B-1----:R-:W-:Y:S08]  /*e680*/  HMMA.16816.F32 R84, R104.reuse, R116, R84 ;  /* 0x000000746854723c */ /* 0x042ff00000001854 */
[C---:B------:R-:W-:Y:S08]  /*e690*/  HMMA.16816.F32 R88, R104.reuse, R118, R88 ;  /* 0x000000766858723c */ /* 0x040ff00000001858 */
[C---:B------:R-:W-:Y:S07]  /*e6a0*/  HMMA.16816.F32 R92, R104.reuse, R120, R92 ;  /* 0x00000078685c723c */ /* 0x040fee000000185c */
[----:B------:R-:W-:Y:S01]  /*e6b0*/  MOV R120, R139 ;  /* 0x0000008b00787202 */ /* 0x000fe20000000f00 */
[----:B------:R-:W-:Y:S04]  /*e6c0*/  HMMA.16816.F32 R96, R104, R122, R96 ;  /* 0x0000007a6860723c */ /* 0x000fe80000001860 */
[----:B------:R-:W-:Y:S03]  /*e6d0*/  MOV R121, R138 ;  /* 0x0000008a00797202 */ /* 0x000fe60000000f00 */
[----:B------:R-:W-:Y:S02]  /*e6e0*/  F2FP.PACK_AB R104, R212, R215 ;  /* 0x000000d7d468723e */ /* 0x000fe400000000ff */
[----:B------:R-:W-:Y:S03]  /*e6f0*/  F2FP.PACK_AB R105, R165, R164 ;  /* 0x000000a4a569723e */ /* 0x000fe600000000ff */
[----:B------:R-:W-:Y:S02]  /*e700*/  F2FP.PACK_AB R106, R210, R211 ;  /* 0x000000d3d26a723e */ /* 0x000fe400000000ff */
[----:B------:R-:W-:Y:S02]  /*e710*/  F2FP.PACK_AB R107, R102, R103 ;  /* 0x00000067666b723e */ /* 0x000fe400000000ff */
[----:B------:R-:W-:Y:S02]  /*e720*/  MOV R122, R137 ;  /* 0x00000089007a7202 */ /* 0x000fe40000000f00 */
[----:B------:R-:W-:Y:S02]  /*e730*/  MOV R123, R136 ;  /* 0x00000088007b7202 */ /* 0x000fe40000000f00 */
[----:B------:R-:W-:Y:S01]  /*e740*/  LDSM.16.MT88.4 R136, [R230+0x2800] ;  /* 0x00280000e688783b */ /* 0x000fe20000004200 */
[C---:B--2---:R-:W-:Y:S07]  /*e750*/  HMMA.16816.F32 R108, R104.reuse, R112, R4 ;  /* 0x00000070686c723c */ /* 0x044fee0000001804 */
[----:B------:R-:W-:Y:S01]  /*e760*/  LDSM.16.MT88.4 R4, [R227+0x5800] ;  /* 0x00580000e304783b */ /* 0x000fe20000004200 */
[C---:B------:R-:W-:Y:S07]  /*e770*/  HMMA.16816.F32 R112, R104.reuse, R114, R8 ;  /* 0x000000726870723c */ /* 0x040fee0000001808 */
[----:B------:R-:W-:Y:S01]  /*e780*/  MOV R11, R144 ;  /* 0x00000090000b7202 */ /* 0x000fe20000000f00 */
[C---:B------:R-:W-:Y:S01]  /*e790*/  HMMA.16816.F32 R116, R104.reuse, R124, R12 ;  /* 0x0000007c6874723c */ /* 0x040fe2000000180c */
[----:B------:R-:W-:Y:S06]  /*e7a0*/  LDSM.16.MT88.4 R144, [R224+0x5800] ;  /* 0x00580000e090783b */ /* 0x000fec0000004200 */
[----:B------:R-:W-:Y:S02]  /*e7b0*/  MOV R12, R122 ;  /* 0x0000007a000c7202 */ /* 0x000fe40000000f00 */
[----:B------:R-:W-:Y:S03]  /*e7c0*/  MOV R13, R123 ;  /* 0x0000007b000d7202 */ /* 0x000fe60000000f00 */
[----:B------:R-:W-:Y:S02]  /*e7d0*/  MOV R14, R120 ;  /* 0x00000078000e7202 */ /* 0x000fe40000000f00 */
[----:B------:R-:W-:Y:S02]  /*e7e0*/  MOV R15, R121 ;  /* 0x00000079000f7202 */ /* 0x000fe40000000f00 */
[C---:B------:R-:W-:Y:S03]  /*e7f0*/  HMMA.16816.F32 R120, R104.reuse, R126, R16 ;  /* 0x0000007e6878723c */ /* 0x040fe60000001810 */
[----:B------:R-:W-:Y:S02]  /*e800*/  MOV R125, R11 ;  /* 0x0000000b007d7202 */ /* 0x000fe40000000f00 */
[----:B------:R-:W-:Y:S02]  /*e810*/  LDSM.16.MT88.4 R8, [R230+0x5800] ;  /* 0x00580000e608783b */ /* 0x000fe40000004200 */
[----:B------:R-:W-:Y:S01]  /*e820*/  MOV R19, R125 ;  /* 0x0000007d00137202 */ /* 0x000fe20000000f00 */
[----:B----4-:R-:W-:Y:S05]  /*e830*/  FFMA.FTZ R0, R0, R129, R246 ;  /* 0x0000008100007223 */ /* 0x010fea00000100f6 */
[----:B------:R1:W5:Y:S01]  /*e840*/  LDL.LU R246, [R1+0xb0] ;  /* 0x0000b00001f67983 */ /* 0x0003620000300800 */
[----:B------:R-:W-:Y:S03]  /*e850*/  FADD.FTZ R0, R248, R0 ;  /* 0x00000000f8007221 */ /* 0x000fe60000010000 */
[----:B------:R1:W5:Y:S01]  /*e860*/  LDL.LU R247, [R1+0xac] ;  /* 0x0000ac0001f77983 */ /* 0x0003620000300800 */
[----:B------:R-:W-:Y:S03]  /*e870*/  FADD.FTZ R0, R252, R0 ;  /* 0x00000000fc007221 */ /* 0x000fe60000010000 */
[----:B------:R1:W5:Y:S01]  /*e880*/  LDL.LU R248, [R1+0xa8] ;  /* 0x0000a80001f87983 */ /* 0x0003620000300800 */
[----:B------:R-:W-:Y:S03]  /*e890*/  FADD.FTZ R0, R250, R0 ;  /* 0x00000000fa007221 */ /* 0x000fe60000010000 */
[----:B------:R1:W5:Y:S04]  /*e8a0*/  LDL.LU R231, [R1+0xa4] ;  /* 0x0000a40001e77983 */ /* 0x0003680000300800 */
[----:B------:R1:W5:Y:S04]  /*e8b0*/  LDL.LU R252, [R1+0xa0] ;  /* 0x0000a00001fc7983 */ /* 0x0003680000300800 */
[----:B------:R1:W5:Y:S04]  /*e8c0*/  LDL.LU R251, [R1+0x9c] ;  /* 0x00009c0001fb7983 */ /* 0x0003680000300800 */
[----:B------:R1:W5:Y:S04]  /*e8d0*/  LDL.LU R250, [R1+0x98] ;  /* 0x0000980001fa7983 */ /* 0x0003680000300800 */
[----:B------:R-:W2:Y:S02]  /*e8e0*/  LDSM.16.MT88.4 R128, [R227+0x2800] ;  /* 0x00280000e380783b */ /* 0x000ea40000004200 */
[C---:B--2---:R-:W-:Y:S07]  /*e8f0*/  HMMA.16816.F32 R124, R104.reuse, R128, R20 ;  /* 0x00000080687c723c */ /* 0x044fee0000001814 */
[----:B------:R-:W-:Y:S01]  /*e900*/  MOV R22, R12 ;  /* 0x0000000c00167202 */ /* 0x000fe20000000f00 */
[C---:B------:R-:W-:Y:S04]  /*e910*/  HMMA.16816.F32 R128, R104.reuse, R130, R24 ;  /* 0x000000826880723c */ /* 0x040fe80000001818 */
[----:B------:R-:W-:Y:S02]  /*e920*/  MOV R23, R13 ;  /* 0x0000000d00177202 */ /* 0x000fe40000000f00 */
[----:B------:R-:W-:Y:S02]  /*e930*/  MOV R21, R14 ;  /* 0x0000000e00157202 */ /* 0x000fe40000000f00 */
[----:B------:R-:W-:Y:S04]  /*e940*/  MOV R24, R135 ;  /* 0x0000008700187202 */ /* 0x000fe80000000f00 */
[----:B------:R-:W-:Y:S02]  /*e950*/  MOV R27, R134 ;  /* 0x00000086001b7202 */ /* 0x000fe40000000f00 */
[----:B------:R-:W-:Y:S02]  /*e960*/  MOV R26, R133 ;  /* 0x00000085001a7202 */ /* 0x000fe40000000f00 */
[----:B------:R-:W-:Y:S02]  /*e970*/  MOV R25, R132 ;  /* 0x0000008400197202 */ /* 0x000fe40000000f00 */
[C---:B------:R-:W-:Y:S03]  /*e980*/  HMMA.16816.F32 R132, R104.reuse, R136, R28 ;  /* 0x000000886884723c */ /* 0x040fe6000000181c */
[----:B------:R-:W-:Y:S02]  /*e990*/  MOV R20, R15 ;  /* 0x0000000f00147202 */ /* 0x000fe40000000f00 */
[----:B------:R-:W2:Y:S02]  /*e9a0*/  LDSM.16.MT88.4 R12, [R224+0x8800] ;  /* 0x00880000e00c783b */ /* 0x000ea40000004200 */
[----:B------:R-:W-:Y:S01]  /*e9b0*/  MOV R28, R19 ;  /* 0x00000013001c7202 */ /* 0x000fe20000000f00 */
[C---:B------:R-:W-:Y:S04]  /*e9c0*/  HMMA.16816.F32 R136, R104.reuse, R138, R32 ;  /* 0x0000008a6888723c */ /* 0x040fe80000001820 */
[----:B------:R-:W-:Y:S01]  /*e9d0*/  MOV R29, R151 ;  /* 0x00000097001d7202 */ /* 0x000fe20000000f00 */
[----:B------:R-:W3:Y:S01]  /*e9e0*/  LDSM.16.MT88.4 R16, [R228+0x8800] ;  /* 0x00880000e410783b */ /* 0x000ee20000004200 */
[----:B------:R-:W-:Y:S02]  /*e9f0*/  MOV R30, R150 ;  /* 0x00000096001e7202 */ /* 0x000fe40000000f00 */
[----:B------:R-:W-:Y:S04]  /*ea00*/  MOV R32, R143 ;  /* 0x0000008f00207202 */ /* 0x000fe80000000f00 */
[----:B------:R-:W-:Y:S01]  /*ea10*/  MOV R33, R142 ;  /* 0x0000008e00217202 */ /* 0x000fe20000000f00 */
[----:B------:R-:W-:Y:S01]  /*ea20*/  FADD.FTZ R0, R32, R0 ;  /* 0x0000000020007221 */ /* 0x000fe20000010000 */
[----:B------:R-:W-:Y:S02]  /*ea30*/  MOV R34, R141 ;  /* 0x0000008d00227202 */ /* 0x000fe40000000f00 */
[----:B------:R-:W-:Y:S02]  /*ea40*/  MOV R35, R140 ;  /* 0x0000008c00237202 */ /* 0x000fe40000000f00 */
[C---:B------:R-:W-:Y:S03]  /*ea50*/  HMMA.16816.F32 R140, R104.reuse, R144, R36 ;  /* 0x00000090688c723c */ /* 0x040fe60000001824 */
[----:B------:R-:W-:Y:S01]  /*ea60*/  MOV R31, R149 ;  /* 0x00000095001f7202 */ /* 0x000fe20000000f00 */
[----:B------:R-:W-:Y:S03]  /*ea70*/  FADD.FTZ R0, R34, R0 ;  /* 0x0000000022007221 */ /* 0x000fe60000010000 */
        /* <DEDUP_REMOVED lines=13> */
[C---:B------:R-:W-:Y:S01]  /*eb50*/  HMMA.16816.F32 R56, R104.reuse, R6, R56 ;  /* 0x000000066838723c */ /* 0x040fe20000001838 */
[----:B------:R-:W4:Y:S03]  /*eb60*/  LDSM.16.MT88.4 R4, [R227+0x8800] ;  /* 0x00880000e304783b */ /* 0x000f260000004200 */
[----:B------:R-:W-:Y:S02]  /*eb70*/  FADD.FTZ R0, R219, R0 ;  /* 0x00000000db007221 */ /* 0x000fe40000010000 */
[----:B------:R-:W-:Y:S02]  /*eb80*/  FADD.FTZ R2, R31, R2 ;  /* 0x000000021f027221 */ /* 0x000fe40000010000 */
[C---:B------:R-:W-:Y:S04]  /*eb90*/  HMMA.16816.F32 R60, R104.reuse, R8, R60 ;  /* 0x00000008683c723c */ /* 0x040fe8000000183c */
[----:B------:R-:W-:Y:S02]  /*eba0*/  FADD.FTZ R2, R24, R2 ;  /* 0x0000000218027221 */ /* 0x000fe40000010000 */
[----:B------:R-:W-:Y:S02]  /*ebb0*/  FADD.FTZ R0, R218, R0 ;  /* 0x00000000da007221 */ /* 0x000fe40000010000 */
[C---:B------:R-:W-:Y:S01]  /*ebc0*/  HMMA.16816.F32 R64, R104.reuse, R10, R64 ;  /* 0x0000000a6840723c */ /* 0x040fe20000001840 */
[----:B------:R-:W1:Y:S03]  /*ebd0*/  LDSM.16.MT88.4 R8, [R230+0x8800] ;  /* 0x00880000e608783b */ /* 0x000e660000004200 */
        /* <DEDUP_REMOVED lines=8> */
[C---:B---3--:R-:W-:Y:S04]  /*ec60*/  HMMA.16816.F32 R76, R104.reuse, R16, R76 ;  /* 0x00000010684c723c */ /* 0x048fe8000000184c */
[----:B------:R-:W-:Y:S02]  /*ec70*/  FADD.FTZ R2, R20, R2 ;  /* 0x0000000214027221 */ /* 0x000fe40000010000 */
[----:B------:R-:W-:Y:S02]  /*ec80*/  FADD.FTZ R0, R213, R0 ;  /* 0x00000000d5007221 */ /* 0x000fe40000010000 */
[C---:B------:R-:W-:Y:S04]  /*ec90*/  HMMA.16816.F32 R80, R104.reuse, R18, R80 ;  /* 0x000000126850723c */ /* 0x040fe80000001850 */
[----:B------:R-:W-:Y:S02]  /*eca0*/  FADD.FTZ R2, R21, R2 ;  /* 0x0000000215027221 */ /* 0x000fe40000010000 */
[----:B------:R-:W-:Y:S02]  /*ecb0*/  FADD.FTZ R0, R209, R0 ;  /* 0x00000000d1007221 */ /* 0x000fe40000010000 */
[C---:B----4-:R-:W-:Y:S04]  /*ecc0*/  HMMA.16816.F32 R84, R104.reuse, R4, R84 ;  /* 0x000000046854723c */ /* 0x050fe80000001854 */
[----:B------:R-:W-:Y:S02]  /*ecd0*/  FADD.FTZ R2, R22, R2 ;  /* 0x0000000216027221 */ /* 0x000fe40000010000 */
[----:B------:R-:W-:Y:S02]  /*ece0*/  FADD.FTZ R0, R208, R0 ;  /* 0x00000000d0007221 */ /* 0x000fe40000010000 */
[----:B------:R-:W-:Y:S01]  /*ecf0*/  FADD.FTZ R2, R23, R2 ;  /* 0x0000000217027221 */ /* 0x000fe20000010000 */
[C---:B------:R-:W-:Y:S03]  /*ed00*/  HMMA.16816.F32 R88, R104.reuse, R6, R88 ;  /* 0x000000066858723c */ /* 0x040fe60000001858 */
[----:B------:R-:W-:Y:S02]  /*ed10*/  FADD.FTZ R2, R3, R2 ;  /* 0x0000000203027221 */ /* 0x000fe40000010000 */
[----:B------:R-:W-:Y:S02]  /*ed20*/  FADD.FTZ R0, R167, R0 ;  /* 0x00000000a7007221 */ /* 0x000fe40000010000 */
[----:B------:R-:W-:Y:S01]  /*ed30*/  FADD.FTZ R2, R223, R2 ;  /* 0x00000002df027221 */ /* 0x000fe20000010000 */
[C---:B-1----:R-:W-:Y:S04]  /*ed40*/  HMMA.16816.F32 R92, R104.reuse, R8, R92 ;  /* 0x00000008685c723c */ /* 0x042fe8000000185c */
[----:B------:R-:W-:Y:S02]  /*ed50*/  FADD.FTZ R2, R222, R2 ;  /* 0x00000002de027221 */ /* 0x000fe40000010000 */
[----:B------:R-:W-:Y:S02]  /*ed60*/  FADD.FTZ R3, R166, R0 ;  /* 0x00000000a6037221 */ /* 0x000fe40000010000 */
[----:B------:R-:W-:Y:S01]  /*ed70*/  FADD.FTZ R0, R215, R2 ;  /* 0x00000002d7007221 */ /* 0x000fe20000010000 */
[----:B------:R-:W-:Y:S03]  /*ed80*/  HMMA.16816.F32 R96, R104, R10, R96 ;  /* 0x0000000a6860723c */ /* 0x000fe60000001860 */
[----:B------:R-:W-:Y:S02]  /*ed90*/  FADD.FTZ R3, R164, R3 ;  /* 0x00000003a4037221 */ /* 0x000fe40000010000 */
[----:B------:R-:W-:Y:S02]  /*eda0*/  FADD.FTZ R0, R212, R0 ;  /* 0x00000000d4007221 */ /* 0x000fe40000010000 */
[----:B------:R-:W-:Y:S02]  /*edb0*/  FADD.FTZ R3, R165, R3 ;  /* 0x00000003a5037221 */ /* 0x000fe40000010000 */
[----:B------:R-:W-:Y:S03]  /*edc0*/  FADD.FTZ R2, R211, R0 ;  /* 0x00000000d3027221 */ /* 0x000fe60000010000 */
[----:B------:R-:W-:Y:S01]  /*edd0*/  FADD.FTZ R0, R103, R3 ;  /* 0x0000000367007221 */ /* 0x000fe20000010000 */
[----:B------:R-:W-:Y:S01]  /*ede0*/  MOV R103, R100 ;  /* 0x0000006400677202 */ /* 0x000fe20000000f00 */
[----:B------:R-:W-:Y:S02]  /*edf0*/  FADD.FTZ R2, R210, R2 ;  /* 0x00000002d2027221 */ /* 0x000fe40000010000 */
[----:B------:R-:W-:Y:S01]  /*ee00*/  FADD.FTZ R0, R102, R0 ;  /* 0x0000000066007221 */ /* 0x000fe20000010000 */
[----:B------:R-:W-:Y:S02]  /*ee10*/  MOV R102, R101 ;  /* 0x0000006500667202 */ /* 0x000fe40000000f00 */
[----:B------:R1:W-:Y:S04]  /*ee20*/  STL [R1+0x18], R2 ;  /* 0x0000180201007387 */ /* 0x0003e80000100800 */
[----:B------:R1:W-:Y:S01]  /*ee30*/  STL [R1+0x1c], R0 ;  /* 0x00001c0001007387 */ /* 0x0003e20000100800 */
[----:B------:R-:W-:-:S05]  /*ee40*/  @P0 BRA `(.L_x_448) ;  /* 0xffffbea000000947 */ /* 0x000fca000383ffff */
.L_x_447:
[----:B------:R-:W-:Y:S02]  /*ee50*/  MOV R7, 0x1f ;  /* 0x0000001f00077802 */ /* 0x000fe40000000f00 */
[----:B------:R-:W-:Y:S01]  /*ee60*/  MOV R6, 0xffffffff ;  /* 0xffffffff00067802 */ /* 0x000fe20000000f00 */
[----:B------:R-:W-:Y:S05]  /*ee70*/  BRA.DIV ~URZ, `(.L_x_449) ;  /* 0x000028227f007947 */ /* 0x000fea000b800000 */
[----:B-1----:R-:W2:Y:S04]  /*ee80*/  LDL R0, [R1+0x18] ;  /* 0x0000180001007983 */ /* 0x002ea80000100800 */
[----:B--2---:R1:W2:Y:S02]  /*ee90*/  SHFL.BFLY PT, R4, R0, 0x2, 0x1f ;  /* 0x0c401f0000047f89 */ /* 0x0042a400000e0000 */
.L_x_481:
[----:B-1----:R-:W3:Y:S02]  /*eea0*/  LDL.LU R0, [R1+0x18] ;  /* 0x0000180001007983 */ /* 0x002ee40000300800 */
[----:B--23--:R-:W-:Y:S01]  /*eeb0*/  FADD.FTZ R4, R4, R0 ;  /* 0x0000000004047221 */ /* 0x00cfe20000010000 */
[----:B------:R-:W-:Y:S05]  /*eec0*/  BRA.DIV ~URZ, `(.L_x_450) ;  /* 0x000028327f007947 */ /* 0x000fea000b800000 */
[----:B------:R-:W2:Y:S04]  /*eed0*/  LDL.LU R5, [R1+0x1c] ;  /* 0x00001c0001057983 */ /* 0x000ea80000300800 */
[----:B------:R-:W1:Y:S02]  /*eee0*/  SHFL.BFLY PT, R2, R4, 0x1, 0x1f ;  /* 0x0c201f0004027f89 */ /* 0x000e6400000e0000 */
[----:B-1----:R-:W-:-:S02]  /*eef0*/  FADD.FTZ R4, R4, R2 ;  /* 0x0000000204047221 */ /* 0x002fc40000010000 */
[----:B--2---:R-:W1:Y:S02]  /*ef00*/  SHFL.BFLY PT, R0, R5, 0x2, 0x1f ;  /* 0x0c401f0005007f89 */ /* 0x004e6400000e0000 */
[----:B-1----:R-:W-:-:S05]  /*ef10*/  FADD.FTZ R0, R0, R5 ;  /* 0x0000000500007221 */ /* 0x002fca0000010000 */
[----:B------:R1:W2:Y:S02]  /*ef20*/  SHFL.BFLY PT, R3, R0, 0x1, 0x1f ;  /* 0x0c201f0000037f89 */ /* 0x0002a400000e0000 */
.L_x_482:
[----:B------:R-:W-:Y:S01]  /*ef30*/  FSETP.NE.FTZ.AND P1, PT, R4, RZ, PT ;  /* 0x000000ff0400720b */ /* 0x000fe20003f35000 */
[----:B--2---:R-:W-:Y:S01]  /*ef40*/  FADD.FTZ R3, R3, R0 ;  /* 0x0000000003037221 */ /* 0x004fe20000010000 */
[----:B------:R-:W-:Y:S02]  /*ef50*/  MOV R2, RZ ;  /* 0x000000ff00027202 */ /* 0x000fe40000000f00 */
[----:B-1----:R-:W-:Y:S02]  /*ef60*/  MOV R0, RZ ;  /* 0x000000ff00007202 */ /* 0x002fe40000000f00 */
[----:B------:R-:W-:Y:S02]  /*ef70*/  FSETP.NE.FTZ.AND P0, PT, R3, RZ, PT ;  /* 0x000000ff0300720b */ /* 0x000fe40003f15000 */
[----:B------:R-:W-:Y:S02]  /*ef80*/  MOV R51, 0x1 ;  /* 0x0000000100337802 */ /* 0x000fe40000000f00 */
[----:B------:R-:W-:-:S02]  /*ef90*/  MOV R50, 0xff800000 ;  /* 0xff80000000327802 */ /* 0x000fc40000000f00 */
[----:B------:R-:W-:Y:S01]  /*efa0*/  MOV R49, 0xff800000 ;  /* 0xff80000000317802 */ /* 0x000fe20000000f00 */
[----:B------:R-:W1:Y:S01]  /*efb0*/  @P1 MUFU.RCP R2, R4 ;  /* 0x0000000400021308 */ /* 0x000e620000001000 */
[----:B------:R-:W-:-:S05]  /*efc0*/  @P1 MOV R5, 0x3f317218 ;  /* 0x3f31721800051802 */ /* 0x000fca0000000f00 */
[----:B------:R-:W-:Y:S02]  /*efd0*/  @P1 FMUL.FTZ R5, R5, c[0x0][0x2d0] ;  /* 0x0000b40005051a20 */ /* 0x000fe40000410000 */
[----:B------:R-:W2:Y:S01]  /*efe0*/  @P1 MUFU.LG2 R4, R4 ;  /* 0x0000000400041308 */ /* 0x000ea20000000c00 */
[----:B-1----:R-:W-:-:S07]  /*eff0*/  FMUL.FTZ R108, R2, R108 ;  /* 0x0000006c026c7220 */ /* 0x002fce0000410000 */
[----:B------:R-:W1:Y:S01]  /*f000*/  @P0 MUFU.RCP R0, R3 ;  /* 0x0000000300000308 */ /* 0x000e620000001000 */
[C---:B------:R-:W-:Y:S02]  /*f010*/  FMUL.FTZ R48, R2.reuse, R109 ;  /* 0x0000006d02307220 */ /* 0x040fe40000410000 */
[C---:B------:R-:W-:Y:S02]  /*f020*/  FMUL.FTZ R112, R2.reuse, R112 ;  /* 0x0000007002707220 */ /* 0x040fe40000410000 */
[----:B------:R-:W-:Y:S02]  /*f030*/  FMUL.FTZ R46, R2, R113 ;  /* 0x00000071022e7220 */ /* 0x000fe40000410000 */
[----:B--2---:R-:W-:Y:S02]  /*f040*/  @P1 FMUL.FTZ R7, R4, 0.69314718246459960938 ;  /* 0x3f31721804071820 */ /* 0x004fe40000410000 */
        /* <DEDUP_REMOVED lines=44> */
[----:B------:R2:W3:Y:S01]  /*f310*/  @P0 MUFU.LG2 R2, R3 ;  /* 0x0000000300020308 */ /* 0x0004e20000000c00 */
[----:B------:R-:W-:Y:S02]  /*f320*/  @P1 FFMA.FTZ R50, R5, R101, R7 ;  /* 0x0000006505321223 */ /* 0x000fe40000010007 */
[C---:B-1----:R-:W-:Y:S02]  /*f330*/  FMUL.FTZ R110, R0.reuse, R110 ;  /* 0x0000006e006e7220 */ /* 0x042fe40000410000 */
[C---:B------:R-:W-:Y:S02]  /*f340*/  FMUL.FTZ R47, R0.reuse, R111 ;  /* 0x0000006f002f7220 */ /* 0x040fe40000410000 */
[C---:B------:R-:W-:Y:S02]  /*f350*/  FMUL.FTZ R114, R0.reuse, R114 ;  /* 0x0000007200727220 */ /* 0x040fe40000410000 */
[C---:B------:R-:W-:Y:S02]  /*f360*/  FMUL.FTZ R45, R0.reuse, R115 ;  /* 0x00000073002d7220 */ /* 0x040fe40000410000 */
[----:B------:R-:W-:-:S02]  /*f370*/  FMUL.FTZ R118, R0, R118 ;  /* 0x0000007600767220 */ /* 0x000fc40000410000 */
[C---:B------:R-:W-:Y:S02]  /*f380*/  FMUL.FTZ R43, R0.reuse, R119 ;  /* 0x00000077002b7220 */ /* 0x040fe40000410000 */
[----:B------:R-:W-:Y:S01]  /*f390*/  FMUL.FTZ R122, R0, R122 ;  /* 0x0000007a007a7220 */ /* 0x000fe20000410000 */
[----:B--2---:R-:W-:Y:S01]  /*f3a0*/  @P0 MOV R3, 0x3f317218 ;  /* 0x3f31721800030802 */ /* 0x004fe20000000f00 */
[----:B---3--:R-:W-:Y:S02]  /*f3b0*/  @P0 FMUL.FTZ R2, R2, 0.69314718246459960938 ;  /* 0x3f31721802020820 */ /* 0x008fe40000410000 */
[C---:B------:R-:W-:Y:S02]  /*f3c0*/  FMUL.FTZ R41, R0.reuse, R123 ;  /* 0x0000007b00297220 */ /* 0x040fe40000410000 */
[----:B------:R-:W-:Y:S02]  /*f3d0*/  @P0 FMUL.FTZ R3, R3, c[0x0][0x2d0] ;  /* 0x0000b40003030a20 */ /* 0x000fe40000410000 */
        /* <DEDUP_REMOVED lines=40> */
[----:B------:R-:W-:Y:S01]  /*f660*/  PRMT R0, R51, 0x7610, R0 ;  /* 0x0000761033007816 */ /* 0x000fe20000000000 */
[----:B------:R-:W-:Y:S02]  /*f670*/  @P0 FFMA.FTZ R49, R3, R100, R2 ;  /* 0x0000006403310223 */ /* 0x000fe40000010002 */
.L_x_442:
[----:B-1----:R1:W5:Y:S01]  /*f680*/  LDL R55, [R1+0x64] ;  /* 0x0000640001377983 */ /* 0x0023620000100800 */
[----:B------:R-:W-:Y:S03]  /*f690*/  BSSY B0, `(.L_x_451) ;  /* 0x0000012000007945 */ /* 0x000fe60003800000 */
[----:B------:R-:W2:Y:S02]  /*f6a0*/  S2R R53, SR_TID.X ;  /* 0x0000000000357919 */ /* 0x000ea40000002100 */
[----:B--2---:R-:W-:-:S13]  /*f6b0*/  LOP3.LUT P6, RZ, R53, 0xff, RZ, 0xc0, !PT ;  /* 0x000000ff35ff7812 */ /* 0x004fda00078cc0ff */
[----:B------:R-:W-:Y:S05]  /*f6c0*/  @P6 BRA `(.L_x_452) ;  /* 0x000000e000006947 */ /* 0x000fea0003800000 */
[----:B-1----:R-:W1:Y:S01]  /*f6d0*/  S2R R51, SR_LANEID ;  /* 0x0000000000337919 */ /* 0x002e620000000000 */
[----:B------:R-:W-:Y:S01]  /*f6e0*/  VOTEU.ANY UR4, UPT, PT ;  /* 0x0000000000047886 */ /* 0x000fe200038e0100 */
[----:B------:R-:W-:Y:S01]  /*f6f0*/  IMAD.MOV.U32 R100, RZ, RZ, c[0x0][0x580] ;  /* 0x00016000ff647624 */ /* 0x000fe200078e00ff */
[----:B------:R-:W1:Y:S01]  /*f700*/  FLO.U32 R3, UR4 ;  /* 0x0000000400037d00 */ /* 0x000e6200080e0000 */
[----:B------:R-:W-:-:S07]  /*f710*/  IMAD.MOV.U32 R101, RZ, RZ, c[0x0][0x584] ;  /* 0x00016100ff657624 */ /* 0x000fce00078e00ff */
[----:B------:R-:W2:Y:S01]  /*f720*/  POPC R2, UR4 ;  /* 0x0000000400027d09 */ /* 0x000ea20008000000 */
[----:B-1----:R-:W-:-:S13]  /*f730*/  ISETP.EQ.U32.AND P0, PT, R3, R51, PT ;  /* 0x000000330300720c */ /* 0x002fda0003f02070 */
[----:B--2---:R-:W2:Y:S04]  /*f740*/  @P0 ATOMG.E.ADD.STRONG.GPU PT, R2, [R100.64], R2 ;  /* 0x00000002640209a8 */ /* 0x004ea800081ee1c6 */
[----:B------:R-:W1:Y:S04]  /*f750*/  S2R R51, SR_LTMASK ;  /* 0x0000000000337919 */ /* 0x000e680000003900 */
[----:B--2---:R1:W2:Y:S02]  /*f760*/  SHFL.IDX PT, R3, R2, R3, 0x1f ;  /* 0x00001f0302037589 */ /* 0x0042a400000e0000 */
[----:B-1----:R-:W-:-:S06]  /*f770*/  LOP3.LUT R2, R51, UR4, RZ, 0xc0, !PT ;  /* 0x0000000433027c12 */ /* 0x002fcc000f8ec0ff */
[----:B------:R-:W2:Y:S02]  /*f780*/  POPC R2, R2 ;  /* 0x0000000200027309 */ /* 0x000ea40000000000 */
[----:B--2--5:R-:W-:-:S05]  /*f790*/  IADD3 R55, R3, c[0x0][0xc], R2 ;  /* 0x0000030003377a10 */ /* 0x024fca0007ffe002 */
[----:B------:R1:W-:Y:S02]  /*f7a0*/  STL [R1+0x64], R55 ;  /* 0x0000643701007387 */ /* 0x0003e40000100800 */
.L_x_452:
[----:B-1----:R-:W-:Y:S05]  /*f7b0*/  BSYNC B0 ;  /* 0x0000000000007941 */ /* 0x002fea0003800000 */
.L_x_451:
[----:B------:R-:W-:Y:S01]  /*f7c0*/  PRMT R0, R0, 0x9910, RZ ;  /* 0x0000991000007816 */ /* 0x000fe200000000ff */
[----:B------:R-:W-:Y:S01]  /*f7d0*/  BSSY B1, `(.L_x_453) ;  /* 0x00001d8000017945 */ /* 0x000fe20003800000 */
[----:B-----5:R-:W-:Y:S02]  /*f7e0*/  IMAD.MOV.U32 R61, RZ, RZ, R55 ;  /* 0x000000ffff3d7224 */ /* 0x020fe400078e0037 */
[----:B------:R-:W-:Y:S01]  /*f7f0*/  ISETP.NE.AND P0, PT, R0, RZ, PT ;  /* 0x000000ff0000720c */ /* 0x000fe20003f05270 */
[----:B------:R-:W-:-:S12]  /*f800*/  IMAD.MOV.U32 R63, RZ, RZ, -0x1 ;  /* 0xffffffffff3f7424 */ /* 0x000fd800078e00ff */
[----:B------:R-:W-:Y:S05]  /*f810*/  @!P0 BRA `(.L_x_454) ;  /* 0x0000124000008947 */ /* 0x000fea0003800000 */
[----:B------:R-:W2:Y:S04]  /*f820*/  LDL R71, [R1+0x68] ;  /* 0x0000680001477983 */ /* 0x000ea80000100800 */
[----:B------:R-:W3:Y:S04]  /*f830*/  LDL R69, [R1+0x6c] ;  /* 0x00006c0001457983 */ /* 0x000ee80000100800 */
[----:B------:R-:W4:Y:S04]  /*f840*/  LDL R67, [R1+0x74] ;  /* 0x0000740001437983 */ /* 0x000f280000100800 */
[----:B------:R-:W5:Y:S04]  /*f850*/  LDL R65, [R1+0x70] ;  /* 0x0000700001417983 */ /* 0x000f680000100800 */
[----:B------:R-:W4:Y:S04]  /*f860*/  LDL R59, [R1+0x84] ;  /* 0x00008400013b7983 */ /* 0x000f280000100800 */
[----:B------:R-:W5:Y:S04]  /*f870*/  LDL R57, [R1+0x7c] ;  /* 0x00007c0001397983 */ /* 0x000f680000100800 */
[----:B------:R-:W5:Y:S04]  /*f880*/  LDL R55, [R1+0x80] ;  /* 0x0000800001377983 */ /* 0x000f680000100800 */
[----:B------:R-:W5:Y:S01]  /*f890*/  LDL R51, [R1+0x78] ;  /* 0x0000780001337983 */ /* 0x000f620000100800 */
[----:B------:R-:W-:Y:S01]  /*f8a0*/  WARPSYNC 0xffffffff ;  /* 0xffffffff00007948 */ /* 0x000fe20003800000 */
[----:B------:R-:W-:-:S02]  /*f8b0*/  F2FP.PACK_AB R48, R48, R108 ;  /* 0x0000006c3030723e */ /* 0x000fc400000000ff */
[----:B------:R-:W-:Y:S01]  /*f8c0*/  BAR.SYNC.DEFER_BLOCKING 0x1, 0x100 ;  /* 0x0044000000007b1d */ /* 0x000fe20000010000 */
        /* <DEDUP_REMOVED lines=46> */
[----:B------:R-:W-:Y:S01]  /*fbb0*/  F2FP.PACK_AB R0, R99, R98 ;  /* 0x000000626300723e */ /* 0x000fe200000000ff */
[----:B--2---:R1:W-:Y:S04]  /*fbc0*/  STS [R71], R48 ;  /* 0x0000003047007388 */ /* 0x0043e80000000800 */
[----:B------:R1:W-:Y:S04]  /*fbd0*/  STS [R71+0x400], R47 ;  /* 0x0004002f47007388 */ /* 0x0003e80000000800 */
[----:B---3--:R1:W-:Y:S04]  /*fbe0*/  STS [R69], R46 ;  /* 0x0000002e45007388 */ /* 0x0083e80000000800 */
[----:B------:R1:W-:Y:S04]  /*fbf0*/  STS [R69+0x400], R45 ;  /* 0x0004002d45007388 */ /* 0x0003e80000000800 */
[----:B----4-:R1:W-:Y:S04]  /*fc00*/  STS [R67], R44 ;  /* 0x0000002c43007388 */ /* 0x0103e80000000800 */
[----:B------:R1:W-:Y:S04]  /*fc10*/  STS [R67+0x400], R43 ;  /* 0x0004002b43007388 */ /* 0x0003e80000000800 */
[----:B-----5:R1:W-:Y:S04]  /*fc20*/  STS [R65], R42 ;  /* 0x0000002a41007388 */ /* 0x0203e80000000800 */
[----:B------:R1:W-:Y:S04]  /*fc30*/  STS [R65+0x400], R41 ;  /* 0x0004002941007388 */ /* 0x0003e80000000800 */
[----:B------:R1:W-:Y:S04]  /*fc40*/  STS [R59], R40 ;  /* 0x000000283b007388 */ /* 0x0003e80000000800 */
[----:B------:R1:W-:Y:S04]  /*fc50*/  STS [R59+0x400], R39 ;  /* 0x000400273b007388 */ /* 0x0003e80000000800 */
[----:B------:R1:W-:Y:S04]  /*fc60*/  STS [R57], R38 ;  /* 0x0000002639007388 */ /* 0x0003e80000000800 */
[----:B------:R1:W-:Y:S04]  /*fc70*/  STS [R57+0x400], R37 ;  /* 0x0004002539007388 */ /* 0x0003e80000000800 */
[----:B------:R1:W-:Y:S04]  /*fc80*/  STS [R55], R36 ;  /* 0x0000002437007388 */ /* 0x0003e80000000800 */
[----:B------:R1:W-:Y:S04]  /*fc90*/  STS [R55+0x400], R35 ;  /* 0x0004002337007388 */ /* 0x0003e80000000800 */
[----:B------:R1:W-:Y:S04]  /*fca0*/  STS [R51], R34 ;  /* 0x0000002233007388 */ /* 0x0003e80000000800 */
[----:B------:R1:W-:Y:S04]  /*fcb0*/  STS [R51+0x400], R33 ;  /* 0x0004002133007388 */ /* 0x0003e80000000800 */
        /* <DEDUP_REMOVED lines=32> */
[----:B------:R-:W-:Y:S06]  /*fec0*/  BAR.SYNC.DEFER_BLOCKING 0x1, 0x100 ;  /* 0x0044000000007b1d */ /* 0x000fec0000010000 */
[----:B------:R-:W-:Y:S05]  /*fed0*/  BRA.CONV ~URZ, `(.L_x_455) ;  /* 0x000000737f007947 */ /* 0x000fea000b800000 */
[----:B-1----:R-:W-:Y:S01]  /*fee0*/  SHF.R.S32.HI R7, RZ, 0x1f, R53 ;  /* 0x0000001fff077819 */ /* 0x002fe20000011435 */
[----:B------:R-:W-:Y:S01]  /*fef0*/  IMAD.MOV.U32 R6, RZ, RZ, RZ ;  /* 0x000000ffff067224 */ /* 0x000fe200078e00ff */
[----:B------:R-:W-:Y:S01]  /*ff00*/  MOV R8, 0xff50 ;  /* 0x0000ff5000087802 */ /* 0x000fe20000000f00 */
[----:B------:R-:W-:Y:S01]  /*ff10*/  IMAD.MOV.U32 R4, RZ, RZ, 0x1f ;  /* 0x0000001fff047424 */ /* 0x000fe200078e00ff */
[----:B------:R-:W-:-:S04]  /*ff20*/  LEA.HI R7, R7, R53, RZ, 0x7 ;  /* 0x0000003507077211 */ /* 0x000fc800078f38ff */
[----:B------:R-:W-:Y:S02]  /*ff30*/  SHF.R.S32.HI R7, RZ, 0x7, R7 ;  /* 0x00000007ff077819 */ /* 0x000fe40000011407 */
[----:B------:R-:W-:Y:S05]  /*ff40*/  CALL.REL.NOINC `($__internal_1_$__cuda_sm70_shflsync_idx_p) ;  /* 0x00001c9000007944 */ /* 0x000fea0003c00000 */
.L_x_455:
[----:B-1----:R-:W2:Y:S04]  /*ff50*/  LDL R2, [R1+0x88] ;  /* 0x0000880001027983 */ /* 0x002ea80000100800 */
[----:B------:R-:W3:Y:S04]  /*ff60*/  LDL R13, [R1+0x8c] ;  /* 0x00008c00010d7983 */ /* 0x000ee80000100800 */
[----:B------:R-:W4:Y:S04]  /*ff70*/  LDL.LU R11, [R1+0x4c] ;  /* 0x00004c00010b7983 */ /* 0x000f280000300800 */
[----:B------:R-:W2:Y:S04]  /*ff80*/  LDL.LU R12, [R1+0x50] ;  /* 0x00005000010c7983 */ /* 0x000ea80000300800 */
[----:B------:R-:W2:Y:S01]  /*ff90*/  LDL.LU R15, [R1+0x58] ;  /* 0x00005800010f7983 */ /* 0x000ea20000300800 */
[----:B------:R-:W-:-:S03]  /*ffa0*/  IMAD.MOV.U32 R0, RZ, RZ, 0x1 ;  /* 0x00000001ff007424 */ /* 0x000fc600078e00ff */
[----:B------:R-:W3:Y:S02]  /*ffb0*/  LDL R14, [R1+0x94] ;  /* 0x00009400010e7983 */ /* 0x000ee40000100800 */
[----:B------:R-:W-:Y:S02]  /*ffc0*/  ISETP.NE.AND P1, PT, R0, c[0x0][0x4e8], PT ;  /* 0x00013a0000007a0c */ /* 0x000fe40003f25270 */
[----:B------:R1:W5:Y:S04]  /*ffd0*/  LDL.64 R66, [R1+0x38] ;  /* 0x0000380001427983 */ /* 0x0003680000100a00 */
[----:B------:R1:W5:Y:S04]  /*ffe0*/  LDL R65, [R1+0x60] ;  /* 0x0000600001417983 */ /* 0x0003680000100800 */
[----:B------:R1:W5:Y:S04]  /*fff0*/  LDL R64, [R1+0x44] ;  /* 0x0000440001407983 */ /* 0x0003680000100800 */
[----:B------:R1:W5:Y:S04]  /*10000*/  LDL R62, [R1+0x5c] ;  /* 0x00005c00013e7983 */ /* 0x0003680000100800 */
[----:B------:R1:W5:Y:S04]  /*10010*/  LDL R60, [R1+0x48] ;  /* 0x00004800013c7983 */ /* 0x0003680000100800 */
[----:B------:R-:W1:Y:S01]  /*10020*/  S2R R17, SR_TID.X ;  /* 0x0000000000117919 */ /* 0x000e620000002100 */
[----:B----4-:R-:W-:-:S05]  /*10030*/  SHF.R.S32.HI R5, RZ, 0x1f, R11 ;  /* 0x0000001fff057819 */ /* 0x010fca000001140b */
[----:B------:R-:W-:Y:S01]  /*10040*/  IMAD R6, R5, c[0x0][0x490], RZ ;  /* 0x0001240005067a24 */ /* 0x000fe200078e02ff */
[----:B--2---:R-:W-:Y:S01]  /*10050*/  IADD3 R4, R2, R15, RZ ;  /* 0x0000000f02047210 */ /* 0x004fe20007ffe0ff */
[----:B------:R-:W-:-:S04]  /*10060*/  IMAD.WIDE.U32 R2, R11, c[0x0][0x490], RZ ;  /* 0x000124000b027a25 */ /* 0x000fc800078e00ff */
[----:B------:R-:W-:-:S04]  /*10070*/  @P1 IMAD.HI.U32 R7, R4, c[0x0][0x4ec], RZ ;  /* 0x00013b0004071a27 */ /* 0x000fc800078e00ff */
[----:B------:R-:W-:Y:S02]  /*10080*/  IMAD R6, R11, c[0x0][0x494], R6 ;  /* 0x000125000b067a24 */ /* 0x000fe400078e0206 */
[----:B------:R-:W-:Y:S01]  /*10090*/  IMAD.MOV.U32 R0, RZ, RZ, R4 ;  /* 0x000000ffff007224 */ /* 0x000fe200078e0004 */
[----:B------:R-:W-:Y:S02]  /*100a0*/  @P1 SHF.R.U32.HI R0, RZ, c[0x0][0x4f0], R7 ;  /* 0x00013c00ff001a19 */ /* 0x000fe40000011607 */
[----:B------:R-:W-:-:S03]  /*100b0*/  IADD3 R3, R3, R6, RZ ;  /* 0x0000000603037210 */ /* 0x000fc60007ffe0ff */
[----:B------:R-:W-:Y:S02]  /*100c0*/  IMAD.MOV R8, RZ, RZ, -R0 ;  /* 0x000000ffff087224 */ /* 0x000fe400078e0a00 */
[----:B------:R-:W-:-:S04]  /*100d0*/  IMAD.WIDE.U32 R6, R12, c[0x0][0x498], R2 ;  /* 0x000126000c067a25 */ /* 0x000fc800078e0002 */
[----:B------:R-:W-:Y:S01]  /*100e0*/  IMAD R2, R8, c[0x0][0x4e8], R4 ;  /* 0x00013a0008027a24 */ /* 0x000fe200078e0204 */
[----:B------:R-:W-:Y:S02]  /*100f0*/  IADD3 R4, P0, R0, R6, RZ ;  /* 0x0000000600047210 */ /* 0x000fe40007f1e0ff */
[----:B---3--:R-:W-:Y:S02]  /*10100*/  IADD3 R6, R13, R15, RZ ;  /* 0x0000000f0d067210 */ /* 0x008fe40007ffe0ff */
[----:B------:R-:W2:Y:S01]  /*10110*/  LDL R13, [R1+0x4] ;  /* 0x00000400010d7983 */ /* 0x000ea20000100800 */
[----:B------:R-:W-:-:S05]  /*10120*/  SHF.R.S32.HI R10, RZ, 0x1f, R12 ;  /* 0x0000001fff0a7819 */ /* 0x000fca000001140c */
[----:B------:R-:W-:Y:S01]  /*10130*/  IMAD R9, R10, c[0x0][0x498], RZ ;  /* 0x000126000a097a24 */ /* 0x000fe200078e02ff */
[----:B------:R-:W-:-:S03]  /*10140*/  SHF.R.S32.HI R8, RZ, 0x1f, R0 ;  /* 0x0000001fff087819 */ /* 0x000fc60000011400 */
[----:B------:R-:W-:Y:S01]  /*10150*/  IMAD R3, R12, c[0x0][0x49c], R9 ;  /* 0x000127000c037a24 */ /* 0x000fe200078e0209 */
[----:B------:R-:W-:Y:S01]  /*10160*/  SHF.R.S32.HI R9, RZ, 0x1f, R2 ;  /* 0x0000001fff097819 */ /* 0x000fe20000011402 */
[----:B------:R-:W-:-:S03]  /*10170*/  IMAD R0, R5, c[0x0][0x3e8], RZ ;  /* 0x0000fa0005007a24 */ /* 0x000fc600078e02ff */
[----:B------:R-:W-:Y:S01]  /*10180*/  IADD3.X R5, R8, R7, R3, P0, !PT ;  /* 0x0000000708057210 */ /* 0x000fe200007fe403 */
[----:B------:R-:W-:Y:S02]  /*10190*/  IMAD R3, R9, c[0x0][0x488], RZ ;  /* 0x0001220009037a24 */ /* 0x000fe400078e02ff */
[C---:B------:R-:W-:Y:S02]  /*101a0*/  IMAD R7, R11.reuse, c[0x0][0x3ec], R0 ;  /* 0x0000fb000b077a24 */ /* 0x040fe400078e0200 */
[----:B------:R-:W-:Y:S01]  /*101b0*/  IMAD.WIDE.U32 R8, R11, c[0x0][0x3e8], RZ ;  /* 0x0000fa000b087a25 */ /* 0x000fe200078e00ff */
[----:B-1----:R-:W-:-:S03]  /*101c0*/  SHF.R.S32.HI R16, RZ, 0x1f, R17 ;  /* 0x0000001fff107819 */ /* 0x002fc60000011411 */
[C---:B------:R-:W-:Y:S02]  /*101d0*/  IMAD R11, R2.reuse, c[0x0][0x48c], R3 ;  /* 0x00012300020b7a24 */ /* 0x040fe400078e0203 */
[----:B------:R-:W-:Y:S01]  /*101e0*/  IMAD.WIDE.U32 R4, R2, c[0x0][0x488], R4 ;  /* 0x0001220002047a25 */ /* 0x000fe200078e0004 */
[----:B------:R-:W-:-:S03]  /*101f0*/  IADD3 R3, R9, R7, RZ ;  /* 0x0000000709037210 */ /* 0x000fc60007ffe0ff */
[----:B------:R-:W-:Y:S01]  /*10200*/  @P1 IMAD.HI.U32 R2, R6, c[0x0][0x4ec], RZ ;  /* 0x00013b0006021a27 */ /* 0x000fe200078e00ff */
[----:B------:R-:W-:Y:S02]  /*10210*/  LEA R9, P0, R4, c[0x0][0x450], 0x2 ;  /* 0x0001140004097a11 */ /* 0x000fe400078010ff */
[----:B------:R-:W-:Y:S01]  /*10220*/  LEA.HI R16, R16, R17, RZ, 0x5 ;  /* 0x0000001110107211 */ /* 0x000fe200078f28ff */
[----:B------:R-:W-:Y:S02]  /*10230*/  IMAD.IADD R5, R5, 0x1, R11 ;  /* 0x0000000105057824 */ /* 0x000fe400078e020b */
[----:B------:R-:W-:Y:S01]  /*10240*/  IMAD.MOV.U32 R0, RZ, RZ, R6 ;  /* 0x000000ffff007224 */ /* 0x000fe200078e0006 */
[----:B------:R-:W-:Y:S01]  /*10250*/  @P1 SHF.R.U32.HI R0, RZ, c[0x0][0x4f0], R2 ;  /* 0x00013c00ff001a19 */ /* 0x000fe20000011602 */
[----:B------:R-:W-:Y:S01]  /*10260*/  IMAD R10, R10, c[0x0][0x3f0], RZ ;  /* 0x0000fc000a0a7a24 */ /* 0x000fe200078e02ff */
[----:B------:R-:W-:Y:S02]  /*10270*/  MOV R2, R8 ;  /* 0x0000000800027202 */ /* 0x000fe40000000f00 */
[----:B------:R-:W-:-:S02]  /*10280*/  LEA.HI.X R4, R4, c[0x0][0x454], R5, 0x2, P0 ;  /* 0x0001150004047a11 */ /* 0x000fc400000f1405 */
[----:B------:R-:W-:Y:S01]  /*10290*/  LOP3.LUT R16, R16, 0xffffffe0, RZ, 0xc0, !PT ;  /* 0xffffffe010107812 */ /* 0x000fe200078ec0ff */
[C---:B------:R-:W-:Y:S01]  /*102a0*/  IMAD R5, R12.reuse, c[0x0][0x3f4], R10 ;  /* 0x0000fd000c057a24 */ /* 0x040fe200078e020a */
[----:B------:R-:W-:Y:S01]  /*102b0*/  SHFL.IDX PT, R8, R9, 0x1, 0x1c1f ;  /* 0x003c1f0009087f89 */ /* 0x000fe200000e0000 */
[----:B------:R-:W-:Y:S01]  /*102c0*/  IMAD.WIDE.U32 R2, R12, c[0x0][0x3f0], R2 ;  /* 0x0000fc000c027a25 */ /* 0x000fe200078e0002 */
[----:B------:R-:W-:Y:S02]  /*102d0*/  IADD3 R16, -R16, R17, RZ ;  /* 0x0000001110107210 */ /* 0x000fe40007ffe1ff */
[----:B------:R-:W-:Y:S01]  /*102e0*/  SHFL.IDX PT, R10, R9, RZ, 0x1c1f ;  /* 0x001c1fff090a7589 */ /* 0x000fe200000e0000 */
[----:B------:R-:W-:-:S03]  /*102f0*/  ULDC UR5, c[0x0][0x4e8] ;  /* 0x00013a0000057ab9 */ /* 0x000fc60000000800 */
[----:B------:R-:W1:Y:S01]  /*10300*/  SHFL.IDX PT, R11, R4, RZ, 0x1c1f ;  /* 0x001c1fff040b7589 */ /* 0x000e6200000e0000 */
[----:B------:R-:W-:Y:S01]  /*10310*/  ULDC UR4, c[0x0][0x388] ;  /* 0x0000e20000047ab9 */ /* 0x000fe20000000800 */
[--C-:B------:R-:W-:Y:S02]  /*10320*/  IMAD.MOV R7, RZ, RZ, -R0.reuse ;  /* 0x000000ffff077224 */ /* 0x100fe400078e0a00 */
[----:B------:R3:W4:Y:S01]  /*10330*/  SHFL.IDX PT, R9, R4, 0x1, 0x1c1f ;  /* 0x003c1f0004097f89 */ /* 0x00072200000e0000 */
[----:B------:R-:W-:Y:S01]  /*10340*/  IMAD.IADD R3, R3, 0x1, R5 ;  /* 0x0000000103037824 */ /* 0x000fe200078e0205 */
[----:B------:R-:W-:Y:S01]  /*10350*/  LOP3.LUT P0, RZ, R16, 0x3, RZ, 0xc0, !PT ;  /* 0x0000000310ff7812 */ /* 0x000fe2000780c0ff */
[----:B------:R-:W-:Y:S01]  /*10360*/  UIMAD UR4, UR5, UR4, URZ ;  /* 0x00000004050472a4 */ /* 0x000fe2000f8e023f */
[----:B------:R-:W-:Y:S01]  /*10370*/  IADD3 R5, R14, R15, RZ ;  /* 0x0000000f0e057210 */ /* 0x000fe20007ffe0ff */
[----:B------:R-:W1:Y:S01]  /*10380*/  S2R R16, SR_TID.X ;  /* 0x0000000000107919 */ /* 0x000e620000002100 */
[----:B------:R-:W-:-:S03]  /*10390*/  SHF.R.S32.HI R12, RZ, 0x1f, R0 ;  /* 0x0000001fff0c7819 */ /* 0x000fc60000011400 */
[----:B------:R-:W-:Y:S01]  /*103a0*/  ISETP.GE.OR P1, PT, R5, UR4, P0 ;  /* 0x0000000405007c0c */ /* 0x000fe20008726670 */
[----:B---3--:R-:W-:Y:S01]  /*103b0*/  IMAD R4, R7, c[0x0][0x4e8], R6 ;  /* 0x00013a0007047a24 */ /* 0x008fe200078e0206 */
[----:B------:R-:W-:-:S04]  /*103c0*/  IADD3 R7, R5, 0x8, RZ ;  /* 0x0000000805077810 */ /* 0x000fc80007ffe0ff */
[----:B------:R-:W-:Y:S01]  /*103d0*/  ISETP.GE.OR P0, PT, R7, UR4, P0 ;  /* 0x0000000407007c0c */ /* 0x000fe20008706670 */
[----:B------:R-:W-:Y:S02]  /*103e0*/  IMAD R6, R12, c[0x0][0x3e0], RZ ;  /* 0x0000f8000c067a24 */ /* 0x000fe400078e02ff */
[----:B------:R-:W-:-:S04]  /*103f0*/  IMAD.WIDE.U32 R2, R0, c[0x0][0x3e0], R2 ;  /* 0x0000f80000027a25 */ /* 0x000fc800078e0002 */
[----:B-1----:R1:W-:Y:S01]  /*10400*/  @!P1 ST.E [R10.64], R50 ;  /* 0x000000320a009985 */ /* 0x0023e2000c101906 */
[----:B------:R-:W-:Y:S01]  /*10410*/  IMAD R5, R0, c[0x0][0x3e4], R6 ;  /* 0x0000f90000057a24 */ /* 0x000fe200078e0206 */
[----:B------:R-:W-:-:S03]  /*10420*/  SHF.R.S32.HI R0, RZ, 0x1f, R4 ;  /* 0x0000001fff007819 */ /* 0x000fc60000011404 */
[----:B------:R-:W-:Y:S01]  /*10430*/  IMAD.IADD R3, R3, 0x1, R5 ;  /* 0x0000000103037824 */ /* 0x000fe200078e0205 */
[----:B----4-:R1:W-:Y:S01]  /*10440*/  @!P0 ST.E [R8.64], R49 ;  /* 0x0000003108008985 */ /* 0x0103e2000c101906 */
[----:B------:R-:W-:Y:S01]  /*10450*/  IMAD R0, R0, c[0x0][0x3d8], RZ ;  /* 0x0000f60000007a24 */ /* 0x000fe200078e02ff */
[----:B------:R-:W-:Y:S01]  /*10460*/  SHF.R.S32.HI R14, RZ, 0x1f, R16 ;  /* 0x0000001fff0e7819 */ /* 0x000fe20000011410 */
[----:B------:R-:W-:-:S04]  /*10470*/  IMAD.WIDE.U32 R2, R4, c[0x0][0x3d8], R2 ;  /* 0x0000f60004027a25 */ /* 0x000fc800078e0002 */
[----:B------:R-:W-:Y:S01]  /*10480*/  IMAD R0, R4, c[0x0][0x3dc], R0 ;  /* 0x0000f70004007a24 */ /* 0x000fe200078e0200 */
[----:B------:R-:W-:-:S04]  /*10490*/  LEA.HI R14, R14, R16, RZ, 0x3 ;  /* 0x000000100e0e7211 */ /* 0x000fc800078f18ff */
[----:B------:R-:W-:Y:S02]  /*104a0*/  IADD3 R0, R3, R0, RZ ;  /* 0x0000000003007210 */ /* 0x000fe40007ffe0ff */
[C---:B------:R-:W-:Y:S02]  /*104b0*/  LEA R3, P0, R2.reuse, c[0x0][0x380], 0x1 ;  /* 0x0000e00002037a11 */ /* 0x040fe400078008ff */
[----:B------:R-:W-:Y:S02]  /*104c0*/  SHF.R.S32.HI R14, RZ, 0x3, R14 ;  /* 0x00000003ff0e7819 */ /* 0x000fe4000001140e */
[----:B------:R-:W-:-:S03]  /*104d0*/  LEA.HI.X R2, R2, c[0x0][0x384], R0, 0x1, P0 ;  /* 0x0000e10002027a11 */ /* 0x000fc600000f0c00 */
[----:B------:R-:W-:-:S05]  /*104e0*/  IMAD.IADD R0, R14, 0x1, R15 ;  /* 0x000000010e007824 */ /* 0x000fca00078e020f */
[----:B------:R-:W-:Y:S01]  /*104f0*/  ISETP.GE.AND P0, PT, R0, UR4, PT ;  /* 0x0000000400007c0c */ /* 0x000fe2000bf06270 */
[----:B------:R1:W3:Y:S01]  /*10500*/  SHFL.IDX PT, R4, R3, RZ, 0x181f ;  /* 0x00181fff03047589 */ /* 0x0002e200000e0000 */
[----:B------:R-:W-:Y:S03]  /*10510*/  BSSY B0, `(.L_x_456) ;  /* 0x000001b000007945 */ /* 0x000fe60003800000 */
[----:B------:R1:W4:Y:S04]  /*10520*/  SHFL.IDX PT, R5, R2, RZ, 0x181f ;  /* 0x00181fff02057589 */ /* 0x00032800000e0000 */
[----:B--2---:R1:W2:Y:S04]  /*10530*/  LDS.128 R32, [R13+0x1080] ;  /* 0x001080000d207984 */ /* 0x0042a80000000c00 */
        /* <DEDUP_REMOVED lines=10> */
[----:B-----5:R-:W-:-:S02]  /*105e0*/  ISETP.GE.AND P5, PT, R66, c[0x0][0x3c8], PT ;  /* 0x0000f20042007a0c */ /* 0x020fc40003fa6270 */
[----:B------:R-:W-:Y:S01]  /*105f0*/  ISETP.GE.AND P4, PT, R64, c[0x0][0x3c8], PT ;  /* 0x0000f20040007a0c */ /* 0x000fe20003f86270 */
[----:B------:R-:W4:Y:S01]  /*10600*/  LDS.128 R16, [R13+0x4080] ;  /* 0x004080000d107984 */ /* 0x000f220000000c00 */
[----:B------:R-:W-:-:S03]  /*10610*/  ISETP.GE.AND P3, PT, R60, c[0x0][0x3c8], PT ;  /* 0x0000f2003c007a0c */ /* 0x000fc60003f66270 */
[----:B-1----:R-:W1:Y:S06]  /*10620*/  LDS.128 R12, [R13+0x8080] ;  /* 0x008080000d0c7984 */ /* 0x002e6c0000000c00 */
[-C--:B------:R-:W-:Y:S02]  /*10630*/  @!P5 LEA R8, P2, R66, R4.reuse, 0x1 ;  /* 0x000000044208d211 */ /* 0x080fe400078408ff */
[-C--:B------:R-:W-:Y:S02]  /*10640*/  @!P4 LEA R6, P1, R64, R4.reuse, 0x1 ;  /* 0x000000044006c211 */ /* 0x080fe400078208ff */
[----:B------:R-:W-:-:S02]  /*10650*/  @!P3 LEA R4, P0, R60, R4, 0x1 ;  /* 0x000000043c04b211 */ /* 0x000fc400078008ff */
[-C--:B------:R-:W-:Y:S02]  /*10660*/  @!P5 LEA.HI.X R9, R66, R5.reuse, R67, 0x1, P2 ;  /* 0x000000054209d211 */ /* 0x080fe400010f0c43 */
[-C--:B------:R-:W-:Y:S02]  /*10670*/  @!P4 LEA.HI.X R7, R64, R5.reuse, R65, 0x1, P1 ;  /* 0x000000054007c211 */ /* 0x080fe400008f0c41 */
[----:B------:R-:W-:Y:S01]  /*10680*/  @!P3 LEA.HI.X R5, R60, R5, R62, 0x1, P0 ;  /* 0x000000053c05b211 */ /* 0x000fe200000f0c3e */
[----:B---3--:R3:W-:Y:S04]  /*10690*/  @!P5 ST.E.128 [R8.64], R20 ;  /* 0x000000140800d985 */ /* 0x0087e8000c101d06 */
[----:B----4-:R3:W-:Y:S04]  /*106a0*/  @!P4 ST.E.128 [R6.64], R16 ;  /* 0x000000100600c985 */ /* 0x0107e8000c101d06 */
[----:B-1----:R3:W-:Y:S02]  /*106b0*/  @!P3 ST.E.128 [R4.64], R12 ;  /* 0x0000000c0400b985 */ /* 0x0027e4000c101d06 */
.L_x_457:
[----:B---34-:R-:W-:Y:S05]  /*106c0*/  BSYNC B0 ;  /* 0x0000000000007941 */ /* 0x018fea0003800000 */
.L_x_456:
[----:B------:R-:W-:Y:S01]  /*106d0*/  IADD3 R6, R0, 0x20, RZ ;  /* 0x0000002000067810 */ /* 0x000fe20007ffe0ff */
[----:B------:R3:W4:Y:S01]  /*106e0*/  SHFL.IDX PT, R5, R2, 0x1, 0x181f ;  /* 0x00381f0002057f89 */ /* 0x00072200000e0000 */
[----:B------:R-:W-:Y:S02]  /*106f0*/  BSSY B0, `(.L_x_458) ;  /* 0x0000010000007945 */ /* 0x000fe40003800000 */
[----:B------:R-:W-:Y:S01]  /*10700*/  ISETP.GE.AND P0, PT, R6, UR4, PT ;  /* 0x0000000406007c0c */ /* 0x000fe2000bf06270 */
[----:B------:R3:W2:-:S12]  /*10710*/  SHFL.IDX PT, R4, R3, 0x1, 0x181f ;  /* 0x00381f0003047f89 */ /* 0x00069800000e0000 */
[----:B------:R-:W-:Y:S05]  /*10720*/  @P0 BRA `(.L_x_459) ;  /* 0x000000c000000947 */ /* 0x000fea0003800000 */
[----:B-----5:R-:W-:Y:S02]  /*10730*/  ISETP.GE.AND P2, PT, R66, c[0x0][0x3c8], PT ;  /* 0x0000f20042007a0c */ /* 0x020fe40003f46270 */
[----:B------:R-:W-:Y:S02]  /*10740*/  ISETP.GE.AND P1, PT, R64, c[0x0][0x3c8], PT ;  /* 0x0000f20040007a0c */ /* 0x000fe40003f26270 */
[----:B------:R-:W-:-:S09]  /*10750*/  ISETP.GE.AND P0, PT, R60, c[0x0][0x3c8], PT ;  /* 0x0000f2003c007a0c */ /* 0x000fd20003f06270 */
[-C--:B-12---:R-:W-:Y:S02]  /*10760*/  @!P2 LEA R8, P5, R66, R4.reuse, 0x1 ;  /* 0x000000044208a211 */ /* 0x086fe400078a08ff */
[-C--:B------:R-:W-:Y:S02]  /*10770*/  @!P1 LEA R6, P4, R64, R4.reuse, 0x1 ;  /* 0x0000000440069211 */ /* 0x080fe400078808ff */
[----:B------:R-:W-:Y:S02]  /*10780*/  @!P0 LEA R4, P3, R60, R4, 0x1 ;  /* 0x000000043c048211 */ /* 0x000fe400078608ff */
[-C--:B----4-:R-:W-:Y:S02]  /*10790*/  @!P2 LEA.HI.X R9, R66, R5.reuse, R67, 0x1, P5 ;  /* 0x000000054209a211 */ /* 0x090fe400028f0c43 */
[-C--:B------:R-:W-:Y:S02]  /*107a0*/  @!P1 LEA.HI.X R7, R64, R5.reuse, R65, 0x1, P4 ;  /* 0x0000000540079211 */ /* 0x080fe400020f0c41 */
[----:B------:R-:W-:Y:S01]  /*107b0*/  @!P0 LEA.HI.X R5, R60, R5, R62, 0x1, P3 ;  /* 0x000000053c058211 */ /* 0x000fe200018f0c3e */
[----:B------:R1:W-:Y:S04]  /*107c0*/  @!P2 ST.E.128 [R8.64], R32 ;  /* 0x000000200800a985 */ /* 0x0003e8000c101d06 */
[----:B------:R1:W-:Y:S04]  /*107d0*/  @!P1 ST.E.128 [R6.64], R28 ;  /* 0x0000001c06009985 */ /* 0x0003e8000c101d06 */
[----:B------:R1:W-:Y:S02]  /*107e0*/  @!P0 ST.E.128 [R4.64], R24 ;  /* 0x0000001804008985 */ /* 0x0003e4000c101d06 */
.L_x_459:
[----:B------:R-:W-:Y:S05]  /*107f0*/  BSYNC B0 ;  /* 0x0000000000007941 */ /* 0x000fea0003800000 */
.L_x_458:
[----:B-1----:R-:W-:Y:S01]  /*10800*/  IADD3 R6, R0, 0x40, RZ ;  /* 0x0000004000067810 */ /* 0x002fe20007ffe0ff */
[----:B----4-:R1:W4:Y:S01]  /*10810*/  SHFL.IDX PT, R5, R2, 0x2, 0x181f ;  /* 0x00581f0002057f89 */ /* 0x01032200000e0000 */
[----:B------:R-:W-:Y:S02]  /*10820*/  BSSY B0, `(.L_x_460) ;  /* 0x0000010000007945 */ /* 0x000fe40003800000 */
[----:B------:R-:W-:Y:S01]  /*10830*/  ISETP.GE.AND P0, PT, R6, UR4, PT ;  /* 0x0000000406007c0c */ /* 0x000fe2000bf06270 */
[----:B--2---:R1:W2:-:S12]  /*10840*/  SHFL.IDX PT, R4, R3, 0x2, 0x181f ;  /* 0x00581f0003047f89 */ /* 0x00429800000e0000 */
[----:B------:R-:W-:Y:S05]  /*10850*/  @P0 BRA `(.L_x_461) ;  /* 0x000000c000000947 */ /* 0x000fea0003800000 */
[----:B-----5:R-:W-:Y:S02]  /*10860*/  ISETP.GE.AND P2, PT, R66, c[0x0][0x3c8], PT ;  /* 0x0000f20042007a0c */ /* 0x020fe40003f46270 */
[----:B------:R-:W-:Y:S02]  /*10870*/  ISETP.GE.AND P1, PT, R64, c[0x0][0x3c8], PT ;  /* 0x0000f20040007a0c */ /* 0x000fe40003f26270 */
[----:B------:R-:W-:-:S09]  /*10880*/  ISETP.GE.AND P0, PT, R60, c[0x0][0x3c8], PT ;  /* 0x0000f2003c007a0c */ /* 0x000fd20003f06270 */
[-C--:B--2---:R-:W-:Y:S02]  /*10890*/  @!P2 LEA R8, P5, R66, R4.reuse, 0x1 ;  /* 0x000000044208a211 */ /* 0x084fe400078a08ff */
        /* <DEDUP_REMOVED lines=8> */
.L_x_461:
[----:B------:R-:W-:Y:S05]  /*10920*/  BSYNC B0 ;  /* 0x0000000000007941 */ /* 0x000fea0003800000 */
.L_x_460:
[----:B------:R-:W-:Y:S01]  /*10930*/  IADD3 R0, R0, 0x60, RZ ;  /* 0x0000006000007810 */ /* 0x000fe20007ffe0ff */
[----:B-1-3--:R-:W1:Y:S03]  /*10940*/  SHFL.IDX PT, R2, R2, 0x3, 0x181f ;  /* 0x00781f0002027f89 */ /* 0x00ae6600000e0000 */
[----:B------:R-:W-:Y:S01]  /*10950*/  ISETP.GE.AND P0, PT, R0, UR4, PT ;  /* 0x0000000400007c0c */ /* 0x000fe2000bf06270 */
[----:B------:R-:W3:-:S12]  /*10960*/  SHFL.IDX PT, R3, R3, 0x3, 0x181f ;  /* 0x00781f0003037f89 */ /* 0x000ed800000e0000 */
[----:B------:R-:W-:Y:S05]  /*10970*/  @P0 BRA `(.L_x_462) ;  /* 0x00000bd000000947 */ /* 0x000fea0003800000 */
[----:B-----5:R-:W-:Y:S02]  /*10980*/  ISETP.GE.AND P1, PT, R66, c[0x0][0x3c8], PT ;  /* 0x0000f20042007a0c */ /* 0x020fe40003f26270 */
[----:B------:R-:W-:-:S11]  /*10990*/  ISETP.GE.AND P0, PT, R64, c[0x0][0x3c8], PT ;  /* 0x0000f20040007a0c */ /* 0x000fd60003f06270 */
[-C--:B--23--:R-:W-:Y:S02]  /*109a0*/  @!P1 LEA R6, P3, R66, R3.reuse, 0x1 ;  /* 0x0000000342069211 */ /* 0x08cfe400078608ff */
[----:B------:R-:W-:Y:S02]  /*109b0*/  @!P0 LEA R4, P2, R64, R3, 0x1 ;  /* 0x0000000340048211 */ /* 0x000fe400078408ff */
[-C--:B-1----:R-:W-:Y:S02]  /*109c0*/  @!P1 LEA.HI.X R7, R66, R2.reuse, R67, 0x1, P3 ;  /* 0x0000000242079211 */ /* 0x082fe400018f0c43 */
[----:B----4-:R-:W-:-:S03]  /*109d0*/  @!P0 LEA.HI.X R5, R64, R2, R65, 0x1, P2 ;  /* 0x0000000240058211 */ /* 0x010fc600010f0c41 */
[----:B------:R1:W-:Y:S04]  /*109e0*/  @!P1 ST.E.128 [R6.64], R52 ;  /* 0x0000003406009985 */ /* 0x0003e8000c101d06 */
[----:B------:R1:W-:Y:S01]  /*109f0*/  @!P0 ST.E.128 [R4.64], R48 ;  /* 0x0000003004008985 */ /* 0x0003e2000c101d06 */
[----:B------:R-:W-:-:S13]  /*10a00*/  ISETP.GE.AND P0, PT, R60, c[0x0][0x3c8], PT ;  /* 0x0000f2003c007a0c */ /* 0x000fda0003f06270 */
[----:B------:R-:W-:Y:S05]  /*10a10*/  @P0 BRA `(.L_x_462) ;  /* 0x00000b3000000947 */ /* 0x000fea0003800000 */
[----:B-1----:R-:W-:-:S04]  /*10a20*/  LEA R4, P0, R60, R3, 0x1 ;  /* 0x000000033c047211 */ /* 0x002fc800078008ff */
[----:B------:R-:W-:-:S05]  /*10a30*/  LEA.HI.X R5, R60, R2, R62, 0x1, P0 ;  /* 0x000000023c057211 */ /* 0x000fca00000f0c3e */
[----:B------:R1:W-:Y:S01]  /*10a40*/  ST.E.128 [R4.64], R56 ;  /* 0x0000003804007985 */ /* 0x0003e2000c101d06 */
[----:B------:R-:W-:Y:S05]  /*10a50*/  BRA `(.L_x_462) ;  /* 0x00000af000007947 */ /* 0x000fea0003800000 */
.L_x_454:
[----:B------:R-:W2:Y:S04]  /*10a60*/  LDL R0, [R1+0x58] ;  /* 0x0000580001007983 */ /* 0x000ea80000100800 */
[----:B------:R-:W3:Y:S04]  /*10a70*/  LDL R14, [R1+0x4c] ;  /* 0x00004c00010e7983 */ /* 0x000ee80000100800 */
[----:B------:R-:W4:Y:S01]  /*10a80*/  LDL R13, [R1+0x50] ;  /* 0x00005000010d7983 */ /* 0x000f220000100800 */
[----:B------:R-:W-:Y:S03]  /*10a90*/  BSSY B0, `(.L_x_463) ;  /* 0x0000025000007945 */ /* 0x000fe60003800000 */
[----:B------:R-:W1:Y:S02]  /*10aa0*/  S2R R12, SR_TID.X ;  /* 0x00000000000c7919 */ /* 0x000e640000002100 */
[----:B-1----:R-:W-:Y:S01]  /*10ab0*/  ISETP.GE.AND P0, PT, R12, 0x80, PT ;  /* 0x000000800c00780c */ /* 0x002fe20003f06270 */
[----:B--2---:R-:W-:Y:S01]  /*10ac0*/  IMAD.MOV.U32 R11, RZ, RZ, R0 ;  /* 0x000000ffff0b7224 */ /* 0x004fe200078e0000 */
[----:B---3--:R-:W-:-:S02]  /*10ad0*/  SHF.R.S32.HI R7, RZ, 0x1f, R14 ;  /* 0x0000001fff077819 */ /* 0x008fc4000001140e */
[----:B----4-:R-:W-:-:S09]  /*10ae0*/  SHF.R.S32.HI R8, RZ, 0x1f, R13 ;  /* 0x0000001fff087819 */ /* 0x010fd2000001140d */
[----:B------:R-:W-:Y:S05]  /*10af0*/  @P0 BRA `(.L_x_464) ;  /* 0x000001e000000947 */ /* 0x000fea0003800000 */
[----:B------:R-:W-:Y:S02]  /*10b00*/  MOV R2, c[0x0][0x4e8] ;  /* 0x00013a0000027a02 */ /* 0x000fe40000000f00 */
[----:B------:R-:W-:-:S03]  /*10b10*/  IADD3 R6, R11, R12, RZ ;  /* 0x0000000c0b067210 */ /* 0x000fc60007ffe0ff */
[----:B------:R-:W-:-:S05]  /*10b20*/  IMAD R0, R2, c[0x0][0x388], RZ ;  /* 0x0000e20002007a24 */ /* 0x000fca00078e02ff */
[----:B------:R-:W-:-:S13]  /*10b30*/  ISETP.GE.AND P0, PT, R6, R0, PT ;  /* 0x000000000600720c */ /* 0x000fda0003f06270 */
[----:B------:R-:W-:Y:S05]  /*10b40*/  @P0 BRA `(.L_x_464) ;  /* 0x0000019000000947 */ /* 0x000fea0003800000 */
[----:B------:R-:W-:Y:S01]  /*10b50*/  ISETP.NE.AND P0, PT, R2, 0x1, PT ;  /* 0x000000010200780c */ /* 0x000fe20003f05270 */
[----:B------:R-:W-:Y:S01]  /*10b60*/  IMAD R4, R7, c[0x0][0x490], RZ ;  /* 0x0001240007047a24 */ /* 0x000fe200078e02ff */
[----:B------:R-:W-:Y:S01]  /*10b70*/  MOV R0, R6 ;  /* 0x0000000600007202 */ /* 0x000fe20000000f00 */
[----:B------:R-:W-:-:S04]  /*10b80*/  IMAD.WIDE.U32 R2, R14, c[0x0][0x490], RZ ;  /* 0x000124000e027a25 */ /* 0x000fc800078e00ff */
[----:B------:R-:W-:Y:S02]  /*10b90*/  IMAD R4, R14, c[0x0][0x494], R4 ;  /* 0x000125000e047a24 */ /* 0x000fe400078e0204 */
[----:B------:R-:W-:-:S03]  /*10ba0*/  IMAD R10, R8, c[0x0][0x498], RZ ;  /* 0x00012600080a7a24 */ /* 0x000fc600078e02ff */
[----:B------:R-:W-:Y:S01]  /*10bb0*/  IADD3 R3, R3, R4, RZ ;  /* 0x0000000403037210 */ /* 0x000fe20007ffe0ff */
[----:B------:R-:W-:-:S05]  /*10bc0*/  @P0 IMAD.HI.U32 R5, R6, c[0x0][0x4ec], RZ ;  /* 0x00013b0006050a27 */ /* 0x000fca00078e00ff */
[----:B------:R-:W-:Y:S01]  /*10bd0*/  @P0 SHF.R.U32.HI R0, RZ, c[0x0][0x4f0], R5 ;  /* 0x00013c00ff000a19 */ /* 0x000fe20000011605 */
[----:B------:R-:W-:-:S03]  /*10be0*/  IMAD.WIDE.U32 R4, R13, c[0x0][0x498], R2 ;  /* 0x000126000d047a25 */ /* 0x000fc600078e0002 */
[C---:B------:R-:W-:Y:S01]  /*10bf0*/  IADD3 R9, -R0.reuse, RZ, RZ ;  /* 0x000000ff00097210 */ /* 0x040fe20007ffe1ff */
[----:B------:R-:W-:Y:S01]  /*10c00*/  IMAD R3, R13, c[0x0][0x49c], R10 ;  /* 0x000127000d037a24 */ /* 0x000fe200078e020a */
[----:B------:R-:W-:-:S03]  /*10c10*/  IADD3 R4, P0, R0, R4, RZ ;  /* 0x0000000400047210 */ /* 0x000fc60007f1e0ff */
[----:B------:R-:W-:Y:S01]  /*10c20*/  IMAD R2, R9, c[0x0][0x4e8], R6 ;  /* 0x00013a0009027a24 */ /* 0x000fe200078e0206 */
[----:B------:R-:W-:-:S04]  /*10c30*/  SHF.R.S32.HI R6, RZ, 0x1f, R0 ;  /* 0x0000001fff067819 */ /* 0x000fc80000011400 */
[----:B------:R-:W-:Y:S02]  /*10c40*/  SHF.R.S32.HI R0, RZ, 0x1f, R2 ;  /* 0x0000001fff007819 */ /* 0x000fe40000011402 */
[----:B------:R-:W-:-:S03]  /*10c50*/  IADD3.X R5, R6, R5, R3, P0, !PT ;  /* 0x0000000506057210 */ /* 0x000fc600007fe403 */
[----:B------:R-:W-:-:S04]  /*10c60*/  IMAD R0, R0, c[0x0][0x488], RZ ;  /* 0x0001220000007a24 */ /* 0x000fc800078e02ff */
[C---:B------:R-:W-:Y:S02]  /*10c70*/  IMAD R0, R2.reuse, c[0x0][0x48c], R0 ;  /* 0x0001230002007a24 */ /* 0x040fe400078e0200 */
[----:B------:R-:W-:-:S05]  /*10c80*/  IMAD.WIDE.U32 R2, R2, c[0x0][0x488], R4 ;  /* 0x0001220002027a25 */ /* 0x000fca00078e0004 */
[----:B------:R-:W-:Y:S02]  /*10c90*/  IADD3 R0, R3, R0, RZ ;  /* 0x0000000003007210 */ /* 0x000fe40007ffe0ff */
[----:B------:R-:W-:-:S04]  /*10ca0*/  LEA R4, P0, R2, c[0x0][0x450], 0x2 ;  /* 0x0001140002047a11 */ /* 0x000fc800078010ff */
[----:B------:R-:W-:Y:S02]  /*10cb0*/  LEA.HI.X R5, R2, c[0x0][0x454], R0, 0x2, P0 ;  /* 0x0001150002057a11 */ /* 0x000fe400000f1400 */
[----:B------:R-:W-:-:S05]  /*10cc0*/  MOV R0, 0xff800000 ;  /* 0xff80000000007802 */ /* 0x000fca0000000f00 */
[----:B------:R1:W-:Y:S02]  /*10cd0*/  STG.E [R4.64], R0 ;  /* 0x0000000004007986 */ /* 0x0003e4000c101906 */
.L_x_464:
[----:B------:R-:W-:Y:S05]  /*10ce0*/  BSYNC B0 ;  /* 0x0000000000007941 */ /* 0x000fea0003800000 */
.L_x_463:
[----:B------:R-:W2:Y:S01]  /*10cf0*/  LDL R2, [R1+0x8c] ;  /* 0x00008c0001027983 */ /* 0x000ea20000100800 */
[----:B-1----:R-:W-:Y:S01]  /*10d00*/  MOV R0, c[0x0][0x4e8] ;  /* 0x00013a0000007a02 */ /* 0x002fe20000000f00 */
[----:B------:R-:W-:Y:S01]  /*10d10*/  IMAD R7, R7, c[0x0][0x3e8], RZ ;  /* 0x0000fa0007077a24 */ /* 0x000fe200078e02ff */
[----:B------:R-:W-:Y:S01]  /*10d20*/  SHF.R.S32.HI R9, RZ, 0x1f, R12 ;  /* 0x0000001fff097819 */ /* 0x000fe2000001140c */
[----:B------:R-:W-:Y:S01]  /*10d30*/  IMAD R8, R8, c[0x0][0x3f0], RZ ;  /* 0x0000fc0008087a24 */ /* 0x000fe200078e02ff */
[----:B------:R-:W-:Y:S01]  /*10d40*/  ISETP.NE.AND P0, PT, R0, 0x1, PT ;  /* 0x000000010000780c */ /* 0x000fe20003f05270 */
[----:B------:R-:W-:Y:S01]  /*10d50*/  IMAD R7, R14, c[0x0][0x3ec], R7 ;  /* 0x0000fb000e077a24 */ /* 0x000fe200078e0207 */
[----:B------:R-:W-:Y:S01]  /*10d60*/  LEA.HI R9, R9, R12, RZ, 0x3 ;  /* 0x0000000c09097211 */ /* 0x000fe200078f18ff */
[----:B------:R-:W-:-:S03]  /*10d70*/  IMAD R8, R13, c[0x0][0x3f4], R8 ;  /* 0x0000fd000d087a24 */ /* 0x000fc600078e0208 */
[----:B------:R-:W-:Y:S02]  /*10d80*/  SHF.R.S32.HI R9, RZ, 0x3, R9 ;  /* 0x00000003ff097819 */ /* 0x000fe40000011409 */
[----:B--2---:R-:W-:Y:S01]  /*10d90*/  IADD3 R4, R2, R11, RZ ;  /* 0x0000000b02047210 */ /* 0x004fe20007ffe0ff */
[----:B------:R-:W-:-:S03]  /*10da0*/  IMAD.WIDE.U32 R2, R14, c[0x0][0x3e8], RZ ;  /* 0x0000fa000e027a25 */ /* 0x000fc600078e00ff */
[----:B------:R-:W-:Y:S01]  /*10db0*/  MOV R0, R4 ;  /* 0x0000000400007202 */ /* 0x000fe20000000f00 */
[----:B------:R-:W-:-:S04]  /*10dc0*/  @P0 IMAD.HI.U32 R5, R4, c[0x0][0x4ec], RZ ;  /* 0x00013b0004050a27 */ /* 0x000fc800078e00ff */
[----:B------:R-:W-:Y:S01]  /*10dd0*/  IMAD.IADD R3, R3, 0x1, R7 ;  /* 0x0000000103037824 */ /* 0x000fe200078e0207 */
[----:B------:R-:W-:-:S03]  /*10de0*/  @P0 SHF.R.U32.HI R0, RZ, c[0x0][0x4f0], R5 ;  /* 0x00013c00ff000a19 */ /* 0x000fc60000011605 */
[----:B------:R-:W-:Y:S01]  /*10df0*/  IMAD.WIDE.U32 R2, R13, c[0x0][0x3f0], R2 ;  /* 0x0000fc000d027a25 */ /* 0x000fe200078e0002 */
[----:B------:R-:W-:Y:S02]  /*10e00*/  SHF.R.S32.HI R5, RZ, 0x1f, R0 ;  /* 0x0000001fff057819 */ /* 0x000fe40000011400 */
[----:B------:R-:W-:Y:S02]  /*10e10*/  IADD3 R6, -R0, RZ, RZ ;  /* 0x000000ff00067210 */ /* 0x000fe40007ffe1ff */
[----:B------:R-:W-:Y:S01]  /*10e20*/  IADD3 R3, R3, R8, RZ ;  /* 0x0000000803037210 */ /* 0x000fe20007ffe0ff */
[----:B------:R-:W-:Y:S02]  /*10e30*/  IMAD R5, R5, c[0x0][0x3e0], RZ ;  /* 0x0000f80005057a24 */ /* 0x000fe400078e02ff */
[----:B------:R-:W-:Y:S02]  /*10e40*/  IMAD R6, R6, c[0x0][0x4e8], R4 ;  /* 0x00013a0006067a24 */ /* 0x000fe400078e0204 */
[----:B------:R-:W-:-:S02]  /*10e50*/  IMAD R4, R0, c[0x0][0x3e4], R5 ;  /* 0x0000f90000047a24 */ /* 0x000fc400078e0205 */
[----:B------:R-:W-:Y:S01]  /*10e60*/  IMAD.WIDE.U32 R2, R0, c[0x0][0x3e0], R2 ;  /* 0x0000f80000027a25 */ /* 0x000fe200078e0002 */
[----:B------:R-:W-:-:S03]  /*10e70*/  SHF.R.S32.HI R0, RZ, 0x1f, R6 ;  /* 0x0000001fff007819 */ /* 0x000fc60000011406 */
[----:B------:R-:W-:Y:S02]  /*10e80*/  IMAD.IADD R3, R3, 0x1, R4 ;  /* 0x0000000103037824 */ /* 0x000fe400078e0204 */
[----:B------:R-:W-:Y:S02]  /*10e90*/  IMAD R0, R0, c[0x0][0x3d8], RZ ;  /* 0x0000f60000007a24 */ /* 0x000fe400078e02ff */
[----:B------:R-:W-:-:S04]  /*10ea0*/  IMAD.WIDE.U32 R4, R6, c[0x0][0x3d8], R2 ;  /* 0x0000f60006047a25 */ /* 0x000fc800078e0002 */
[----:B------:R-:W-:Y:S01]  /*10eb0*/  IMAD R6, R6, c[0x0][0x3dc], R0 ;  /* 0x0000f70006067a24 */ /* 0x000fe200078e0200 */
[----:B------:R-:W-:Y:S02]  /*10ec0*/  LEA R3, P0, R4, c[0x0][0x380], 0x1 ;  /* 0x0000e00004037a11 */ /* 0x000fe400078008ff */
[----:B------:R-:W-:Y:S02]  /*10ed0*/  IADD3 R0, R9, R11, RZ ;  /* 0x0000000b09007210 */ /* 0x000fe40007ffe0ff */
[----:B------:R-:W-:-:S04]  /*10ee0*/  IADD3 R2, R5, R6, RZ ;  /* 0x0000000605027210 */ /* 0x000fc80007ffe0ff */
[----:B------:R-:W-:Y:S01]  /*10ef0*/  LEA.HI.X R2, R4, c[0x0][0x384], R2, 0x1, P0 ;  /* 0x0000e10004027a11 */ /* 0x000fe200000f0c02 */
[----:B------:R-:W-:Y:S05]  /*10f00*/  BRA.DIV ~URZ, `(.L_x_465) ;  /* 0x000008f27f007947 */ /* 0x000fea000b800000 */
[----:B------:R1:W2:Y:S02]  /*10f10*/  SHFL.IDX PT, R5, R2, RZ, 0x181f ;  /* 0x00181fff02057589 */ /* 0x0002a400000e0000 */
.L_x_483:
[----:B------:R-:W-:Y:S05]  /*10f20*/  BRA.DIV ~URZ, `(.L_x_466) ;  /* 0x000009427f007947 */ /* 0x000fea000b800000 */
[----:B------:R3:W4:Y:S02]  /*10f30*/  SHFL.IDX PT, R4, R3, RZ, 0x181f ;  /* 0x00181fff03047589 */ /* 0x00072400000e0000 */
.L_x_484:
[----:B------:R-:W-:Y:S01]  /*10f40*/  MOV R10, c[0x0][0x4e8] ;  /* 0x00013a00000a7a02 */ /* 0x000fe20000000f00 */
[----:B------:R-:W-:Y:S04]  /*10f50*/  BSSY B0, `(.L_x_467) ;  /* 0x0000015000007945 */ /* 0x000fe80003800000 */
[----:B------:R-:W-:-:S05]  /*10f60*/  IMAD R10, R10, c[0x0][0x388], RZ ;  /* 0x0000e2000a0a7a24 */ /* 0x000fca00078e02ff */
[----:B------:R-:W-:-:S13]  /*10f70*/  ISETP.GE.AND P0, PT, R0, R10, PT ;  /* 0x0000000a0000720c */ /* 0x000fda0003f06270 */
[----:B------:R-:W-:Y:S05]  /*10f80*/  @P0 BRA `(.L_x_468) ;  /* 0x0000011000000947 */ /* 0x000fea0003800000 */
[----:B------:R-:W5:Y:S04]  /*10f90*/  LDL.64 R16, [R1+0x38] ;  /* 0x0000380001107983 */ /* 0x000f680000100a00 */
[----:B---3--:R-:W3:Y:S04]  /*10fa0*/  LDL R13, [R1+0x44] ;  /* 0x00004400010d7983 */ /* 0x008ee80000100800 */
[----:B----4-:R-:W4:Y:S04]  /*10fb0*/  LDL R11, [R1+0x48] ;  /* 0x00004800010b7983 */ /* 0x010f280000100800 */
[----:B--2---:R-:W2:Y:S04]  /*10fc0*/  LDL R14, [R1+0x60] ;  /* 0x00006000010e7983 */ /* 0x004ea80000100800 */
[----:B------:R-:W2:Y:S01]  /*10fd0*/  LDL R12, [R1+0x5c] ;  /* 0x00005c00010c7983 */ /* 0x000ea20000100800 */
[----:B-----5:R-:W-:-:S02]  /*10fe0*/  ISETP.GE.AND P2, PT, R16, c[0x0][0x3c8], PT ;  /* 0x0000f20010007a0c */ /* 0x020fc40003f46270 */
[----:B---3--:R-:W-:Y:S02]  /*10ff0*/  ISETP.GE.AND P1, PT, R13, c[0x0][0x3c8], PT ;  /* 0x0000f2000d007a0c */ /* 0x008fe40003f26270 */
[----:B----4-:R-:W-:-:S09]  /*11000*/  ISETP.GE.AND P0, PT, R11, c[0x0][0x3c8], PT ;  /* 0x0000f2000b007a0c */ /* 0x010fd20003f06270 */
[CC--:B------:R-:W-:Y:S02]  /*11010*/  @!P2 LEA R8, P5, R16.reuse, R4.reuse, 0x1 ;  /* 0x000000041008a211 */ /* 0x0c0fe400078a08ff */
[-C--:B------:R-:W-:Y:S02]  /*11020*/  @!P1 LEA R6, P4, R13, R4.reuse, 0x1 ;  /* 0x000000040d069211 */ /* 0x080fe400078808ff */
[-C--:B------:R-:W-:Y:S02]  /*11030*/  @!P2 LEA.HI.X R9, R16, R5.reuse, R17, 0x1, P5 ;  /* 0x000000051009a211 */ /* 0x080fe400028f0c11 */
[----:B------:R-:W-:Y:S02]  /*11040*/  @!P0 LEA R4, P3, R11, R4, 0x1 ;  /* 0x000000040b048211 */ /* 0x000fe400078608ff */
[-C--:B--2---:R-:W-:Y:S02]  /*11050*/  @!P1 LEA.HI.X R7, R13, R5.reuse, R14, 0x1, P4 ;  /* 0x000000050d079211 */ /* 0x084fe400020f0c0e */
[----:B------:R-:W-:Y:S01]  /*11060*/  @!P0 LEA.HI.X R5, R11, R5, R12, 0x1, P3 ;  /* 0x000000050b058211 */ /* 0x000fe200018f0c0c */
[----:B------:R2:W-:Y:S04]  /*11070*/  @!P2 ST.E.128 [R8.64], RZ ;  /* 0x000000ff0800a985 */ /* 0x0005e8000c101d06 */
[----:B------:R2:W-:Y:S04]  /*11080*/  @!P1 ST.E.128 [R6.64], RZ ;  /* 0x000000ff06009985 */ /* 0x0005e8000c101d06 */
[----:B------:R2:W-:Y:S02]  /*11090*/  @!P0 ST.E.128 [R4.64], RZ ;  /* 0x000000ff04008985 */ /* 0x0005e4000c101d06 */
.L_x_468:
[----:B------:R-:W-:Y:S05]  /*110a0*/  BSYNC B0 ;  /* 0x0000000000007941 */ /* 0x000fea0003800000 */
.L_x_467:
[----:B------:R-:W-:Y:S05]  /*110b0*/  BRA.DIV ~URZ, `(.L_x_469) ;  /* 0x000008127f007947 */ /* 0x000fea000b800000 */
[----:B--2---:R2:W1:Y:S04]  /*110c0*/  SHFL.IDX PT, R5, R2, 0x1, 0x181f ;  /* 0x00381f0002057f89 */ /* 0x00446800000e0000 */
[----:B----4-:R2:W4:Y:S02]  /*110d0*/  SHFL.IDX PT, R4, R3, 0x1, 0x181f ;  /* 0x00381f0003047f89 */ /* 0x01052400000e0000 */
.L_x_485:
[----:B------:R-:W-:Y:S01]  /*110e0*/  IADD3 R6, R0, 0x20, RZ ;  /* 0x0000002000067810 */ /* 0x000fe20007ffe0ff */
[----:B------:R-:W-:Y:S03]  /*110f0*/  BSSY B0, `(.L_x_470) ;  /* 0x0000014000007945 */ /* 0x000fe60003800000 */
[----:B------:R-:W-:-:S13]  /*11100*/  ISETP.GE.AND P0, PT, R6, R10, PT ;  /* 0x0000000a0600720c */ /* 0x000fda0003f06270 */
[----:B------:R-:W-:Y:S05]  /*11110*/  @P0 BRA `(.L_x_471) ;  /* 0x0000011000000947 */ /* 0x000fea0003800000 */
[----:B------:R-:W5:Y:S04]  /*11120*/  LDL.64 R16, [R1+0x38] ;  /* 0x0000380001107983 */ /* 0x000f680000100a00 */
[----:B--2---:R-:W2:Y:S04]  /*11130*/  LDL R13, [R1+0x44] ;  /* 0x00004400010d7983 */ /* 0x004ea80000100800 */
[----:B---3--:R-:W3:Y:S04]  /*11140*/  LDL R11, [R1+0x48] ;  /* 0x00004800010b7983 */ /* 0x008ee80000100800 */
[----:B----4-:R-:W4:Y:S04]  /*11150*/  LDL R14, [R1+0x60] ;  /* 0x00006000010e7983 */ /* 0x010f280000100800 */
[----:B------:R-:W4:Y:S01]  /*11160*/  LDL R12, [R1+0x5c] ;  /* 0x00005c00010c7983 */ /* 0x000f220000100800 */
[----:B-----5:R-:W-:-:S02]  /*11170*/  ISETP.GE.AND P2, PT, R16, c[0x0][0x3c8], PT ;  /* 0x0000f20010007a0c */ /* 0x020fc40003f46270 */
[----:B--2---:R-:W-:Y:S02]  /*11180*/  ISETP.GE.AND P1, PT, R13, c[0x0][0x3c8], PT ;  /* 0x0000f2000d007a0c */ /* 0x004fe40003f26270 */
[----:B---3--:R-:W-:-:S09]  /*11190*/  ISETP.GE.AND P0, PT, R11, c[0x0][0x3c8], PT ;  /* 0x0000f2000b007a0c */ /* 0x008fd20003f06270 */
[CC--:B------:R-:W-:Y:S02]  /*111a0*/  @!P2 LEA R8, P5, R16.reuse, R4.reuse, 0x1 ;  /* 0x000000041008a211 */ /* 0x0c0fe400078a08ff */
[-C--:B------:R-:W-:Y:S02]  /*111b0*/  @!P1 LEA R6, P4, R13, R4.reuse, 0x1 ;  /* 0x000000040d069211 */ /* 0x080fe400078808ff */
[-C--:B-1----:R-:W-:Y:S02]  /*111c0*/  @!P2 LEA.HI.X R9, R16, R5.reuse, R17, 0x1, P5 ;  /* 0x000000051009a211 */ /* 0x082fe400028f0c11 */
[----:B------:R-:W-:Y:S02]  /*111d0*/  @!P0 LEA R4, P3, R11, R4, 0x1 ;  /* 0x000000040b048211 */ /* 0x000fe400078608ff */
[-C--:B----4-:R-:W-:Y:S02]  /*111e0*/  @!P1 LEA.HI.X R7, R13, R5.reuse, R14, 0x1, P4 ;  /* 0x000000050d079211 */ /* 0x090fe400020f0c0e */
[----:B------:R-:W-:Y:S01]  /*111f0*/  @!P0 LEA.HI.X R5, R11, R5, R12, 0x1, P3 ;  /* 0x000000050b058211 */ /* 0x000fe200018f0c0c */
[----:B------:R1:W-:Y:S04]  /*11200*/  @!P2 ST.E.128 [R8.64], RZ ;  /* 0x000000ff0800a985 */ /* 0x0003e8000c101d06 */
[----:B------:R1:W-:Y:S04]  /*11210*/  @!P1 ST.E.128 [R6.64], RZ ;  /* 0x000000ff06009985 */ /* 0x0003e8000c101d06 */
[----:B------:R1:W-:Y:S02]  /*11220*/  @!P0 ST.E.128 [R4.64], RZ ;  /* 0x000000ff04008985 */ /* 0x0003e4000c101d06 */
.L_x_471:
[----:B------:R-:W-:Y:S05]  /*11230*/  BSYNC B0 ;  /* 0x0000000000007941 */ /* 0x000fea0003800000 */
.L_x_470:
[----:B------:R-:W-:Y:S05]  /*11240*/  BRA.DIV ~URZ, `(.L_x_472) ;  /* 0x000007427f007947 */ /* 0x000fea000b800000 */
[----:B-1----:R1:W2:Y:S02]  /*11250*/  SHFL.IDX PT, R5, R2, 0x2, 0x181f ;  /* 0x00581f0002057f89 */ /* 0x0022a400000e0000 */
.L_x_486:
[----:B------:R-:W-:Y:S05]  /*11260*/  BRA.DIV ~URZ, `(.L_x_473) ;  /* 0x000007927f007947 */ /* 0x000fea000b800000 */
[----:B----4-:R4:W1:Y:S02]  /*11270*/  SHFL.IDX PT, R4, R3, 0x2, 0x181f ;  /* 0x00581f0003047f89 */ /* 0x01086400000e0000 */
.L_x_487:
[----:B------:R-:W-:Y:S01]  /*11280*/  IADD3 R6, R0, 0x40, RZ ;  /* 0x0000004000067810 */ /* 0x000fe20007ffe0ff */
[----:B------:R-:W-:Y:S03]  /*11290*/  BSSY B0, `(.L_x_474) ;  /* 0x0000014000007945 */ /* 0x000fe60003800000 */
        /* <DEDUP_REMOVED lines=10> */
[CC--:B-1----:R-:W-:Y:S02]  /*11340*/  @!P2 LEA R8, P5, R16.reuse, R4.reuse, 0x1 ;  /* 0x000000041008a211 */ /* 0x0c2fe400078a08ff */
        /* <DEDUP_REMOVED lines=8> */
.L_x_475:
[----:B------:R-:W-:Y:S05]  /*113d0*/  BSYNC B0 ;  /* 0x0000000000007941 */ /* 0x000fea0003800000 */
.L_x_474:
[----:B------:R-:W-:Y:S05]  /*113e0*/  BRA.DIV ~URZ, `(.L_x_476) ;  /* 0x000006727f007947 */ /* 0x000fea000b800000 */
[----:B-12---:R-:W1:Y:S04]  /*113f0*/  SHFL.IDX PT, R2, R2, 0x3, 0x181f ;  /* 0x00781f0002027f89 */ /* 0x006e6800000e0000 */
[----:B---34-:R-:W2:Y:S02]  /*11400*/  SHFL.IDX PT, R3, R3, 0x3, 0x181f ;  /* 0x00781f0003037f89 */ /* 0x018ea400000e0000 */
.L_x_488:
[----:B------:R-:W-:-:S04]  /*11410*/  IADD3 R0, R0, 0x60, RZ ;  /* 0x0000006000007810 */ /* 0x000fc80007ffe0ff */
[----:B------:R-:W-:-:S13]  /*11420*/  ISETP.GE.AND P0, PT, R0, R10, PT ;  /* 0x0000000a0000720c */ /* 0x000fda0003f06270 */
[----:B------:R-:W-:Y:S05]  /*11430*/  @P0 BRA `(.L_x_462) ;  /* 0x0000011000000947 */ /* 0x000fea0003800000 */
[----:B------:R-:W3:Y:S04]  /*11440*/  LDL.64 R16, [R1+0x38] ;  /* 0x0000380001107983 */ /* 0x000ee80000100a00 */
[----:B------:R-:W4:Y:S04]  /*11450*/  LDL R13, [R1+0x44] ;  /* 0x00004400010d7983 */ /* 0x000f280000100800 */
[----:B------:R-:W5:Y:S04]  /*11460*/  LDL R11, [R1+0x48] ;  /* 0x00004800010b7983 */ /* 0x000f680000100800 */
[----:B--2---:R-:W2:Y:S04]  /*11470*/  LDL R14, [R1+0x60] ;  /* 0x00006000010e7983 */ /* 0x004ea80000100800 */
[----:B------:R-:W2:Y:S01]  /*11480*/  LDL R12, [R1+0x5c] ;  /* 0x00005c00010c7983 */ /* 0x000ea20000100800 */
[----:B---3--:R-:W-:-:S02]  /*11490*/  ISETP.GE.AND P2, PT, R16, c[0x0][0x3c8], PT ;  /* 0x0000f20010007a0c */ /* 0x008fc40003f46270 */
[----:B----4-:R-:W-:Y:S02]  /*114a0*/  ISETP.GE.AND P1, PT, R13, c[0x0][0x3c8], PT ;  /* 0x0000f2000d007a0c */ /* 0x010fe40003f26270 */
[----:B-----5:R-:W-:-:S09]  /*114b0*/  ISETP.GE.AND P0, PT, R11, c[0x0][0x3c8], PT ;  /* 0x0000f2000b007a0c */ /* 0x020fd20003f06270 */
[CC--:B------:R-:W-:Y:S02]  /*114c0*/  @!P2 LEA R8, P5, R16.reuse, R3.reuse, 0x1 ;  /* 0x000000031008a211 */ /* 0x0c0fe400078a08ff */
[-C--:B------:R-:W-:Y:S02]  /*114d0*/  @!P1 LEA R6, P4, R13, R3.reuse, 0x1 ;  /* 0x000000030d069211 */ /* 0x080fe400078808ff */
[-C--:B-1----:R-:W-:Y:S02]  /*114e0*/  @!P2 LEA.HI.X R9, R16, R2.reuse, R17, 0x1, P5 ;  /* 0x000000021009a211 */ /* 0x082fe400028f0c11 */
[----:B------:R-:W-:Y:S02]  /*114f0*/  @!P0 LEA R4, P3, R11, R3, 0x1 ;  /* 0x000000030b048211 */ /* 0x000fe400078608ff */
[-C--:B--2---:R-:W-:Y:S02]  /*11500*/  @!P1 LEA.HI.X R7, R13, R2.reuse, R14, 0x1, P4 ;  /* 0x000000020d079211 */ /* 0x084fe400020f0c0e */
[----:B------:R-:W-:Y:S01]  /*11510*/  @!P0 LEA.HI.X R5, R11, R2, R12, 0x1, P3 ;  /* 0x000000020b058211 */ /* 0x000fe200018f0c0c */
[----:B------:R1:W-:Y:S04]  /*11520*/  @!P2 ST.E.128 [R8.64], RZ ;  /* 0x000000ff0800a985 */ /* 0x0003e8000c101d06 */
[----:B------:R1:W-:Y:S04]  /*11530*/  @!P1 ST.E.128 [R6.64], RZ ;  /* 0x000000ff06009985 */ /* 0x0003e8000c101d06 */
[----:B------:R1:W-:Y:S02]  /*11540*/  @!P0 ST.E.128 [R4.64], RZ ;  /* 0x000000ff04008985 */ /* 0x0003e4000c101d06 */
.L_x_462:
[----:B------:R-:W-:Y:S05]  /*11550*/  BSYNC B1 ;  /* 0x0000000000017941 */ /* 0x000fea0003800000 */
.L_x_453:
[----:B----4-:R-:W4:Y:S02]  /*11560*/  LDL R0, [R1+0x90] ;  /* 0x0000900001007983 */ /* 0x010f240000100800 */
[----:B----4-:R-:W-:-:S13]  /*11570*/  ISETP.NE.AND P0, PT, R0, RZ, PT ;  /* 0x000000ff0000720c */ /* 0x010fda0003f05270 */
[----:B------:R-:W-:Y:S01]  /*11580*/  @P0 WARPSYNC 0xffffffff ;  /* 0xffffffff00000948 */ /* 0x000fe20003800000 */
[----:B------:R-:W-:Y:S06]  /*11590*/  @P0 BAR.SYNC.DEFER_BLOCKING 0x5, 0x100 ;  /* 0x0144000000000b1d */ /* 0x000fec0000010000 */
[----:B------:R-:W4:Y:S04]  /*115a0*/  @P0 LDS R0, [0x15100] ;  /* 0x01510000ff000984 */ /* 0x000f280000000800 */
[----:B----4-:R4:W-:Y:S04]  /*115b0*/  @P0 STL [R1+0x64], R0 ;  /* 0x0000640001000387 */ /* 0x0109e80000100800 */
[----:B------:R-:W-:Y:S06]  /*115c0*/  @P0 BAR.ARV 0x4, 0x100 ;  /* 0x0104000000000b1d */ /* 0x000fec0000002000 */
[----:B------:R-:W-:Y:S05]  /*115d0*/  @P0 BRA `(.L_x_477) ;  /* 0x0000007000000947 */ /* 0x000fea0003800000 */
[----:B------:R-:W-:Y:S05]  /*115e0*/  BRA.DIV ~URZ, `(.L_x_478) ;  /* 0x000005427f007947 */ /* 0x000fea000b800000 */
[----:B----4-:R4:W3:Y:S02]  /*115f0*/  SHFL.IDX PT, R0, R61, RZ, 0x1f ;  /* 0x00001fff3d007589 */ /* 0x0108e400000e0000 */
.L_x_489:
[----:B------:R-:W-:Y:S01]  /*11600*/  WARPSYNC 0xffffffff ;  /* 0xffffffff00007948 */ /* 0x000fe20003800000 */
[----:B------:R-:W-:Y:S06]  /*11610*/  BAR.SYNC.DEFER_BLOCKING 0x4, 0x100 ;  /* 0x0104000000007b1d */ /* 0x000fec0000010000 */
[----:B---3--:R3:W-:Y:S04]  /*11620*/  STL [R1+0x64], R0 ;  /* 0x0000640001007387 */ /* 0x0087e80000100800 */
[----:B------:R3:W-:Y:S04]  /*11630*/  @!P6 STS [0x15100], R61 ;  /* 0x0151003dff00e388 */ /* 0x0007e80000000800 */
[----:B------:R-:W-:Y:S06]  /*11640*/  BAR.ARV 0x5, 0x100 ;  /* 0x0144000000007b1d */ /* 0x000fec0000002000 */
.L_x_477:
[----:B---34-:R-:W3:Y:S02]  /*11650*/  LDL R0, [R1+0x64] ;  /* 0x0000640001007983 */ /* 0x018ee40000100800 */
[----:B---3--:R-:W-:-:S13]  /*11660*/  ISETP.GE.AND P0, PT, R0, c[0x0][0x538], PT ;  /* 0x00014e0000007a0c */ /* 0x008fda0003f06270 */
[----:B-12--5:R-:W-:Y:S01]  /*11670*/  @P0 CALL.REL.NOINC `(.L_x_479) ;  /* 0x0000001000000944 */ /* 0x026fe20003c00000 */
[----:B------:R-:W-:Y:S05]  /*11680*/  BRA `(.L_x_480) ;  /* 0xfffef3f000007947 */ /* 0x000fea000383ffff */
.L_x_479:
[----:B------:R-:W-:Y:S05]  /*11690*/  EXIT ;  /* 0x000000000000794d */ /* 0x000fea0003800000 */
.L_x_449:
[----:B-1----:R1:W5:Y:S01]  /*116a0*/  LDL R0, [R1+0x18] ;  /* 0x0000180001007983 */ /* 0x0023620000100800 */
[----:B------:R-:W-:Y:S02]  /*116b0*/  MOV R3, 0x2 ;  /* 0x0000000200037802 */ /* 0x000fe40000000f00 */
[----:B------:R-:W-:Y:S02]  /*116c0*/  MOV R2, 0x116e0 ;  /* 0x000116e000027802 */ /* 0x000fe40000000f00 */
[----:B-1---5:R-:W-:Y:S05]  /*116d0*/  CALL.REL.NOINC `($__internal_0_$__cuda_sm70_shflsync_bfly_p) ;  /* 0x000004c000007944 */ /* 0x022fea0003c00000 */
[----:B------:R-:W-:Y:S01]  /*116e0*/  MOV R4, R5 ;  /* 0x0000000500047202 */ /* 0x000fe20000000f00 */
[----:B------:R-:W-:Y:S05]  /*116f0*/  BRA `(.L_x_481) ;  /* 0xffffd7a000007947 */ /* 0x000fea000383ffff */
.L_x_450:
[----:B------:R-:W-:Y:S01]  /*11700*/  IMAD.MOV.U32 R0, RZ, RZ, R4 ;  /* 0x000000ffff007224 */ /* 0x000fe200078e0004 */
[----:B------:R-:W-:Y:S02]  /*11710*/  MOV R3, 0x1 ;  /* 0x0000000100037802 */ /* 0x000fe40000000f00 */
[----:B------:R-:W-:Y:S02]  /*11720*/  MOV R2, 0x11740 ;  /* 0x0001174000027802 */ /* 0x000fe40000000f00 */
[----:B-----5:R-:W-:Y:S05]  /*11730*/  CALL.REL.NOINC `($__internal_0_$__cuda_sm70_shflsync_bfly_p) ;  /* 0x0000046000007944 */ /* 0x020fea0003c00000 */
[----:B------:R1:W5:Y:S01]  /*11740*/  LDL R0, [R1+0x1c] ;  /* 0x00001c0001007983 */ /* 0x0003620000100800 */
[----:B------:R-:W-:Y:S01]  /*11750*/  FADD.FTZ R4, R4, R5 ;  /* 0x0000000504047221 */ /* 0x000fe20000010000 */
[----:B------:R-:W-:Y:S02]  /*11760*/  MOV R3, 0x2 ;  /* 0x0000000200037802 */ /* 0x000fe40000000f00 */
[----:B------:R-:W-:-:S02]  /*11770*/  MOV R2, 0x11790 ;  /* 0x0001179000027802 */ /* 0x000fc40000000f00 */
[----:B-1---5:R-:W-:Y:S05]  /*11780*/  CALL.REL.NOINC `($__internal_0_$__cuda_sm70_shflsync_bfly_p) ;  /* 0x0000041000007944 */ /* 0x022fea0003c00000 */
[----:B------:R-:W2:Y:S01]  /*11790*/  LDL.LU R0, [R1+0x1c] ;  /* 0x00001c0001007983 */ /* 0x000ea20000300800 */
[----:B------:R-:W-:-:S02]  /*117a0*/  MOV R3, 0x1 ;  /* 0x0000000100037802 */ /* 0x000fc40000000f00 */
[----:B------:R-:W-:Y:S01]  /*117b0*/  MOV R2, 0x117e0 ;  /* 0x000117e000027802 */ /* 0x000fe20000000f00 */
[----:B--2---:R-:W-:Y:S02]  /*117c0*/  FADD.FTZ R0, R0, R5 ;  /* 0x0000000500007221 */ /* 0x004fe40000010000 */
[----:B------:R-:W-:Y:S05]  /*117d0*/  CALL.REL.NOINC `($__internal_0_$__cuda_sm70_shflsync_bfly_p) ;  /* 0x000003c000007944 */ /* 0x000fea0003c00000 */
[----:B------:R-:W-:Y:S01]  /*117e0*/  MOV R3, R5 ;  /* 0x0000000500037202 */ /* 0x000fe20000000f00 */
[----:B------:R-:W-:Y:S05]  /*117f0*/  BRA `(.L_x_482) ;  /* 0xffffd73000007947 */ /* 0x000fea000383ffff */
.L_x_465:
[----:B------:R-:W-:Y:S01]  /*11800*/  IMAD.MOV.U32 R7, RZ, RZ, R2 ;  /* 0x000000ffff077224 */ /* 0x000fe200078e0002 */
[----:B------:R-:W-:Y:S01]  /*11810*/  MOV R6, RZ ;  /* 0x000000ff00067202 */ /* 0x000fe20000000f00 */
[----:B------:R-:W-:Y:S01]  /*11820*/  IMAD.MOV.U32 R4, RZ, RZ, 0x181f ;  /* 0x0000181fff047424 */ /* 0x000fe200078e00ff */
[----:B------:R-:W-:Y:S02]  /*11830*/  MOV R8, 0x11850 ;  /* 0x0001185000087802 */ /* 0x000fe40000000f00 */
[----:B------:R-:W-:Y:S05]  /*11840*/  CALL.REL.NOINC `($__internal_1_$__cuda_sm70_shflsync_idx_p) ;  /* 0x0000039000007944 */ /* 0x000fea0003c00000 */
[----:B------:R-:W-:Y:S01]  /*11850*/  MOV R5, R4 ;  /* 0x0000000400057202 */ /* 0x000fe20000000f00 */
[----:B------:R-:W-:Y:S05]  /*11860*/  BRA `(.L_x_483) ;  /* 0xfffff6b000007947 */ /* 0x000fea000383ffff */
.L_x_466:
[----:B------:R-:W-:Y:S01]  /*11870*/  IMAD.MOV.U32 R7, RZ, RZ, R3 ;  /* 0x000000ffff077224 */ /* 0x000fe200078e0003 */
[----:B------:R-:W-:Y:S01]  /*11880*/  MOV R6, RZ ;  /* 0x000000ff00067202 */ /* 0x000fe20000000f00 */
[----:B------:R-:W-:Y:S01]  /*11890*/  IMAD.MOV.U32 R4, RZ, RZ, 0x181f ;  /* 0x0000181fff047424 */ /* 0x000fe200078e00ff */
[----:B------:R-:W-:Y:S02]  /*118a0*/  MOV R8, 0x118c0 ;  /* 0x000118c000087802 */ /* 0x000fe40000000f00 */
[----:B-12---:R-:W-:Y:S05]  /*118b0*/  CALL.REL.NOINC `($__internal_1_$__cuda_sm70_shflsync_idx_p) ;  /* 0x0000032000007944 */ /* 0x006fea0003c00000 */
[----:B------:R-:W-:Y:S05]  /*118c0*/  BRA `(.L_x_484) ;  /* 0xfffff67000007947 */ /* 0x000fea000383ffff */
.L_x_469:
[----:B--2---:R-:W-:Y:S01]  /*118d0*/  IMAD.MOV.U32 R7, RZ, RZ, R2 ;  /* 0x000000ffff077224 */ /* 0x004fe200078e0002 */
[----:B------:R-:W-:Y:S01]  /*118e0*/  MOV R6, 0x1 ;  /* 0x0000000100067802 */ /* 0x000fe20000000f00 */
[----:B----4-:R-:W-:Y:S01]  /*118f0*/  IMAD.MOV.U32 R4, RZ, RZ, 0x181f ;  /* 0x0000181fff047424 */ /* 0x010fe200078e00ff */
[----:B------:R-:W-:-:S02]  /*11900*/  MOV R8, 0x11920 ;  /* 0x0001192000087802 */ /* 0x000fc40000000f00 */
[----:B-1-3--:R-:W-:Y:S05]  /*11910*/  CALL.REL.NOINC `($__internal_1_$__cuda_sm70_shflsync_idx_p) ;  /* 0x000002c000007944 */ /* 0x00afea0003c00000 */
[----:B------:R-:W-:Y:S01]  /*11920*/  IMAD.MOV.U32 R5, RZ, RZ, R4 ;  /* 0x000000ffff057224 */ /* 0x000fe200078e0004 */
[----:B------:R-:W-:Y:S01]  /*11930*/  MOV R6, 0x1 ;  /* 0x0000000100067802 */ /* 0x000fe20000000f00 */
[----:B------:R-:W-:Y:S01]  /*11940*/  IMAD.MOV.U32 R7, RZ, RZ, R3 ;  /* 0x000000ffff077224 */ /* 0x000fe200078e0003 */
[----:B------:R-:W-:-:S02]  /*11950*/  MOV R4, 0x181f ;  /* 0x0000181f00047802 */ /* 0x000fc40000000f00 */
[----:B------:R-:W-:Y:S02]  /*11960*/  MOV R8, 0x11980 ;  /* 0x0001198000087802 */ /* 0x000fe40000000f00 */
[----:B------:R-:W-:Y:S05]  /*11970*/  CALL.REL.NOINC `($__internal_1_$__cuda_sm70_shflsync_idx_p) ;  /* 0x0000026000007944 */ /* 0x000fea0003c00000 */
[----:B------:R-:W-:Y:S05]  /*11980*/  BRA `(.L_x_485) ;  /* 0xfffff75000007947 */ /* 0x000fea000383ffff */
.L_x_472:
[----:B-1----:R-:W-:Y:S01]  /*11990*/  IMAD.MOV.U32 R7, RZ, RZ, R2 ;  /* 0x000000ffff077224 */ /* 0x002fe200078e0002 */
[----:B------:R-:W-:Y:S01]  /*119a0*/  MOV R6, 0x2 ;  /* 0x0000000200067802 */ /* 0x000fe20000000f00 */
[----:B----4-:R-:W-:Y:S01]  /*119b0*/  IMAD.MOV.U32 R4, RZ, RZ, 0x181f ;  /* 0x0000181fff047424 */ /* 0x010fe200078e00ff */
[----:B------:R-:W-:Y:S02]  /*119c0*/  MOV R8, 0x119e0 ;  /* 0x000119e000087802 */ /* 0x000fe40000000f00 */
[----:B--23--:R-:W-:Y:S05]  /*119d0*/  CALL.REL.NOINC `($__internal_1_$__cuda_sm70_shflsync_idx_p) ;  /* 0x0000020000007944 */ /* 0x00cfea0003c00000 */
[----:B------:R-:W-:Y:S01]  /*119e0*/  MOV R5, R4 ;  /* 0x0000000400057202 */ /* 0x000fe20000000f00 */
[----:B------:R-:W-:Y:S05]  /*119f0*/  BRA `(.L_x_486) ;  /* 0xfffff86000007947 */ /* 0x000fea000383ffff */
.L_x_473:
[----:B------:R-:W-:Y:S01]  /*11a00*/  IMAD.MOV.U32 R7, RZ, RZ, R3 ;  /* 0x000000ffff077224 */ /* 0x000fe200078e0003 */
[----:B------:R-:W-:Y:S01]  /*11a10*/  MOV R6, 0x2 ;  /* 0x0000000200067802 */ /* 0x000fe20000000f00 */
[----:B----4-:R-:W-:Y:S01]  /*11a20*/  IMAD.MOV.U32 R4, RZ, RZ, 0x181f ;  /* 0x0000181fff047424 */ /* 0x010fe200078e00ff */
[----:B------:R-:W-:Y:S02]  /*11a30*/  MOV R8, 0x11a50 ;  /* 0x00011a5000087802 */ /* 0x000fe40000000f00 */
[----:B-123--:R-:W-:Y:S05]  /*11a40*/  CALL.REL.NOINC `($__internal_1_$__cuda_sm70_shflsync_idx_p) ;  /* 0x0000019000007944 */ /* 0x00efea0003c00000 */
[----:B------:R-:W-:Y:S05]  /*11a50*/  BRA `(.L_x_487) ;  /* 0xfffff82000007947 */ /* 0x000fea000383ffff */
.L_x_476:
[----:B-1----:R-:W-:Y:S01]  /*11a60*/  IMAD.MOV.U32 R7, RZ, RZ, R2 ;  /* 0x000000ffff077224 */ /* 0x002fe200078e0002 */
[----:B------:R-:W-:Y:S01]  /*11a70*/  MOV R6, 0x3 ;  /* 0x0000000300067802 */ /* 0x000fe20000000f00 */
[----:B------:R-:W-:Y:S01]  /*11a80*/  IMAD.MOV.U32 R4, RZ, RZ, 0x181f ;  /* 0x0000181fff047424 */ /* 0x000fe200078e00ff */
[----:B------:R-:W-:-:S02]  /*11a90*/  MOV R8, 0x11ab0 ;  /* 0x00011ab000087802 */ /* 0x000fc40000000f00 */
[----:B--234-:R-:W-:Y:S05]  /*11aa0*/  CALL.REL.NOINC `($__internal_1_$__cuda_sm70_shflsync_idx_p) ;  /* 0x0000013000007944 */ /* 0x01cfea0003c00000 */
[----:B------:R-:W-:Y:S01]  /*11ab0*/  IMAD.MOV.U32 R2, RZ, RZ, R4 ;  /* 0x000000ffff027224 */ /* 0x000fe200078e0004 */
[----:B------:R-:W-:Y:S01]  /*11ac0*/  MOV R6, 0x3 ;  /* 0x0000000300067802 */ /* 0x000fe20000000f00 */
[----:B------:R-:W-:Y:S01]  /*11ad0*/  IMAD.MOV.U32 R7, RZ, RZ, R3 ;  /* 0x000000ffff077224 */ /* 0x000fe200078e0003 */
[----:B------:R-:W-:-:S02]  /*11ae0*/  MOV R4, 0x181f ;  /* 0x0000181f00047802 */ /* 0x000fc40000000f00 */
[----:B------:R-:W-:Y:S02]  /*11af0*/  MOV R8, 0x11b10 ;  /* 0x00011b1000087802 */ /* 0x000fe40000000f00 */
[----:B------:R-:W-:Y:S05]  /*11b00*/  CALL.REL.NOINC `($__internal_1_$__cuda_sm70_shflsync_idx_p) ;  /* 0x000000d000007944 */ /* 0x000fea0003c00000 */
[----:B------:R-:W-:Y:S01]  /*11b10*/  MOV R3, R4 ;  /* 0x0000000400037202 */ /* 0x000fe20000000f00 */
[----:B------:R-:W-:Y:S05]  /*11b20*/  BRA `(.L_x_488) ;  /* 0xfffff8e000007947 */ /* 0x000fea000383ffff */
.L_x_478:
[----:B-12---:R-:W-:Y:S01]  /*11b30*/  IMAD.MOV.U32 R7, RZ, RZ, R61 ;  /* 0x000000ffff077224 */ /* 0x006fe200078e003d */
[----:B------:R-:W-:Y:S01]  /*11b40*/  MOV R6, RZ ;  /* 0x000000ff00067202 */ /* 0x000fe20000000f00 */
[----:B------:R-:W-:Y:S01]  /*11b50*/  IMAD.MOV.U32 R4, RZ, RZ, 0x1f ;  /* 0x0000001fff047424 */ /* 0x000fe200078e00ff */
[----:B------:R-:W-:Y:S02]  /*11b60*/  MOV R8, 0x11b80 ;  /* 0x00011b8000087802 */ /* 0x000fe40000000f00 */
[----:B---345:R-:W-:Y:S05]  /*11b70*/  CALL.REL.NOINC `($__internal_1_$__cuda_sm70_shflsync_idx_p) ;  /* 0x0000006000007944 */ /* 0x038fea0003c00000 */
[----:B------:R-:W-:Y:S01]  /*11b80*/  MOV R0, R4 ;  /* 0x0000000400007202 */ /* 0x000fe20000000f00 */
[----:B------:R-:W-:Y:S05]  /*11b90*/  BRA `(.L_x_489) ;  /* 0xfffffa6000007947 */ /* 0x000fea000383ffff */
        .weak           $__internal_0_$__cuda_sm70_shflsync_bfly_p
        .type           $__internal_0_$__cuda_sm70_shflsync_bfly_p,@function
        .size           $__internal_0_$__cuda_sm70_shflsync_bfly_p,($__internal_1_$__cuda_sm70_shflsync_idx_p - $__internal_0_$__cuda_sm70_shflsync_bfly_p)
$__internal_0_$__cuda_sm70_shflsync_bfly_p:
[----:B------:R-:W-:Y:S04]  /*11ba0*/  WARPSYNC R6 ;  /* 0x0000000600007348 */ /* 0x000fe80003800000 */
[----:B------:R1:W2:Y:S02]  /*11bb0*/  SHFL.BFLY PT, R5, R0, R3, R7 ;  /* 0x0c00000300057389 */ /* 0x0002a400000e0007 */
[----:B-1----:R-:W-:-:S04]  /*11bc0*/  MOV R3, 0x0 ;  /* 0x0000000000037802 */ /* 0x002fc80000000f00 */
[----:B--2---:R-:W-:Y:S05]  /*11bd0*/  RET.REL.NODEC R2 `(_ZN7cutlass13device_kernelIN5flash19enable_sm80_to_sm89INS1_16FlashAttnFwdSm80INS1_25CollectiveMainloopFwdSm80ILi8ELi1ELb1EN4cute5tupleIJNS5_1CILi128EEENS7_ILi96EEENS7_ILi192EEEEEELi192ENS_6half_tEfNS_4arch4Sm80ELb1ELb0ELb1ELb0ELb0ELb0ELb1ELb0EEENS1_21CollectiveEpilogueFwdINS6_IJS8_SA_S9_EEENS6_IJNS7_ILi1EEESI_SI_EEESC_SE_Li256ELb0ELb1ELb0ELb0EEENS1_30DynamicPersistentTileSchedulerILi256ELi256ELb0ELb1ELb0EEEEEEEEEvNT_6ParamsE) ;  /* 0xfffee42002007950 */ /* 0x004fea0003c3ffff */
        .weak           $__internal_1_$__cuda_sm70_shflsync_idx_p
        .type           $__internal_1_$__cuda_sm70_shflsync_idx_p,@function
        .size           $__internal_1_$__cuda_sm70_shflsync_idx_p,(.L_x_1289 - $__internal_1_$__cuda_sm70_shflsync_idx_p)
$__internal_1_$__cuda_sm70_shflsync_idx_p:
[----:B------:R-:W-:Y:S04]  /*11be0*/  WARPSYNC R63 ;  /* 0x0000003f00007348 */ /* 0x000fe80003800000 */
[----:B------:R1:W2:Y:S02]  /*11bf0*/  SHFL.IDX PT, R4, R7, R6, R4 ;  /* 0x0000000607047389 */ /* 0x0002a400000e0004 */
[----:B-1----:R-:W-:Y:S02]  /*11c00*/  MOV R6, R8 ;  /* 0x0000000800067202 */ /* 0x002fe40000000f00 */
[----:B------:R-:W-:-:S04]  /*11c10*/  MOV R7, 0x0 ;  /* 0x0000000000077802 */ /* 0x000fc80000000f00 */
[----:B--2---:R-:W-:Y:S05]  /*11c20*/  RET.REL.NODEC R6 `(_ZN7cutlass13device_kernelIN5flash19enable_sm80_to_sm89INS1_16FlashAttnFwdSm80INS1_25CollectiveMainloopFwdSm80ILi8ELi1ELb1EN4cute5tupleIJNS5_1CILi128EEENS7_ILi96EEENS7_ILi192EEEEEELi192ENS_6half_tEfNS_4arch4Sm80ELb1ELb0ELb1ELb0ELb0ELb0ELb1ELb0EEENS1_21CollectiveEpilogueFwdINS6_IJS8_SA_S9_EEENS6_IJNS7_ILi1EEESI_SI_EEESC_SE_Li256ELb0ELb1ELb0ELb0EEENS1_30DynamicPersistentTileSchedulerILi256ELi256ELb0ELb1ELb0EEEEEEEEEvNT_6ParamsE) ;  /* 0xfffee3d006007950 */ /* 0x004fea0003c3ffff */
.L_x_490:
        /* <DEDUP_REMOVED lines=13> */
.L_x_1289:


//--------------------- .text._ZN7cutlass13device_kernelIN5flash19enable_sm80_to_sm89INS1_16FlashAttnFwdSm80INS1_25CollectiveMainloopFwdSm80ILi8ELi1ELb1EN4cute5tupleIJNS5_1CILi128EEENS7_ILi96EEENS7_ILi192EEEEEELi192ENS_6half_tEfNS_4arch4Sm80ELb1ELb0ELb1ELb1ELb0ELb0ELb1ELb0EEENS1_21CollectiveEpilogueFwdINS6_IJS8_SA_S9_EEENS6_IJNS7_ILi1EEESI_SI_EEESC_SE_Li256ELb1ELb1ELb0ELb0EEENS1_19SingleTileSchedulerILb1ELb0ELb1ELi128EEEEEEEEEvNT_6ParamsE --------------------------
	.section	.text._ZN7cutlass13device_kernelIN5flash19enable_sm80_to_sm89INS1_16FlashAttnFwdSm80INS1_25CollectiveMainloopFwdSm80ILi8ELi1ELb1EN4cute5tupleIJNS5_1CILi128EEENS7_ILi96EEENS7_ILi192EEEEEELi192ENS_6half_tEfNS_4arch4Sm80ELb1ELb0ELb1ELb1ELb0ELb0ELb1ELb0EEENS1_21CollectiveEpilogueFwdINS6_IJS8_SA_S9_EEENS6_IJNS7_ILi1EEESI_SI_EEESC_SE_Li256ELb1ELb1ELb0ELb0EEENS1_19SingleTileSchedulerILb1ELb0ELb1ELi128EEEEEEEEEvNT_6ParamsE,"ax",@progbits
	.sectioninfo	@"SHI_REGISTERS=255"
	.align	128
.text._ZN7cutlass13device_kernelIN5flash19enable_sm80_to_sm89INS1_16FlashAttnFwdSm80INS1_25CollectiveMainloopFwdSm80ILi8ELi1ELb1EN4cute5tupleIJNS5_1CILi128EEENS7_ILi96EEENS7_ILi192EEEEEELi192ENS_6half_tEfNS_4arch4Sm80ELb1ELb0ELb1ELb1ELb0ELb0ELb1ELb0EEENS1_21CollectiveEpilogueFwdINS6_IJS8_SA_S9_EEENS6_IJNS7_ILi1EEESI_SI_EEESC_SE_Li256ELb1ELb1ELb0ELb0EEENS1_19SingleTileSchedulerILb1ELb0ELb1ELi128EEEEEEEEEvNT_6ParamsE:
        .type           _ZN7cutlass13device_kernelIN5flash19enable_sm80_to_sm89INS1_16FlashAttnFwdSm80INS1_25CollectiveMainloopFwdSm80ILi8ELi1ELb1EN4cute5tupleIJNS5_1CILi128EEENS7_ILi96EEENS7_ILi192EEEEEELi192ENS_6half_tEfNS_4arch4Sm80ELb1ELb0ELb1ELb1ELb0ELb0ELb1ELb0EEENS1_21CollectiveEpilogueFwdINS6_IJS8_SA_S9_EEENS6_IJNS7_ILi1EEESI_SI_EEESC_SE_Li256ELb1ELb1ELb0ELb0EEENS1_19SingleTileSchedulerILb1ELb0ELb1ELi128EEEEEEEEEvNT_6ParamsE,@function
        .size           _ZN7cutlass13device_kernelIN5flash19enable_sm80_to_sm89INS1_16FlashAttnFwdSm80INS1_25CollectiveMainloopFwdSm80ILi8ELi1ELb1EN4cute5tupleIJNS5_1CILi128EEENS7_ILi96EEENS7_ILi192EEEEEELi192ENS_6half_tEfNS_4arch4Sm80ELb1ELb0ELb1ELb1ELb0ELb0ELb1ELb0EEENS1_21CollectiveEpilogueFwdINS6_IJS8_SA_S9_EEENS6_IJNS7_ILi1EEESI_SI_EEESC_SE_Li256ELb1ELb1ELb0ELb0EEENS1_19SingleTileSchedulerILb1ELb0ELb1ELi128EEEEEEEEEvNT_6ParamsE,(.L_x_1292 - _ZN7cutlass13device_kernelIN5flash19enable_sm80_to_sm89INS1_16FlashAttnFwdSm80INS1_25CollectiveMainloopFwdSm80ILi8ELi1ELb1EN4cute5tupleIJNS5_1CILi128EEENS7_ILi96EEENS7_ILi192EEEEEELi192ENS_6half_tEfNS_4arch4Sm80ELb1ELb0ELb1ELb1ELb0ELb0ELb1ELb0EEENS1_21CollectiveEpilogueFwdINS6_IJS8_SA_S9_EEENS6_IJNS7_ILi1EEESI_SI_EEESC_SE_Li256ELb1ELb1ELb0ELb0EEENS1_19SingleTileSchedulerILb1ELb0ELb1ELi128EEEEEEEEEvNT_6ParamsE)
        .other          _ZN7cutlass13device_kernelIN5flash19enable_sm80_to_sm89INS1_16FlashAttnFwdSm80INS1_25CollectiveMainloopFwdSm80ILi8ELi1ELb1EN4cute5tupleIJNS5_1CILi128EEENS7_ILi96EEENS7_ILi192EEEEEELi192ENS_6half_tEfNS_4arch4Sm80ELb1ELb0ELb1ELb1ELb0ELb0ELb1ELb0EEENS1_21CollectiveEpilogueFwdINS6_IJS8_SA_S9_EEENS6_IJNS7_ILi1EEESI_SI_EEESC_SE_Li256ELb1ELb1ELb0ELb0EEENS1_19SingleTileSchedulerILb1ELb0ELb1ELi128EEEEEEEEEvNT_6ParamsE,@"STO_CUDA_ENTRY STV_DEFAULT"
_ZN7cutlass13device_kernelIN5flash19enable_sm80_to_sm89INS1_16FlashAttnFwdSm80INS1_25CollectiveMainloopFwdSm80ILi8ELi1ELb1EN4cute5tupleIJNS5_1CILi128EEENS7_ILi96EEENS7_ILi192EEEEEELi192ENS_6half_tEfNS_4arch4Sm80ELb1ELb0ELb1ELb1ELb0ELb0ELb1ELb0EEENS1_21CollectiveEpilogueFwdINS6_IJS8_SA_S9_EEENS6_IJNS7_ILi1EEESI_SI_EEESC_SE_Li256ELb1ELb1ELb0ELb0EEENS1_19SingleTileSchedulerILb1ELb0ELb1ELi128EEEEEEEEEvNT_6ParamsE:
[----:B------:R-:W-:Y:S02]  /*0000*/  MOV R1, c[0x0][0x28] ;  /* 0x00000a0000017a02 */ /* 0x000fe40000000f00 */
[----:B------:R-:W1:Y:S01]  /*0010*/  S2R R121, SR_TID.X ;  /* 0x0000000000797919 */ /* 0x000e620000002100 */
[----:B------:R-:W-:Y:S01]  /*0020*/  IMAD.MOV.U32 R26, RZ, RZ, 0x4 ;  /* 0x00000004ff1a7424 */ /* 0x000fe200078e00ff */
[----:B------:R-:W2:Y:S01]  /*0030*/  S2UR UR21, SR_CTAID.X ;  /* 0x00000000001579c3 */ /* 0x000ea20000002500 */
[----:B------:R-:W-:Y:S01]  /*0040*/  ULDC.64 UR18, c[0x0][0x118] ;  /* 0x0000460000127ab9 */ /* 0x000fe20000000a00 */
[----:B------:R-:W3:Y:S01]  /*0050*/  S2R R5, SR_CTAID.Z ;  /* 0x0000000000057919 */ /* 0x000ee20000002700 */
[----:B------:R-:W-:Y:S02]  /*0060*/  IADD3 R1, R1, -0x58, RZ ;  /* 0xffffffa801017810 */ /* 0x000fe40007ffe0ff */
[----:B-1----:R-:W-:Y:S01]  /*0070*/  SHF.R.U32.HI R0, RZ, 0x5, R121 ;  /* 0x00000005ff007819 */ /* 0x002fe20000011679 */
[----:B---3--:R-:W-:-:S05]  /*0080*/  IMAD.WIDE R2, R5, R26, c[0x0][0x568] ;  /* 0x00015a0005027625 */ /* 0x008fca00078e021a */
[----:B------:R-:W1:Y:S02]  /*0090*/  SHFL.IDX PT, R0, R0, RZ, 0x1f ;  /* 0x00001fff00007589 */ /* 0x000e6400000e0000 */
[----:B-1----:R-:W-:-:S13]  /*00a0*/  ISETP.NE.AND P0, PT, R0, RZ, PT ;  /* 0x000000ff0000720c */ /* 0x002fda0003f05270 */
[----:B--2---:R-:W-:Y:S05]  /*00b0*/  @!P0 BRA `(.L_x_491) ;  /* 0x0000014000008947 */ /* 0x004fea0003800000 */
[----:B------:R-:W-:-:S04]  /*00c0*/  ISETP.NE.U32.AND P0, PT, RZ, c[0x0][0x568], PT ;  /* 0x00015a00ff007a0c */ /* 0x000fc80003f05070 */
[----:B------:R-:W-:-:S13]  /*00d0*/  ISETP.NE.AND.EX P0, PT, RZ, c[0x0][0x56c], PT, P0 ;  /* 0x00015b00ff007a0c */ /* 0x000fda0003f05300 */
[----:B------:R-:W-:Y:S05]  /*00e0*/  @!P0 BRA `(.L_x_492) ;  /* 0x0000002000008947 */ /* 0x000fea0003800000 */
[----:B------:R1:W5:Y:S01]  /*00f0*/  LDG.E R0, [R2.64] ;  /* 0x0000001202007981 */ /* 0x000362000c1e1900 */
[----:B------:R-:W-:Y:S05]  /*0100*/  BRA `(.L_x_493) ;  /* 0x0000009000007947 */ /* 0x000fea0003800000 */
.L_x_492:
        /* <DEDUP_REMOVED lines=8> */
.L_x_494:
[----:B------:R-:W-:-:S04]  /*0190*/  MOV R0, c[0x0][0x54c] ;  /* 0x0001530000007a02 */ /* 0x000fc80000000f00 */
.L_x_493:
[----:B------:R-:W-:Y:S01]  /*01a0*/  USHF.L.U32 UR21, UR21, 0x7, URZ ;  /* 0x0000000715157899 */ /* 0x000fe2000800063f */
[----:B-----5:R-:W-:-:S05]  /*01b0*/  IMAD R0, R0, c[0x0][0x548], RZ ;  /* 0x0001520000007a24 */ /* 0x020fca00078e02ff */
[----:B------:R-:W-:-:S04]  /*01c0*/  ISETP.LE.AND P0, PT, R0, UR21, PT ;  /* 0x0000001500007c0c */ /* 0x000fc8000bf03270 */
[----:B------:R-:W-:-:S05]  /*01d0*/  SEL R0, R5, 0xffffffff, !P0 ;  /* 0xffffffff05007807 */ /* 0x000fca0004000000 */
[----:B------:R2:W-:Y:S01]  /*01e0*/  STL [R1+0x40], R0 ;  /* 0x0000400001007387 */ /* 0x0005e20000100800 */
[----:B------:R-:W-:Y:S05]  /*01f0*/  BRA `(.L_x_495) ;  /* 0x0000013000007947 */ /* 0x000fea0003800000 */
.L_x_491:
[----:B------:R-:W-:-:S04]  /*0200*/  ISETP.NE.U32.AND P0, PT, RZ, c[0x0][0x568], PT ;  /* 0x00015a00ff007a0c */ /* 0x000fc80003f05070 */
[----:B------:R-:W-:-:S13]  /*0210*/  ISETP.NE.AND.EX P0, PT, RZ, c[0x0][0x56c], PT, P0 ;  /* 0x00015b00ff007a0c */ /* 0x000fda0003f05300 */
[----:B------:R-:W-:Y:S05]  /*0220*/  @!P0 BRA `(.L_x_496) ;  /* 0x0000002000008947 */ /* 0x000fea0003800000 */
[----:B------:R1:W5:Y:S01]  /*0230*/  LDG.E R0, [R2.64] ;  /* 0x0000001202007981 */ /* 0x000362000c1e1900 */
[----:B------:R-:W-:Y:S05]  /*0240*/  BRA `(.L_x_497) ;  /* 0x0000009000007947 */ /* 0x000fea0003800000 */
.L_x_496:
        /* <DEDUP_REMOVED lines=8> */
.L_x_498:
[----:B------:R-:W-:-:S04]  /*02d0*/  MOV R0, c[0x0][0x54c] ;  /* 0x0001530000007a02 */ /* 0x000fc80000000f00 */
.L_x_497:
[----:B------:R-:W-:Y:S01]  /*02e0*/  USHF.L.U32 UR21, UR21, 0x7, URZ ;  /* 0x0000000715157899 */ /* 0x000fe2000800063f */
[----:B-----5:R-:W-:-:S05]  /*02f0*/  IMAD R0, R0, c[0x0][0x548], RZ ;  /* 0x0001520000007a24 */ /* 0x020fca00078e02ff */
[----:B------:R-:W-:-:S04]  /*0300*/  ISETP.LE.AND P0, PT, R0, UR21, PT ;  /* 0x0000001500007c0c */ /* 0x000fc8000bf03270 */
[----:B------:R-:W-:-:S05]  /*0310*/  SEL R0, R5, 0xffffffff, !P0 ;  /* 0xffffffff05007807 */ /* 0x000fca0004000000 */
[----:B------:R2:W-:Y:S04]  /*0320*/  STL [R1+0x40], R0 ;  /* 0x0000400001007387 */ /* 0x0005e80000100800 */
.L_x_495:
[----:B------:R-:W3:Y:S02]  /*0330*/  LDL R39, [R1+0x40] ;  /* 0x0000400001277983 */ /* 0x000ee40000100800 */
[----:B---3--:R-:W-:-:S13]  /*0340*/  ISETP.GE.AND P0, PT, R39, RZ, PT ;  /* 0x000000ff2700720c */ /* 0x008fda0003f06270 */
        /* <DEDUP_REMOVED lines=10> */
[----:B-1----:R-:W-:Y:S01]  /*03f0*/  @P0 IMAD.WIDE R2, R39, R26, c[0x0][0x360] ;  /* 0x0000d80027020625 */ /* 0x002fe200078e021a */
[----:B------:R1:W3:Y:S01]  /*0400*/  @P1 LDG.E R8, [R4.64] ;  /* 0x0000001204081981 */ /* 0x0002e2000c1e1900 */
[----:B------:R-:W-:-:S03]  /*0410*/  CS2R R6, SRZ ;  /* 0x0000000000067805 */ /* 0x000fc6000001ff00 */
[----:B--2---:R2:W4:Y:S01]  /*0420*/  @P0 LDG.E R0, [R2.64] ;  /* 0x0000001202000981 */ /* 0x004522000c1e1900 */
[----:B-1----:R-:W-:-:S04]  /*0430*/  IMAD.WIDE R4, R39, R26, c[0x0][0x348] ;  /* 0x0000d20027047625 */ /* 0x002fc800078e021a */
[----:B--2---:R-:W-:Y:S01]  /*0440*/  IMAD.WIDE R2, R39, R26, c[0x0][0x350] ;  /* 0x0000d40027027625 */ /* 0x004fe200078e021a */
[----:B------:R1:W5:Y:S04]  /*0450*/  @P2 LDG.E R6, [R4.64] ;  /* 0x0000001204062981 */ /* 0x000368000c1e1900 */
[----:B------:R1:W5:Y:S01]  /*0460*/  @P6 LDG.E R7, [R2.64] ;  /* 0x0000001202076981 */ /* 0x000362000c1e1900 */
[----:B------:R-:W-:Y:S02]  /*0470*/  UMOV UR6, URZ ;  /* 0x0000003f00067c82 */ /* 0x000fe40008000000 */
[----:B------:R-:W-:Y:S02]  /*0480*/  ULDC UR12, c[0x0][0x168] ;  /* 0x00005a00000c7ab9 */ /* 0x000fe40000000800 */
[----:B------:R-:W-:Y:S01]  /*0490*/  ULDC UR8, c[0x0][0x1d0] ;  /* 0x0000740000087ab9 */ /* 0x000fe20000000800 */
[----:B---3--:R1:W2:Y:S08]  /*04a0*/  @P1 R2UR UR6, R8 ;  /* 0x00000000080613c2 */ /* 0x0082b000000e0000 */
[----:B----4-:R1:W3:Y:S02]  /*04b0*/  @P0 R2UR UR12, R0 ;  /* 0x00000000000c03c2 */ /* 0x0102e400000e0000 */
[----:B-123--:R-:W-:Y:S05]  /*04c0*/  @P0 BRA `(.L_x_499) ;  /* 0x0000006000000947 */ /* 0x00efea0003800000 */
[----:B------:R-:W-:Y:S05]  /*04d0*/  @!P2 BRA `(.L_x_499) ;  /* 0x000000500000a947 */ /* 0x000fea0003800000 */
[----:B------:R1:W2:Y:S04]  /*04e0*/  LDG.E R0, [R4.64] ;  /* 0x0000001204007981 */ /* 0x0002a8000c1e1900 */
[----:B-1----:R-:W3:Y:S01]  /*04f0*/  LDG.E R4, [R4.64+0x4] ;  /* 0x0000041204047981 */ /* 0x002ee2000c1e1900 */
[----:B--2---:R-:W1:Y:S08]  /*0500*/  R2UR UR12, R0 ;  /* 0x00000000000c73c2 */ /* 0x004e7000000e0000 */
[----:B---3--:R-:W1:Y:S02]  /*0510*/  R2UR UR4, R4 ;  /* 0x00000000040473c2 */ /* 0x008e6400000e0000 */
[----:B-1----:R-:W-:-:S06]  /*0520*/  UIADD3 UR12, -UR12, UR4, URZ ;  /* 0x000000040c0c7290 */ /* 0x002fcc000fffe13f */
.L_x_499:
[----:B------:R-:W-:-:S04]  /*0530*/  ISETP.NE.U32.AND P0, PT, RZ, c[0x0][0x368], PT ;  /* 0x0000da00ff007a0c */ /* 0x000fc80003f05070 */
[----:B------:R-:W-:-:S13]  /*0540*/  ISETP.NE.AND.EX P0, PT, RZ, c[0x0][0x36c], PT, P0 ;  /* 0x0000db00ff007a0c */ /* 0x000fda0003f05300 */
[----:B------:R-:W-:Y:S05]  /*0550*/  @!P0 BRA `(.L_x_500) ;  /* 0x0000004000008947 */ /* 0x000fea0003800000 */
[----:B------:R-:W-:-:S05]  /*0560*/  IMAD.WIDE R2, R39, R26, c[0x0][0x368] ;  /* 0x0000da0027027625 */ /* 0x000fca00078e021a */
[----:B------:R-:W2:Y:S02]  /*0570*/  LDG.E R0, [R2.64] ;  /* 0x0000001202007981 */ /* 0x000ea4000c1e1900 */
[----:B--2---:R1:W2:Y:S02]  /*0580*/  R2UR UR8, R0 ;  /* 0x00000000000873c2 */ /* 0x0042a400000e0000 */
[----:B-12---:R-:W-:Y:S05]  /*0590*/  BRA `(.L_x_501) ;  /* 0x0000006000007947 */ /* 0x006fea0003800000 */
.L_x_500:
[----:B------:R-:W-:Y:S05]  /*05a0*/  @!P6 BRA `(.L_x_501) ;  /* 0x000000500000e947 */ /* 0x000fea0003800000 */
[----:B------:R1:W2:Y:S04]  /*05b0*/  LDG.E R0, [R2.64] ;  /* 0x0000001202007981 */ /* 0x0002a8000c1e1900 */
[----:B-1----:R-:W3:Y:S01]  /*05c0*/  LDG.E R2, [R2.64+0x4] ;  /* 0x0000041202027981 */ /* 0x002ee2000c1e1900 */
[----:B--2---:R-:W1:Y:S08]  /*05d0*/  R2UR UR8, R0 ;  /* 0x00000000000873c2 */ /* 0x004e7000000e0000 */
[----:B---3--:R-:W1:Y:S02]  /*05e0*/  R2UR UR4, R2 ;  /* 0x00000000020473c2 */ /* 0x008e6400000e0000 */
[----:B-1----:R-:W-:-:S06]  /*05f0*/  UIADD3 UR8, -UR8, UR4, URZ ;  /* 0x0000000408087290 */ /* 0x002fcc000fffe13f */
.L_x_501:
[----:B------:R-:W-:Y:S01]  /*0600*/  ULDC UR4, c[0x0][0x2c4] ;  /* 0x0000b10000047ab9 */ /* 0x000fe20000000800 */
[----:B-----5:R-:W-:Y:S01]  /*0610*/  IADD3 R8, R7, UR6, RZ ;  /* 0x0000000607087c10 */ /* 0x020fe2000fffe0ff */
[----:B------:R-:W-:Y:S01]  /*0620*/  UISETP.NE.AND UP1, UPT, UR4, 0x1, UPT ;  /* 0x000000010400788c */ /* 0x000fe2000bf25270 */
[----:B------:R-:W-:Y:S01]  /*0630*/  PLOP3.LUT P1, PT, PT, PT, PT, 0x80, 0x0 ;  /* 0x000000000000781c */ /* 0x000fe20003f2f070 */
[----:B------:R-:W-:Y:S01]  /*0640*/  UIADD3 UR8, -UR6, UR8, URZ ;  /* 0x0000000806087290 */ /* 0x000fe2000fffe13f */
[----:B------:R-:W-:Y:S01]  /*0650*/  CS2R R10, SRZ ;  /* 0x00000000000a7805 */ /* 0x000fe2000001ff00 */
[----:B------:R-:W-:Y:S01]  /*0660*/  ULDC.64 UR4, c[0x0][0x2c8] ;  /* 0x0000b20000047ab9 */ /* 0x000fe20000000a00 */
[----:B------:R-:W-:Y:S01]  /*0670*/  IMAD.MOV.U32 R98, RZ, RZ, RZ ;  /* 0x000000ffff627224 */ /* 0x000fe200078e00ff */
[----:B------:R-:W-:Y:S01]  /*0680*/  UIADD3 UR6, UR8, 0x5f, URZ ;  /* 0x0000005f08067890 */ /* 0x000fe2000fffe03f */
[----:B------:R-:W-:Y:S01]  /*0690*/  CS2R R14, SRZ ;  /* 0x00000000000e7805 */ /* 0x000fe2000001ff00 */
[----:B------:R-:W-:Y:S01]  /*06a0*/  IMAD.MOV.U32 R96, RZ, RZ, RZ ;  /* 0x000000ffff607224 */ /* 0x000fe200078e00ff */
[----:B------:R-:W-:Y:S01]  /*06b0*/  MOV R94, RZ ;  /* 0x000000ff005e7202 */ /* 0x000fe20000000f00 */
[----:B------:R-:W-:Y:S01]  /*06c0*/  UIMAD.WIDE UR6, UR6, 0x2aaaaaab, URZ ;  /* 0x2aaaaaab060678a5 */ /* 0x000fe2000f8e023f */
[----:B------:R-:W-:Y:S01]  /*06d0*/  IMAD.MOV.U32 R9, RZ, RZ, RZ ;  /* 0x000000ffff097224 */ /* 0x000fe200078e00ff */
[----:B------:R-:W-:Y:S01]  /*06e0*/  @UP1 UIADD3 UR10, UR21, 0x7f, URZ ;  /* 0x0000007f150a1890 */ /* 0x000fe2000fffe03f */
[----:B------:R-:W-:Y:S01]  /*06f0*/  MOV R92, RZ ;  /* 0x000000ff005c7202 */ /* 0x000fe20000000f00 */
[----:B------:R-:W-:Y:S01]  /*0700*/  USHF.R.U32.HI UR6, URZ, 0x1f, UR7 ;  /* 0x0000001f3f067899 */ /* 0x000fe20008011607 */
[----:B------:R-:W-:Y:S01]  /*0710*/  IMAD.MOV.U32 R90, RZ, RZ, RZ ;  /* 0x000000ffff5a7224 */ /* 0x000fe200078e00ff */
[----:B------:R-:W-:Y:S01]  /*0720*/  UIMAD.WIDE.U32 UR10, UR10, UR4, URZ ;  /* 0x000000040a0a72a5 */ /* 0x000fe2000f8e003f */
[----:B------:R-:W-:Y:S01]  /*0730*/  CS2R R12, SRZ ;  /* 0x00000000000c7805 */ /* 0x000fe2000001ff00 */
[----:B------:R-:W-:Y:S01]  /*0740*/  UIADD3 UR4, UR21, 0x7f, URZ ;  /* 0x0000007f15047890 */ /* 0x000fe2000fffe03f */
[----:B------:R-:W-:Y:S01]  /*0750*/  MOV R88, RZ ;  /* 0x000000ff00587202 */ /* 0x000fe20000000f00 */
[----:B------:R-:W-:Y:S01]  /*0760*/  @UP1 USHF.R.U32.HI UR4, URZ, UR5, UR11 ;  /* 0x000000053f041299 */ /* 0x000fe2000801160b */
[----:B------:R-:W-:Y:S01]  /*0770*/  IMAD.MOV.U32 R86, RZ, RZ, RZ ;  /* 0x000000ffff567224 */ /* 0x000fe200078e00ff */
[----:B------:R-:W-:Y:S01]  /*0780*/  UIADD3 UR5, UR8, 0x60, -UR12 ;  /* 0x0000006008057890 */ /* 0x000fe2000fffe80c */
[----:B------:R-:W-:Y:S01]  /*0790*/  CS2R R16, SRZ ;  /* 0x0000000000107805 */ /* 0x000fe2000001ff00 */
[----:B------:R-:W-:Y:S01]  /*07a0*/  ULEA.HI.SX32 UR6, UR7, UR6, 0x1c ;  /* 0x0000000607067291 */ /* 0x000fe2000f8fe23f */
[----:B------:R-:W-:Y:S01]  /*07b0*/  MOV R84, RZ ;  /* 0x000000ff00547202 */ /* 0x000fe20000000f00 */
[----:B------:R-:W-:Y:S01]  /*07c0*/  UIADD3 UR4, UR5, UR4, URZ ;  /* 0x0000000405047290 */ /* 0x000fe2000fffe03f */
[----:B------:R-:W-:Y:S01]  /*07d0*/  IMAD.MOV.U32 R82, RZ, RZ, RZ ;  /* 0x000000ffff527224 */ /* 0x000fe200078e00ff */
[----:B------:R-:W-:Y:S01]  /*07e0*/  CS2R R18, SRZ ;  /* 0x0000000000127805 */ /* 0x000fe2000001ff00 */
[----:B------:R-:W-:Y:S01]  /*07f0*/  MOV R80, RZ ;  /* 0x000000ff00507202 */ /* 0x000fe20000000f00 */
[----:B------:R-:W-:Y:S01]  /*0800*/  UIMAD.WIDE UR4, UR4, 0x2aaaaaab, URZ ;  /* 0x2aaaaaab040478a5 */ /* 0x000fe2000f8e023f */
[----:B------:R-:W-:Y:S01]  /*0810*/  IMAD.MOV.U32 R78, RZ, RZ, RZ ;  /* 0x000000ffff4e7224 */ /* 0x000fe200078e00ff */
[----:B------:R-:W-:Y:S01]  /*0820*/  CS2R R20, SRZ ;  /* 0x0000000000147805 */ /* 0x000fe2000001ff00 */
[----:B------:R-:W-:Y:S01]  /*0830*/  MOV R76, RZ ;  /* 0x000000ff004c7202 */ /* 0x000fe20000000f00 */
[----:B------:R-:W-:Y:S01]  /*0840*/  USHF.R.U32.HI UR4, URZ, 0x1f, UR5 ;  /* 0x0000001f3f047899 */ /* 0x000fe20008011605 */
[----:B------:R-:W-:Y:S01]  /*0850*/  IMAD.MOV.U32 R74, RZ, RZ, RZ ;  /* 0x000000ffff4a7224 */ /* 0x000fe200078e00ff */
[----:B------:R-:W-:Y:S01]  /*0860*/  CS2R R22, SRZ ;  /* 0x0000000000167805 */ /* 0x000fe2000001ff00 */
[----:B------:R-:W-:Y:S01]  /*0870*/  MOV R72, RZ ;  /* 0x000000ff00487202 */ /* 0x000fe20000000f00 */
[----:B------:R-:W-:Y:S01]  /*0880*/  ULEA.HI.SX32 UR4, UR5, UR4, 0x1c ;  /* 0x0000000405047291 */ /* 0x000fe2000f8fe23f */
[----:B------:R-:W-:Y:S01]  /*0890*/  IMAD.MOV.U32 R70, RZ, RZ, RZ ;  /* 0x000000ffff467224 */ /* 0x000fe200078e00ff */
[----:B------:R-:W-:Y:S01]  /*08a0*/  CS2R R24, SRZ ;  /* 0x0000000000187805 */ /* 0x000fe2000001ff00 */
[----:B------:R-:W-:Y:S01]  /*08b0*/  MOV R68, RZ ;  /* 0x000000ff00447202 */ /* 0x000fe20000000f00 */
[----:B------:R-:W-:Y:S01]  /*08c0*/  UISETP.LT.AND UP0, UPT, UR6, UR4, UPT ;  /* 0x000000040600728c */ /* 0x000fe2000bf01270 */
[----:B------:R-:W-:Y:S01]  /*08d0*/  CS2R R66, SRZ ;  /* 0x0000000000427805 */ /* 0x000fe2000001ff00 */
[----:B------:R-:W-:Y:S01]  /*08e0*/  IMAD.MOV.U32 R64, RZ, RZ, RZ ;  /* 0x000000ffff407224 */ /* 0x000fe200078e00ff */
[----:B------:R-:W-:Y:S01]  /*08f0*/  CS2R R62, SRZ ;  /* 0x00000000003e7805 */ /* 0x000fe2000001ff00 */
[----:B------:R-:W-:Y:S01]  /*0900*/  USEL UR20, UR6, UR4, UP0 ;  /* 0x0000000406147287 */ /* 0x000fe20008000000 */
[----:B------:R-:W-:Y:S01]  /*0910*/  MOV R27, RZ ;  /* 0x000000ff001b7202 */ /* 0x000fe20000000f00 */
[----:B------:R-:W-:Y:S01]  /*0920*/  IMAD.MOV.U32 R60, RZ, RZ, RZ ;  /* 0x000000ffff3c7224 */ /* 0x000fe200078e00ff */
[----:B------:R-:W-:Y:S01]  /*0930*/  CS2R R58, SRZ ;  /* 0x00000000003a7805 */ /* 0x000fe2000001ff00 */
[----:B------:R-:W-:Y:S01]  /*0940*/  UISETP.GE.AND UP0, UPT, UR20, 0x1, UPT ;  /* 0x000000011400788c */ /* 0x000fe2000bf06270 */
[----:B------:R-:W-:Y:S01]  /*0950*/  CS2R R28, SRZ ;  /* 0x00000000001c7805 */ /* 0x000fe2000001ff00 */
[----:B------:R-:W-:Y:S01]  /*0960*/  MOV R56, RZ ;  /* 0x000000ff00387202 */ /* 0x000fe20000000f00 */
[----:B------:R-:W-:Y:S01]  /*0970*/  CS2R R54, SRZ ;  /* 0x0000000000367805 */ /* 0x000fe2000001ff00 */
[----:B------:R-:W-:Y:S01]  /*0980*/  IMAD.MOV.U32 R52, RZ, RZ, RZ ;  /* 0x000000ffff347224 */ /* 0x000fe200078e00ff */
[----:B------:R-:W-:Y:S01]  /*0990*/  CS2R R150, SRZ ;  /* 0x0000000000967805 */ /* 0x000fe2000001ff00 */
[----:B------:R-:W-:Y:S01]  /*09a0*/  PLOP3.LUT P0, PT, PT, PT, UP0, 0x80, 0x0 ;  /* 0x000000000000781c */ /* 0x000fe20003f0f008 */
        /* <DEDUP_REMOVED lines=26> */
[----:B------:R-:W-:Y:S01]  /*0b50*/  CS2R R108, SRZ ;  /* 0x00000000006c7805 */ /* 0x000fe2000001ff00 */
[----:B------:R-:W-:Y:S01]  /*0b60*/  CS2R R106, SRZ ;  /* 0x00000000006a7805 */ /* 0x000fe2000001ff00 */
[----:B------:R-:W-:Y:S01]  /*0b70*/  CS2R R104, SRZ ;  /* 0x0000000000687805 */ /* 0x000fe2000001ff00 */
[----:B------:R-:W-:Y:S01]  /*0b80*/  MOV R42, RZ ;  /* 0x000000ff002a7202 */ /* 0x000fe20000000f00 */
[----:B------:R-:W-:Y:S01]  /*0b90*/  IMAD.MOV.U32 R41, RZ, RZ, RZ ;  /* 0x000000ffff297224 */ /* 0x000fe200078e00ff */
[----:B------:R-:W-:Y:S05]  /*0ba0*/  @!P0 BRA `(.L_x_502) ;  /* 0x0000f2d000008947 */ /* 0x000fea0003800000 */
[----:B------:R-:W-:Y:S01]  /*0bb0*/  ISETP.NE.U32.AND P5, PT, RZ, c[0x0][0x340], PT ;  /* 0x0000d000ff007a0c */ /* 0x000fe20003fa5070 */
[----:B------:R-:W1:Y:S01]  /*0bc0*/  S2R R30, SR_CTAID.Y ;  /* 0x00000000001e7919 */ /* 0x000e620000002600 */
[----:B------:R-:W-:-:S02]  /*0bd0*/  SHF.R.S32.HI R0, RZ, 0x1f, R6 ;  /* 0x0000001fff007819 */ /* 0x000fc40000011406 */
[----:B------:R-:W-:Y:S02]  /*0be0*/  SHF.R.S32.HI R119, RZ, 0x1f, R121 ;  /* 0x0000001fff777819 */ /* 0x000fe40000011479 */
[----:B------:R-:W-:Y:S02]  /*0bf0*/  PLOP3.LUT P1, PT, PT, PT, UP1, 0x80, 0x0 ;  /* 0x000000000000781c */ /* 0x000fe40003f2f018 */
[----:B------:R-:W-:Y:S02]  /*0c00*/  SHF.R.S32.HI R13, RZ, 0x1f, R39 ;  /* 0x0000001fff0d7819 */ /* 0x000fe40000011427 */
[----:B------:R-:W-:Y:S02]  /*0c10*/  PLOP3.LUT P0, PT, PT, PT, UP1, 0x80, 0x0 ;  /* 0x000000000000781c */ /* 0x000fe40003f0f018 */
[----:B------:R-:W-:Y:S01]  /*0c20*/  SEL R4, R39, RZ, !P2 ;  /* 0x000000ff27047207 */ /* 0x000fe20005000000 */
[----:B------:R-:W-:Y:S01]  /*0c30*/  UMOV UR11, 0x60 ;  /* 0x00000060000b7882 */ /* 0x000fe20000000000 */
[----:B------:R-:W-:Y:S01]  /*0c40*/  ISETP.NE.AND.EX P5, PT, RZ, c[0x0][0x344], PT, P5 ;  /* 0x0000d100ff007a0c */ /* 0x000fe20003fa5350 */
[----:B------:R-:W-:-:S12]  /*0c50*/  ULDC.64 UR6, c[0x0][0x1e0] ;  /* 0x0000780000067ab9 */ /* 0x000fd80000000a00 */
[----:B------:R-:W-:-:S05]  /*0c60*/  @P5 IMAD.WIDE R2, R39, R26, c[0x0][0x340] ;  /* 0x0000d00027025625 */ /* 0x000fca00078e021a */
[----:B------:R2:W3:Y:S01]  /*0c70*/  @P5 LDG.E R17, [R2.64] ;  /* 0x0000001202115981 */ /* 0x0004e2000c1e1900 */
[----:B------:R-:W-:Y:S01]  /*0c80*/  IMAD R0, R0, c[0x0][0x178], RZ ;  /* 0x00005e0000007a24 */ /* 0x000fe200078e02ff */
[CC--:B------:R-:W-:Y:S01]  /*0c90*/  LEA.HI R23, R119.reuse, R121.reuse, RZ, 0x3 ;  /* 0x0000007977177211 */ /* 0x0c0fe200078f18ff */
[----:B------:R-:W-:Y:S01]  /*0ca0*/  ULDC UR4, c[0x0][0x2c4] ;  /* 0x0000b10000047ab9 */ /* 0x000fe20000000800 */
[----:B-1----:R-:W-:Y:S01]  /*0cb0*/  SHF.R.S32.HI R31, RZ, 0x1f, R30 ;  /* 0x0000001fff1f7819 */ /* 0x002fe2000001141e */
[----:B------:R-:W-:Y:S01]  /*0cc0*/  IMAD R0, R6, c[0x0][0x17c], R0 ;  /* 0x00005f0006007a24 */ /* 0x000fe200078e0200 */
[----:B------:R-:W-:Y:S01]  /*0cd0*/  SHF.R.S32.HI R14, RZ, 0x3, R23 ;  /* 0x00000003ff0e7819 */ /* 0x000fe20000011417 */
[----:B------:R-:W-:Y:S01]  /*0ce0*/  UIMAD UR4, UR12, UR4, URZ ;  /* 0x000000040c0472a4 */ /* 0x000fe2000f8e023f */
[-C--:B------:R-:W-:Y:S01]  /*0cf0*/  LEA.HI R29, R119, R121.reuse, RZ, 0x4 ;  /* 0x00000079771d7211 */ /* 0x080fe200078f20ff */
[----:B------:R-:W-:Y:S01]  /*0d00*/  IMAD R5, R31, c[0x0][0x1b8], RZ ;  /* 0x00006e001f057a24 */ /* 0x000fe200078e02ff */
[----:B------:R-:W-:Y:S01]  /*0d10*/  IADD3 R9, R14, UR21, RZ ;  /* 0x000000150e097c10 */ /* 0x000fe2000fffe0ff */
[----:B------:R-:W-:Y:S01]  /*0d20*/  UIMAD.WIDE.U32 UR26, UR11, UR6, URZ ;  /* 0x000000060b1a72a5 */ /* 0x000fe2000f8e003f */
[----:B------:R-:W-:Y:S01]  /*0d30*/  SHF.R.S32.HI R12, RZ, 0x4, R29 ;  /* 0x00000004ff0c7819 */ /* 0x000fe2000001141d */
[----:B------:R-:W-:Y:S01]  /*0d40*/  IMAD R5, R30, c[0x0][0x1bc], R5 ;  /* 0x00006f001e057a24 */ /* 0x000fe200078e0205 */
[----:B------:R-:W-:Y:S01]  /*0d50*/  UIMAD UR22, UR20, -0x60, UR11 ;  /* 0xffffffa0141678a4 */ /* 0x000fe2000f8e020b */
[----:B------:R-:W-:Y:S01]  /*0d60*/  LEA.HI R118, R119, R121, RZ, 0x5 ;  /* 0x0000007977767211 */ /* 0x000fe200078f28ff */
[----:B------:R-:W-:Y:S01]  /*0d70*/  UIMAD UR23, UR11, UR7, URZ ;  /* 0x000000070b1772a4 */ /* 0x000fe2000f8e023f */
[----:B------:R-:W-:Y:S01]  /*0d80*/  IMAD.U32 R10, RZ, RZ, UR26 ;  /* 0x0000001aff0a7e24 */ /* 0x000fe2000f8e00ff */
[----:B------:R-:W-:Y:S01]  /*0d90*/  UIADD3 UR13, UR20, -0x1, URZ ;  /* 0xffffffff140d7890 */ /* 0x000fe2000fffe03f */
[----:B------:R-:W-:Y:S01]  /*0da0*/  IMAD.U32 R11, RZ, RZ, UR27 ;  /* 0x0000001bff0b7e24 */ /* 0x000fe2000f8e00ff */
[----:B------:R-:W-:Y:S01]  /*0db0*/  UIADD3 UR23, UR27, UR23, URZ ;  /* 0x000000171b177290 */ /* 0x000fe2000fffe03f */
[----:B------:R-:W-:Y:S01]  /*0dc0*/  IMAD.MOV.U32 R116, RZ, RZ, R10 ;  /* 0x000000ffff747224 */ /* 0x000fe200078e000a */
[----:B------:R-:W-:Y:S01]  /*0dd0*/  USHF.R.S32.HI UR10, URZ, 0x1f, UR13 ;  /* 0x0000001f3f0a7899 */ /* 0x000fe2000801140d */
[----:B------:R-:W-:Y:S01]  /*0de0*/  SHF.R.S32.HI R117, RZ, 0x5, R118 ;  /* 0x00000005ff757819 */ /* 0x000fe20000011476 */
[----:B------:R-:W-:Y:S01]  /*0df0*/  UIMAD UR9, UR23, UR13, URZ ;  /* 0x0000000d170972a4 */ /* 0x000fe2000f8e023f */
[----:B--2---:R-:W-:Y:S01]  /*0e00*/  IMAD.WIDE.U32 R2, R6, c[0x0][0x178], RZ ;  /* 0x00005e0006027a25 */ /* 0x004fe200078e00ff */
[----:B------:R-:W-:-:S02]  /*0e10*/  UIMAD.WIDE.U32 UR14, UR6, 0x40, URZ ;  /* 0x00000040060e78a5 */ /* 0x000fc4000f8e003f */
[----:B------:R-:W-:Y:S01]  /*0e20*/  UIMAD UR9, UR10, UR26, UR9 ;  /* 0x0000001a0a0972a4 */ /* 0x000fe2000f8e0209 */
[----:B------:R-:W-:Y:S01]  /*0e30*/  IMAD.IADD R3, R3, 0x1, R0 ;  /* 0x0000000103037824 */ /* 0x000fe200078e0200 */
[----:B------:R-:W-:Y:S01]  /*0e40*/  LOP3.LUT R0, R23, 0xfffffff8, RZ, 0xc0, !PT ;  /* 0xfffffff817007812 */ /* 0x000fe200078ec0ff */
[----:B------:R-:W-:Y:S02]  /*0e50*/  UISETP.GE.AND UP0, UPT, UR20, 0x2, UPT ;  /* 0x000000021400788c */ /* 0x000fe4000bf06270 */
[----:B------:R-:W-:-:S04]  /*0e60*/  IMAD.WIDE.U32 R2, R30, c[0x0][0x1b8], R2 ;  /* 0x00006e001e027a25 */ /* 0x000fc800078e0002 */
[----:B------:R-:W-:Y:S01]  /*0e70*/  IMAD.IADD R36, R121, 0x1, -R0 ;  /* 0x0000000179247824 */ /* 0x000fe200078e0a00 */
[----:B------:R-:W-:Y:S01]  /*0e80*/  SEL R0, R13, RZ, !P2 ;  /* 0x000000ff0d007207 */ /* 0x000fe20005000000 */
[----:B------:R-:W-:Y:S01]  /*0e90*/  IMAD.IADD R3, R3, 0x1, R5 ;  /* 0x0000000103037824 */ /* 0x000fe200078e0205 */
[----:B------:R-:W-:Y:S01]  /*0ea0*/  BAR.SYNC.DEFER_BLOCKING 0x0 ;  /* 0x0000000000007b1d */ /* 0x000fe20000010000 */
[----:B------:R-:W-:Y:S01]  /*0eb0*/  IMAD R7, R36, 0x20, R14 ;  /* 0x0000002024077824 */ /* 0x000fe200078e020e */
[----:B------:R-:W-:Y:S01]  /*0ec0*/  ISETP.GE.AND P2, PT, R9, UR4, PT ;  /* 0x0000000409007c0c */ /* 0x000fe2000bf46270 */
[----:B------:R-:W-:Y:S02]  /*0ed0*/  IMAD R0, R0, c[0x0][0x1c0], RZ ;  /* 0x0000700000007a24 */ /* 0x000fe400078e02ff */
[----:B------:R-:W-:Y:S01]  /*0ee0*/  IMAD.WIDE.U32 R2, R4, c[0x0][0x1c0], R2 ;  /* 0x0000700004027a25 */ /* 0x000fe200078e0002 */
[----:B------:R-:W-:-:S03]  /*0ef0*/  IADD3 R7, R7, UR21, RZ ;  /* 0x0000001507077c10 */ /* 0x000fc6000fffe0ff */
[----:B------:R-:W-:Y:S02]  /*0f00*/  IMAD R5, R4, c[0x0][0x1c4], R0 ;  /* 0x0000710004057a24 */ /* 0x000fe400078e0200 */
[----:B------:R-:W-:-:S04]  /*0f10*/  @P1 IMAD.HI.U32 R6, R7, c[0x0][0x2c8], RZ ;  /* 0x0000b20007061a27 */ /* 0x000fc800078e00ff */
[----:B------:R-:W-:Y:S01]  /*0f20*/  IMAD.MOV.U32 R0, RZ, RZ, R7 ;  /* 0x000000ffff007224 */ /* 0x000fe200078e0007 */
[----:B------:R-:W-:Y:S01]  /*0f30*/  @P0 SHF.R.U32.HI R0, RZ, c[0x0][0x2cc], R6 ;  /* 0x0000b300ff000a19 */ /* 0x000fe20000011606 */
[----:B------:R-:W-:Y:S01]  /*0f40*/  IMAD.IADD R3, R3, 0x1, R5 ;  /* 0x0000000103037824 */ /* 0x000fe200078e0205 */
[----:B------:R-:W-:Y:S02]  /*0f50*/  IADD3 R6, R9, 0x20, RZ ;  /* 0x0000002009067810 */ /* 0x000fe40007ffe0ff */
[----:B------:R-:W-:Y:S01]  /*0f60*/  SHF.R.S32.HI R4, RZ, 0x1f, R0 ;  /* 0x0000001fff047819 */ /* 0x000fe20000011400 */
[----:B------:R-:W-:Y:S01]  /*0f70*/  IMAD.WIDE.U32 R2, R0, c[0x0][0x1b0], R2 ;  /* 0x00006c0000027a25 */ /* 0x000fe200078e0002 */
[----:B------:R-:W-:Y:S02]  /*0f80*/  ISETP.GE.AND P3, PT, R6, UR4, PT ;  /* 0x0000000406007c0c */ /* 0x000fe4000bf66270 */
[----:B------:R-:W-:Y:S01]  /*0f90*/  IADD3 R6, P0, R8, R14, RZ ;  /* 0x0000000e08067210 */ /* 0x000fe20007f1e0ff */
[----:B------:R-:W-:-:S04]  /*0fa0*/  IMAD R4, R4, c[0x0][0x1b0], RZ ;  /* 0x00006c0004047a24 */ /* 0x000fc800078e02ff */
[----:B------:R-:W-:Y:S02]  /*0fb0*/  IMAD R5, R0, c[0x0][0x1b4], R4 ;  /* 0x00006d0000057a24 */ /* 0x000fe400078e0204 */
[----:B------:R-:W-:Y:S01]  /*0fc0*/  IMAD.MOV R4, RZ, RZ, -R0 ;  /* 0x000000ffff047224 */ /* 0x000fe200078e0a00 */
[----:B------:R-:W-:Y:S01]  /*0fd0*/  IADD3 R0, R9, 0x40, RZ ;  /* 0x0000004009007810 */ /* 0x000fe20007ffe0ff */
[----:B------:R-:W-:Y:S01]  /*0fe0*/  IMAD.IADD R3, R3, 0x1, R5 ;  /* 0x0000000103037824 */ /* 0x000fe200078e0205 */
[----:B------:R-:W-:Y:S01]  /*0ff0*/  IADD3 R9, R9, 0x60, RZ ;  /* 0x0000006009097810 */ /* 0x000fe20007ffe0ff */
[----:B------:R-:W-:Y:S01]  /*1000*/  IMAD R4, R4, c[0x0][0x2c4], R7 ;  /* 0x0000b10004047a24 */ /* 0x000fe200078e0207 */
[----:B------:R-:W-:Y:S01]  /*1010*/  ISETP.GE.AND P4, PT, R0, UR4, PT ;  /* 0x0000000400007c0c */ /* 0x000fe2000bf86270 */
[----:B------:R-:W-:Y:S01]  /*1020*/  IMAD.U32 R5, RZ, RZ, UR22 ;  /* 0x00000016ff057e24 */ /* 0x000fe2000f8e00ff */
[----:B------:R-:W-:Y:S02]  /*1030*/  SHF.R.S32.HI R7, RZ, 0x1f, R8 ;  /* 0x0000001fff077819 */ /* 0x000fe40000011408 */
[----:B------:R-:W-:-:S02]  /*1040*/  SHF.R.S32.HI R0, RZ, 0x1f, R4 ;  /* 0x0000001fff007819 */ /* 0x000fc40000011404 */
[C---:B------:R-:W-:Y:S01]  /*1050*/  LEA.HI.X.SX32 R11, R14.reuse, R7, 0x1, P0 ;  /* 0x000000070e0b7211 */ /* 0x040fe200000f0eff */
[----:B------:R-:W-:Y:S01]  /*1060*/  IMAD.SHL.U32 R7, R14, 0x40, RZ ;  /* 0x000000400e077824 */ /* 0x000fe200078e00ff */
[----:B------:R-:W-:Y:S01]  /*1070*/  IADD3 R16, R5, UR8, -R14 ;  /* 0x0000000805107c10 */ /* 0x000fe2000fffe80e */
[----:B------:R-:W-:Y:S01]  /*1080*/  IMAD R0, R0, c[0x0][0x1a8], RZ ;  /* 0x00006a0000007a24 */ /* 0x000fe200078e02ff */
[----:B------:R-:W-:Y:S01]  /*1090*/  ISETP.GE.AND P0, PT, R9, UR4, PT ;  /* 0x0000000409007c0c */ /* 0x000fe2000bf06270 */
[----:B------:R-:W-:Y:S02]  /*10a0*/  ULDC.64 UR4, c[0x0][0x208] ;  /* 0x0000820000047ab9 */ /* 0x000fe40000000a00 */
[C---:B------:R-:W-:Y:S01]  /*10b0*/  IMAD R10, R4.reuse, c[0x0][0x1ac], R0 ;  /* 0x00006b00040a7a24 */ /* 0x040fe200078e0200 */
[----:B------:R-:W-:Y:S01]  /*10c0*/  LOP3.LUT R0, R7, 0x1c0, RZ, 0xc0, !PT ;  /* 0x000001c007007812 */ /* 0x000fe200078ec0ff */
[----:B------:R-:W-:Y:S01]  /*10d0*/  IMAD.WIDE.U32 R4, R4, c[0x0][0x1a8], R2 ;  /* 0x00006a0004047a25 */ /* 0x000fe200078e0002 */
[----:B------:R-:W-:Y:S01]  /*10e0*/  LEA.HI R3, R29, R12, RZ, 0x1 ;  /* 0x0000000c1d037211 */ /* 0x000fe200078f08ff */
[----:B------:R-:W-:-:S02]  /*10f0*/  UIMAD.WIDE.U32 UR16, UR11, UR4, URZ ;  /* 0x000000040b1072a5 */ /* 0x000fc4000f8e003f */
[----:B------:R-:W-:Y:S01]  /*1100*/  IMAD.SHL.U32 R2, R36, 0x8, RZ ;  /* 0x0000000824027824 */ /* 0x000fe200078e00ff */
[----:B------:R-:W-:Y:S01]  /*1110*/  LOP3.LUT R7, R3, 0xfffffffe, RZ, 0xc0, !PT ;  /* 0xfffffffe03077812 */ /* 0x000fe200078ec0ff */
[----:B------:R-:W-:Y:S01]  /*1120*/  UIMAD UR11, UR11, UR5, URZ ;  /* 0x000000050b0b72a4 */ /* 0x000fe2000f8e023f */
[----:B------:R-:W-:Y:S02]  /*1130*/  SHF.R.U32.HI R3, RZ, 0x3, R0 ;  /* 0x00000003ff037819 */ /* 0x000fe40000011600 */
[----:B------:R-:W-:Y:S01]  /*1140*/  LOP3.LUT R8, R0, 0x38, R2, 0xf8, !PT ;  /* 0x0000003800087812 */ /* 0x000fe200078ef802 */
[----:B------:R-:W-:Y:S01]  /*1150*/  IMAD.IADD R0, R5, 0x1, R10 ;  /* 0x0000000105007824 */ /* 0x000fe200078e020a */
[----:B------:R-:W-:Y:S01]  /*1160*/  LEA R15, P1, R4, c[0x0][0x160], 0x1 ;  /* 0x00005800040f7a11 */ /* 0x000fe200078208ff */
[----:B------:R-:W-:Y:S01]  /*1170*/  IMAD.IADD R25, R12, 0x1, -R7 ;  /* 0x000000010c197824 */ /* 0x000fe200078e0a07 */
[----:B------:R-:W-:Y:S01]  /*1180*/  LOP3.LUT R10, R8, R3, RZ, 0x3c, !PT ;  /* 0x00000003080a7212 */ /* 0x000fe200078e3cff */
[C---:B------:R-:W-:Y:S01]  /*1190*/  IMAD R7, R11.reuse, c[0x0][0x1e0], RZ ;  /* 0x000078000b077a24 */ /* 0x040fe200078e02ff */
[----:B------:R-:W-:Y:S01]  /*11a0*/  LEA.HI.X R14, R4, c[0x0][0x164], R0, 0x1, P1 ;  /* 0x00005900040e7a11 */ /* 0x000fe200008f0c00 */
[----:B------:R-:W1:Y:S01]  /*11b0*/  SHFL.IDX PT, R8, R15, RZ, 0x181f ;  /* 0x00181fff0f087589 */ /* 0x000e6200000e0000 */
[----:B------:R-:W-:Y:S01]  /*11c0*/  IMAD R4, R11, c[0x0][0x208], RZ ;  /* 0x000082000b047a24 */ /* 0x000fe200078e02ff */
[----:B------:R-:W-:Y:S01]  /*11d0*/  LEA.HI R0, R119, R121, RZ, 0x6 ;  /* 0x0000007977007211 */ /* 0x000fe200078f30ff */
[C---:B------:R-:W-:Y:S01]  /*11e0*/  IMAD R27, R6.reuse, c[0x0][0x1e4], R7 ;  /* 0x00007900061b7a24 */ /* 0x040fe200078e0207 */
[----:B------:R-:W2:Y:S01]  /*11f0*/  SHFL.IDX PT, R9, R14, RZ, 0x181f ;  /* 0x00181fff0e097589 */ /* 0x000ea200000e0000 */
[----:B------:R-:W-:Y:S01]  /*1200*/  IMAD R28, R6, c[0x0][0x20c], R4 ;  /* 0x00008300061c7a24 */ /* 0x000fe200078e0204 */
[----:B------:R-:W-:Y:S01]  /*1210*/  IADD3 R22, R2, 0x80, RZ ;  /* 0x0000008002167810 */ /* 0x000fe20007ffe0ff */
[----:B------:R-:W-:Y:S01]  /*1220*/  IMAD.SHL.U32 R0, R0, 0x8, RZ ;  /* 0x0000000800007824 */ /* 0x000fe200078e00ff */
[----:B------:R-:W-:Y:S01]  /*1230*/  SHF.R.S32.HI R3, RZ, 0x1f, R2 ;  /* 0x0000001fff037819 */ /* 0x000fe20000011402 */
[----:B------:R-:W-:Y:S01]  /*1240*/  SHFL.IDX PT, R7, R14, 0x1, 0x181f ;  /* 0x00381f000e077f89 */ /* 0x000fe200000e0000 */
[----:B------:R-:W-:Y:S01]  /*1250*/  ISETP.GE.AND P1, PT, R2, c[0x0][0x198], PT ;  /* 0x0000660002007a0c */ /* 0x000fe20003f26270 */
[----:B------:R-:W-:Y:S01]  /*1260*/  IMAD.SHL.U32 R12, R36, 0x40, RZ ;  /* 0x00000040240c7824 */ /* 0x000fe200078e00ff */
[----:B------:R-:W-:Y:S01]  /*1270*/  LOP3.LUT R249, R10, 0xfffffe00, R0, 0xf8, !PT ;  /* 0xfffffe000af97812 */ /* 0x000fe200078ef800 */
[----:B------:R-:W-:Y:S01]  /*1280*/  IMAD.WIDE.U32 R18, R6, c[0x0][0x1e0], R2 ;  /* 0x0000780006127a25 */ /* 0x000fe200078e0002 */
[----:B------:R-:W-:Y:S01]  /*1290*/  @!P2 SHF.R.S32.HI R0, RZ, 0x1f, R22 ;  /* 0x0000001fff00a819 */ /* 0x000fe20000011416 */
[----:B------:R-:W-:Y:S01]  /*12a0*/  UIADD3 UR11, UR17, UR11, URZ ;  /* 0x0000000b110b7290 */ /* 0x000fe2000fffe03f */
[----:B------:R-:W-:Y:S01]  /*12b0*/  LOP3.LUT R12, R12, 0x1c0, RZ, 0xc0, !PT ;  /* 0x000001c00c0c7812 */ /* 0x000fe200078ec0ff */
[----:B------:R-:W-:Y:S01]  /*12c0*/  IMAD.WIDE.U32 R20, R6, c[0x0][0x208], R2 ;  /* 0x0000820006147a25 */ /* 0x000fe200078e0002 */
[----:B------:R-:W-:Y:S01]  /*12d0*/  @!P2 LEA.HI R0, R0, R22, RZ, 0x3 ;  /* 0x000000160000a211 */ /* 0x000fe200078f18ff */
[----:B------:R-:W4:Y:S02]  /*12e0*/  SHFL.IDX PT, R6, R15, 0x1, 0x181f ;  /* 0x00381f000f067f89 */ /* 0x000f2400000e0000 */
[----:B------:R-:W-:Y:S01]  /*12f0*/  IMAD.SHL.U32 R249, R249, 0x2, RZ ;  /* 0x00000002f9f97824 */ /* 0x000fe200078e00ff */
[----:B------:R-:W-:-:S02]  /*1300*/  @!P2 LOP3.LUT R0, R0, 0xfffffff8, RZ, 0xc0, !PT ;  /* 0xfffffff80000a812 */ /* 0x000fc400078ec0ff */
[--C-:B---3--:R-:W-:Y:S01]  /*1310*/  @P5 SHF.R.S32.HI R5, RZ, 0x1f, R17.reuse ;  /* 0x0000001fff055819 */ /* 0x108fe20000011411 */
[----:B------:R-:W-:Y:S01]  /*1320*/  @P5 IMAD.MOV.U32 R4, RZ, RZ, R17 ;  /* 0x000000ffff045224 */ /* 0x000fe200078e0011 */
[----:B------:R-:W-:Y:S01]  /*1330*/  IADD3 R17, R2, 0x40, RZ ;  /* 0x0000004002117810 */ /* 0x000fe20007ffe0ff */
[----:B------:R-:W-:Y:S02]  /*1340*/  @!P5 IMAD.MOV.U32 R5, RZ, RZ, R13 ;  /* 0x000000ffff05d224 */ /* 0x000fe400078e000d */
[----:B------:R-:W-:Y:S01]  /*1350*/  @!P5 IMAD.MOV.U32 R4, RZ, RZ, R39 ;  /* 0x000000ffff04d224 */ /* 0x000fe200078e0027 */
[----:B------:R-:W-:Y:S02]  /*1360*/  ISETP.GE.AND P5, PT, R17, c[0x0][0x198], PT ;  /* 0x0000660011007a0c */ /* 0x000fe40003fa6270 */
[----:B------:R-:W-:Y:S02]  /*1370*/  SEL R24, R5, RZ, !P6 ;  /* 0x000000ff05187207 */ /* 0x000fe40007000000 */
[----:B------:R-:W-:-:S02]  /*1380*/  SEL R26, R4, RZ, !P6 ;  /* 0x000000ff041a7207 */ /* 0x000fc40007000000 */
[----:B------:R-:W-:Y:S02]  /*1390*/  @!P2 SHF.R.S32.HI R5, RZ, 0x1f, R17 ;  /* 0x0000001fff05a819 */ /* 0x000fe40000011411 */
[C---:B-1----:R-:W-:Y:S02]  /*13a0*/  @!P2 LEA R4, P6, R2.reuse, R8, 0x1 ;  /* 0x000000080204a211 */ /* 0x042fe400078c08ff */
[----:B------:R-:W-:Y:S02]  /*13b0*/  @!P2 LEA.HI R10, R5, R17, RZ, 0x3 ;  /* 0x00000011050aa211 */ /* 0x000fe400078f18ff */
[----:B--2---:R-:W-:Y:S02]  /*13c0*/  @!P2 LEA.HI.X R5, R2, R9, R3, 0x1, P6 ;  /* 0x000000090205a211 */ /* 0x004fe400030f0c03 */
[----:B------:R-:W-:Y:S02]  /*13d0*/  ISETP.GE.AND P6, PT, R22, c[0x0][0x198], PT ;  /* 0x0000660016007a0c */ /* 0x000fe40003fc6270 */
[----:B------:R-:W-:Y:S01]  /*13e0*/  @!P2 LOP3.LUT R10, R10, 0xfffffff8, RZ, 0xc0, !PT ;  /* 0xfffffff80a0aa812 */ /* 0x000fe200078ec0ff */
[----:B------:R1:W-:Y:S04]  /*13f0*/  @!P2 LDGSTS.E.BYPASS.LTC128B.128 [R249+0x100], [R4.64], !P1 ;  /* 0x0010000004f9afae */ /* 0x0003e8000c901d52 */
[----:B------:R-:W-:-:S04]  /*1400*/  @!P2 IMAD.WIDE R10, R10, 0x2, R8 ;  /* 0x000000020a0aa825 */ /* 0x000fc800078e0208 */
[----:B------:R-:W-:Y:S01]  /*1410*/  @!P2 IMAD.WIDE R8, R0, 0x2, R8 ;  /* 0x000000020008a825 */ /* 0x000fe200078e0208 */
[----:B------:R-:W-:Y:S01]  /*1420*/  @!P3 SHF.R.S32.HI R0, RZ, 0x1f, R22 ;  /* 0x0000001fff00b819 */ /* 0x000fe20000011416 */
[----:B------:R2:W-:Y:S03]  /*1430*/  @!P2 LDGSTS.E.BYPASS.LTC128B.128 [R249+0x4100], [R10.64], !P5 ;  /* 0x041000000af9afae */ /* 0x0005e6000e901d52 */
[----:B------:R-:W-:Y:S01]  /*1440*/  @!P3 LEA.HI R0, R0, R22, RZ, 0x3 ;  /* 0x000000160000b211 */ /* 0x000fe200078f18ff */
[----:B------:R3:W-:Y:S03]  /*1450*/  @!P2 LDGSTS.E.BYPASS.LTC128B.128 [R249+0x8100], [R8.64], !P6 ;  /* 0x0810000008f9afae */ /* 0x0007e6000f101d52 */
[----:B------:R-:W-:Y:S02]  /*1460*/  @!P3 LOP3.LUT R0, R0, 0xfffffff8, RZ, 0xc0, !PT ;  /* 0xfffffff80000b812 */ /* 0x000fe400078ec0ff */
[----:B-1----:R-:W-:Y:S01]  /*1470*/  @!P3 SHF.R.S32.HI R5, RZ, 0x1f, R17 ;  /* 0x0000001fff05b819 */ /* 0x002fe20000011411 */
[----:B------:R-:W1:Y:S01]  /*1480*/  SHFL.IDX PT, R4, R15, 0x2, 0x181f ;  /* 0x00581f000f047f89 */ /* 0x000e6200000e0000 */
[----:B--2---:R-:W-:-:S02]  /*1490*/  LOP3.LUT R10, R12, 0x8, R23, 0xf8, !PT ;  /* 0x000000080c0a7812 */ /* 0x004fc400078ef817 */
[----:B---3--:R-:W-:Y:S02]  /*14a0*/  SHF.R.U32.HI R9, RZ, 0x3, R12 ;  /* 0x00000003ff097819 */ /* 0x008fe4000001160c */
[----:B------:R-:W-:Y:S02]  /*14b0*/  @!P3 LEA.HI R12, R5, R17, RZ, 0x3 ;  /* 0x00000011050cb211 */ /* 0x000fe400078f18ff */
[----:B------:R-:W2:Y:S01]  /*14c0*/  SHFL.IDX PT, R5, R14, 0x2, 0x181f ;  /* 0x00581f000e057f89 */ /* 0x000ea200000e0000 */
[----:B----4-:R-:W-:Y:S02]  /*14d0*/  @!P3 LEA R8, P2, R2, R6, 0x1 ;  /* 0x000000060208b211 */ /* 0x010fe400078408ff */
[----:B------:R-:W-:Y:S02]  /*14e0*/  @!P3 LOP3.LUT R12, R12, 0xfffffff8, RZ, 0xc0, !PT ;  /* 0xfffffff80c0cb812 */ /* 0x000fe400078ec0ff */
[----:B------:R-:W-:Y:S01]  /*14f0*/  LOP3.LUT R23, R10, R9, RZ, 0x3c, !PT ;  /* 0x000000090a177212 */ /* 0x000fe200078e3cff */
[----:B------:R-:W-:Y:S01]  /*1500*/  @!P3 IMAD.WIDE R10, R0, 0x2, R6 ;  /* 0x00000002000ab825 */ /* 0x000fe200078e0206 */
[----:B------:R-:W-:-:S02]  /*1510*/  @!P3 LEA.HI.X R9, R2, R7, R3, 0x1, P2 ;  /* 0x000000070209b211 */ /* 0x000fc400010f0c03 */
[----:B------:R-:W-:Y:S01]  /*1520*/  @!P4 SHF.R.S32.HI R0, RZ, 0x1f, R22 ;  /* 0x0000001fff00c819 */ /* 0x000fe20000011416 */
[----:B------:R-:W-:Y:S02]  /*1530*/  @!P3 IMAD.WIDE R12, R12, 0x2, R6 ;  /* 0x000000020c0cb825 */ /* 0x000fe400078e0206 */
[----:B------:R-:W3:Y:S04]  /*1540*/  SHFL.IDX PT, R6, R15, 0x3, 0x181f ;  /* 0x00781f000f067f89 */ /* 0x000ee800000e0000 */
[----:B------:R-:W4:Y:S04]  /*1550*/  SHFL.IDX PT, R7, R14, 0x3, 0x181f ;  /* 0x00781f000e077f89 */ /* 0x000f2800000e0000 */
[----:B------:R5:W-:Y:S04]  /*1560*/  @!P3 LDGSTS.E.BYPASS.LTC128B.128 [R249+0x1100], [R8.64], !P1 ;  /* 0x0110000008f9bfae */ /* 0x000be8000c901d52 */
[----:B------:R1:W-:Y:S04]  /*1570*/  @!P3 LDGSTS.E.BYPASS.LTC128B.128 [R249+0x5100], [R12.64], !P5 ;  /* 0x051000000cf9bfae */ /* 0x0003e8000e901d52 */
[----:B------:R2:W-:Y:S01]  /*1580*/  @!P3 LDGSTS.E.BYPASS.LTC128B.128 [R249+0x9100], [R10.64], !P6 ;  /* 0x091000000af9bfae */ /* 0x0005e2000f101d52 */
[----:B------:R-:W-:-:S02]  /*1590*/  ISETP.GE.AND P3, PT, R17, c[0x0][0x1d4], PT ;  /* 0x0000750011007a0c */ /* 0x000fc40003f66270 */
[--C-:B-----5:R-:W-:Y:S02]  /*15a0*/  @!P4 SHF.R.S32.HI R8, RZ, 0x1f, R17.reuse ;  /* 0x0000001fff08c819 */ /* 0x120fe40000011411 */
[----:B------:R-:W-:Y:S02]  /*15b0*/  @!P4 LEA.HI R9, R0, R22, RZ, 0x3 ;  /* 0x000000160009c211 */ /* 0x000fe400078f18ff */
[----:B------:R-:W-:Y:S02]  /*15c0*/  @!P0 SHF.R.S32.HI R0, RZ, 0x1f, R17 ;  /* 0x0000001fff008819 */ /* 0x000fe40000011411 */
[----:B-1----:R-:W-:Y:S02]  /*15d0*/  @!P4 LOP3.LUT R12, R9, 0xfffffff8, RZ, 0xc0, !PT ;  /* 0xfffffff8090cc812 */ /* 0x002fe400078ec0ff */
[----:B--2---:R-:W-:Y:S02]  /*15e0*/  @!P4 LEA.HI R10, R8, R17, RZ, 0x3 ;  /* 0x00000011080ac211 */ /* 0x004fe400078f18ff */
[----:B------:R-:W-:-:S02]  /*15f0*/  @!P4 LEA R8, P2, R2, R4, 0x1 ;  /* 0x000000040208c211 */ /* 0x000fc400078408ff */
[----:B------:R-:W-:Y:S02]  /*1600*/  @!P4 LOP3.LUT R10, R10, 0xfffffff8, RZ, 0xc0, !PT ;  /* 0xfffffff80a0ac812 */ /* 0x000fe400078ec0ff */
[----:B------:R-:W-:Y:S02]  /*1610*/  @!P0 LEA.HI R17, R0, R17, RZ, 0x3 ;  /* 0x0000001100118211 */ /* 0x000fe400078f18ff */
[----:B------:R-:W-:Y:S01]  /*1620*/  LOP3.LUT R0, R29, 0xfffffff0, RZ, 0xc0, !PT ;  /* 0xfffffff01d007812 */ /* 0x000fe200078ec0ff */
[----:B------:R-:W-:Y:S01]  /*1630*/  @!P4 IMAD.WIDE R10, R10, 0x2, R4 ;  /* 0x000000020a0ac825 */ /* 0x000fe200078e0204 */
[----:B------:R-:W-:-:S03]  /*1640*/  @!P4 LEA.HI.X R9, R2, R5, R3, 0x1, P2 ;  /* 0x000000050209c211 */ /* 0x000fc600010f0c03 */
[----:B------:R-:W-:Y:S02]  /*1650*/  @!P4 IMAD.WIDE R4, R12, 0x2, R4 ;  /* 0x000000020c04c825 */ /* 0x000fe400078e0204 */
[----:B------:R3:W-:Y:S02]  /*1660*/  @!P4 LDGSTS.E.BYPASS.LTC128B.128 [R249+0x2100], [R8.64], !P1 ;  /* 0x0210000008f9cfae */ /* 0x0007e4000c901d52 */
[----:B------:R-:W-:Y:S02]  /*1670*/  IMAD.IADD R0, R121, 0x1, -R0 ;  /* 0x0000000179007824 */ /* 0x000fe400078e0a00 */
[----:B------:R1:W-:Y:S04]  /*1680*/  @!P4 LDGSTS.E.BYPASS.LTC128B.128 [R249+0x6100], [R10.64], !P5 ;  /* 0x061000000af9cfae */ /* 0x0003e8000e901d52 */
[----:B------:R2:W-:Y:S01]  /*1690*/  @!P4 LDGSTS.E.BYPASS.LTC128B.128 [R249+0xa100], [R4.64], !P6 ;  /* 0x0a10000004f9cfae */ /* 0x0005e2000f101d52 */
[----:B------:R-:W-:-:S04]  /*16a0*/  ISETP.GE.AND P4, PT, R2, c[0x0][0x1d4], PT ;  /* 0x0000750002007a0c */ /* 0x000fc80003f86270 */
[----:B------:R-:W-:Y:S02]  /*16b0*/  SEL R12, RZ, 0x1, P4 ;  /* 0x00000001ff0c7807 */ /* 0x000fe40002000000 */
[----:B---3--:R-:W-:-:S04]  /*16c0*/  @!P0 LEA R8, P2, R2, R6, 0x1 ;  /* 0x0000000602088211 */ /* 0x008fc800078408ff */
[----:B----4-:R-:W-:Y:S01]  /*16d0*/  @!P0 LEA.HI.X R9, R2, R7, R3, 0x1, P2 ;  /* 0x0000000702098211 */ /* 0x010fe200010f0c03 */
[----:B------:R-:W-:Y:S01]  /*16e0*/  IMAD.IADD R3, R19, 0x1, R27 ;  /* 0x0000000113037824 */ /* 0x000fe200078e021b */
[----:B------:R-:W-:Y:S01]  /*16f0*/  @!P0 SHF.R.S32.HI R2, RZ, 0x1f, R22 ;  /* 0x0000001fff028819 */ /* 0x000fe20000011416 */
[----:B-1----:R-:W-:Y:S01]  /*1700*/  IMAD R11, R31, c[0x0][0x1e8], RZ ;  /* 0x00007a001f0b7a24 */ /* 0x002fe200078e02ff */
[----:B--2---:R-:W-:Y:S01]  /*1710*/  SHF.R.S32.HI R4, RZ, 0x1f, R0 ;  /* 0x0000001fff047819 */ /* 0x004fe20000011400 */
[----:B------:R-:W-:Y:S01]  /*1720*/  IMAD.IADD R5, R21, 0x1, R28 ;  /* 0x0000000115057824 */ /* 0x000fe200078e021c */
[----:B------:R-:W-:Y:S01]  /*1730*/  @!P0 LEA.HI R14, R2, R22, RZ, 0x3 ;  /* 0x00000016020e8211 */ /* 0x000fe200078f18ff */
[----:B------:R-:W-:Y:S01]  /*1740*/  IMAD.MOV.U32 R2, RZ, RZ, R18 ;  /* 0x000000ffff027224 */ /* 0x000fe200078e0012 */
[----:B------:R-:W-:Y:S01]  /*1750*/  LEA.HI R15, R4, R0, RZ, 0x3 ;  /* 0x00000000040f7211 */ /* 0x000fe200078f18ff */
[C---:B------:R-:W-:Y:S01]  /*1760*/  IMAD R11, R30.reuse, c[0x0][0x1ec], R11 ;  /* 0x00007b001e0b7a24 */ /* 0x040fe200078e020b */
[----:B------:R-:W-:Y:S01]  /*1770*/  SEL R4, RZ, 0xffffffff, P3 ;  /* 0xffffffffff047807 */ /* 0x000fe20001800000 */
[----:B------:R-:W-:Y:S01]  /*1780*/  IMAD.WIDE.U32 R2, R30, c[0x0][0x1e8], R2 ;  /* 0x00007a001e027a25 */ /* 0x000fe200078e0002 */
[----:B------:R-:W-:Y:S01]  /*1790*/  LOP3.LUT R13, R15, 0xfffffff8, RZ, 0xc0, !PT ;  /* 0xfffffff80f0d7812 */ /* 0x000fe200078ec0ff */
[----:B------:R1:W-:Y:S01]  /*17a0*/  @!P0 LDGSTS.E.BYPASS.LTC128B.128 [R249+0x3100], [R8.64], !P1 ;  /* 0x0310000008f98fae */ /* 0x0003e2000c901d52 */
[----:B------:R-:W-:Y:S01]  /*17b0*/  ISETP.GE.AND P1, PT, R16, 0x21, PT ;  /* 0x000000211000780c */ /* 0x000fe20003f26270 */
[----:B------:R-:W-:Y:S01]  /*17c0*/  IMAD.SHL.U32 R10, R4, 0x2, RZ ;  /* 0x00000002040a7824 */ /* 0x000fe200078e00ff */
[----:B------:R-:W-:Y:S01]  /*17d0*/  ISETP.GE.AND P2, PT, R22, c[0x0][0x1d4], PT ;  /* 0x0000750016007a0c */ /* 0x000fe20003f46270 */
[----:B------:R-:W-:-:S02]  /*17e0*/  IMAD.MOV.U32 R4, RZ, RZ, R20 ;  /* 0x000000ffff047224 */ /* 0x000fc400078e0014 */
[----:B------:R-:W-:Y:S01]  /*17f0*/  IMAD.IADD R3, R3, 0x1, R11 ;  /* 0x0000000103037824 */ /* 0x000fe200078e020b */
[----:B------:R-:W-:Y:S01]  /*1800*/  LOP3.LUT R18, R10, 0x2, R12, 0xe2, !PT ;  /* 0x000000020a127812 */ /* 0x000fe200078ee20c */
[----:B------:R-:W-:Y:S01]  /*1810*/  IMAD.WIDE.U32 R10, R30, c[0x0][0x210], R4 ;  /* 0x000084001e0a7a25 */ /* 0x000fe200078e0004 */
[----:B------:R-:W-:-:S03]  /*1820*/  @!P0 LOP3.LUT R4, R17, 0xfffffff8, RZ, 0xc0, !PT ;  /* 0xfffffff811048812 */ /* 0x000fc600078ec0ff */
[----:B------:R-:W-:Y:S01]  /*1830*/  IMAD.IADD R13, R0, 0x1, -R13 ;  /* 0x00000001000d7824 */ /* 0x000fe200078e0a0d */
[----:B------:R-:W-:Y:S01]  /*1840*/  @!P0 LOP3.LUT R0, R14, 0xfffffff8, RZ, 0xc0, !PT ;  /* 0xfffffff80e008812 */ /* 0x000fe200078ec0ff */
[----:B------:R-:W-:-:S04]  /*1850*/  @!P0 IMAD.WIDE R4, R4, 0x2, R6 ;  /* 0x0000000204048825 */ /* 0x000fc800078e0206 */
[----:B------:R-:W-:Y:S01]  /*1860*/  @!P0 IMAD.WIDE R6, R0, 0x2, R6 ;  /* 0x0000000200068825 */ /* 0x000fe200078e0206 */
[----:B------:R2:W-:Y:S01]  /*1870*/  @!P0 LDGSTS.E.BYPASS.LTC128B.128 [R249+0x7100], [R4.64], !P5 ;  /* 0x0710000004f98fae */ /* 0x0005e2000e901d52 */
[----:B------:R-:W-:Y:S02]  /*1880*/  ISETP.GE.AND P5, PT, R16, 0x1, PT ;  /* 0x000000011000780c */ /* 0x000fe40003fa6270 */
[----:B------:R-:W-:Y:S01]  /*1890*/  IMAD R0, R24, c[0x0][0x1f0], RZ ;  /* 0x00007c0018007a24 */ /* 0x000fe200078e02ff */
[----:B------:R3:W-:Y:S01]  /*18a0*/  @!P0 LDGSTS.E.BYPASS.LTC128B.128 [R249+0xb100], [R6.64], !P6 ;  /* 0x0b10000006f98fae */ /* 0x0007e2000f101d52 */
[----:B------:R-:W-:Y:S01]  /*18b0*/  IMAD.WIDE.U32 R32, R26, c[0x0][0x1f0], R2 ;  /* 0x00007c001a207a25 */ /* 0x000fe200078e0002 */
[----:B------:R-:W-:Y:S02]  /*18c0*/  ISETP.GE.AND P6, PT, R16, 0x41, PT ;  /* 0x000000411000780c */ /* 0x000fe40003fc6270 */
[----:B------:R-:W0:Y:S01]  /*18d0*/  LDGDEPBAR ;  /* 0x00000000000079af */ /* 0x000e220000000000 */
[----:B------:R-:W-:-:S02]  /*18e0*/  IMAD.SHL.U32 R3, R25, 0x8, RZ ;  /* 0x0000000819037824 */ /* 0x000fc400078e00ff */
[----:B------:R-:W-:Y:S01]  /*18f0*/  IMAD.MOV.U32 R122, RZ, RZ, R32 ;  /* 0x000000ffff7a7224 */ /* 0x000fe200078e0020 */
[----:B------:R-:W-:Y:S01]  /*1900*/  STL.64 [R1+0x30], R32 ;  /* 0x0000302001007387 */ /* 0x000fe20000100a00 */
[----:B------:R-:W-:Y:S02]  /*1910*/  IMAD R19, R31, c[0x0][0x210], RZ ;  /* 0x000084001f137a24 */ /* 0x000fe400078e02ff */
[----:B-1----:R-:W-:Y:S02]  /*1920*/  IMAD.MOV.U32 R8, RZ, RZ, R10 ;  /* 0x000000ffff087224 */ /* 0x002fe400078e000a */
[----:B------:R-:W-:-:S04]  /*1930*/  IMAD R12, R30, c[0x0][0x214], R19 ;  /* 0x000085001e0c7a24 */ /* 0x000fc800078e0213 */
[----:B------:R-:W-:Y:S02]  /*1940*/  IMAD.IADD R9, R11, 0x1, R12 ;  /* 0x000000010b097824 */ /* 0x000fe400078e020c */
[----:B------:R-:W-:Y:S02]  /*1950*/  IMAD.U32 R12, RZ, RZ, UR7 ;  /* 0x00000007ff0c7e24 */ /* 0x000fe4000f8e00ff */
[----:B------:R-:W-:Y:S02]  /*1960*/  IMAD R11, R24, c[0x0][0x218], RZ ;  /* 0x00008600180b7a24 */ /* 0x000fe400078e02ff */
[----:B--2---:R-:W-:Y:S02]  /*1970*/  IMAD.SHL.U32 R5, R13, 0x40, RZ ;  /* 0x000000400d057824 */ /* 0x004fe400078e00ff */
[----:B------:R-:W-:Y:S02]  /*1980*/  IMAD R4, R26, c[0x0][0x1f4], R0 ;  /* 0x00007d001a047a24 */ /* 0x000fe400078e0200 */
[----:B------:R-:W-:Y:S01]  /*1990*/  IMAD R0, R25, 0x200, R23 ;  /* 0x0000020019007824 */ /* 0x000fe200078e0217 */
[----:B------:R-:W-:Y:S01]  /*19a0*/  LOP3.LUT R2, R5, 0x1c0, RZ, 0xc0, !PT ;  /* 0x000001c005027812 */ /* 0x000fe200078ec0ff */
[----:B------:R-:W-:-:S02]  /*19b0*/  IMAD.IADD R123, R33, 0x1, R4 ;  /* 0x00000001217b7824 */ /* 0x000fc400078e0204 */
[----:B------:R-:W-:Y:S01]  /*19c0*/  IMAD.SHL.U32 R224, R0, 0x2, RZ ;  /* 0x0000000200e07824 */ /* 0x000fe200078e00ff */
[----:B------:R-:W-:Y:S01]  /*19d0*/  LOP3.LUT R5, R2, 0x8, R3, 0xf8, !PT ;  /* 0x0000000802057812 */ /* 0x000fe200078ef803 */
[----:B------:R-:W-:Y:S01]  /*19e0*/  IMAD R11, R26, c[0x0][0x21c], R11 ;  /* 0x000087001a0b7a24 */ /* 0x000fe200078e020b */
[----:B------:R-:W-:Y:S01]  /*19f0*/  SHF.R.U32.HI R4, RZ, 0x3, R2 ;  /* 0x00000003ff047819 */ /* 0x000fe20000011602 */
[----:B------:R-:W-:Y:S01]  /*1a00*/  IMAD.WIDE.U32 R2, R116, UR13, R122 ;  /* 0x0000000d74027c25 */ /* 0x000fe2000f8e007a */
[----:B------:R-:W-:Y:S01]  /*1a10*/  IADD3 R231, R224, 0xc120, RZ ;  /* 0x0000c120e0e77810 */ /* 0x000fe20007ffe0ff */
[----:B------:R-:W-:Y:S01]  /*1a20*/  STL.64 [R1+0x28], R122 ;  /* 0x0000287a01007387 */ /* 0x000fe20000100a00 */
[----:B------:R-:W-:Y:S01]  /*1a30*/  LOP3.LUT R14, R5, R4, RZ, 0x3c, !PT ;  /* 0x00000004050e7212 */ /* 0x000fe200078e3cff */
[----:B------:R-:W-:Y:S01]  /*1a40*/  IMAD.U32 R4, RZ, RZ, UR6 ;  /* 0x00000006ff047e24 */ /* 0x000fe2000f8e00ff */
[----:B------:R-:W-:Y:S01]  /*1a50*/  IADD3 R3, R3, UR9, RZ ;  /* 0x0000000903037c10 */ /* 0x000fe2000fffe0ff */
[----:B------:R-:W-:Y:S01]  /*1a60*/  USHF.L.U32 UR9, UR7, 0x6, URZ ;  /* 0x0000000607097899 */ /* 0x000fe2000800063f */
[----:B---3--:R-:W-:Y:S01]  /*1a70*/  @P5 LEA R6, P0, R2, c[0x0][0x1c8], 0x1 ;  /* 0x0000720002065a11 */ /* 0x008fe200078008ff */
[----:B------:R-:W-:-:S02]  /*1a80*/  IMAD.WIDE.U32 R22, R26, c[0x0][0x218], R8 ;  /* 0x000086001a167a25 */ /* 0x000fc400078e0008 */
[----:B------:R-:W-:Y:S01]  /*1a90*/  UIADD3 UR9, UR15, UR9, URZ ;  /* 0x000000090f097290 */ /* 0x000fe2000fffe03f */
[----:B------:R-:W-:Y:S01]  /*1aa0*/  @P5 LEA.HI.X R7, R2, c[0x0][0x1cc], R3, 0x1, P0 ;  /* 0x0000730002075a11 */ /* 0x000fe200000f0c03 */
[----:B------:R-:W-:Y:S01]  /*1ab0*/  IMAD.U32 R8, RZ, RZ, UR13 ;  /* 0x0000000dff087e24 */ /* 0x000fe2000f8e00ff */
[C---:B------:R-:W-:Y:S01]  /*1ac0*/  @P1 LEA R5, P0, R4.reuse, R2, 0x5 ;  /* 0x0000000204051211 */ /* 0x040fe200078028ff */
[----:B------:R-:W-:Y:S01]  /*1ad0*/  UIMAD UR13, UR11, UR13, URZ ;  /* 0x0000000d0b0d72a4 */ /* 0x000fe2000f8e023f */
[----:B------:R-:W-:Y:S01]  /*1ae0*/  IMAD.IADD R21, R23, 0x1, R11 ;  /* 0x0000000117157824 */ /* 0x000fe200078e020b */
[----:B------:R1:W-:Y:S01]  /*1af0*/  @P5 LDGSTS.E.BYPASS.LTC128B.128 [R249+0xc100], [R6.64], !P4 ;  /* 0x0c10000006f95fae */ /* 0x0003e2000e101d52 */
[----:B------:R-:W-:Y:S01]  /*1b00*/  @P1 LEA.HI.X R10, R4, R3, R12, 0x5, P0 ;  /* 0x00000003040a1211 */ /* 0x000fe200000f2c0c */
[----:B------:R-:W-:Y:S01]  /*1b10*/  IMAD.MOV.U32 R20, RZ, RZ, R22 ;  /* 0x000000ffff147224 */ /* 0x000fe200078e0016 */
[C---:B------:R-:W-:Y:S01]  /*1b20*/  @P1 LEA R4, P0, R5.reuse, c[0x0][0x1c8], 0x1 ;  /* 0x0000720005041a11 */ /* 0x040fe200078008ff */
[----:B------:R1:W-:Y:S01]  /*1b30*/  @P5 LDGSTS.E.BYPASS.LTC128B.128 [R249+0xf100], [R6.64+0x80], !P3 ;  /* 0x0f10008006f95fae */ /* 0x0003e2000d901d52 */
[----:B------:R-:W-:Y:S01]  /*1b40*/  UIMAD UR13, UR10, UR16, UR13 ;  /* 0x000000100a0d72a4 */ /* 0x000fe2000f8e020d */
[----:B------:R-:W-:Y:S01]  /*1b50*/  IMAD.WIDE.U32 R8, R8, UR16, R20 ;  /* 0x0000001008087c25 */ /* 0x000fe2000f8e0014 */
[----:B------:R-:W-:Y:S01]  /*1b60*/  @P1 LEA.HI.X R5, R5, c[0x0][0x1cc], R10, 0x1, P0 ;  /* 0x0000730005051a11 */ /* 0x000fe200000f0c0a */
[----:B------:R1:W-:Y:S01]  /*1b70*/  @P5 LDGSTS.E.BYPASS.LTC128B.128 [R249+0x12100], [R6.64+0x100], !P2 ;  /* 0x1210010006f95fae */ /* 0x0003e2000d101d52 */
[----:B------:R-:W-:Y:S01]  /*1b80*/  @P6 IADD3 R10, P0, R2, UR14, RZ ;  /* 0x0000000e020a6c10 */ /* 0x000fe2000ff1e0ff */
[----:B------:R-:W-:-:S02]  /*1b90*/  USHF.L.U32 UR10, UR4, 0x6, URZ ;  /* 0x00000006040a7899 */ /* 0x000fc4000800063f */
[----:B------:R2:W-:Y:S01]  /*1ba0*/  @P1 LDGSTS.E.BYPASS.LTC128B.128 [R249+0xd100], [R4.64], !P4 ;  /* 0x0d10000004f91fae */ /* 0x0005e2000e101d52 */
[----:B------:R-:W-:Y:S02]  /*1bb0*/  @P6 IADD3.X R3, R3, UR9, RZ, P0, !PT ;  /* 0x0000000903036c10 */ /* 0x000fe400087fe4ff */
[C---:B------:R-:W-:Y:S01]  /*1bc0*/  @P6 LEA R2, P0, R10.reuse, c[0x0][0x1c8], 0x1 ;  /* 0x000072000a026a11 */ /* 0x040fe200078008ff */
[----:B------:R2:W-:Y:S03]  /*1bd0*/  @P1 LDGSTS.E.BYPASS.LTC128B.128 [R249+0x10100], [R4.64+0x80], !P3 ;  /* 0x1010008004f91fae */ /* 0x0005e6000d901d52 */
[----:B------:R-:W-:Y:S01]  /*1be0*/  @P6 LEA.HI.X R3, R10, c[0x0][0x1cc], R3, 0x1, P0 ;  /* 0x000073000a036a11 */ /* 0x000fe200000f0c03 */
[----:B------:R2:W-:Y:S01]  /*1bf0*/  @P1 LDGSTS.E.BYPASS.LTC128B.128 [R249+0x13100], [R4.64+0x100], !P2 ;  /* 0x1310010004f91fae */ /* 0x0005e2000d101d52 */
[C---:B------:R-:W-:Y:S02]  /*1c00*/  LOP3.LUT P0, RZ, R13.reuse, 0x2, RZ, 0xc0, !PT ;  /* 0x000000020dff7812 */ /* 0x040fe4000780c0ff */
[----:B------:R-:W-:Y:S01]  /*1c10*/  LOP3.LUT P1, RZ, R13, 0x4, RZ, 0xc0, !PT ;  /* 0x000000040dff7812 */ /* 0x000fe2000782c0ff */
[----:B------:R3:W-:Y:S01]  /*1c20*/  @P6 LDGSTS.E.BYPASS.LTC128B.128 [R249+0xe100], [R2.64], !P4 ;  /* 0x0e10000002f96fae */ /* 0x0007e2000e101d52 */
[----:B------:R-:W-:-:S03]  /*1c30*/  LEA R10, P5, R8, c[0x0][0x1f8], 0x1 ;  /* 0x00007e00080a7a11 */ /* 0x000fc600078a08ff */
[----:B------:R3:W-:Y:S04]  /*1c40*/  @P6 LDGSTS.E.BYPASS.LTC128B.128 [R249+0x11100], [R2.64+0x80], !P3 ;  /* 0x1110008002f96fae */ /* 0x0007e8000d901d52 */
[----:B------:R3:W-:Y:S01]  /*1c50*/  @P6 LDGSTS.E.BYPASS.LTC128B.128 [R249+0x14100], [R2.64+0x100], !P2 ;  /* 0x1410010002f96fae */ /* 0x0007e2000d101d52 */
[----:B------:R-:W-:Y:S02]  /*1c60*/  LOP3.LUT P6, RZ, R36, 0x2, RZ, 0xc0, !PT ;  /* 0x0000000224ff7812 */ /* 0x000fe400078cc0ff */
[----:B-1----:R-:W-:Y:S01]  /*1c70*/  IADD3 R6, R9, UR13, RZ ;  /* 0x0000000d09067c10 */ /* 0x002fe2000fffe0ff */
[----:B------:R-:W0:Y:S01]  /*1c80*/  LDGDEPBAR ;  /* 0x00000000000079af */ /* 0x000e220000000000 */
[----:B------:R-:W-:Y:S02]  /*1c90*/  UMOV UR13, 0x6 ;  /* 0x00000006000d7882 */ /* 0x000fe40000000000 */
[----:B------:R-:W-:Y:S01]  /*1ca0*/  USHF.L.U64.HI UR13, UR4, UR13, UR5 ;  /* 0x0000000d040d7299 */ /* 0x000fe20008010205 */
[----:B------:R-:W-:Y:S01]  /*1cb0*/  LEA.HI.X R11, R8, c[0x0][0x1fc], R6, 0x1, P5 ;  /* 0x00007f00080b7a11 */ /* 0x000fe200028f0c06 */
[----:B------:R-:W-:Y:S01]  /*1cc0*/  STL.64 [R1+0x38], R22 ;  /* 0x0000381601007387 */ /* 0x000fe20000100a00 */
[----:B------:R-:W-:-:S02]  /*1cd0*/  IADD3 R6, R224, 0xc100, RZ ;  /* 0x0000c100e0067810 */ /* 0x000fc40007ffe0ff */
[----:B------:R-:W-:Y:S01]  /*1ce0*/  IADD3 R8, P5, R10, UR10, RZ ;  /* 0x0000000a0a087c10 */ /* 0x000fe2000ffbe0ff */
[----:B------:R-:W-:Y:S01]  /*1cf0*/  STL.64 [R1+0x20], R20 ;  /* 0x0000201401007387 */ /* 0x000fe20000100a00 */
[----:B------:R-:W-:Y:S01]  /*1d00*/  @P6 IADD3 R231, R6, -0x20, RZ ;  /* 0xffffffe006e76810 */ /* 0x000fe20007ffe0ff */
[----:B--2---:R-:W-:Y:S01]  /*1d10*/  IMAD.SHL.U32 R5, R15, 0x40, RZ ;  /* 0x000000400f057824 */ /* 0x004fe200078e00ff */
[----:B------:R-:W-:Y:S02]  /*1d20*/  SEL R4, RZ, 0x4, P2 ;  /* 0x00000004ff047807 */ /* 0x000fe40001000000 */
[----:B------:R-:W-:Y:S02]  /*1d30*/  IADD3.X R9, R11, UR13, RZ, P5, !PT ;  /* 0x0000000d0b097c10 */ /* 0x000fe4000affe4ff */
[----:B------:R-:W-:Y:S02]  /*1d40*/  LOP3.LUT R12, R18, R4, RZ, 0xfc, !PT ;  /* 0x00000004120c7212 */ /* 0x000fe400078efcff */
[----:B------:R-:W-:Y:S01]  /*1d50*/  LOP3.LUT R4, R14, 0xfffffe00, R5, 0xf8, !PT ;  /* 0xfffffe000e047812 */ /* 0x000fe200078ef805 */
[----:B------:R-:W-:Y:S01]  /*1d60*/  IMAD.MOV.U32 R5, RZ, RZ, 0x20 ;  /* 0x00000020ff057424 */ /* 0x000fe200078e00ff */
[C---:B------:R-:W-:Y:S01]  /*1d70*/  IADD3 R248, R231.reuse, 0x800, RZ ;  /* 0x00000800e7f87810 */ /* 0x040fe20007ffe0ff */
[----:B------:R-:W-:Y:S01]  /*1d80*/  IMAD.U32 R14, RZ, RZ, UR10 ;  /* 0x0000000aff0e7e24 */ /* 0x000fe2000f8e00ff */
[----:B------:R-:W-:Y:S01]  /*1d90*/  IADD3 R247, R231, 0x1000, RZ ;  /* 0x00001000e7f77810 */ /* 0x000fe20007ffe0ff */
[----:B---3--:R-:W-:Y:S01]  /*1da0*/  IMAD.MOV.U32 R3, RZ, RZ, 0x10 ;  /* 0x00000010ff037424 */ /* 0x008fe200078e00ff */
[----:B------:R-:W-:-:S04]  /*1db0*/  DEPBAR.LE SB0, 0x1 ;  /* 0x000080400000791a */ /* 0x000fc80000000000 */
[----:B------:R-:W-:Y:S01]  /*1dc0*/  IMAD R208, R117, 0x400, R4 ;  /* 0x0000040075d07824 */ /* 0x000fe200078e0204 */
[----:B------:R-:W-:Y:S01]  /*1dd0*/  SEL R3, R3, 0xfffffff0, !P0 ;  /* 0xfffffff003037807 */ /* 0x000fe20004000000 */
[----:B------:R-:W-:Y:S01]  /*1de0*/  IMAD.U32 R2, RZ, RZ, UR10 ;  /* 0x0000000aff027e24 */ /* 0x000fe2000f8e00ff */
[----:B------:R-:W-:Y:S02]  /*1df0*/  SEL R0, R5, 0xffffffe0, !P1 ;  /* 0xffffffe005007807 */ /* 0x000fe40004800000 */
[C---:B------:R-:W-:Y:S01]  /*1e00*/  LEA R216, R208.reuse, 0x100, 0x1 ;  /* 0x00000100d0d87811 */ /* 0x040fe200078e08ff */
[----:B------:R-:W-:Y:S01]  /*1e10*/  IMAD.SHL.U32 R208, R208, 0x2, RZ ;  /* 0x00000002d0d07824 */ /* 0x000fe200078e00ff */
[----:B------:R-:W-:Y:S01]  /*1e20*/  BAR.SYNC.DEFER_BLOCKING 0x0 ;  /* 0x0000000000007b1d */ /* 0x000fe20000010000 */
[----:B------:R-:W-:Y:S01]  /*1e30*/  IADD3 R18, P1, P0, R2, 0x80, R10 ;  /* 0x0000008002127810 */ /* 0x000fe2000783e00a */
[----:B------:R-:W-:Y:S01]  /*1e40*/  IMAD.MOV.U32 R2, RZ, RZ, 0x40 ;  /* 0x00000040ff027424 */ /* 0x000fe200078e00ff */
[----:B------:R-:W-:Y:S01]  /*1e50*/  LOP3.LUT R5, R12, 0x1, RZ, 0xc0, !PT ;  /* 0x000000010c057812 */ /* 0x000fe200078ec0ff */
[--C-:B------:R-:W-:Y:S01]  /*1e60*/  IMAD R212, R3, 0x2, R216.reuse ;  /* 0x0000000203d47824 */ /* 0x100fe200078e02d8 */
[----:B------:R-:W-:Y:S01]  /*1e70*/  IADD3.X R19, RZ, UR13, R11, P1, P0 ;  /* 0x0000000dff137c10 */ /* 0x000fe20008fe040b */
[----:B------:R-:W-:Y:S01]  /*1e80*/  IMAD R216, R0, 0x2, R216 ;  /* 0x0000000200d87824 */ /* 0x000fe200078e02d8 */
[----:B------:R-:W-:Y:S01]  /*1e90*/  IADD3 R14, P1, P0, R14, 0x100, R10 ;  /* 0x000001000e0e7810 */ /* 0x000fe2000783e00a */
[----:B------:R-:W-:Y:S01]  /*1ea0*/  IMAD R220, R0, 0x2, R212 ;  /* 0x0000000200dc7824 */ /* 0x000fe200078e02d4 */
[----:B------:R-:W-:-:S02]  /*1eb0*/  ISETP.NE.U32.AND P6, PT, R5, 0x1, PT ;  /* 0x000000010500780c */ /* 0x000fc40003fc5070 */
[----:B------:R-:W-:Y:S02]  /*1ec0*/  IADD3.X R15, RZ, UR13, R11, P1, P0 ;  /* 0x0000000dff0f7c10 */ /* 0x000fe40008fe040b */
[----:B------:R-:W-:Y:S02]  /*1ed0*/  IADD3 R6, P0, R8, UR10, RZ ;  /* 0x0000000a08067c10 */ /* 0x000fe4000ff1e0ff */
[----:B------:R-:W-:Y:S02]  /*1ee0*/  LOP3.LUT P1, RZ, R12, 0x2, RZ, 0xc0, !PT ;  /* 0x000000020cff7812 */ /* 0x000fe4000782c0ff */
[C---:B------:R-:W-:Y:S02]  /*1ef0*/  ISETP.LT.OR P5, PT, R16.reuse, 0x1, P6 ;  /* 0x000000011000780c */ /* 0x040fe400037a1670 */
[----:B------:R-:W-:Y:S02]  /*1f00*/  IADD3.X R7, R9, UR13, RZ, P0, !PT ;  /* 0x0000000d09077c10 */ /* 0x000fe400087fe4ff */
[----:B------:R-:W-:-:S02]  /*1f10*/  ISETP.LT.OR P0, PT, R16, 0x1, !P1 ;  /* 0x000000011000780c */ /* 0x000fc40004f01670 */
[C---:B------:R-:W-:Y:S01]  /*1f20*/  IADD3 R246, R231.reuse, 0x1800, RZ ;  /* 0x00001800e7f67810 */ /* 0x040fe20007ffe0ff */
[----:B------:R-:W-:Y:S01]  /*1f30*/  LDSM.16.M88.4 R156, [R208+0x100] ;  /* 0x00010000d09c783b */ /* 0x000fe20000000200 */
[C---:B------:R-:W-:Y:S02]  /*1f40*/  IADD3 R245, R231.reuse, 0x2000, RZ ;  /* 0x00002000e7f57810 */ /* 0x040fe40007ffe0ff */
[C---:B------:R-:W-:Y:S01]  /*1f50*/  IADD3 R244, R231.reuse, 0x2800, RZ ;  /* 0x00002800e7f47810 */ /* 0x040fe20007ffe0ff */
[----:B------:R-:W-:Y:S01]  /*1f60*/  LDSM.16.M88.4 R192, [R208+0x4100] ;  /* 0x00410000d0c0783b */ /* 0x000fe20000000200 */
[C---:B------:R-:W-:Y:S02]  /*1f70*/  IADD3 R243, R231.reuse, 0x3000, RZ ;  /* 0x00003000e7f37810 */ /* 0x040fe40007ffe0ff */
[C---:B------:R-:W-:Y:S01]  /*1f80*/  IADD3 R242, R231.reuse, 0x3800, RZ ;  /* 0x00003800e7f27810 */ /* 0x040fe20007ffe0ff */
[----:B------:R-:W-:Y:S01]  /*1f90*/  LDSM.16.M88.4 R160, [R212] ;  /* 0x00000000d4a0783b */ /* 0x000fe20000000200 */
[----:B------:R-:W-:-:S02]  /*1fa0*/  IADD3 R241, R231, 0x4000, RZ ;  /* 0x00004000e7f17810 */ /* 0x000fc40007ffe0ff */
[C---:B------:R-:W-:Y:S01]  /*1fb0*/  IADD3 R240, R231.reuse, 0x4800, RZ ;  /* 0x00004800e7f07810 */ /* 0x040fe20007ffe0ff */
[----:B------:R-:W-:Y:S01]  /*1fc0*/  LDSM.16.M88.4 R196, [R212+0x4000] ;  /* 0x00400000d4c4783b */ /* 0x000fe20000000200 */
[C---:B------:R-:W-:Y:S02]  /*1fd0*/  IADD3 R239, R231.reuse, 0x5000, RZ ;  /* 0x00005000e7ef7810 */ /* 0x040fe40007ffe0ff */
[C---:B------:R-:W-:Y:S01]  /*1fe0*/  IADD3 R238, R231.reuse, 0x5800, RZ ;  /* 0x00005800e7ee7810 */ /* 0x040fe20007ffe0ff */
[----:B------:R-:W-:Y:S01]  /*1ff0*/  LDSM.16.M88.4 R184, [R216] ;  /* 0x00000000d8b8783b */ /* 0x000fe20000000200 */
[C---:B------:R-:W-:Y:S02]  /*2000*/  IADD3 R237, R231.reuse, 0x6000, RZ ;  /* 0x00006000e7ed7810 */ /* 0x040fe40007ffe0ff */
[C---:B------:R-:W-:Y:S01]  /*2010*/  IADD3 R236, R231.reuse, 0x6800, RZ ;  /* 0x00006800e7ec7810 */ /* 0x040fe20007ffe0ff */
[----:B------:R-:W-:Y:S01]  /*2020*/  LDSM.16.M88.4 R200, [R216+0x4000] ;  /* 0x00400000d8c8783b */ /* 0x000fe20000000200 */
[----:B------:R-:W-:-:S02]  /*2030*/  IADD3 R235, R231, 0x7000, RZ ;  /* 0x00007000e7eb7810 */ /* 0x000fc40007ffe0ff */
[C---:B------:R-:W-:Y:S01]  /*2040*/  IADD3 R234, R231.reuse, 0x7800, RZ ;  /* 0x00007800e7ea7810 */ /* 0x040fe20007ffe0ff */
[----:B------:R-:W-:Y:S01]  /*2050*/  LDSM.16.M88.4 R188, [R220] ;  /* 0x00000000dcbc783b */ /* 0x000fe20000000200 */
[C---:B------:R-:W-:Y:S02]  /*2060*/  IADD3 R233, R231.reuse, 0x8000, RZ ;  /* 0x00008000e7e97810 */ /* 0x040fe40007ffe0ff */
[----:B------:R-:W-:Y:S01]  /*2070*/  IADD3 R232, R231, 0x8800, RZ ;  /* 0x00008800e7e87810 */ /* 0x000fe20007ffe0ff */
[----:B------:R-:W-:Y:S04]  /*2080*/  LDSM.16.M88.4 R204, [R220+0x4000] ;  /* 0x00400000dccc783b */ /* 0x000fe80000000200 */
[----:B------:R-:W-:Y:S04]  /*2090*/  LDSM.16.M88.4 R208, [R208+0x8100] ;  /* 0x00810000d0d0783b */ /* 0x000fe80000000200 */
[----:B------:R-:W-:Y:S04]  /*20a0*/  LDSM.16.M88.4 R212, [R212+0x8000] ;  /* 0x00800000d4d4783b */ /* 0x000fe80000000200 */
[----:B------:R-:W-:Y:S04]  /*20b0*/  LDSM.16.M88.4 R216, [R216+0x8000] ;  /* 0x00800000d8d8783b */ /* 0x000fe80000000200 */
        /* <DEDUP_REMOVED lines=12> */
[----:B------:R-:W5:Y:S04]  /*2180*/  LDSM.16.M88.4 R68, [R231+0x1000] ;  /* 0x00100000e744783b */ /* 0x000f680000000200 */
[----:B------:R-:W4:Y:S04]  /*2190*/  LDSM.16.M88.4 R80, [R231+0x1800] ;  /* 0x00180000e750783b */ /* 0x000f280000000200 */
[----:B------:R-:W-:Y:S01]  /*21a0*/  LDSM.16.M88.4 R84, [R231+0x2000] ;  /* 0x00200000e754783b */ /* 0x000fe20000000200 */
[C---:B-1----:R-:W-:Y:S03]  /*21b0*/  HMMA.16816.F32 R40, R156.reuse, R20, RZ ;  /* 0x000000149c28723c */ /* 0x042fe600000018ff */
[----:B------:R-:W1:Y:S04]  /*21c0*/  LDSM.16.M88.4 R104, [R231+0x2800] ;  /* 0x00280000e768783b */ /* 0x000e680000000200 */
[----:B------:R-:W-:Y:S01]  /*21d0*/  @!PT LDS RZ, [RZ] ;  /* 0x00000000fffff984 */ /* 0x000fe20000000800 */
[----:B------:R-:W-:Y:S01]  /*21e0*/  @!PT LDS RZ, [RZ] ;  /* 0x00000000fffff984 */ /* 0x000fe20000000800 */
[----:B------:R-:W-:Y:S01]  /*21f0*/  @!PT LDS RZ, [RZ] ;  /* 0x00000000fffff984 */ /* 0x000fe20000000800 */
[----:B------:R1:W-:Y:S01]  /*2200*/  LDGSTS.E.BYPASS.LTC128B.128 [R249+0x100], [R10.64], !P5 ;  /* 0x001000000af97fae */ /* 0x0003e2000e901d52 */
[----:B------:R-:W-:Y:S01]  /*2210*/  LOP3.LUT P5, RZ, R12, 0x4, RZ, 0xc0, !PT ;  /* 0x000000040cff7812 */ /* 0x000fe200078ac0ff */
[----:B------:R-:W-:Y:S02]  /*2220*/  HMMA.16816.F32 R28, R156, R22, RZ ;  /* 0x000000169c1c723c */ /* 0x000fe400000018ff */
[----:B------:R1:W-:Y:S01]  /*2230*/  LDGSTS.E.BYPASS.LTC128B.128 [R249+0x3100], [R10.64+0x80], !P0 ;  /* 0x031000800af97fae */ /* 0x0003e2000c101d52 */
[----:B------:R-:W-:-:S05]  /*2240*/  ISETP.LT.OR P0, PT, R16, 0x1, !P5 ;  /* 0x000000011000780c */ /* 0x000fca0006f01670 */
[----:B--2---:R-:W-:Y:S08]  /*2250*/  HMMA.16816.F32 R24, R156, R32, RZ ;  /* 0x000000209c18723c */ /* 0x004ff000000018ff */
[----:B------:R1:W-:Y:S01]  /*2260*/  LDGSTS.E.BYPASS.LTC128B.128 [R249+0x6100], [R10.64+0x100], !P0 ;  /* 0x061001000af97fae */ /* 0x0003e2000c101d52 */
[C---:B------:R-:W-:Y:S01]  /*2270*/  ISETP.LT.OR P0, PT, R16.reuse, 0x21, P6 ;  /* 0x000000211000780c */ /* 0x040fe20003701670 */
[----:B---3--:R-:W-:Y:S01]  /*2280*/  HMMA.16816.F32 R92, R160, R48, R40 ;  /* 0x00000030a05c723c */ /* 0x008fe20000001828 */
[----:B------:R-:W-:-:S07]  /*2290*/  ISETP.LT.OR P6, PT, R16, 0x41, P6 ;  /* 0x000000411000780c */ /* 0x000fce00037c1670 */
[C---:B------:R-:W-:Y:S04]  /*22a0*/  HMMA.16816.F32 R40, R156.reuse, R52, RZ ;  /* 0x000000349c28723c */ /* 0x040fe800000018ff */
[----:B------:R1:W-:Y:S01]  /*22b0*/  LDGSTS.E.BYPASS.LTC128B.128 [R249+0x1100], [R8.64], !P0 ;  /* 0x0110000008f97fae */ /* 0x0003e2000c101d52 */
[C---:B------:R-:W-:Y:S02]  /*22c0*/  ISETP.LT.OR P0, PT, R16.reuse, 0x21, !P1 ;  /* 0x000000211000780c */ /* 0x040fe40004f01670 */
[C---:B------:R-:W-:Y:S01]  /*22d0*/  ISETP.LT.OR P1, PT, R16.reuse, 0x41, !P1 ;  /* 0x000000411000780c */ /* 0x040fe20004f21670 */
[----:B------:R-:W-:Y:S08]  /*22e0*/  HMMA.16816.F32 R20, R156, R34, RZ ;  /* 0x000000229c14723c */ /* 0x000ff000000018ff */
[----:B------:R-:W-:Y:S02]  /*22f0*/  HMMA.16816.F32 R88, R160, R50, R28 ;  /* 0x00000032a058723c */ /* 0x000fe4000000181c */
[----:B------:R2:W-:Y:S01]  /*2300*/  LDGSTS.E.BYPASS.LTC128B.128 [R249+0x4100], [R18.64], !P0 ;  /* 0x0410000012f97fae */ /* 0x0005e2000c101d52 */
[----:B------:R-:W-:-:S02]  /*2310*/  ISETP.LT.OR P0, PT, R16, 0x21, !P5 ;  /* 0x000000211000780c */ /* 0x000fc40006f01670 */
[----:B------:R-:W-:-:S03]  /*2320*/  ISETP.LT.OR P5, PT, R16, 0x41, !P5 ;  /* 0x000000411000780c */ /* 0x000fc60006fa1670 */
[----:B----4-:R-:W-:Y:S08]  /*2330*/  HMMA.16816.F32 R100, R160, R44, R24 ;  /* 0x0000002ca064723c */ /* 0x010ff00000001818 */
[----:B------:R3:W-:Y:S01]  /*2340*/  LDGSTS.E.BYPASS.LTC128B.128 [R249+0x7100], [R14.64], !P0 ;  /* 0x071000000ef97fae */ /* 0x0007e2000c101d52 */
[----:B------:R-:W-:Y:S01]  /*2350*/  LOP3.LUT P0, RZ, R36, 0x4, RZ, 0xc0, !PT ;  /* 0x0000000424ff7812 */ /* 0x000fe2000780c0ff */
[----:B------:R-:W-:Y:S02]  /*2360*/  HMMA.16816.F32 R32, R156, R54, RZ ;  /* 0x000000369c20723c */ /* 0x000fe400000018ff */
[----:B------:R4:W-:Y:S01]  /*2370*/  LDGSTS.E.BYPASS.LTC128B.128 [R249+0x2100], [R6.64], !P6 ;  /* 0x0210000006f97fae */ /* 0x0009e2000f101d52 */
[----:B------:R-:W-:-:S02]  /*2380*/  SEL R2, R2, 0xffffffc0, !P0 ;  /* 0xffffffc002027807 */ /* 0x000fc40004000000 */
[----:B------:R-:W-:Y:S01]  /*2390*/  PLOP3.LUT P0, PT, PT, PT, UP0, 0x80, 0x0 ;  /* 0x000000000000781c */ /* 0x000fe20003f0f008 */
[----:B------:R4:W-:Y:S02]  /*23a0*/  LDGSTS.E.BYPASS.LTC128B.128 [R249+0x5100], [R6.64+0x80], !P1 ;  /* 0x0510008006f97fae */ /* 0x0009e4000c901d52 */
[----:B------:R-:W-:Y:S01]  /*23b0*/  HMMA.16816.F32 R28, R156, R56, RZ ;  /* 0x000000389c1c723c */ /* 0x000fe200000018ff */
[----:B------:R-:W-:Y:S01]  /*23c0*/  IMAD.IADD R230, R224, 0x1, R2 ;  /* 0x00000001e0e67824 */ /* 0x000fe200078e0202 */
[----:B------:R4:W-:Y:S01]  /*23d0*/  LDGSTS.E.BYPASS.LTC128B.128 [R249+0x8100], [R6.64+0x100], !P5 ;  /* 0x0810010006f97fae */ /* 0x0009e2000e901d52 */
[----:B------:R-:W-:-:S03]  /*23e0*/  IMAD.IADD R227, R2, 0x1, R231 ;  /* 0x0000000102e37824 */ /* 0x000fc600078e02e7 */
[----:B------:R-:W2:Y:S02]  /*23f0*/  LDSM.16.M88.4 R48, [R230+0xc100] ;  /* 0x00c10000e630783b */ /* 0x000ea40000000200 */
[----:B------:R-:W-:Y:S02]  /*2400*/  HMMA.16816.F32 R24, R156, R58, RZ ;  /* 0x0000003a9c18723c */ /* 0x000fe400000018ff */
[----:B------:R-:W-:Y:S04]  /*2410*/  LDSM.16.M88.4 R36, [R230+0xd900] ;  /* 0x00d90000e624783b */ /* 0x000fe80000000200 */
[----:B------:R-:W-:Y:S02]  /*2420*/  LDSM.16.M88.4 R72, [R230+0xc900] ;  /* 0x00c90000e648783b */ /* 0x000fe40000000200 */
[----:B-----5:R-:W-:Y:S02]  /*2430*/  HMMA.16816.F32 R76, R160, R68, R40 ;  /* 0x00000044a04c723c */ /* 0x020fe40000001828 */
[----:B------:R-:W5:Y:S04]  /*2440*/  LDSM.16.M88.4 R40, [R230+0xd100] ;  /* 0x00d10000e628783b */ /* 0x000f680000000200 */
[----:B------:R-:W0:Y:S02]  /*2450*/  LDGDEPBAR ;  /* 0x00000000000079af */ /* 0x000e240000000000 */
[C---:B---3--:R-:W-:Y:S08]  /*2460*/  HMMA.16816.F32 R12, R156.reuse, R64, RZ ;  /* 0x000000409c0c723c */ /* 0x048ff000000018ff */
[----:B-1----:R-:W-:Y:S08]  /*2470*/  HMMA.16816.F32 R8, R156, R66, RZ ;  /* 0x000000429c08723c */ /* 0x002ff000000018ff */
[----:B------:R-:W-:Y:S08]  /*2480*/  HMMA.16816.F32 R96, R160, R46, R20 ;  /* 0x0000002ea060723c */ /* 0x000ff00000001814 */
[C---:B------:R-:W-:Y:S08]  /*2490*/  HMMA.16816.F32 R20, R156.reuse, R60, RZ ;  /* 0x0000003c9c14723c */ /* 0x040ff000000018ff */
[----:B--2---:R-:W-:Y:S08]  /*24a0*/  HMMA.16816.F32 R16, R156, R62, RZ ;  /* 0x0000003e9c10723c */ /* 0x004ff000000018ff */
[C---:B------:R-:W-:Y:S01]  /*24b0*/  HMMA.16816.F32 R68, R160.reuse, R70, R32 ;  /* 0x00000046a044723c */ /* 0x040fe20000001820 */
[----:B------:R-:W-:Y:S07]  /*24c0*/  LDSM.16.M88.4 R32, [R230+0xe100] ;  /* 0x00e10000e620783b */ /* 0x000fee0000000200 */
[C---:B------:R-:W-:Y:S01]  /*24d0*/  HMMA.16816.F32 R64, R160.reuse, R80, R28 ;  /* 0x00000050a040723c */ /* 0x040fe2000000181c */
[----:B------:R-:W1:Y:S07]  /*24e0*/  LDSM.16.M88.4 R28, [R230+0xe900] ;  /* 0x00e90000e61c783b */ /* 0x000e6e0000000200 */
[C---:B------:R-:W-:Y:S08]  /*24f0*/  HMMA.16816.F32 R60, R160.reuse, R82, R24 ;  /* 0x00000052a03c723c */ /* 0x040ff00000001818 */
[C---:B------:R-:W-:Y:S08]  /*2500*/  HMMA.16816.F32 R44, R160.reuse, R104, R12 ;  /* 0x00000068a02c723c */ /* 0x040ff0000000180c */
[C---:B------:R-:W-:Y:S01]  /*2510*/  HMMA.16816.F32 R24, R160.reuse, R106, R8 ;  /* 0x0000006aa018723c */ /* 0x040fe20000001808 */
[----:B------:R-:W2:Y:S07]  /*2520*/  LDSM.16.M88.4 R8, [R227] ;  /* 0x00000000e308783b */ /* 0x000eae0000000200 */
[----:B------:R-:W-:Y:S08]  /*2530*/  HMMA.16816.F32 R56, R160, R84, R20 ;  /* 0x00000054a038723c */ /* 0x000ff00000001814 */
[C---:B------:R-:W-:Y:S08]  /*2540*/  HMMA.16816.F32 R20, R184.reuse, R48, R92 ;  /* 0x00000030b814723c */ /* 0x040ff0000000185c */
[C---:B-----5:R-:W-:Y:S08]  /*2550*/  HMMA.16816.F32 R76, R184.reuse, R40, R76 ;  /* 0x00000028b84c723c */ /* 0x060ff0000000184c */
[C---:B------:R-:W-:Y:S01]  /*2560*/  HMMA.16816.F32 R68, R184.reuse, R42, R68 ;  /* 0x0000002ab844723c */ /* 0x040fe20000001844 */
[----:B------:R-:W3:Y:S07]  /*2570*/  LDSM.16.M88.4 R40, [R227+0x800] ;  /* 0x00080000e328783b */ /* 0x000eee0000000200 */
[C---:B------:R-:W-:Y:S08]  /*2580*/  HMMA.16816.F32 R92, R184.reuse, R36, R64 ;  /* 0x00000024b85c723c */ /* 0x040ff00000001840 */
[----:B------:R-:W-:Y:S01]  /*2590*/  HMMA.16816.F32 R64, R184, R38, R60 ;  /* 0x00000026b840723c */ /* 0x000fe2000000183c */
[----:B------:R-:W5:Y:S07]  /*25a0*/  LDSM.16.M88.4 R36, [R227+0x1000] ;  /* 0x00100000e324783b */ /* 0x000f6e0000000200 */
[----:B------:R-:W-:Y:S08]  /*25b0*/  HMMA.16816.F32 R52, R160, R86, R16 ;  /* 0x00000056a034723c */ /* 0x000ff00000001810 */
[C---:B------:R-:W-:Y:S08]  /*25c0*/  HMMA.16816.F32 R12, R184.reuse, R72, R100 ;  /* 0x00000048b80c723c */ /* 0x040ff00000001864 */
[C---:B------:R-:W-:Y:S08]  /*25d0*/  HMMA.16816.F32 R16, R184.reuse, R50, R88 ;  /* 0x00000032b810723c */ /* 0x040ff00000001858 */
[C---:B------:R-:W-:Y:S08]  /*25e0*/  HMMA.16816.F32 R72, R184.reuse, R74, R96 ;  /* 0x0000004ab848723c */ /* 0x040ff00000001860 */
[C---:B-1----:R-:W-:Y:S01]  /*25f0*/  HMMA.16816.F32 R80, R184.reuse, R28, R44 ;  /* 0x0000001cb850723c */ /* 0x042fe2000000182c */
[----:B------:R-:W-:Y:S07]  /*2600*/  LDSM.16.M88.4 R44, [R227+0x2800] ;  /* 0x00280000e32c783b */ /* 0x000fee0000000200 */
[C---:B------:R-:W-:Y:S01]  /*2610*/  HMMA.16816.F32 R60, R184.reuse, R30, R24 ;  /* 0x0000001eb83c723c */ /* 0x040fe20000001818 */
[----:B------:R-:W1:Y:S07]  /*2620*/  LDSM.16.M88.4 R28, [R227+0x2000] ;  /* 0x00200000e31c783b */ /* 0x000e6e0000000200 */
[C---:B------:R-:W-:Y:S01]  /*2630*/  HMMA.16816.F32 R88, R184.reuse, R32, R56 ;  /* 0x00000020b858723c */ /* 0x040fe20000001838 */
[----:B------:R-:W1:Y:S07]  /*2640*/  LDSM.16.M88.4 R56, [R227+0x1800] ;  /* 0x00180000e338783b */ /* 0x000e6e0000000200 */
[----:B------:R-:W-:Y:S01]  /*2650*/  HMMA.16816.F32 R84, R184, R34, R52 ;  /* 0x00000022b854723c */ /* 0x000fe20000001834 */
[----:B------:R-:W-:Y:S07]  /*2660*/  LDSM.16.M88.4 R32, [R224+0x10100] ;  /* 0x01010000e020783b */ /* 0x000fee0000000200 */
[C---:B--2---:R-:W-:Y:S08]  /*2670*/  HMMA.16816.F32 R52, R188.reuse, R8, R20 ;  /* 0x00000008bc34723c */ /* 0x044ff00000001814 */
[C---:B------:R-:W-:Y:S08]  /*2680*/  HMMA.16816.F32 R48, R188.reuse, R10, R16 ;  /* 0x0000000abc30723c */ /* 0x040ff00000001810 */
[C---:B---3--:R-:W-:Y:S08]  /*2690*/  HMMA.16816.F32 R24, R188.reuse, R40, R12 ;  /* 0x00000028bc18723c */ /* 0x048ff0000000180c */
[C---:B------:R-:W-:Y:S01]  /*26a0*/  HMMA.16816.F32 R20, R188.reuse, R42, R72 ;  /* 0x0000002abc14723c */ /* 0x040fe20000001848 */
[----:B------:R-:W2:Y:S07]  /*26b0*/  LDSM.16.M88.4 R40, [R224+0xf100] ;  /* 0x00f10000e028783b */ /* 0x000eae0000000200 */
[C---:B-----5:R-:W-:Y:S08]  /*26c0*/  HMMA.16816.F32 R16, R188.reuse, R36, R76 ;  /* 0x00000024bc10723c */ /* 0x060ff0000000184c */
[C---:B------:R-:W-:Y:S01]  /*26d0*/  HMMA.16816.F32 R12, R188.reuse, R38, R68 ;  /* 0x00000026bc0c723c */ /* 0x040fe20000001844 */
[----:B------:R-:W3:Y:S07]  /*26e0*/  LDSM.16.M88.4 R36, [R224+0xf900] ;  /* 0x00f90000e024783b */ /* 0x000eee0000000200 */
[C---:B-1----:R-:W-:Y:S08]  /*26f0*/  HMMA.16816.F32 R76, R188.reuse, R28, R88 ;  /* 0x0000001cbc4c723c */ /* 0x042ff00000001858 */
[C---:B------:R-:W-:Y:S01]  /*2700*/  HMMA.16816.F32 R84, R188.reuse, R30, R84 ;  /* 0x0000001ebc54723c */ /* 0x040fe20000001854 */
[----:B------:R-:W1:Y:S07]  /*2710*/  LDSM.16.M88.4 R28, [R224+0x10900] ;  /* 0x01090000e01c783b */ /* 0x000e6e0000000200 */
[C---:B------:R-:W-:Y:S08]  /*2720*/  HMMA.16816.F32 R8, R188.reuse, R56, R92 ;  /* 0x00000038bc08723c */ /* 0x040ff0000000185c */
[C---:B------:R-:W-:Y:S01]  /*2730*/  HMMA.16816.F32 R56, R188.reuse, R58, R64 ;  /* 0x0000003abc38723c */ /* 0x040fe20000001840 */
[----:B------:R-:W5:Y:S07]  /*2740*/  LDSM.16.M88.4 R64, [R224+0x11100] ;  /* 0x01110000e040783b */ /* 0x000f6e0000000200 */
[C---:B------:R-:W-:Y:S08]  /*2750*/  HMMA.16816.F32 R104, R188.reuse, R44, R80 ;  /* 0x0000002cbc68723c */ /* 0x040ff00000001850 */
[----:B------:R-:W-:Y:S01]  /*2760*/  HMMA.16816.F32 R92, R188, R46, R60 ;  /* 0x0000002ebc5c723c */ /* 0x000fe2000000183c */
[----:B------:R-:W1:Y:S07]  /*2770*/  LDSM.16.M88.4 R60, [R224+0x11900] ;  /* 0x01190000e03c783b */ /* 0x000e6e0000000200 */
[C---:B--2---:R-:W-:Y:S01]  /*2780*/  HMMA.16816.F32 R100, R192.reuse, R40, R52 ;  /* 0x00000028c064723c */ /* 0x044fe20000001834 */
[----:B------:R-:W2:Y:S07]  /*2790*/  LDSM.16.M88.4 R52, [R231+0x3000] ;  /* 0x00300000e734783b */ /* 0x000eae0000000200 */
[C---:B------:R-:W-:Y:S01]  /*27a0*/  HMMA.16816.F32 R88, R192.reuse, R42, R48 ;  /* 0x0000002ac058723c */ /* 0x040fe20000001830 */
[----:B------:R-:W2:Y:S04]  /*27b0*/  LDSM.16.M88.4 R40, [R231+0x4000] ;  /* 0x00400000e728783b */ /* 0x000ea80000000200 */
[----:B------:R-:W-:Y:S03]  /*27c0*/  LDSM.16.M88.4 R48, [R231+0x3800] ;  /* 0x00380000e730783b */ /* 0x000fe60000000200 */
[C---:B---3--:R-:W-:Y:S08]  /*27d0*/  HMMA.16816.F32 R96, R192.reuse, R36, R24 ;  /* 0x00000024c060723c */ /* 0x048ff00000001818 */
[C---:B------:R-:W-:Y:S01]  /*27e0*/  HMMA.16816.F32 R80, R192.reuse, R38, R20 ;  /* 0x00000026c050723c */ /* 0x040fe20000001814 */
[----:B------:R-:W3:Y:S07]  /*27f0*/  LDSM.16.M88.4 R36, [R231+0x4800] ;  /* 0x00480000e724783b */ /* 0x000eee0000000200 */
[C---:B------:R-:W-:Y:S08]  /*2800*/  HMMA.16816.F32 R72, R192.reuse, R32, R16 ;  /* 0x00000020c048723c */ /* 0x040ff00000001810 */
[C---:B-1----:R-:W-:Y:S08]  /*2810*/  HMMA.16816.F32 R44, R192.reuse, R28, R8 ;  /* 0x0000001cc02c723c */ /* 0x042ff00000001808 */
[C---:B------:R-:W-:Y:S01]  /*2820*/  HMMA.16816.F32 R24, R192.reuse, R30, R56 ;  /* 0x0000001ec018723c */ /* 0x040fe20000001838 */
[----:B------:R-:W-:Y:S07]  /*2830*/  LDSM.16.M88.4 R28, [R231+0x5800] ;  /* 0x00580000e71c783b */ /* 0x000fee0000000200 */
[C---:B------:R-:W-:Y:S01]  /*2840*/  HMMA.16816.F32 R68, R192.reuse, R34, R12 ;  /* 0x00000022c044723c */ /* 0x040fe2000000180c */
[----:B------:R-:W1:Y:S07]  /*2850*/  LDSM.16.M88.4 R32, [R231+0x5000] ;  /* 0x00500000e720783b */ /* 0x000e6e0000000200 */
[C---:B-----5:R-:W-:Y:S08]  /*2860*/  HMMA.16816.F32 R20, R192.reuse, R64, R76 ;  /* 0x00000040c014723c */ /* 0x060ff0000000184c */
[C---:B------:R-:W-:Y:S08]  /*2870*/  HMMA.16816.F32 R12, R192.reuse, R60, R104 ;  /* 0x0000003cc00c723c */ /* 0x040ff00000001868 */
[----:B------:R-:W-:Y:S08]  /*2880*/  HMMA.16816.F32 R8, R192, R62, R92 ;  /* 0x0000003ec008723c */ /* 0x000ff0000000185c */
[C---:B--2---:R-:W-:Y:S08]  /*2890*/  HMMA.16816.F32 R76, R196.reuse, R54, R88 ;  /* 0x00000036c44c723c */ /* 0x044ff00000001858 */
[C---:B------:R-:W-:Y:S01]  /*28a0*/  HMMA.16816.F32 R60, R196.reuse, R52, R100 ;  /* 0x00000034c43c723c */ /* 0x040fe20000001864 */
[----:B------:R-:W2:Y:S07]  /*28b0*/  LDSM.16.M88.4 R52, [R230+0xf100] ;  /* 0x00f10000e634783b */ /* 0x000eae0000000200 */
[C---:B------:R-:W-:Y:S08]  /*28c0*/  HMMA.16816.F32 R92, R196.reuse, R40, R72 ;  /* 0x00000028c45c723c */ /* 0x040ff00000001848 */
[C---:B---3--:R-:W-:Y:S01]  /*28d0*/  HMMA.16816.F32 R88, R196.reuse, R36, R44 ;  /* 0x00000024c458723c */ /* 0x048fe2000000182c */
[----:B------:R-:W3:Y:S07]  /*28e0*/  LDSM.16.M88.4 R44, [R230+0xf900] ;  /* 0x00f90000e62c783b */ /* 0x000eee0000000200 */
[----:B------:R-:W-:Y:S01]  /*28f0*/  HMMA.16816.F32 R72, R196, R38, R24 ;  /* 0x00000026c448723c */ /* 0x000fe20000001818 */
[----:B------:R-:W5:Y:S04]  /*2900*/  LDSM.16.M88.4 R24, [R230+0x10100] ;  /* 0x01010000e618783b */ /* 0x000f680000000200 */
[----:B------:R-:W-:Y:S03]  /*2910*/  LDSM.16.M88.4 R36, [R230+0x11900] ;  /* 0x01190000e624783b */ /* 0x000fe60000000200 */
[----:B------:R-:W-:Y:S08]  /*2920*/  HMMA.16816.F32 R16, R192, R66, R84 ;  /* 0x00000042c010723c */ /* 0x000ff00000001854 */
[C---:B------:R-:W-:Y:S08]  /*2930*/  HMMA.16816.F32 R96, R196.reuse, R48, R96 ;  /* 0x00000030c460723c */ /* 0x040ff00000001860 */
[C---:B------:R-:W-:Y:S01]  /*2940*/  HMMA.16816.F32 R84, R196.reuse, R50, R80 ;  /* 0x00000032c454723c */ /* 0x040fe20000001850 */
[----:B------:R-:W2:Y:S07]  /*2950*/  LDSM.16.M88.4 R48, [R230+0x10900] ;  /* 0x01090000e630783b */ /* 0x000eae0000000200 */
[C---:B------:R-:W-:Y:S01]  /*2960*/  HMMA.16816.F32 R80, R196.reuse, R42, R68 ;  /* 0x0000002ac450723c */ /* 0x040fe20000001844 */
[----:B------:R-:W3:Y:S07]  /*2970*/  LDSM.16.M88.4 R40, [R230+0x11100] ;  /* 0x01110000e628783b */ /* 0x000eee0000000200 */
[C---:B-1----:R-:W-:Y:S08]  /*2980*/  HMMA.16816.F32 R68, R196.reuse, R32, R20 ;  /* 0x00000020c444723c */ /* 0x042ff00000001814 */
[C---:B------:R-:W-:Y:S08]  /*2990*/  HMMA.16816.F32 R64, R196.reuse, R34, R16 ;  /* 0x00000022c440723c */ /* 0x040ff00000001810 */
[C---:B------:R-:W-:Y:S08]  /*29a0*/  HMMA.16816.F32 R56, R196.reuse, R28, R12 ;  /* 0x0000001cc438723c */ /* 0x040ff0000000180c */
[----:B------:R-:W-:Y:S01]  /*29b0*/  HMMA.16816.F32 R32, R196, R30, R8 ;  /* 0x0000001ec420723c */ /* 0x000fe20000001808 */
[----:B------:R-:W1:Y:S07]  /*29c0*/  LDSM.16.M88.4 R28, [R227+0x3000] ;  /* 0x00300000e31c783b */ /* 0x000e6e0000000200 */
[C---:B--2---:R-:W-:Y:S08]  /*29d0*/  HMMA.16816.F32 R16, R200.reuse, R54, R76 ;  /* 0x00000036c810723c */ /* 0x044ff0000000184c */
[C---:B---3--:R-:W-:Y:S08]  /*29e0*/  HMMA.16816.F32 R12, R200.reuse, R44, R96 ;  /* 0x0000002cc80c723c */ /* 0x048ff00000001860 */
[C---:B------:R-:W-:Y:S08]  /*29f0*/  HMMA.16816.F32 R8, R200.reuse, R46, R84 ;  /* 0x0000002ec808723c */ /* 0x040ff00000001854 */
[C---:B-----5:R-:W-:Y:S08]  /*2a00*/  HMMA.16816.F32 R44, R200.reuse, R24, R92 ;  /* 0x00000018c82c723c */ /* 0x060ff0000000185c */
[C---:B------:R-:W-:Y:S01]  /*2a10*/  HMMA.16816.F32 R76, R200.reuse, R26, R80 ;  /* 0x0000001ac84c723c */ /* 0x040fe20000001850 */
[----:B------:R-:W2:Y:S07]  /*2a20*/  LDSM.16.M88.4 R24, [R227+0x3800] ;  /* 0x00380000e318783b */ /* 0x000eae0000000200 */
[C---:B------:R-:W-:Y:S01]  /*2a30*/  HMMA.16816.F32 R20, R200.reuse, R52, R60 ;  /* 0x00000034c814723c */ /* 0x040fe2000000183c */
[----:B------:R-:W-:Y:S07]  /*2a40*/  LDSM.16.M88.4 R52, [R227+0x5800] ;  /* 0x00580000e334783b */ /* 0x000fee0000000200 */
[C---:B------:R-:W-:Y:S08]  /*2a50*/  HMMA.16816.F32 R92, R200.reuse, R48, R88 ;  /* 0x00000030c85c723c */ /* 0x040ff00000001858 */
[C---:B------:R-:W-:Y:S01]  /*2a60*/  HMMA.16816.F32 R80, R200.reuse, R50, R72 ;  /* 0x00000032c850723c */ /* 0x040fe20000001848 */
[----:B------:R-:W3:Y:S07]  /*2a70*/  LDSM.16.M88.4 R48, [R227+0x4000] ;  /* 0x00400000e330783b */ /* 0x000eee0000000200 */
[C---:B------:R-:W-:Y:S08]  /*2a80*/  HMMA.16816.F32 R84, R200.reuse, R40, R68 ;  /* 0x00000028c854723c */ /* 0x040ff00000001844 */
[C---:B------:R-:W-:Y:S08]  /*2a90*/  HMMA.16816.F32 R88, R200.reuse, R36, R56 ;  /* 0x00000024c858723c */ /* 0x040ff00000001838 */
[C---:B------:R-:W-:Y:S01]  /*2aa0*/  HMMA.16816.F32 R68, R200.reuse, R38, R32 ;  /* 0x00000026c844723c */ /* 0x040fe20000001820 */
[----:B------:R-:W5:Y:S04]  /*2ab0*/  LDSM.16.M88.4 R36, [R227+0x5000] ;  /* 0x00500000e324783b */ /* 0x000f680000000200 */
[----:B------:R-:W-:Y:S03]  /*2ac0*/  LDSM.16.M88.4 R32, [R224+0x12100] ;  /* 0x01210000e020783b */ /* 0x000fe60000000200 */
[----:B------:R-:W-:Y:S01]  /*2ad0*/  HMMA.16816.F32 R72, R200, R42, R64 ;  /* 0x0000002ac848723c */ /* 0x000fe20000001840 */
[----:B------:R-:W-:Y:S07]  /*2ae0*/  LDSM.16.M88.4 R40, [R227+0x4800] ;  /* 0x00480000e328783b */ /* 0x000fee0000000200 */
[C---:B-1----:R-:W-:Y:S08]  /*2af0*/  HMMA.16816.F32 R64, R204.reuse, R28, R20 ;  /* 0x0000001ccc40723c */ /* 0x042ff00000001814 */
[C---:B--2---:R-:W-:Y:S08]  /*2b00*/  HMMA.16816.F32 R56, R204.reuse, R24, R12 ;  /* 0x00000018cc38723c */ /* 0x044ff0000000180c */
[C---:B------:R-:W-:Y:S01]  /*2b10*/  HMMA.16816.F32 R20, R204.reuse, R26, R8 ;  /* 0x0000001acc14723c */ /* 0x040fe20000001808 */
[----:B------:R-:W1:Y:S07]  /*2b20*/  LDSM.16.M88.4 R24, [R224+0x13100] ;  /* 0x01310000e018783b */ /* 0x000e6e0000000200 */
[C---:B------:R-:W-:Y:S01]  /*2b30*/  HMMA.16816.F32 R60, R204.reuse, R30, R16 ;  /* 0x0000001ecc3c723c */ /* 0x040fe20000001810 */
[----:B------:R-:W2:Y:S07]  /*2b40*/  LDSM.16.M88.4 R28, [R224+0x12900] ;  /* 0x01290000e01c783b */ /* 0x000eae0000000200 */
[C---:B---3--:R-:W-:Y:S08]  /*2b50*/  HMMA.16816.F32 R16, R204.reuse, R48, R44 ;  /* 0x00000030cc10723c */ /* 0x048ff0000000182c */
[C---:B------:R-:W-:Y:S01]  /*2b60*/  HMMA.16816.F32 R12, R204.reuse, R50, R76 ;  /* 0x00000032cc0c723c */ /* 0x040fe2000000184c */
[----:B------:R-:W-:Y:S07]  /*2b70*/  LDSM.16.M88.4 R48, [R224+0x14100] ;  /* 0x01410000e030783b */ /* 0x000fee0000000200 */
[C---:B-----5:R-:W-:Y:S08]  /*2b80*/  HMMA.16816.F32 R44, R204.reuse, R36, R84 ;  /* 0x00000024cc2c723c */ /* 0x060ff00000001854 */
[C---:B------:R-:W-:Y:S01]  /*2b90*/  HMMA.16816.F32 R76, R204.reuse, R38, R72 ;  /* 0x00000026cc4c723c */ /* 0x040fe20000001848 */
[----:B------:R-:W3:Y:S07]  /*2ba0*/  LDSM.16.M88.4 R36, [R224+0x13900] ;  /* 0x01390000e024783b */ /* 0x000eee0000000200 */
[----:B------:R-:W-:Y:S08]  /*2bb0*/  HMMA.16816.F32 R96, R204, R54, R68 ;  /* 0x00000036cc60723c */ /* 0x000ff00000001844 */
[----:B-1----:R-:W-:Y:S01]  /*2bc0*/  HMMA.16816.F32 R68, R208, R24, R16 ;  /* 0x00000018d044723c */ /* 0x002fe20000001810 */
[----:B------:R-:W1:Y:S07]  /*2bd0*/  LDSM.16.M88.4 R16, [R231+0x7000] ;  /* 0x00700000e710783b */ /* 0x000e6e0000000200 */
[C---:B------:R-:W-:Y:S08]  /*2be0*/  HMMA.16816.F32 R8, R204.reuse, R40, R92 ;  /* 0x00000028cc08723c */ /* 0x040ff0000000185c */
[----:B------:R-:W-:Y:S08]  /*2bf0*/  HMMA.16816.F32 R40, R204, R42, R80 ;  /* 0x0000002acc28723c */ /* 0x000ff00000001850 */
[C---:B--2---:R-:W-:Y:S01]  /*2c00*/  HMMA.16816.F32 R80, R208.reuse, R28, R56 ;  /* 0x0000001cd050723c */ /* 0x044fe20000001838 */
[----:B------:R-:W2:Y:S07]  /*2c10*/  LDSM.16.M88.4 R56, [R224+0x14900] ;  /* 0x01490000e038783b */ /* 0x000eae0000000200 */
[C---:B------:R-:W-:Y:S08]  /*2c20*/  HMMA.16816.F32 R84, R208.reuse, R32, R64 ;  /* 0x00000020d054723c */ /* 0x040ff00000001840 */
[C---:B------:R-:W-:Y:S01]  /*2c30*/  HMMA.16816.F32 R92, R208.reuse, R34, R60 ;  /* 0x00000022d05c723c */ /* 0x040fe2000000183c */
[----:B------:R-:W5:Y:S07]  /*2c40*/  LDSM.16.M88.4 R60, [R231+0x6000] ;  /* 0x00600000e73c783b */ /* 0x000f6e0000000200 */
[C---:B------:R-:W-:Y:S01]  /*2c50*/  HMMA.16816.F32 R64, R208.reuse, R26, R12 ;  /* 0x0000001ad040723c */ /* 0x040fe2000000180c */
[----:B------:R-:W1:Y:S07]  /*2c60*/  LDSM.16.M88.4 R12, [R231+0x7800] ;  /* 0x00780000e70c783b */ /* 0x000e6e0000000200 */
[----:B------:R-:W-:Y:S01]  /*2c70*/  HMMA.16816.F32 R72, R208, R30, R20 ;  /* 0x0000001ed048723c */ /* 0x000fe20000001814 */
[----:B------:R-:W1:Y:S04]  /*2c80*/  LDSM.16.M88.4 R20, [R231+0x6800] ;  /* 0x00680000e714783b */ /* 0x000e680000000200 */
[----:B------:R-:W1:Y:S03]  /*2c90*/  LDSM.16.M88.4 R28, [R231+0x8000] ;  /* 0x00800000e71c783b */ /* 0x000e660000000200 */
[----:B------:R-:W-:Y:S08]  /*2ca0*/  HMMA.16816.F32 R88, R204, R52, R88 ;  /* 0x00000034cc58723c */ /* 0x000ff00000001858 */
[C---:B---3--:R-:W-:Y:S08]  /*2cb0*/  HMMA.16816.F32 R52, R208.reuse, R36, R8 ;  /* 0x00000024d034723c */ /* 0x048ff00000001808 */
[C---:B------:R-:W-:Y:S01]  /*2cc0*/  HMMA.16816.F32 R8, R208.reuse, R38, R40 ;  /* 0x00000026d008723c */ /* 0x040fe20000001828 */
[----:B------:R-:W3:Y:S07]  /*2cd0*/  LDSM.16.M88.4 R40, [R231+0x8800] ;  /* 0x00880000e728783b */ /* 0x000eee0000000200 */
[C---:B------:R-:W-:Y:S08]  /*2ce0*/  HMMA.16816.F32 R24, R208.reuse, R48, R44 ;  /* 0x00000030d018723c */ /* 0x040ff0000000182c */
[----:B------:R-:W-:Y:S01]  /*2cf0*/  HMMA.16816.F32 R36, R208, R50, R76 ;  /* 0x00000032d024723c */ /* 0x000fe2000000184c */
[----:B------:R-:W3:Y:S04]  /*2d00*/  LDSM.16.M88.4 R48, [R230+0x12100] ;  /* 0x01210000e630783b */ /* 0x000ee80000000200 */
[----:B------:R-:W-:Y:S03]  /*2d10*/  LDSM.16.M88.4 R76, [R230+0x14900] ;  /* 0x01490000e64c783b */ /* 0x000fe60000000200 */
[C---:B-1----:R-:W-:Y:S01]  /*2d20*/  HMMA.16816.F32 R112, R212.reuse, R16, R68 ;  /* 0x00000010d470723c */ /* 0x042fe20000001844 */
[----:B------:R-:W-:Y:S07]  /*2d30*/  LDSM.16.M88.4 R68, [R227+0x6800] ;  /* 0x00680000e344783b */ /* 0x000fee0000000200 */
[----:B------:R-:W-:Y:S01]  /*2d40*/  HMMA.16816.F32 R108, R212, R18, R64 ;  /* 0x00000012d46c723c */ /* 0x000fe20000001840 */
[----:B------:R-:W1:Y:S07]  /*2d50*/  LDSM.16.M88.4 R16, [R230+0x12900] ;  /* 0x01290000e610783b */ /* 0x000e6e0000000200 */
[C---:B--2---:R-:W-:Y:S08]  /*2d60*/  HMMA.16816.F32 R32, R208.reuse, R56, R88 ;  /* 0x00000038d020723c */ /* 0x044ff00000001858 */
[----:B------:R-:W-:Y:S08]  /*2d70*/  HMMA.16816.F32 R44, R208, R58, R96 ;  /* 0x0000003ad02c723c */ /* 0x000ff00000001860 */
[C---:B-----5:R-:W-:Y:S08]  /*2d80*/  HMMA.16816.F32 R56, R212.reuse, R60, R84 ;  /* 0x0000003cd438723c */ /* 0x060ff00000001854 */
[C---:B------:R-:W-:Y:S08]  /*2d90*/  HMMA.16816.F32 R60, R212.reuse, R62, R92 ;  /* 0x0000003ed43c723c */ /* 0x040ff0000000185c */
[C---:B------:R-:W-:Y:S08]  /*2da0*/  HMMA.16816.F32 R100, R212.reuse, R12, R52 ;  /* 0x0000000cd464723c */ /* 0x040ff00000001834 */
[C---:B------:R-:W-:Y:S01]  /*2db0*/  HMMA.16816.F32 R96, R212.reuse, R14, R8 ;  /* 0x0000000ed460723c */ /* 0x040fe20000001808 */
[----:B------:R-:W2:Y:S04]  /*2dc0*/  LDSM.16.M88.4 R12, [R230+0x13100] ;  /* 0x01310000e60c783b */ /* 0x000ea80000000200 */
[----:B------:R-:W5:Y:S03]  /*2dd0*/  LDSM.16.M88.4 R8, [R230+0x13900] ;  /* 0x01390000e608783b */ /* 0x000f660000000200 */
[C---:B------:R-:W-:Y:S08]  /*2de0*/  HMMA.16816.F32 R104, R212.reuse, R20, R80 ;  /* 0x00000014d468723c */ /* 0x040ff00000001850 */
[C---:B------:R-:W-:Y:S01]  /*2df0*/  HMMA.16816.F32 R84, R212.reuse, R22, R72 ;  /* 0x00000016d454723c */ /* 0x040fe20000001848 */
[----:B------:R-:W-:Y:S07]  /*2e00*/  LDSM.16.M88.4 R72, [R227+0x6000] ;  /* 0x00600000e348783b */ /* 0x000fee0000000200 */
[C---:B------:R-:W-:Y:S01]  /*2e10*/  HMMA.16816.F32 R20, R212.reuse, R28, R24 ;  /* 0x0000001cd414723c */ /* 0x040fe20000001818 */
[----:B------:R-:W1:Y:S07]  /*2e20*/  LDSM.16.M88.4 R24, [R230+0x14100] ;  /* 0x01410000e618783b */ /* 0x000e6e0000000200 */
[C---:B------:R-:W-:Y:S08]  /*2e30*/  HMMA.16816.F32 R92, R212.reuse, R30, R36 ;  /* 0x0000001ed45c723c */ /* 0x040ff00000001824 */
[C---:B---3--:R-:W-:Y:S08]  /*2e40*/  HMMA.16816.F32 R88, R212.reuse, R40, R32 ;  /* 0x00000028d458723c */ /* 0x048ff00000001820 */
[----:B------:R-:W-:Y:S08]  /*2e50*/  HMMA.16816.F32 R80, R212, R42, R44 ;  /* 0x0000002ad450723c */ /* 0x000ff0000000182c */
[C---:B------:R-:W-:Y:S08]  /*2e60*/  HMMA.16816.F32 R64, R216.reuse, R48, R56 ;  /* 0x00000030d840723c */ /* 0x040ff00000001838 */
[C---:B------:R-:W-:Y:S01]  /*2e70*/  HMMA.16816.F32 R56, R216.reuse, R50, R60 ;  /* 0x00000032d838723c */ /* 0x040fe2000000183c */
[----:B------:R-:W3:Y:S04]  /*2e80*/  LDSM.16.M88.4 R60, [R227+0x7000] ;  /* 0x00700000e33c783b */ /* 0x000ee80000000200 */
[----:B------:R-:W3:Y:S03]  /*2e90*/  LDSM.16.M88.4 R48, [R227+0x7800] ;  /* 0x00780000e330783b */ /* 0x000ee60000000200 */
[C---:B-1----:R-:W-:Y:S01]  /*2ea0*/  HMMA.16816.F32 R52, R216.reuse, R16, R104 ;  /* 0x00000010d834723c */ /* 0x042fe20000001868 */
[----:B------:R-:W-:Y:S07]  /*2eb0*/  LDSM.16.M88.4 R104, [R227+0x8800] ;  /* 0x00880000e368783b */ /* 0x000fee0000000200 */
[----:B------:R-:W-:Y:S01]  /*2ec0*/  HMMA.16816.F32 R44, R216, R18, R84 ;  /* 0x00000012d82c723c */ /* 0x000fe20000001854 */
[----:B------:R-:W1:Y:S01]  /*2ed0*/  LDSM.16.M88.4 R84, [R227+0x8000] ;  /* 0x00800000e354783b */ /* 0x000e620000000200 */
[----:B------:R-:W-:-:S06]  /*2ee0*/  DEPBAR.LE SB0, 0x0 ;  /* 0x000080000000791a */ /* 0x000fcc0000000000 */
[C---:B--2---:R-:W-:Y:S08]  /*2ef0*/  HMMA.16816.F32 R40, R216.reuse, R12, R112 ;  /* 0x0000000cd828723c */ /* 0x044ff00000001870 */
[C---:B------:R-:W-:Y:S08]  /*2f00*/  HMMA.16816.F32 R36, R216.reuse, R14, R108 ;  /* 0x0000000ed824723c */ /* 0x040ff0000000186c */
[C---:B-----5:R-:W-:Y:S08]  /*2f10*/  HMMA.16816.F32 R32, R216.reuse, R8, R100 ;  /* 0x00000008d820723c */ /* 0x060ff00000001864 */
        /* <DEDUP_REMOVED lines=8> */
[C---:B------:R-:W-:Y:S08]  /*2fa0*/  HMMA.16816.F32 R56, R220.reuse, R74, R56 ;  /* 0x0000004adc38723c */ /* 0x040ff00000001838 */
[C---:B------:R-:W-:Y:S08]  /*2fb0*/  HMMA.16816.F32 R52, R220.reuse, R68, R52 ;  /* 0x00000044dc34723c */ /* 0x040ff00000001834 */
[C---:B------:R-:W-:Y:S08]  /*2fc0*/  HMMA.16816.F32 R44, R220.reuse, R70, R44 ;  /* 0x00000046dc2c723c */ /* 0x040ff0000000182c */
[C---:B------:R-:W-:Y:S08]  /*2fd0*/  HMMA.16816.F32 R32, R220.reuse, R48, R32 ;  /* 0x00000030dc20723c */ /* 0x040ff00000001820 */
[C---:B------:R-:W-:Y:S08]  /*2fe0*/  HMMA.16816.F32 R28, R220.reuse, R50, R28 ;  /* 0x00000032dc1c723c */ /* 0x040ff0000000181c */
[C---:B-1----:R-:W-:Y:S08]  /*2ff0*/  HMMA.16816.F32 R20, R220.reuse, R84, R20 ;  /* 0x00000054dc14723c */ /* 0x042ff00000001814 */
[C---:B------:R-:W-:Y:S08]  /*3000*/  HMMA.16816.F32 R16, R220.reuse, R86, R16 ;  /* 0x00000056dc10723c */ /* 0x040ff00000001810 */
[C---:B------:R-:W-:Y:S08]  /*3010*/  HMMA.16816.F32 R24, R220.reuse, R104, R12 ;  /* 0x00000068dc18723c */ /* 0x040ff0000000180c */
[----:B------:R-:W-:Y:S01]  /*3020*/  HMMA.16816.F32 R36, R220, R106, R8 ;  /* 0x0000006adc24723c */ /* 0x000fe20000001808 */
[----:B------:R-:W-:Y:S06]  /*3030*/  BAR.SYNC.DEFER_BLOCKING 0x0 ;  /* 0x0000000000007b1d */ /* 0x000fec0000010000 */
[----:B------:R-:W-:Y:S05]  /*3040*/  @!P0 BRA `(.L_x_503) ;  /* 0x000001f000008947 */ /* 0x000fea0003800000 */
[----:B----4-:R-:W-:Y:S02]  /*3050*/  UIADD3 UR5, UR20, -0x2, URZ ;  /* 0xfffffffe14057890 */ /* 0x010fe4000fffe03f */
[----:B------:R-:W-:-:S02]  /*3060*/  USHF.L.U32 UR24, UR6, 0x6, URZ ;  /* 0x0000000606187899 */ /* 0x000fc4000800063f */
[----:B------:R-:W-:Y:S02]  /*3070*/  USHF.R.S32.HI UR4, URZ, 0x1f, UR5 ;  /* 0x0000001f3f047899 */ /* 0x000fe40008011405 */
[----:B------:R-:W-:Y:S01]  /*3080*/  UIMAD UR23, UR23, UR5, URZ ;  /* 0x00000005171772a4 */ /* 0x000fe2000f8e023f */
[----:B------:R-:W-:Y:S01]  /*3090*/  IMAD.WIDE.U32 R8, R116, UR5, R122 ;  /* 0x0000000574087c25 */ /* 0x000fe2000f8e007a */
[----:B------:R-:W-:Y:S02]  /*30a0*/  USHF.L.U64.HI UR6, UR6, 0x6, UR7 ;  /* 0x0000000606067899 */ /* 0x000fe40008010207 */
[----:B------:R-:W-:Y:S01]  /*30b0*/  UIMAD UR4, UR4, UR26, UR23 ;  /* 0x0000001a040472a4 */ /* 0x000fe2000f8e0217 */
[----:B------:R-:W-:Y:S01]  /*30c0*/  IMAD.U32 R12, RZ, RZ, UR24 ;  /* 0x00000018ff0c7e24 */ /* 0x000fe2000f8e00ff */
[----:B------:R-:W-:-:S04]  /*30d0*/  LEA R6, P5, R8, c[0x0][0x1c8], 0x1 ;  /* 0x0000720008067a11 */ /* 0x000fc800078a08ff */
[----:B------:R-:W-:Y:S02]  /*30e0*/  IADD3 R2, R9, UR4, RZ ;  /* 0x0000000409027c10 */ /* 0x000fe4000fffe0ff */
[----:B------:R-:W-:Y:S02]  /*30f0*/  IADD3 R14, P1, P0, R12, 0x80, R6 ;  /* 0x000000800c0e7810 */ /* 0x000fe4000783e006 */
[----:B------:R-:W-:Y:S02]  /*3100*/  LEA.HI.X R7, R8, c[0x0][0x1cc], R2, 0x1, P5 ;  /* 0x0000730008077a11 */ /* 0x000fe400028f0c02 */
[----:B------:R-:W-:Y:S02]  /*3110*/  IADD3 R8, P6, R6, UR24, RZ ;  /* 0x0000001806087c10 */ /* 0x000fe4000ffde0ff */
[----:B------:R-:W-:Y:S01]  /*3120*/  IADD3.X R15, RZ, UR6, R7, P1, P0 ;  /* 0x00000006ff0f7c10 */ /* 0x000fe20008fe0407 */
[----:B------:R-:W-:Y:S01]  /*3130*/  @!PT LDS RZ, [RZ] ;  /* 0x00000000fffff984 */ /* 0x000fe20000000800 */
[----:B------:R-:W-:Y:S01]  /*3140*/  @!PT LDS RZ, [RZ] ;  /* 0x00000000fffff984 */ /* 0x000fe20000000800 */
[----:B------:R-:W-:Y:S01]  /*3150*/  @!PT LDS RZ, [RZ] ;  /* 0x00000000fffff984 */ /* 0x000fe20000000800 */
[----:B------:R1:W-:Y:S01]  /*3160*/  LDGSTS.E.BYPASS.LTC128B.128 [R249+0xc100], [R6.64], !P4 ;  /* 0x0c10000006f97fae */ /* 0x0003e2000e101d52 */
[----:B------:R-:W-:-:S02]  /*3170*/  IADD3 R12, P5, P1, R12, 0x100, R6 ;  /* 0x000001000c0c7810 */ /* 0x000fc400079be006 */
[----:B------:R-:W-:Y:S01]  /*3180*/  IADD3 R10, P0, R8, UR24, RZ ;  /* 0x00000018080a7c10 */ /* 0x000fe2000ff1e0ff */
[----:B------:R1:W-:Y:S01]  /*3190*/  LDGSTS.E.BYPASS.LTC128B.128 [R249+0xf100], [R6.64+0x80], !P3 ;  /* 0x0f10008006f97fae */ /* 0x0003e2000d901d52 */
[----:B------:R-:W-:Y:S02]  /*31a0*/  IADD3.X R9, R7, UR6, RZ, P6, !PT ;  /* 0x0000000607097c10 */ /* 0x000fe4000b7fe4ff */
[----:B------:R-:W-:Y:S01]  /*31b0*/  IADD3.X R13, RZ, UR6, R7, P5, P1 ;  /* 0x00000006ff0d7c10 */ /* 0x000fe2000afe2407 */
[----:B------:R1:W-:Y:S01]  /*31c0*/  LDGSTS.E.BYPASS.LTC128B.128 [R249+0x12100], [R6.64+0x100], !P2 ;  /* 0x1210010006f97fae */ /* 0x0003e2000d101d52 */
[----:B------:R-:W-:-:S03]  /*31d0*/  IADD3.X R11, R9, UR6, RZ, P0, !PT ;  /* 0x00000006090b7c10 */ /* 0x000fc600087fe4ff */
[----:B------:R1:W-:Y:S04]  /*31e0*/  LDGSTS.E.BYPASS.LTC128B.128 [R249+0xd100], [R8.64], !P4 ;  /* 0x0d10000008f97fae */ /* 0x0003e8000e101d52 */
[----:B------:R1:W-:Y:S04]  /*31f0*/  LDGSTS.E.BYPASS.LTC128B.128 [R249+0x10100], [R14.64], !P3 ;  /* 0x101000000ef97fae */ /* 0x0003e8000d901d52 */
[----:B------:R1:W-:Y:S04]  /*3200*/  LDGSTS.E.BYPASS.LTC128B.128 [R249+0x13100], [R12.64], !P2 ;  /* 0x131000000cf97fae */ /* 0x0003e8000d101d52 */
[----:B------:R1:W-:Y:S04]  /*3210*/  LDGSTS.E.BYPASS.LTC128B.128 [R249+0xe100], [R10.64], !P4 ;  /* 0x0e1000000af97fae */ /* 0x0003e8000e101d52 */
[----:B------:R1:W-:Y:S04]  /*3220*/  LDGSTS.E.BYPASS.LTC128B.128 [R249+0x11100], [R10.64+0x80], !P3 ;  /* 0x111000800af97fae */ /* 0x0003e8000d901d52 */
[----:B------:R1:W-:Y:S02]  /*3230*/  LDGSTS.E.BYPASS.LTC128B.128 [R249+0x14100], [R10.64+0x100], !P2 ;  /* 0x141001000af97fae */ /* 0x0003e4000d101d52 */
.L_x_503:
[----:B----4-:R-:W-:Y:S01]  /*3240*/  FMUL.FTZ R2, R32, c[0x0][0x320] ;  /* 0x0000c80020027a20 */ /* 0x010fe20000410000 */
[----:B-1----:R-:W-:Y:S01]  /*3250*/  LEA.HI R6, R119, R121, RZ, 0x2 ;  /* 0x0000007977067211 */ /* 0x002fe200078f10ff */
[----:B------:R-:W-:Y:S01]  /*3260*/  FMUL.FTZ R5, R42, c[0x0][0x320] ;  /* 0x0000c8002a057a20 */ /* 0x000fe20000410000 */
[----:B------:R-:W-:Y:S01]  /*3270*/  SHF.R.S32.HI R7, RZ, 0x1f, R117 ;  /* 0x0000001fff077819 */ /* 0x000fe20000011475 */
[----:B------:R1:W-:Y:S01]  /*3280*/  MUFU.TANH R169, R2 ;  /* 0x0000000200a97308 */ /* 0x0003e20000002400 */
[----:B------:R-:W-:Y:S01]  /*3290*/  FMUL.FTZ R8, R18, c[0x0][0x320] ;  /* 0x0000c80012087a20 */ /* 0x000fe20000410000 */
[----:B------:R-:W-:Y:S01]  /*32a0*/  PLOP3.LUT P1, PT, PT, PT, UP1, 0x80, 0x0 ;  /* 0x000000000000781c */ /* 0x000fe20003f2f018 */
[----:B------:R-:W-:Y:S01]  /*32b0*/  UIADD3 UR22, UR8, UR22, URZ ;  /* 0x0000001608167290 */ /* 0x000fe2000fffe03f */
[----:B------:R-:W-:Y:S01]  /*32c0*/  LEA.HI R7, R7, R117, RZ, 0x3 ;  /* 0x0000007507077211 */ /* 0x000fe200078f18ff */
[----:B------:R-:W-:Y:S01]  /*32d0*/  FMUL.FTZ R10, R19, c[0x0][0x320] ;  /* 0x0000c800130a7a20 */ /* 0x000fe20000410000 */
[----:B------:R-:W-:Y:S01]  /*32e0*/  PLOP3.LUT P0, PT, PT, PT, UP1, 0x80, 0x0 ;  /* 0x000000000000781c */ /* 0x000fe20003f0f018 */
[----:B------:R-:W-:Y:S01]  /*32f0*/  IMAD.SHL.U32 R225, R4, 0x2, RZ ;  /* 0x0000000204e17824 */ /* 0x000fe200078e00ff */
[----:B------:R2:W-:Y:S01]  /*3300*/  MUFU.TANH R94, R5 ;  /* 0x00000005005e7308 */ /* 0x0005e20000002400 */
[----:B------:R-:W-:Y:S01]  /*3310*/  LOP3.LUT R7, R7, 0xffffff8, RZ, 0xc0, !PT ;  /* 0x0ffffff807077812 */ /* 0x000fe200078ec0ff */
[----:B------:R-:W-:Y:S01]  /*3320*/  ULDC.64 UR4, c[0x0][0x2c8] ;  /* 0x0000b20000047ab9 */ /* 0x000fe20000000a00 */
[----:B------:R-:W-:Y:S01]  /*3330*/  IMAD R226, R3, 0x2, R225 ;  /* 0x0000000203e27824 */ /* 0x000fe200078e02e1 */
[C---:B------:R-:W-:Y:S01]  /*3340*/  LEA R229, R0.reuse, R225, 0x1 ;  /* 0x000000e100e57211 */ /* 0x040fe200078e08ff */
[----:B------:R-:W-:Y:S01]  /*3350*/  UIMAD.WIDE.U32 UR6, UR21, UR4, URZ ;  /* 0x00000004150672a5 */ /* 0x000fe2000f8e003f */
[----:B------:R-:W-:Y:S01]  /*3360*/  IADD3 R9, R117, -R7, RZ ;  /* 0x8000000775097210 */ /* 0x000fe20007ffe0ff */
[----:B------:R-:W-:Y:S01]  /*3370*/  IMAD R228, R0, 0x2, R226 ;  /* 0x0000000200e47824 */ /* 0x000fe200078e02e2 */
[----:B------:R-:W-:Y:S01]  /*3380*/  LDSM.16.MT88.4 R72, [R226+0x3100] ;  /* 0x00310000e248783b */ /* 0x000fe20000004200 */
[----:B-1----:R-:W-:Y:S01]  /*3390*/  FMUL.FTZ R2, R64, c[0x0][0x320] ;  /* 0x0000c80040027a20 */ /* 0x002fe20000410000 */
[----:B------:R-:W-:-:S02]  /*33a0*/  UIADD3 UR20, UR20, -0x2, URZ ;  /* 0xfffffffe14147890 */ /* 0x000fc4000fffe03f */
[----:B------:R-:W-:Y:S01]  /*33b0*/  LDSM.16.MT88.4 R80, [R228+0x900] ;  /* 0x00090000e450783b */ /* 0x000fe20000004200 */
[----:B------:R1:W-:Y:S01]  /*33c0*/  MUFU.TANH R68, R2 ;  /* 0x0000000200447308 */ /* 0x0003e20000002400 */
[----:B--2---:R-:W-:Y:S02]  /*33d0*/  LOP3.LUT R5, R6, 0xfffffffc, RZ, 0xc0, !PT ;  /* 0xfffffffc06057812 */ /* 0x004fe400078ec0ff */
[----:B------:R-:W-:Y:S03]  /*33e0*/  LDSM.16.MT88.4 R88, [R229+0x3900] ;  /* 0x00390000e558783b */ /* 0x000fe60000004200 */
[----:B------:R-:W-:Y:S01]  /*33f0*/  IMAD.IADD R5, R121, 0x1, -R5 ;  /* 0x0000000179057824 */ /* 0x000fe200078e0a05 */
[----:B------:R-:W-:Y:S04]  /*3400*/  LDSM.16.MT88.4 R84, [R228+0x3900] ;  /* 0x00390000e454783b */ /* 0x000fe80000004200 */
[----:B------:R-:W0:Y:S01]  /*3410*/  LDGDEPBAR ;  /* 0x00000000000079af */ /* 0x000e220000000000 */
[----:B-1----:R-:W-:-:S04]  /*3420*/  FMUL.FTZ R2, R65, c[0x0][0x320] ;  /* 0x0000c80041027a20 */ /* 0x002fc80000410000 */
[----:B------:R1:W2:Y:S02]  /*3430*/  MUFU.TANH R64, R2 ;  /* 0x0000000200407308 */ /* 0x0002a40000002400 */
[----:B-1----:R-:W-:-:S06]  /*3440*/  FMUL.FTZ R2, R56, c[0x0][0x320] ;  /* 0x0000c80038027a20 */ /* 0x002fcc0000410000 */
[----:B------:R1:W3:Y:S02]  /*3450*/  MUFU.TANH R56, R2 ;  /* 0x0000000200387308 */ /* 0x0002e40000002400 */
[----:B-1----:R-:W-:-:S06]  /*3460*/  FMUL.FTZ R2, R57, c[0x0][0x320] ;  /* 0x0000c80039027a20 */ /* 0x002fcc0000410000 */
[----:B------:R1:W-:Y:S02]  /*3470*/  MUFU.TANH R14, R2 ;  /* 0x00000002000e7308 */ /* 0x0003e40000002400 */
[----:B-1----:R-:W-:-:S06]  /*3480*/  FMUL.FTZ R2, R52, c[0x0][0x320] ;  /* 0x0000c80034027a20 */ /* 0x002fcc0000410000 */
[----:B------:R1:W-:Y:S02]  /*3490*/  MUFU.TANH R15, R2 ;  /* 0x00000002000f7308 */ /* 0x0003e40000002400 */
[----:B-1----:R-:W-:-:S06]  /*34a0*/  FMUL.FTZ R2, R53, c[0x0][0x320] ;  /* 0x0000c80035027a20 */ /* 0x002fcc0000410000 */
[----:B------:R1:W4:Y:S02]  /*34b0*/  MUFU.TANH R53, R2 ;  /* 0x0000000200357308 */ /* 0x0003240000002400 */
[----:B-1----:R-:W-:-:S06]  /*34c0*/  FMUL.FTZ R2, R44, c[0x0][0x320] ;  /* 0x0000c8002c027a20 */ /* 0x002fcc0000410000 */
[----:B------:R1:W5:Y:S02]  /*34d0*/  MUFU.TANH R52, R2 ;  /* 0x0000000200347308 */ /* 0x0003640000002400 */
[----:B-1----:R-:W-:-:S06]  /*34e0*/  FMUL.FTZ R2, R45, c[0x0][0x320] ;  /* 0x0000c8002d027a20 */ /* 0x002fcc0000410000 */
[----:B------:R1:W-:Y:S02]  /*34f0*/  MUFU.TANH R51, R2 ;  /* 0x0000000200337308 */ /* 0x0003e40000002400 */
[----:B-1----:R-:W-:-:S06]  /*3500*/  FMUL.FTZ R2, R40, c[0x0][0x320] ;  /* 0x0000c80028027a20 */ /* 0x002fcc0000410000 */
[----:B------:R1:W1:Y:S02]  /*3510*/  MUFU.TANH R96, R2 ;  /* 0x0000000200607308 */ /* 0x0002640000002400 */
[----:B-1----:R-:W-:-:S06]  /*3520*/  FMUL.FTZ R2, R41, c[0x0][0x320] ;  /* 0x0000c80029027a20 */ /* 0x002fcc0000410000 */
[----:B------:R1:W1:Y:S02]  /*3530*/  MUFU.TANH R97, R2 ;  /* 0x0000000200617308 */ /* 0x0002640000002400 */
[----:B-1----:R-:W-:-:S06]  /*3540*/  FMUL.FTZ R2, R60, c[0x0][0x320] ;  /* 0x0000c8003c027a20 */ /* 0x002fcc0000410000 */
[----:B------:R1:W1:Y:S02]  /*3550*/  MUFU.TANH R98, R2 ;  /* 0x0000000200627308 */ /* 0x0002640000002400 */
[----:B-1----:R-:W-:-:S06]  /*3560*/  FMUL.FTZ R2, R61, c[0x0][0x320] ;  /* 0x0000c8003d027a20 */ /* 0x002fcc0000410000 */
[----:B------:R1:W-:Y:S02]  /*3570*/  MUFU.TANH R99, R2 ;  /* 0x0000000200637308 */ /* 0x0003e40000002400 */
        /* <DEDUP_REMOVED lines=33> */
[----:B------:R-:W-:Y:S08]  /*3790*/  MUFU.TANH R30, R10 ;  /* 0x0000000a001e7308 */ /* 0x000ff00000002400 */
[----:B------:R1:W-:Y:S02]  /*37a0*/  MUFU.TANH R102, R2 ;  /* 0x0000000200667308 */ /* 0x0003e40000002400 */
[----:B-1----:R-:W-:-:S06]  /*37b0*/  FMUL.FTZ R2, R31, c[0x0][0x320] ;  /* 0x0000c8001f027a20 */ /* 0x002fcc0000410000 */
[----:B------:R1:W-:Y:S08]  /*37c0*/  MUFU.TANH R31, R8 ;  /* 0x00000008001f7308 */ /* 0x0003f00000002400 */
[----:B------:R2:W-:Y:S01]  /*37d0*/  MUFU.TANH R165, R2 ;  /* 0x0000000200a57308 */ /* 0x0005e20000002400 */
[----:B-1----:R-:W-:-:S04]  /*37e0*/  LEA.HI R8, R5, R5, RZ, 0x1 ;  /* 0x0000000505087211 */ /* 0x002fc800078f08ff */
[----:B------:R-:W-:Y:S01]  /*37f0*/  LOP3.LUT R8, R8, 0x1ffffffe, RZ, 0xc0, !PT ;  /* 0x1ffffffe08087812 */ /* 0x000fe200078ec0ff */
[----:B--2---:R-:W-:-:S04]  /*3800*/  FMUL.FTZ R2, R47, c[0x0][0x320] ;  /* 0x0000c8002f027a20 */ /* 0x004fc80000410000 */
[----:B------:R1:W-:Y:S02]  /*3810*/  MUFU.TANH R36, R2 ;  /* 0x0000000200247308 */ /* 0x0003e40000002400 */
[----:B-1----:R-:W-:-:S06]  /*3820*/  FMUL.FTZ R2, R66, c[0x0][0x320] ;  /* 0x0000c80042027a20 */ /* 0x002fcc0000410000 */
[----:B------:R1:W2:Y:S02]  /*3830*/  MUFU.TANH R13, R2 ;  /* 0x00000002000d7308 */ /* 0x0002a40000002400 */
[----:B-1----:R-:W-:-:S06]  /*3840*/  FMUL.FTZ R2, R22, c[0x0][0x320] ;  /* 0x0000c80016027a20 */ /* 0x002fcc0000410000 */
[----:B------:R1:W-:Y:S02]  /*3850*/  MUFU.TANH R37, R2 ;  /* 0x0000000200257308 */ /* 0x0003e40000002400 */
[----:B-1----:R-:W-:-:S06]  /*3860*/  FMUL.FTZ R2, R23, c[0x0][0x320] ;  /* 0x0000c80017027a20 */ /* 0x002fcc0000410000 */
[----:B------:R1:W-:Y:S02]  /*3870*/  MUFU.TANH R35, R2 ;  /* 0x0000000200237308 */ /* 0x0003e40000002400 */
[----:B-1----:R-:W-:-:S06]  /*3880*/  FMUL.FTZ R2, R67, c[0x0][0x320] ;  /* 0x0000c80043027a20 */ /* 0x002fcc0000410000 */
[----:B------:R1:W1:Y:S02]  /*3890*/  MUFU.TANH R11, R2 ;  /* 0x00000002000b7308 */ /* 0x0002640000002400 */
[----:B-1----:R-:W-:-:S05]  /*38a0*/  LOP3.LUT R2, R118, 0xffffffe0, RZ, 0xc0, !PT ;  /* 0xffffffe076027812 */ /* 0x002fca00078ec0ff */
[----:B------:R-:W-:-:S05]  /*38b0*/  IMAD.IADD R2, R121, 0x1, -R2 ;  /* 0x0000000179027824 */ /* 0x000fca00078e0a02 */
[----:B------:R-:W-:-:S04]  /*38c0*/  SHF.R.S32.HI R6, RZ, 0x1f, R2 ;  /* 0x0000001fff067819 */ /* 0x000fc80000011402 */
[----:B------:R-:W-:-:S04]  /*38d0*/  LEA.HI R6, R6, R2, RZ, 0x2 ;  /* 0x0000000206067211 */ /* 0x000fc800078f10ff */
[C---:B------:R-:W-:Y:S01]  /*38e0*/  LEA.HI.SX32 R7, R6.reuse, UR21, 0x1e ;  /* 0x0000001506077c11 */ /* 0x040fe2000f8ff2ff */
[----:B------:R-:W-:Y:S01]  /*38f0*/  @UP1 USHF.R.U32.HI UR21, URZ, UR5, UR7 ;  /* 0x000000053f151299 */ /* 0x000fe20008011607 */
[----:B------:R-:W-:-:S03]  /*3900*/  LOP3.LUT R6, R6, 0x7ffffffc, RZ, 0xc0, !PT ;  /* 0x7ffffffc06067812 */ /* 0x000fc600078ec0ff */
[----:B------:R-:W-:Y:S01]  /*3910*/  IMAD R9, R9, 0x10, R7 ;  /* 0x0000001009097824 */ /* 0x000fe200078e0207 */
[----:B------:R-:W-:Y:S01]  /*3920*/  UIADD3 UR21, UR21, UR8, -UR12 ;  /* 0x0000000815157290 */ /* 0x000fe2000fffe80c */
[----:B------:R-:W-:Y:S02]  /*3930*/  IMAD.IADD R7, R5, 0x1, -R8 ;  /* 0x0000000105077824 */ /* 0x000fe400078e0a08 */
[----:B------:R-:W-:Y:S01]  /*3940*/  FMUL.FTZ R5, R43, c[0x0][0x320] ;  /* 0x0000c8002b057a20 */ /* 0x000fe20000410000 */
[----:B------:R-:W-:Y:S01]  /*3950*/  UIMAD.WIDE UR4, UR21, 0x2aaaaaab, URZ ;  /* 0x2aaaaaab150478a5 */ /* 0x000fe2000f8e023f */
[----:B------:R-:W-:Y:S01]  /*3960*/  IMAD.IADD R6, R2, 0x1, -R6 ;  /* 0x0000000102067824 */ /* 0x000fe200078e0a06 */
[----:B------:R-:W-:Y:S01]  /*3970*/  LEA R12, R7, R9, 0x3 ;  /* 0x00000009070c7211 */ /* 0x000fe200078e18ff */
[----:B------:R1:W-:Y:S01]  /*3980*/  MUFU.TANH R18, R5 ;  /* 0x0000000500127308 */ /* 0x0003e20000002400 */
[----:B------:R-:W-:Y:S01]  /*3990*/  FMUL.FTZ R7, R54, c[0x0][0x320] ;  /* 0x0000c80036077a20 */ /* 0x000fe20000410000 */
[----:B------:R-:W-:Y:S01]  /*39a0*/  MOV R2, UR22 ;  /* 0x0000001600027c02 */ /* 0x000fe20008000f00 */
[----:B------:R-:W-:Y:S01]  /*39b0*/  IMAD.SHL.U32 R9, R6, 0x2, RZ ;  /* 0x0000000206097824 */ /* 0x000fe200078e00ff */
[----:B------:R2:W-:Y:S01]  /*39c0*/  STL [R1+0x18], R12 ;  /* 0x0000180c01007387 */ /* 0x0005e20000100800 */
[----:B------:R-:W-:Y:S01]  /*39d0*/  @P1 IMAD.HI.U32 R8, R12, c[0x0][0x2c8], RZ ;  /* 0x0000b2000c081a27 */ /* 0x000fe200078e00ff */
[----:B------:R-:W-:-:S02]  /*39e0*/  USHF.R.U32.HI UR21, URZ, 0x1f, UR5 ;  /* 0x0000001f3f157899 */ /* 0x000fc40008011605 */
[----:B------:R3:W2:Y:S01]  /*39f0*/  MUFU.TANH R22, R7 ;  /* 0x0000000700167308 */ /* 0x0006a20000002400 */
[C---:B------:R-:W-:Y:S01]  /*3a00*/  IADD3 R2, -R9.reuse, 0x1, R2 ;  /* 0x0000000109027810 */ /* 0x040fe20007ffe102 */
[----:B------:R-:W-:Y:S01]  /*3a10*/  STL [R1+0x1c], R9 ;  /* 0x00001c0901007387 */ /* 0x000fe20000100800 */
[----:B------:R-:W-:Y:S01]  /*3a20*/  IADD3 R6, -R9, UR22, RZ ;  /* 0x0000001609067c10 */ /* 0x000fe2000fffe1ff */
[----:B------:R-:W-:Y:S01]  /*3a30*/  ULEA.HI.SX32 UR21, UR5, UR21, 0x1c ;  /* 0x0000001505157291 */ /* 0x000fe2000f8fe23f */
[----:B------:R-:W-:Y:S01]  /*3a40*/  IADD3 R2, R2, -UR12, RZ ;  /* 0x8000000c02027c10 */ /* 0x000fe2000fffe0ff */
[----:B-1----:R-:W-:Y:S01]  /*3a50*/  IMAD.MOV.U32 R5, RZ, RZ, R12 ;  /* 0x000000ffff057224 */ /* 0x002fe200078e000c */
[----:B------:R-:W-:Y:S01]  /*3a60*/  @P0 SHF.R.U32.HI R5, RZ, c[0x0][0x2cc], R8 ;  /* 0x0000b300ff050a19 */ /* 0x000fe20000011608 */
[----:B------:R-:W-:-:S04]  /*3a70*/  UISETP.LT.AND UP0, UPT, URZ, UR21, UPT ;  /* 0x000000153f00728c */ /* 0x000fc8000bf01270 */
[----:B------:R-:W1:Y:S01]  /*3a80*/  SHFL.IDX PT, R8, R5, RZ, 0x1c1f ;  /* 0x001c1fff05087589 */ /* 0x000e6200000e0000 */
[----:B------:R-:W-:Y:S01]  /*3a90*/  USEL UR21, URZ, UR21, !UP0 ;  /* 0x000000153f157287 */ /* 0x000fe2000c000000 */
[----:B---3--:R-:W-:-:S03]  /*3aa0*/  FMUL.FTZ R7, R26, c[0x0][0x320] ;  /* 0x0000c8001a077a20 */ /* 0x008fc60000410000 */
[----:B------:R-:W-:Y:S01]  /*3ab0*/  UISETP.GE.AND UP0, UPT, UR20, UR21, UPT ;  /* 0x000000151400728c */ /* 0x000fe2000bf06270 */
[----:B------:R3:W-:Y:S01]  /*3ac0*/  MUFU.TANH R28, R7 ;  /* 0x00000007001c7308 */ /* 0x0007e20000002400 */
[----:B--2---:R-:W-:-:S07]  /*3ad0*/  FMUL.FTZ R12, R39, c[0x0][0x320] ;  /* 0x0000c800270c7a20 */ /* 0x004fce0000410000 */
[----:B------:R-:W-:Y:S01]  /*3ae0*/  MUFU.TANH R12, R12 ;  /* 0x0000000c000c7308 */ /* 0x000fe20000002400 */
[----:B---3--:R2:W3:Y:S02]  /*3af0*/  SHFL.IDX PT, R7, R5, 0x1, 0x1c1f ;  /* 0x003c1f0005077f89 */ /* 0x0084e400000e0000 */
[----:B--2---:R-:W-:-:S05]  /*3b00*/  FMUL.FTZ R5, R27, c[0x0][0x320] ;  /* 0x0000c8001b057a20 */ /* 0x004fca0000410000 */
[----:B------:R2:W-:Y:S02]  /*3b10*/  MUFU.TANH R19, R5 ;  /* 0x0000000500137308 */ /* 0x0005e40000002400 */
[----:B--2---:R-:W-:-:S06]  /*3b20*/  FMUL.FTZ R5, R55, c[0x0][0x320] ;  /* 0x0000c80037057a20 */ /* 0x004fcc0000410000 */
[----:B------:R2:W1:Y:S02]  /*3b30*/  MUFU.TANH R21, R5 ;  /* 0x0000000500157308 */ /* 0x0004640000002400 */
[----:B--2---:R-:W-:-:S06]  /*3b40*/  FMUL.FTZ R5, R62, c[0x0][0x320] ;  /* 0x0000c8003e057a20 */ /* 0x004fcc0000410000 */
[----:B------:R1:W2:Y:S02]  /*3b50*/  MUFU.TANH R16, R5 ;  /* 0x0000000500107308 */ /* 0x0002a40000002400 */
[C---:B-1----:R-:W-:Y:S01]  /*3b60*/  IMAD.IADD R5, R2.reuse, 0x1, R8 ;  /* 0x0000000102057824 */ /* 0x042fe200078e0208 */
[----:B---3--:R-:W-:Y:S01]  /*3b70*/  IADD3 R2, R2, R7, RZ ;  /* 0x0000000702027210 */ /* 0x008fe20007ffe0ff */
[----:B------:R-:W-:Y:S02]  /*3b80*/  FMUL.FTZ R7, R38, c[0x0][0x320] ;  /* 0x0000c80026077a20 */ /* 0x000fe40000410000 */
[----:B------:R-:W-:Y:S01]  /*3b90*/  FMUL.FTZ R8, R63, c[0x0][0x320] ;  /* 0x0000c8003f087a20 */ /* 0x000fe20000410000 */
[C---:B------:R-:W-:Y:S01]  /*3ba0*/  IMNMX R5, R6.reuse, R5, PT ;  /* 0x0000000506057217 */ /* 0x040fe20003800200 */
[----:B------:R1:W-:Y:S01]  /*3bb0*/  MUFU.TANH R17, R7 ;  /* 0x0000000700117308 */ /* 0x0003e20000002400 */
[----:B------:R-:W-:Y:S02]  /*3bc0*/  IMNMX R2, R6, R2, PT ;  /* 0x0000000206027217 */ /* 0x000fe40003800200 */
[----:B------:R-:W-:-:S02]  /*3bd0*/  ISETP.GT.AND P5, PT, R5, RZ, PT ;  /* 0x000000ff0500720c */ /* 0x000fc40003fa4270 */
[C---:B------:R-:W-:Y:S02]  /*3be0*/  ISETP.GT.AND P1, PT, R5.reuse, 0x1, PT ;  /* 0x000000010500780c */ /* 0x040fe40003f24270 */
[C---:B------:R-:W-:Y:S01]  /*3bf0*/  ISETP.GT.AND P0, PT, R5.reuse, 0x8, PT ;  /* 0x000000080500780c */ /* 0x040fe20003f04270 */
[----:B------:R3:W2:Y:S01]  /*3c00*/  MUFU.TANH R6, R8 ;  /* 0x0000000800067308 */ /* 0x0006a20000002400 */
[----:B------:R-:W-:Y:S02]  /*3c10*/  FSEL R9, R64, -INF , P1 ;  /* 0xff80000040097808 */ /* 0x000fe40000800000 */
[C---:B------:R-:W-:Y:S02]  /*3c20*/  ISETP.GT.AND P1, PT, R5.reuse, 0x11, PT ;  /* 0x000000110500780c */ /* 0x040fe40003f24270 */
[----:B------:R-:W-:Y:S02]  /*3c30*/  FSEL R10, R56, -INF , P0 ;  /* 0xff800000380a7808 */ /* 0x000fe40000000000 */
[----:B------:R-:W-:-:S02]  /*3c40*/  ISETP.GT.AND P0, PT, R5, 0x18, PT ;  /* 0x000000180500780c */ /* 0x000fc40003f04270 */
[----:B-1----:R-:W-:Y:S02]  /*3c50*/  FSEL R7, R68, -INF , P5 ;  /* 0xff80000044077808 */ /* 0x002fe40002800000 */
[----:B------:R-:W-:Y:S01]  /*3c60*/  ISETP.GT.AND P5, PT, R5, 0x10, PT ;  /* 0x000000100500780c */ /* 0x000fe20003fa4270 */
[----:B------:R-:W-:Y:S01]  /*3c70*/  LDSM.16.MT88.4 R68, [R226+0x3900] ;  /* 0x00390000e244783b */ /* 0x000fe20000004200 */
[----:B----4-:R-:W-:Y:S02]  /*3c80*/  FSEL R23, R53, -INF , P1 ;  /* 0xff80000035177808 */ /* 0x010fe40000800000 */
[----:B------:R-:W-:Y:S02]  /*3c90*/  FSEL R15, R15, -INF , P5 ;  /* 0xff8000000f0f7808 */ /* 0x000fe40002800000 */
[C---:B------:R-:W-:Y:S02]  /*3ca0*/  ISETP.GT.AND P5, PT, R5.reuse, 0x20, PT ;  /* 0x000000200500780c */ /* 0x040fe40003fa4270 */
[----:B------:R-:W-:-:S02]  /*3cb0*/  ISETP.GT.AND P1, PT, R5, 0x21, PT ;  /* 0x000000210500780c */ /* 0x000fc40003f24270 */
[C---:B------:R-:W-:Y:S02]  /*3cc0*/  ISETP.GT.AND P6, PT, R5.reuse, 0x9, PT ;  /* 0x000000090500780c */ /* 0x040fe40003fc4270 */
[----:B-----5:R-:W-:Y:S02]  /*3cd0*/  FSEL R24, R52, -INF , P0 ;  /* 0xff80000034187808 */ /* 0x020fe40000000000 */
[----:B------:R-:W-:Y:S02]  /*3ce0*/  ISETP.GT.AND P0, PT, R5, 0x28, PT ;  /* 0x000000280500780c */ /* 0x000fe40003f04270 */
[----:B------:R-:W-:Y:S02]  /*3cf0*/  FSEL R96, R96, -INF , P5 ;  /* 0xff80000060607808 */ /* 0x000fe40002800000 */
[----:B------:R-:W-:Y:S02]  /*3d00*/  FSEL R97, R97, -INF , P1 ;  /* 0xff80000061617808 */ /* 0x000fe40000800000 */
[----:B------:R-:W-:-:S02]  /*3d10*/  ISETP.GT.AND P5, PT, R5, 0x30, PT ;  /* 0x000000300500780c */ /* 0x000fc40003fa4270 */
[C---:B------:R-:W-:Y:S02]  /*3d20*/  ISETP.GT.AND P1, PT, R5.reuse, 0x31, PT ;  /* 0x000000310500780c */ /* 0x040fe40003f24270 */
[----:B------:R-:W-:Y:S02]  /*3d30*/  FSEL R14, R14, -INF , P6 ;  /* 0xff8000000e0e7808 */ /* 0x000fe40003000000 */
[C---:B------:R-:W-:Y:S02]  /*3d40*/  ISETP.GT.AND P6, PT, R5.reuse, 0x19, PT ;  /* 0x000000190500780c */ /* 0x040fe40003fc4270 */
[----:B------:R-:W-:Y:S02]  /*3d50*/  FSEL R98, R98, -INF , P0 ;  /* 0xff80000062627808 */ /* 0x000fe40000000000 */
[----:B------:R-:W-:Y:S02]  /*3d60*/  ISETP.GT.AND P0, PT, R5, 0x38, PT ;  /* 0x000000380500780c */ /* 0x000fe40003f04270 */
[----:B------:R-:W-:-:S02]  /*3d70*/  FSEL R169, R169, -INF , P5 ;  /* 0xff800000a9a97808 */ /* 0x000fc40002800000 */
[----:B------:R-:W-:Y:S02]  /*3d80*/  FSEL R168, R50, -INF , P1 ;  /* 0xff80000032a87808 */ /* 0x000fe40000800000 */
[C---:B------:R-:W-:Y:S02]  /*3d90*/  ISETP.GT.AND P5, PT, R5.reuse, 0x40, PT ;  /* 0x000000400500780c */ /* 0x040fe40003fa4270 */
[----:B------:R-:W-:Y:S02]  /*3da0*/  ISETP.GT.AND P1, PT, R5, 0x41, PT ;  /* 0x000000410500780c */ /* 0x000fe40003f24270 */
[----:B------:R-:W-:Y:S02]  /*3db0*/  FSEL R26, R51, -INF , P6 ;  /* 0xff800000331a7808 */ /* 0x000fe40003000000 */
[----:B------:R-:W-:Y:S02]  /*3dc0*/  FMNMX.FTZ R101, R7, R9, !PT ;  /* 0x0000000907657209 */ /* 0x000fe40007810000 */
[----:B------:R-:W-:-:S02]  /*3dd0*/  ISETP.GT.AND P6, PT, R5, 0x29, PT ;  /* 0x000000290500780c */ /* 0x000fc40003fc4270 */
[----:B------:R-:W-:Y:S02]  /*3de0*/  FSEL R167, R49, -INF , P0 ;  /* 0xff80000031a77808 */ /* 0x000fe40000000000 */
[----:B------:R-:W-:Y:S02]  /*3df0*/  ISETP.GT.AND P0, PT, R5, 0x48, PT ;  /* 0x000000480500780c */ /* 0x000fe40003f04270 */
[----:B------:R-:W-:Y:S02]  /*3e00*/  FSEL R107, R45, -INF , P5 ;  /* 0xff8000002d6b7808 */ /* 0x000fe40002800000 */
[----:B------:R-:W-:Y:S02]  /*3e10*/  FSEL R104, R44, -INF , P1 ;  /* 0xff8000002c687808 */ /* 0x000fe40000800000 */
[----:B------:R-:W-:Y:S01]  /*3e20*/  ISETP.GT.AND P5, PT, R5, 0x50, PT ;  /* 0x000000500500780c */ /* 0x000fe20003fa4270 */
[----:B------:R-:W-:Y:S01]  /*3e30*/  LDSM.16.MT88.4 R44, [R229+0x900] ;  /* 0x00090000e52c783b */ /* 0x000fe20000004200 */
[----:B------:R-:W-:-:S02]  /*3e40*/  FMNMX.FTZ R101, R10, R101, !PT ;  /* 0x000000650a657209 */ /* 0x000fc40007810000 */
[----:B------:R-:W-:Y:S02]  /*3e50*/  ISETP.GT.AND P1, PT, R5, 0x51, PT ;  /* 0x000000510500780c */ /* 0x000fe40003f24270 */
[----:B------:R-:W-:Y:S02]  /*3e60*/  FSEL R99, R99, -INF , P6 ;  /* 0xff80000063637808 */ /* 0x000fe40003000000 */
[----:B------:R-:W-:Y:S02]  /*3e70*/  ISETP.GT.AND P6, PT, R5, 0x39, PT ;  /* 0x000000390500780c */ /* 0x000fe40003fc4270 */
[----:B------:R-:W-:Y:S02]  /*3e80*/  FSEL R109, R41, -INF , P0 ;  /* 0xff800000296d7808 */ /* 0x000fe40000000000 */
[----:B------:R-:W-:Y:S02]  /*3e90*/  ISETP.GT.AND P0, PT, R5, 0x58, PT ;  /* 0x000000580500780c */ /* 0x000fe40003f04270 */
[----:B------:R-:W-:-:S02]  /*3ea0*/  FMNMX.FTZ R101, R14, R101, !PT ;  /* 0x000000650e657209 */ /* 0x000fc40007810000 */
[----:B------:R-:W-:Y:S02]  /*3eb0*/  FSEL R106, R33, -INF , P5 ;  /* 0xff800000216a7808 */ /* 0x000fe40002800000 */
[----:B------:R-:W-:Y:S02]  /*3ec0*/  FSEL R171, R32, -INF , P1 ;  /* 0xff80000020ab7808 */ /* 0x000fe40000800000 */
[C---:B------:R-:W-:Y:S02]  /*3ed0*/  ISETP.GT.AND P5, PT, R2.reuse, RZ, PT ;  /* 0x000000ff0200720c */ /* 0x040fe40003fa4270 */
[----:B------:R-:W-:Y:S02]  /*3ee0*/  ISETP.GT.AND P1, PT, R2, 0x1, PT ;  /* 0x000000010200780c */ /* 0x000fe40003f24270 */
[----:B------:R-:W-:Y:S02]  /*3ef0*/  FSEL R166, R48, -INF , P6 ;  /* 0xff80000030a67808 */ /* 0x000fe40003000000 */
[----:B------:R-:W-:Y:S01]  /*3f00*/  ISETP.GT.AND P6, PT, R5, 0x49, PT ;  /* 0x000000490500780c */ /* 0x000fe20003fc4270 */
[----:B------:R-:W-:Y:S01]  /*3f10*/  LDSM.16.MT88.4 R48, [R229+0x100] ;  /* 0x00010000e530783b */ /* 0x000fe20000004200 */
[----:B------:R-:W-:-:S02]  /*3f20*/  FMNMX.FTZ R101, R15, R101, !PT ;  /* 0x000000650f657209 */ /* 0x000fc40007810000 */
[----:B------:R-:W-:Y:S02]  /*3f30*/  FSEL R173, R29, -INF , P0 ;  /* 0xff8000001dad7808 */ /* 0x000fe40000000000 */
[----:B------:R-:W-:Y:S02]  /*3f40*/  ISETP.GT.AND P0, PT, R2, 0x8, PT ;  /* 0x000000080200780c */ /* 0x000fe40003f04270 */
[----:B---3--:R-:W-:Y:S02]  /*3f50*/  FSEL R8, R13, -INF , P5 ;  /* 0xff8000000d087808 */ /* 0x008fe40002800000 */
[----:B------:R-:W-:Y:S02]  /*3f60*/  FSEL R11, R11, -INF , P1 ;  /* 0xff8000000b0b7808 */ /* 0x000fe40000800000 */
[----:B------:R-:W-:Y:S02]  /*3f70*/  FSEL R105, R40, -INF , P6 ;  /* 0xff80000028697808 */ /* 0x000fe40003000000 */
[----:B------:R-:W-:Y:S01]  /*3f80*/  ISETP.GT.AND P6, PT, R5, 0x59, PT ;  /* 0x000000590500780c */ /* 0x000fe20003fc4270 */
        /* <DEDUP_REMOVED lines=10> */
[----:B------:R-:W-:Y:S02]  /*4030*/  ISETP.GT.AND P0, PT, R2, 0x11, PT ;  /* 0x000000110200780c */ /* 0x000fe40003f04270 */
[----:B------:R-:W-:Y:S02]  /*4040*/  FSEL R22, R22, -INF , P1 ;  /* 0xff80000016167808 */ /* 0x000fe40000800000 */
[----:B------:R-:W-:Y:S02]  /*4050*/  FMNMX.FTZ R5, R20, R5, !PT ;  /* 0x0000000514057209 */ /* 0x000fe40007810000 */
        /* <DEDUP_REMOVED lines=22> */
[----:B--2---:R-:W-:Y:S02]  /*41c0*/  FSEL R92, R16, -INF , P1 ;  /* 0xff800000105c7808 */ /* 0x004fe40000800000 */
        /* <DEDUP_REMOVED lines=28> */
[----:B------:R-:W-:Y:S01]  /*4390*/  FMNMX.FTZ R5, R178, R5, !PT ;  /* 0x00000005b2057209 */ /* 0x000fe20007810000 */
[----:B------:R-:W-:Y:S01]  /*43a0*/  LDSM.16.MT88.4 R32, [R226+0x900] ;  /* 0x00090000e220783b */ /* 0x000fe20000004200 */
[----:B------:R-:W-:Y:S02]  /*43b0*/  FMNMX.FTZ R101, R171, R101, !PT ;  /* 0x00000065ab657209 */ /* 0x000fe40007810000 */
[----:B------:R-:W-:Y:S02]  /*43c0*/  ISETP.GT.AND P0, PT, R2, 0x49, PT ;  /* 0x000000490200780c */ /* 0x000fe40003f04270 */
[----:B------:R-:W-:-:S02]  /*43d0*/  FSEL R176, R31, -INF , P1 ;  /* 0xff8000001fb07808 */ /* 0x000fc40000800000 */
[----:B------:R-:W-:Y:S02]  /*43e0*/  FMNMX.FTZ R5, R177, R5, !PT ;  /* 0x00000005b1057209 */ /* 0x000fe40007810000 */
[----:B------:R-:W-:Y:S02]  /*43f0*/  FSEL R170, R57, -INF , P6 ;  /* 0xff80000039aa7808 */ /* 0x000fe40003000000 */
[----:B------:R-:W-:Y:S01]  /*4400*/  FMNMX.FTZ R101, R173, R101, !PT ;  /* 0x00000065ad657209 */ /* 0x000fe20007810000 */
[----:B------:R-:W-:Y:S01]  /*4410*/  LDSM.16.MT88.4 R56, [R228+0x100] ;  /* 0x00010000e438783b */ /* 0x000fe20000004200 */
[----:B------:R-:W-:Y:S02]  /*4420*/  ISETP.GT.AND P1, PT, R2, 0x50, PT ;  /* 0x000000500200780c */ /* 0x000fe40003f24270 */
[----:B------:R-:W-:Y:S02]  /*4430*/  FSEL R179, R30, -INF , P0 ;  /* 0xff8000001eb37808 */ /* 0x000fe40000000000 */
[----:B------:R-:W-:-:S02]  /*4440*/  FMNMX.FTZ R5, R176, R5, !PT ;  /* 0x00000005b0057209 */ /* 0x000fc40007810000 */
[----:B------:R-:W-:Y:S02]  /*4450*/  FMNMX.FTZ R101, R170, R101, !PT ;  /* 0x00000065aa657209 */ /* 0x000fe40007810000 */
[----:B------:R-:W-:Y:S02]  /*4460*/  ISETP.GT.AND P0, PT, R2, 0x51, PT ;  /* 0x000000510200780c */ /* 0x000fe40003f04270 */
[----:B------:R-:W-:Y:S01]  /*4470*/  FSEL R110, R28, -INF , P1 ;  /* 0xff8000001c6e7808 */ /* 0x000fe20000800000 */
[----:B------:R-:W1:Y:S01]  /*4480*/  SHFL.BFLY PT, R6, R101, 0x2, 0x1f ;  /* 0x0c401f0065067f89 */ /* 0x000e6200000e0000 */
[----:B------:R-:W-:Y:S02]  /*4490*/  FMNMX.FTZ R5, R179, R5, !PT ;  /* 0x00000005b3057209 */ /* 0x000fe40007810000 */
[----:B------:R-:W-:Y:S02]  /*44a0*/  ISETP.GT.AND P1, PT, R2, 0x58, PT ;  /* 0x000000580200780c */ /* 0x000fe40003f24270 */
[----:B------:R-:W-:-:S02]  /*44b0*/  FSEL R183, R19, -INF , P0 ;  /* 0xff80000013b77808 */ /* 0x000fc40000000000 */
[----:B------:R-:W-:Y:S02]  /*44c0*/  FMNMX.FTZ R5, R110, R5, !PT ;  /* 0x000000056e057209 */ /* 0x000fe40007810000 */
[----:B------:R-:W-:Y:S02]  /*44d0*/  ISETP.GT.AND P0, PT, R2, 0x59, PT ;  /* 0x000000590200780c */ /* 0x000fe40003f04270 */
[----:B------:R-:W-:Y:S02]  /*44e0*/  FSEL R250, R17, -INF , P1 ;  /* 0xff80000011fa7808 */ /* 0x000fe40000800000 */
[----:B------:R-:W-:Y:S01]  /*44f0*/  FMNMX.FTZ R2, R183, R5, !PT ;  /* 0x00000005b7027209 */ /* 0x000fe20007810000 */
[----:B------:R-:W-:Y:S01]  /*4500*/  LDSM.16.MT88.4 R16, [R225+0x100] ;  /* 0x00010000e110783b */ /* 0x000fe20000004200 */
[----:B------:R-:W-:Y:S02]  /*4510*/  FSEL R251, R12, -INF , P0 ;  /* 0xff8000000cfb7808 */ /* 0x000fe40000000000 */
[----:B------:R-:W-:-:S04]  /*4520*/  FMNMX.FTZ R2, R250, R2, !PT ;  /* 0x00000002fa027209 */ /* 0x000fc80007810000 */
[----:B------:R-:W-:Y:S02]  /*4530*/  FMNMX.FTZ R2, R251, R2, !PT ;  /* 0x00000002fb027209 */ /* 0x000fe40007810000 */
[----:B-1----:R-:W-:-:S03]  /*4540*/  FMNMX.FTZ R101, R101, R6, !PT ;  /* 0x0000000665657209 */ /* 0x002fc60007810000 */
[----:B------:R-:W1:Y:S04]  /*4550*/  SHFL.BFLY PT, R5, R2, 0x2, 0x1f ;  /* 0x0c401f0002057f89 */ /* 0x000e6800000e0000 */
[----:B------:R-:W2:Y:S01]  /*4560*/  SHFL.BFLY PT, R6, R101, 0x1, 0x1f ;  /* 0x0c201f0065067f89 */ /* 0x000ea200000e0000 */
[----:B-1----:R-:W-:Y:S02]  /*4570*/  FMNMX.FTZ R2, R2, R5, !PT ;  /* 0x0000000502027209 */ /* 0x002fe40007810000 */
[----:B--2---:R-:W-:-:S03]  /*4580*/  FMNMX.FTZ R101, R101, R6, !PT ;  /* 0x0000000665657209 */ /* 0x004fc60007810000 */
[----:B------:R-:W1:Y:S01]  /*4590*/  SHFL.BFLY PT, R100, R2, 0x1, 0x1f ;  /* 0x0c201f0002647f89 */ /* 0x000e6200000e0000 */
[C---:B------:R-:W-:Y:S01]  /*45a0*/  FSETP.NEU.FTZ.AND P0, PT, R101.reuse, -INF , PT ;  /* 0xff8000006500780b */ /* 0x040fe20003f1d000 */
[----:B------:R-:W-:-:S05]  /*45b0*/  FMUL.FTZ R12, R101, c[0x0][0x2d0] ;  /* 0x0000b400650c7a20 */ /* 0x000fca0000410000 */
[----:B------:R-:W-:-:S05]  /*45c0*/  FSEL R12, R12, RZ, P0 ;  /* 0x000000ff0c0c7208 */ /* 0x000fca0000000000 */
[----:B------:R-:W-:-:S04]  /*45d0*/  FFMA.FTZ R5, R7, c[0x0][0x2d0], -R12 ;  /* 0x0000b40007057a23 */ /* 0x000fc8000001080c */
[----:B------:R2:W-:Y:S01]  /*45e0*/  MUFU.EX2 R65, R5 ;  /* 0x0000000500417308 */ /* 0x0005e20000000800 */
[----:B-1----:R-:W-:-:S04]  /*45f0*/  FMNMX.FTZ R100, R2, R100, !PT ;  /* 0x0000006402647209 */ /* 0x002fc80007810000 */
[C---:B------:R-:W-:Y:S01]  /*4600*/  FSETP.NEU.FTZ.AND P0, PT, R100.reuse, -INF , PT ;  /* 0xff8000006400780b */ /* 0x040fe20003f1d000 */
[----:B------:R-:W-:Y:S02]  /*4610*/  FMUL.FTZ R2, R100, c[0x0][0x2d0] ;  /* 0x0000b40064027a20 */ /* 0x000fe40000410000 */
[----:B--2---:R-:W-:-:S03]  /*4620*/  FFMA.FTZ R5, R9, c[0x0][0x2d0], -R12 ;  /* 0x0000b40009057a23 */ /* 0x004fc6000001080c */
[----:B------:R-:W-:Y:S02]  /*4630*/  FSEL R2, R2, RZ, P0 ;  /* 0x000000ff02027208 */ /* 0x000fe40000000000 */
[----:B------:R-:W-:Y:S01]  /*4640*/  PLOP3.LUT P0, PT, PT, PT, UP0, 0x80, 0x0 ;  /* 0x000000000000781c */ /* 0x000fe20003f0f008 */
[----:B------:R1:W2:Y:S02]  /*4650*/  MUFU.EX2 R27, R5 ;  /* 0x00000005001b7308 */ /* 0x0002a40000000800 */
[--C-:B------:R-:W-:Y:S02]  /*4660*/  FFMA.FTZ R4, R8, c[0x0][0x2d0], -R2.reuse ;  /* 0x0000b40008047a23 */ /* 0x100fe40000010802 */
[--C-:B------:R-:W-:Y:S02]  /*4670*/  FFMA.FTZ R3, R13, c[0x0][0x2d0], -R2.reuse ;  /* 0x0000b4000d037a23 */ /* 0x100fe40000010802 */
[----:B------:R-:W-:Y:S02]  /*4680*/  FFMA.FTZ R0, R21, c[0x0][0x2d0], -R2 ;  /* 0x0000b40015007a23 */ /* 0x000fe40000010802 */
[----:B------:R3:W-:Y:S01]  /*4690*/  MUFU.EX2 R13, R3 ;  /* 0x00000003000d7308 */ /* 0x0007e20000000800 */
[----:B-1----:R-:W-:-:S07]  /*46a0*/  FFMA.FTZ R5, R10, c[0x0][0x2d0], -R12 ;  /* 0x0000b4000a057a23 */ /* 0x002fce000001080c */
[----:B------:R1:W-:Y:S01]  /*46b0*/  MUFU.EX2 R180, R0 ;  /* 0x0000000000b47308 */ /* 0x0003e20000000800 */
[----:B--2---:R-:W-:Y:S01]  /*46c0*/  F2FP.PACK_AB R8, R27, R65 ;  /* 0x000000411b08723e */ /* 0x004fe200000000ff */
[----:B---3--:R-:W-:-:S06]  /*46d0*/  FFMA.FTZ R3, R20, c[0x0][0x2d0], -R2 ;  /* 0x0000b40014037a23 */ /* 0x008fcc0000010802 */
[----:B------:R2:W-:Y:S08]  /*46e0*/  MUFU.EX2 R111, R5 ;  /* 0x00000005006f7308 */ /* 0x0005f00000000800 */
[----:B------:R3:W-:Y:S01]  /*46f0*/  MUFU.EX2 R175, R3 ;  /* 0x0000000300af7308 */ /* 0x0007e20000000800 */
[----:B-1----:R-:W-:Y:S02]  /*4700*/  FFMA.FTZ R0, R25, c[0x0][0x2d0], -R2 ;  /* 0x0000b40019007a23 */ /* 0x002fe40000010802 */
[----:B--2---:R-:W-:-:S05]  /*4710*/  FFMA.FTZ R5, R14, c[0x0][0x2d0], -R12 ;  /* 0x0000b4000e057a23 */ /* 0x004fca000001080c */
[----:B------:R1:W-:Y:S01]  /*4720*/  MUFU.EX2 R182, R0 ;  /* 0x0000000000b67308 */ /* 0x0003e20000000800 */
[----:B---3--:R-:W-:-:S07]  /*4730*/  FFMA.FTZ R3, R23, c[0x0][0x2d0], -R12 ;  /* 0x0000b40017037a23 */ /* 0x008fce000001080c */
[----:B------:R2:W3:Y:S08]  /*4740*/  MUFU.EX2 R108, R5 ;  /* 0x00000005006c7308 */ /* 0x0004f00000000800 */
[----:B------:R4:W-:Y:S01]  /*4750*/  MUFU.EX2 R181, R3 ;  /* 0x0000000300b57308 */ /* 0x0009e20000000800 */
[----:B-1----:R-:W-:Y:S02]  /*4760*/  FFMA.FTZ R0, R36, c[0x0][0x2d0], -R2 ;  /* 0x0000b40024007a23 */ /* 0x002fe40000010802 */
[----:B------:R-:W-:Y:S01]  /*4770*/  LDSM.16.MT88.4 R36, [R229+0x3100] ;  /* 0x00310000e524783b */ /* 0x000fe20000004200 */
[----:B--2---:R-:W-:Y:S01]  /*4780*/  FFMA.FTZ R5, R15, c[0x0][0x2d0], -R12 ;  /* 0x0000b4000f057a23 */ /* 0x004fe2000001080c */
[----:B---3--:R-:W-:-:S03]  /*4790*/  F2FP.PACK_AB R10, R108, R111 ;  /* 0x0000006f6c0a723e */ /* 0x008fc600000000ff */
[----:B------:R1:W-:Y:S01]  /*47a0*/  MUFU.EX2 R15, R4 ;  /* 0x00000004000f7308 */ /* 0x0003e20000000800 */
[----:B----4-:R-:W-:-:S07]  /*47b0*/  FFMA.FTZ R3, R24, c[0x0][0x2d0], -R12 ;  /* 0x0000b40018037a23 */ /* 0x010fce000001080c */
[----:B------:R-:W-:Y:S01]  /*47c0*/  MUFU.EX2 R174, R5 ;  /* 0x0000000500ae7308 */ /* 0x000fe20000000800 */
[----:B-1----:R-:W-:-:S07]  /*47d0*/  FFMA.FTZ R4, R11, c[0x0][0x2d0], -R2 ;  /* 0x0000b4000b047a23 */ /* 0x002fce0000010802 */
[----:B------:R1:W-:Y:S01]  /*47e0*/  MUFU.EX2 R172, R3 ;  /* 0x0000000300ac7308 */ /* 0x0003e20000000800 */
[----:B------:R-:W-:-:S07]  /*47f0*/  F2FP.PACK_AB R11, R175, R13 ;  /* 0x0000000daf0b723e */ /* 0x000fce00000000ff */
[----:B------:R2:W3:Y:S01]  /*4800*/  MUFU.EX2 R14, R4 ;  /* 0x00000004000e7308 */ /* 0x0004e20000000800 */
[----:B-1----:R-:W-:-:S07]  /*4810*/  FFMA.FTZ R3, R26, c[0x0][0x2d0], -R12 ;  /* 0x0000b4001a037a23 */ /* 0x002fce000001080c */
[----:B------:R1:W-:Y:S01]  /*4820*/  MUFU.EX2 R77, R0 ;  /* 0x00000000004d7308 */ /* 0x0003e20000000800 */
[----:B--2---:R-:W2:Y:S01]  /*4830*/  LDSM.16.MT88.4 R4, [R226+0x100] ;  /* 0x00010000e204783b */ /* 0x004ea20000004200 */
[----:B---3--:R-:W-:-:S06]  /*4840*/  F2FP.PACK_AB R9, R14, R15 ;  /* 0x0000000f0e09723e */ /* 0x008fcc00000000ff */
[----:B------:R3:W-:Y:S01]  /*4850*/  MUFU.EX2 R76, R3 ;  /* 0x00000003004c7308 */ /* 0x0007e20000000800 */
[C---:B------:R-:W-:Y:S01]  /*4860*/  HMMA.16816.F32 R60, R8.reuse, R16, RZ ;  /* 0x00000010083c723c */ /* 0x040fe200000018ff */
[----:B-1----:R-:W-:Y:S02]  /*4870*/  MOV R0, R65 ;  /* 0x0000004100007202 */ /* 0x002fe40000000f00 */
[----:B------:R-:W1:Y:S05]  /*4880*/  LDSM.16.MT88.4 R64, [R225+0x3100] ;  /* 0x00310000e140783b */ /* 0x000e6a0000004200 */
[----:B------:R-:W-:Y:S01]  /*4890*/  HMMA.16816.F32 R52, R8, R18, RZ ;  /* 0x000000120834723c */ /* 0x000fe200000018ff */
[----:B---3--:R-:W-:-:S04]  /*48a0*/  FFMA.FTZ R3, R22, c[0x0][0x2d0], -R2 ;  /* 0x0000b40016037a23 */ /* 0x008fc80000010802 */
[----:B------:R3:W4:Y:S03]  /*48b0*/  MUFU.EX2 R252, R3 ;  /* 0x0000000300fc7308 */ /* 0x0007260000000800 */
[C---:B------:R-:W-:Y:S08]  /*48c0*/  HMMA.16816.F32 R20, R8.reuse, R48, RZ ;  /* 0x000000300814723c */ /* 0x040ff000000018ff */
[----:B------:R-:W-:Y:S01]  /*48d0*/  HMMA.16816.F32 R16, R8, R50, RZ ;  /* 0x000000320810723c */ /* 0x000fe200000018ff */
[----:B------:R-:W-:Y:S01]  /*48e0*/  LDSM.16.MT88.4 R48, [R225+0x6100] ;  /* 0x00610000e130783b */ /* 0x000fe20000004200 */
[----:B---3--:R-:W-:-:S06]  /*48f0*/  IMAD.MOV.U32 R3, RZ, RZ, R27 ;  /* 0x000000ffff037224 */ /* 0x008fcc00078e001b */
[C---:B--2---:R-:W-:Y:S07]  /*4900*/  HMMA.16816.F32 R28, R8.reuse, R4, RZ ;  /* 0x00000004081c723c */ /* 0x044fee00000018ff */
[----:B------:R-:W-:Y:S01]  /*4910*/  F2FP.PACK_AB R4, R181, R174 ;  /* 0x000000aeb504723e */ /* 0x000fe200000000ff */
[----:B------:R-:W-:Y:S01]  /*4920*/  HMMA.16816.F32 R24, R8, R6, RZ ;  /* 0x000000060818723c */ /* 0x000fe200000018ff */
[----:B----4-:R-:W-:-:S06]  /*4930*/  F2FP.PACK_AB R5, R180, R252 ;  /* 0x000000fcb405723e */ /* 0x010fcc00000000ff */
[----:B------:R-:W-:Y:S02]  /*4940*/  F2FP.PACK_AB R6, R76, R172 ;  /* 0x000000ac4c06723e */ /* 0x000fe400000000ff */
[----:B------:R-:W-:-:S07]  /*4950*/  F2FP.PACK_AB R7, R77, R182 ;  /* 0x000000b64d07723e */ /* 0x000fce00000000ff */
[C---:B------:R-:W-:Y:S08]  /*4960*/  HMMA.16816.F32 R152, R4.reuse, R40, R60 ;  /* 0x000000280498723c */ /* 0x040ff0000000183c */
[----:B------:R-:W-:Y:S01]  /*4970*/  HMMA.16816.F32 R144, R4, R42, R52 ;  /* 0x0000002a0490723c */ /* 0x000fe20000001834 */
[----:B------:R-:W-:Y:S07]  /*4980*/  LDSM.16.MT88.4 R52, [R226+0x6100] ;  /* 0x00610000e234783b */ /* 0x000fee0000004200 */
[----:B------:R-:W-:Y:S08]  /*4990*/  HMMA.16816.F32 R40, R8, R56, RZ ;  /* 0x000000380828723c */ /* 0x000ff000000018ff */
[C---:B------:R-:W-:Y:S08]  /*49a0*/  HMMA.16816.F32 R140, R4.reuse, R32, R28 ;  /* 0x00000020048c723c */ /* 0x040ff0000000181c */
[C---:B------:R-:W-:Y:S01]  /*49b0*/  HMMA.16816.F32 R124, R4.reuse, R34, R24 ;  /* 0x00000022047c723c */ /* 0x040fe20000001818 */
[----:B------:R-:W2:Y:S07]  /*49c0*/  LDSM.16.MT88.4 R32, [R225+0x3900] ;  /* 0x00390000e120783b */ /* 0x000eae0000004200 */
[C---:B------:R-:W-:Y:S08]  /*49d0*/  HMMA.16816.F32 R116, R4.reuse, R44, R20 ;  /* 0x0000002c0474723c */ /* 0x040ff00000001814 */
[----:B------:R-:W-:Y:S01]  /*49e0*/  HMMA.16816.F32 R148, R4, R46, R16 ;  /* 0x0000002e0494723c */ /* 0x000fe20000001810 */
[----:B------:R-:W3:Y:S07]  /*49f0*/  LDSM.16.MT88.4 R44, [R228+0x3100] ;  /* 0x00310000e42c783b */ /* 0x000eee0000004200 */
[C---:B------:R-:W-:Y:S08]  /*4a00*/  HMMA.16816.F32 R28, R8.reuse, R58, RZ ;  /* 0x0000003a081c723c */ /* 0x040ff000000018ff */
[C---:B-1----:R-:W-:Y:S08]  /*4a10*/  HMMA.16816.F32 R24, R8.reuse, R64, RZ ;  /* 0x000000400818723c */ /* 0x042ff000000018ff */
[C---:B------:R-:W-:Y:S08]  /*4a20*/  HMMA.16816.F32 R20, R8.reuse, R66, RZ ;  /* 0x000000420814723c */ /* 0x040ff000000018ff */
[----:B------:R-:W-:Y:S07]  /*4a30*/  HMMA.16816.F32 R16, R8, R72, RZ ;  /* 0x000000480810723c */ /* 0x000fee00000018ff */
[----:B------:R-:W-:Y:S01]  /*4a40*/  IMAD.MOV.U32 R73, RZ, RZ, R77 ;  /* 0x000000ffff497224 */ /* 0x000fe200078e004d */
[C---:B------:R-:W-:Y:S01]  /*4a50*/  HMMA.16816.F32 R128, R4.reuse, R80, R40 ;  /* 0x000000500480723c */ /* 0x040fe20000001828 */
[----:B------:R-:W-:Y:S01]  /*4a60*/  IMAD.MOV.U32 R72, RZ, RZ, R76 ;  /* 0x000000ffff487224 */ /* 0x000fe200078e004c */
[----:B------:R-:W1:Y:S04]  /*4a70*/  LDSM.16.MT88.4 R40, [R229+0x6100] ;  /* 0x00610000e528783b */ /* 0x000e680000004200 */
[----:B------:R-:W4:Y:S02]  /*4a80*/  LDSM.16.MT88.4 R76, [R228+0x6100] ;  /* 0x00610000e44c783b */ /* 0x000f240000004200 */
[C---:B------:R-:W-:Y:S02]  /*4a90*/  HMMA.16816.F32 R112, R4.reuse, R82, R28 ;  /* 0x000000520470723c */ /* 0x040fe4000000181c */
[----:B------:R-:W5:Y:S06]  /*4aa0*/  LDSM.16.MT88.4 R80, [R225+0x6900] ;  /* 0x00690000e150783b */ /* 0x000f6c0000004200 */
[C---:B--2---:R-:W-:Y:S08]  /*4ab0*/  HMMA.16816.F32 R120, R4.reuse, R32, R24 ;  /* 0x000000200478723c */ /* 0x044ff00000001818 */
[----:B------:R-:W-:Y:S08]  /*4ac0*/  HMMA.16816.F32 R132, R4, R34, R20 ;  /* 0x000000220484723c */ /* 0x000ff00000001814 */
[C---:B------:R-:W-:Y:S08]  /*4ad0*/  HMMA.16816.F32 R32, R8.reuse, R36, RZ ;  /* 0x000000240820723c */ /* 0x040ff000000018ff */
[C---:B------:R-:W-:Y:S08]  /*4ae0*/  HMMA.16816.F32 R28, R8.reuse, R38, RZ ;  /* 0x00000026081c723c */ /* 0x040ff000000018ff */
[----:B---3--:R-:W-:Y:S08]  /*4af0*/  HMMA.16816.F32 R24, R8, R44, RZ ;  /* 0x0000002c0818723c */ /* 0x008ff000000018ff */
[----:B------:R-:W-:Y:S07]  /*4b00*/  HMMA.16816.F32 R136, R4, R68, R16 ;  /* 0x000000440488723c */ /* 0x000fee0000001810 */
[----:B------:R-:W-:Y:S01]  /*4b10*/  MOV R68, R111 ;  /* 0x0000006f00447202 */ /* 0x000fe20000000f00 */
[----:B------:R-:W-:Y:S01]  /*4b20*/  HMMA.16816.F32 R64, R8, R74, RZ ;  /* 0x0000004a0840723c */ /* 0x000fe200000018ff */
[----:B------:R-:W-:-:S06]  /*4b30*/  IMAD.MOV.U32 R69, RZ, RZ, R110 ;  /* 0x000000ffff457224 */ /* 0x000fcc00078e006e */
[----:B------:R-:W-:Y:S01]  /*4b40*/  MOV R75, R108 ;  /* 0x0000006c004b7202 */ /* 0x000fe20000000f00 */
[----:B------:R-:W-:Y:S01]  /*4b50*/  HMMA.16816.F32 R20, R8, R46, RZ ;  /* 0x0000002e0814723c */ /* 0x000fe200000018ff */
[----:B------:R-:W-:-:S07]  /*4b60*/  IMAD.MOV.U32 R74, RZ, RZ, R109 ;  /* 0x000000ffff4a7224 */ /* 0x000fce00078e006d */
[C---:B------:R-:W-:Y:S08]  /*4b70*/  HMMA.16816.F32 R16, R8.reuse, R48, RZ ;  /* 0x000000300810723c */ /* 0x040ff000000018ff */
[C---:B------:R-:W-:Y:S08]  /*4b80*/  HMMA.16816.F32 R60, R8.reuse, R50, RZ ;  /* 0x00000032083c723c */ /* 0x040ff000000018ff */
[C---:B-1----:R-:W-:Y:S08]  /*4b90*/  HMMA.16816.F32 R48, R8.reuse, R40, RZ ;  /* 0x000000280830723c */ /* 0x042ff000000018ff */
[C---:B------:R-:W-:Y:S08]  /*4ba0*/  HMMA.16816.F32 R44, R8.reuse, R42, RZ ;  /* 0x0000002a082c723c */ /* 0x040ff000000018ff */
[C---:B----4-:R-:W-:Y:S07]  /*4bb0*/  HMMA.16816.F32 R40, R8.reuse, R76, RZ ;  /* 0x0000004c0828723c */ /* 0x050fee00000018ff */
[----:B------:R-:W-:Y:S01]  /*4bc0*/  IMAD.MOV.U32 R77, RZ, RZ, R106 ;  /* 0x000000ffff4d7224 */ /* 0x000fe200078e006a */
[----:B------:R-:W-:Y:S01]  /*4bd0*/  HMMA.16816.F32 R56, R8, R52, RZ ;  /* 0x000000340838723c */ /* 0x000fe200000018ff */
[----:B------:R-:W-:-:S07]  /*4be0*/  IMAD.MOV.U32 R76, RZ, RZ, R107 ;  /* 0x000000ffff4c7224 */ /* 0x000fce00078e006b */
[C---:B------:R-:W-:Y:S08]  /*4bf0*/  HMMA.16816.F32 R52, R8.reuse, R54, RZ ;  /* 0x000000360834723c */ /* 0x040ff000000018ff */
[----:B------:R-:W-:Y:S07]  /*4c00*/  HMMA.16816.F32 R36, R8, R78, RZ ;  /* 0x0000004e0824723c */ /* 0x000fee00000018ff */
[----:B------:R-:W-:Y:S01]  /*4c10*/  MOV R10, R105 ;  /* 0x00000069000a7202 */ /* 0x000fe20000000f00 */
[----:B------:R-:W-:Y:S01]  /*4c20*/  IMAD.MOV.U32 R11, RZ, RZ, R104 ;  /* 0x000000ffff0b7224 */ /* 0x000fe200078e0068 */
[C---:B------:R-:W-:Y:S08]  /*4c30*/  HMMA.16816.F32 R108, R4.reuse, R70, R64 ;  /* 0x00000046046c723c */ /* 0x040ff00000001840 */
[----:B------:R-:W-:Y:S07]  /*4c40*/  HMMA.16816.F32 R104, R4, R88, R32 ;  /* 0x000000580468723c */ /* 0x000fee0000001820 */
[----:B------:R-:W-:Y:S01]  /*4c50*/  IMAD.MOV.U32 R89, RZ, RZ, R76 ;  /* 0x000000ffff597224 */ /* 0x000fe200078e004c */
[----:B------:R-:W-:-:S02]  /*4c60*/  MOV R88, R77 ;  /* 0x0000004d00587202 */ /* 0x000fc40000000f00 */
[----:B------:R-:W-:Y:S07]  /*4c70*/  HMMA.16816.F32 R76, R4, R90, R28 ;  /* 0x0000005a044c723c */ /* 0x000fee000000181c */
[----:B------:R-:W-:Y:S01]  /*4c80*/  IMAD.MOV.U32 R28, RZ, RZ, R74 ;  /* 0x000000ffff1c7224 */ /* 0x000fe200078e004a */
[----:B------:R-:W-:Y:S01]  /*4c90*/  MOV R30, R72 ;  /* 0x00000048001e7202 */ /* 0x000fe20000000f00 */
[----:B------:R-:W-:Y:S01]  /*4ca0*/  IMAD.MOV.U32 R31, RZ, RZ, R75 ;  /* 0x000000ffff1f7224 */ /* 0x000fe200078e004b */
[----:B------:R-:W-:Y:S01]  /*4cb0*/  MOV R90, R173 ;  /* 0x000000ad005a7202 */ /* 0x000fe20000000f00 */
[----:B------:R-:W-:-:S02]  /*4cc0*/  IMAD.MOV.U32 R29, RZ, RZ, R73 ;  /* 0x000000ffff1d7224 */ /* 0x000fc400078e0049 */
[----:B------:R-:W-:Y:S01]  /*4cd0*/  HMMA.16816.F32 R72, R4, R84, R24 ;  /* 0x000000540448723c */ /* 0x000fe20000001818 */
[----:B------:R-:W-:-:S06]  /*4ce0*/  IMAD.MOV.U32 R91, RZ, RZ, R170 ;  /* 0x000000ffff5b7224 */ /* 0x000fcc00078e00aa */
[----:B------:R-:W-:Y:S01]  /*4cf0*/  IMAD.MOV.U32 R25, RZ, RZ, R68 ;  /* 0x000000ffff197224 */ /* 0x000fe200078e0044 */
[C---:B------:R-:W-:Y:S01]  /*4d00*/  HMMA.16816.F32 R84, R4.reuse, R86, R20 ;  /* 0x000000560454723c */ /* 0x040fe20000001814 */
[----:B------:R-:W-:Y:S01]  /*4d10*/  IMAD.MOV.U32 R24, RZ, RZ, R69 ;  /* 0x000000ffff187224 */ /* 0x000fe200078e0045 */
[----:B------:R-:W1:Y:S01]  /*4d20*/  LDSM.16.MT88.4 R20, [R226+0x6900] ;  /* 0x00690000e214783b */ /* 0x000e620000004200 */
[----:B------:R-:W-:Y:S01]  /*4d30*/  IMAD.MOV.U32 R27, RZ, RZ, R10 ;  /* 0x000000ffff1b7224 */ /* 0x000fe200078e000a */
[----:B------:R-:W-:Y:S02]  /*4d40*/  MOV R26, R11 ;  /* 0x0000000b001a7202 */ /* 0x000fe40000000f00 */
[----:B------:R-:W-:Y:S02]  /*4d50*/  LDSM.16.MT88.4 R8, [R228+0x6900] ;  /* 0x00690000e408783b */ /* 0x000fe40000004200 */
[C---:B-----5:R-:W-:Y:S02]  /*4d60*/  HMMA.16816.F32 R68, R4.reuse, R80, R16 ;  /* 0x000000500444723c */ /* 0x060fe40000001810 */
[----:B------:R-:W2:Y:S06]  /*4d70*/  LDSM.16.MT88.4 R16, [R229+0x6900] ;  /* 0x00690000e510783b */ /* 0x000eac0000004200 */
[C---:B------:R-:W-:Y:S08]  /*4d80*/  HMMA.16816.F32 R80, R4.reuse, R82, R60 ;  /* 0x000000520450723c */ /* 0x040ff0000000183c */
[C---:B-1----:R-:W-:Y:S08]  /*4d90*/  HMMA.16816.F32 R64, R4.reuse, R20, R56 ;  /* 0x000000140440723c */ /* 0x042ff00000001838 */
[C---:B--2---:R-:W-:Y:S07]  /*4da0*/  HMMA.16816.F32 R56, R4.reuse, R16, R48 ;  /* 0x000000100438723c */ /* 0x044fee0000001830 */
[----:B------:R-:W-:Y:S01]  /*4db0*/  IMAD.MOV.U32 R49, RZ, RZ, R0 ;  /* 0x000000ffff317224 */ /* 0x000fe200078e0000 */
[----:B------:R-:W-:Y:S01]  /*4dc0*/  MOV R50, R3 ;  /* 0x0000000300327202 */ /* 0x000fe20000000f00 */
[----:B------:R-:W-:Y:S01]  /*4dd0*/  FFMA.FTZ R0, R96, c[0x0][0x2d0], -R12 ;  /* 0x0000b40060007a23 */ /* 0x000fe2000001080c */
[----:B------:R-:W-:Y:S01]  /*4de0*/  HMMA.16816.F32 R32, R4, R10, R36 ;  /* 0x0000000a0420723c */ /* 0x000fe20000001824 */
[----:B------:R-:W-:-:S02]  /*4df0*/  IMAD.MOV.U32 R51, RZ, RZ, R252 ;  /* 0x000000ffff337224 */ /* 0x000fc400078e00fc */
[----:B------:R1:W-:Y:S01]  /*4e00*/  MUFU.EX2 R3, R0 ;  /* 0x0000000000037308 */ /* 0x0003e20000000800 */
[----:B------:R-:W-:Y:S02]  /*4e10*/  IMAD.MOV.U32 R48, RZ, RZ, R88 ;  /* 0x000000ffff307224 */ /* 0x000fe400078e0058 */
[----:B------:R-:W-:Y:S01]  /*4e20*/  IMAD.MOV.U32 R88, RZ, RZ, R174 ;  /* 0x000000ffff587224 */ /* 0x000fe200078e00ae */
[----:B------:R-:W-:Y:S01]  /*4e30*/  MOV R39, R28 ;  /* 0x0000001c00277202 */ /* 0x000fe20000000f00 */
[----:B------:R-:W-:Y:S01]  /*4e40*/  HMMA.16816.F32 R44, R4, R18, R44 ;  /* 0x00000012042c723c */ /* 0x000fe2000000182c */
[----:B------:R-:W2:Y:S01]  /*4e50*/  LDSM.16.MT88.4 R16, [R225+0x1100] ;  /* 0x00110000e110783b */ /* 0x000ea20000004200 */
[----:B------:R-:W-:Y:S02]  /*4e60*/  IMAD.MOV.U32 R37, RZ, RZ, R25 ;  /* 0x000000ffff257224 */ /* 0x000fe400078e0019 */
[----:B------:R-:W-:-:S04]  /*4e70*/  IMAD.MOV.U32 R38, RZ, RZ, R26 ;  /* 0x000000ffff267224 */ /* 0x000fc800078e001a */
[----:B------:R-:W-:Y:S01]  /*4e80*/  HMMA.16816.F32 R40, R4, R8, R40 ;  /* 0x000000080428723c */ /* 0x000fe20000001828 */
[----:B------:R-:W3:Y:S01]  /*4e90*/  LDSM.16.MT88.4 R8, [R226+0x1100] ;  /* 0x00110000e208783b */ /* 0x000ee20000004200 */
[----:B-1----:R-:W-:-:S04]  /*4ea0*/  FFMA.FTZ R0, R97, c[0x0][0x2d0], -R12 ;  /* 0x0000b40061007a23 */ /* 0x002fc8000001080c */
[----:B------:R1:W4:Y:S02]  /*4eb0*/  MUFU.EX2 R170, R0 ;  /* 0x0000000000aa7308 */ /* 0x0003240000000800 */
[----:B------:R-:W-:Y:S01]  /*4ec0*/  HMMA.16816.F32 R60, R4, R22, R52 ;  /* 0x00000016043c723c */ /* 0x000fe20000001834 */
[----:B------:R-:W5:Y:S01]  /*4ed0*/  LDSM.16.MT88.4 R20, [R229+0x1100] ;  /* 0x00110000e514783b */ /* 0x000f620000004200 */
[----:B-1----:R-:W-:-:S05]  /*4ee0*/  FFMA.FTZ R0, R98, c[0x0][0x2d0], -R12 ;  /* 0x0000b40062007a23 */ /* 0x002fca000001080c */
[----:B----4-:R-:W-:Y:S01]  /*4ef0*/  F2FP.PACK_AB R4, R170, R3 ;  /* 0x00000003aa04723e */ /* 0x010fe200000000ff */
[----:B------:R1:W-:Y:S02]  /*4f00*/  MUFU.EX2 R173, R0 ;  /* 0x0000000000ad7308 */ /* 0x0003e40000000800 */
[----:B-1----:R-:W-:-:S06]  /*4f10*/  FFMA.FTZ R0, R99, c[0x0][0x2d0], -R12 ;  /* 0x0000b40063007a23 */ /* 0x002fcc000001080c */
[----:B------:R1:W4:Y:S02]  /*4f20*/  MUFU.EX2 R36, R0 ;  /* 0x0000000000247308 */ /* 0x0003240000000800 */
[----:B-1----:R-:W-:Y:S01]  /*4f30*/  FFMA.FTZ R0, R94, c[0x0][0x2d0], -R2 ;  /* 0x0000b4005e007a23 */ /* 0x002fe20000010802 */
[----:B----4-:R-:W-:-:S05]  /*4f40*/  F2FP.PACK_AB R6, R36, R173 ;  /* 0x000000ad2406723e */ /* 0x010fca00000000ff */
[----:B------:R1:W-:Y:S02]  /*4f50*/  MUFU.EX2 R252, R0 ;  /* 0x0000000000fc7308 */ /* 0x0003e40000000800 */
[----:B-1----:R-:W-:-:S06]  /*4f60*/  FFMA.FTZ R0, R93, c[0x0][0x2d0], -R2 ;  /* 0x0000b4005d007a23 */ /* 0x002fcc0000010802 */
[----:B------:R1:W4:Y:S02]  /*4f70*/  MUFU.EX2 R28, R0 ;  /* 0x00000000001c7308 */ /* 0x0003240000000800 */
[----:B-1----:R-:W-:Y:S01]  /*4f80*/  FFMA.FTZ R0, R92, c[0x0][0x2d0], -R2 ;  /* 0x0000b4005c007a23 */ /* 0x002fe20000010802 */
[----:B----4-:R-:W-:-:S05]  /*4f90*/  F2FP.PACK_AB R5, R28, R252 ;  /* 0x000000fc1c05723e */ /* 0x010fca00000000ff */
[----:B------:R1:W-:Y:S02]  /*4fa0*/  MUFU.EX2 R174, R0 ;  /* 0x0000000000ae7308 */ /* 0x0003e40000000800 */
[----:B-1----:R-:W-:-:S06]  /*4fb0*/  FFMA.FTZ R0, R95, c[0x0][0x2d0], -R2 ;  /* 0x0000b4005f007a23 */ /* 0x002fcc0000010802 */
[----:B------:R-:W1:Y:S02]  /*4fc0*/  MUFU.EX2 R0, R0 ;  /* 0x0000000000007308 */ /* 0x000e640000000800 */
[----:B-1----:R-:W-:-:S07]  /*4fd0*/  F2FP.PACK_AB R7, R0, R174 ;  /* 0x000000ae0007723e */ /* 0x002fce00000000ff */
[C---:B--2---:R-:W-:Y:S07]  /*4fe0*/  HMMA.16816.F32 R52, R4.reuse, R16, R152 ;  /* 0x000000100434723c */ /* 0x044fee0000001898 */
[----:B------:R-:W-:Y:S01]  /*4ff0*/  IMAD.MOV.U32 R155, RZ, RZ, R48 ;  /* 0x000000ffff9b7224 */ /* 0x000fe200078e0030 */
[----:B------:R-:W-:Y:S01]  /*5000*/  MOV R154, R49 ;  /* 0x00000031009a7202 */ /* 0x000fe20000000f00 */
[----:B------:R-:W-:Y:S01]  /*5010*/  IMAD.MOV.U32 R153, RZ, RZ, R50 ;  /* 0x000000ffff997224 */ /* 0x000fe200078e0032 */
[----:B---3--:R-:W-:Y:S01]  /*5020*/  HMMA.16816.F32 R92, R4, R10, R124 ;  /* 0x0000000a045c723c */ /* 0x008fe2000000187c */
[----:B------:R-:W-:-:S07]  /*5030*/  IMAD.MOV.U32 R152, RZ, RZ, R51 ;  /* 0x000000ffff987224 */ /* 0x000fce00078e0033 */
[C---:B------:R-:W-:Y:S01]  /*5040*/  HMMA.16816.F32 R48, R4.reuse, R18, R144 ;  /* 0x000000120430723c */ /* 0x040fe20000001890 */
[----:B------:R-:W1:Y:S06]  /*5050*/  LDSM.16.MT88.4 R16, [R228+0x1100] ;  /* 0x00110000e410783b */ /* 0x000e6c0000004200 */
[----:B------:R-:W-:Y:S01]  /*5060*/  MOV R144, R90 ;  /* 0x0000005a00907202 */ /* 0x000fe20000000f00 */
[----:B------:R-:W-:Y:S01]  /*5070*/  IMAD.MOV.U32 R145, RZ, RZ, R91 ;  /* 0x000000ffff917224 */ /* 0x000fe200078e005b */
[----:B------:R-:W-:Y:S01]  /*5080*/  MOV R147, R89 ;  /* 0x0000005900937202 */ /* 0x000fe20000000f00 */
[----:B------:R-:W-:Y:S01]  /*5090*/  IMAD.MOV.U32 R146, RZ, RZ, R88 ;  /* 0x000000ffff927224 */ /* 0x000fe200078e0058 */
[C---:B-----5:R-:W-:Y:S08]  /*50a0*/  HMMA.16816.F32 R96, R4.reuse, R20, R116 ;  /* 0x000000140460723c */ /* 0x060ff00000001874 */
[C---:B------:R-:W-:Y:S01]  /*50b0*/  HMMA.16816.F32 R88, R4.reuse, R8, R140 ;  /* 0x000000080458723c */ /* 0x040fe2000000188c */
[----:B------:R-:W2:Y:S06]  /*50c0*/  LDSM.16.MT88.4 R8, [R225+0x4100] ;  /* 0x00410000e108783b */ /* 0x000eac0000004200 */
[----:B------:R-:W-:Y:S01]  /*50d0*/  IMAD.MOV.U32 R140, RZ, RZ, R29 ;  /* 0x000000ffff8c7224 */ /* 0x000fe200078e001d */
[----:B------:R-:W-:Y:S01]  /*50e0*/  MOV R142, R31 ;  /* 0x0000001f008e7202 */ /* 0x000fe20000000f00 */
[----:B------:R-:W-:Y:S01]  /*50f0*/  IMAD.MOV.U32 R141, RZ, RZ, R30 ;  /* 0x000000ffff8d7224 */ /* 0x000fe200078e001e */
[C---:B------:R-:W-:Y:S01]  /*5100*/  HMMA.16816.F32 R116, R4.reuse, R22, R148 ;  /* 0x000000160474723c */ /* 0x040fe20000001894 */
[----:B------:R-:W-:Y:S01]  /*5110*/  IMAD.MOV.U32 R143, RZ, RZ, R28 ;  /* 0x000000ffff8f7224 */ /* 0x000fe200078e001c */
[----:B------:R-:W-:Y:S04]  /*5120*/  LDSM.16.MT88.4 R20, [R226+0x7100] ;  /* 0x00710000e214783b */ /* 0x000fe80000004200 */
[----:B------:R-:W3:Y:S02]  /*5130*/  LDSM.16.MT88.4 R28, [R226+0x4100] ;  /* 0x00410000e21c783b */ /* 0x000ee40000004200 */
[C---:B-1----:R-:W-:Y:S08]  /*5140*/  HMMA.16816.F32 R128, R4.reuse, R16, R128 ;  /* 0x000000100480723c */ /* 0x042ff00000001880 */
[C---:B------:R-:W-:Y:S01]  /*5150*/  HMMA.16816.F32 R112, R4.reuse, R18, R112 ;  /* 0x000000120470723c */ /* 0x040fe20000001870 */
[----:B------:R-:W1:Y:S07]  /*5160*/  LDSM.16.MT88.4 R16, [R229+0x4100] ;  /* 0x00410000e510783b */ /* 0x000e6e0000004200 */
[C---:B--2---:R-:W-:Y:S08]  /*5170*/  HMMA.16816.F32 R120, R4.reuse, R8, R120 ;  /* 0x000000080478723c */ /* 0x044ff00000001878 */
[C---:B------:R-:W-:Y:S01]  /*5180*/  HMMA.16816.F32 R132, R4.reuse, R10, R132 ;  /* 0x0000000a0484723c */ /* 0x040fe20000001884 */
[----:B------:R-:W2:Y:S07]  /*5190*/  LDSM.16.MT88.4 R8, [R228+0x4100] ;  /* 0x00410000e408783b */ /* 0x000eae0000004200 */
[C---:B---3--:R-:W-:Y:S07]  /*51a0*/  HMMA.16816.F32 R136, R4.reuse, R28, R136 ;  /* 0x0000001c0488723c */ /* 0x048fee0000001888 */
[----:B------:R-:W-:Y:S01]  /*51b0*/  IMAD.MOV.U32 R29, RZ, RZ, R39 ;  /* 0x000000ffff1d7224 */ /* 0x000fe200078e0027 */
[----:B------:R-:W-:Y:S01]  /*51c0*/  MOV R28, R24 ;  /* 0x00000018001c7202 */ /* 0x000fe20000000f00 */
[----:B------:R-:W-:Y:S01]  /*51d0*/  HMMA.16816.F32 R148, R4, R30, R108 ;  /* 0x0000001e0494723c */ /* 0x000fe2000000186c */
[----:B------:R-:W-:-:S02]  /*51e0*/  MOV R39, R27 ;  /* 0x0000001b00277202 */ /* 0x000fc40000000f00 */
[----:B------:R-:W3:Y:S04]  /*51f0*/  LDSM.16.MT88.4 R24, [R225+0x7100] ;  /* 0x00710000e118783b */ /* 0x000ee80000004200 */
[----:B------:R-:W-:Y:S01]  /*5200*/  MOV R108, R144 ;  /* 0x00000090006c7202 */ /* 0x000fe20000000f00 */
[----:B------:R-:W-:Y:S01]  /*5210*/  IMAD.MOV.U32 R109, RZ, RZ, R145 ;  /* 0x000000ffff6d7224 */ /* 0x000fe200078e0091 */
[----:B------:R-:W-:Y:S01]  /*5220*/  MOV R111, R147 ;  /* 0x00000093006f7202 */ /* 0x000fe20000000f00 */
[----:B------:R-:W-:Y:S01]  /*5230*/  IMAD.MOV.U32 R110, RZ, RZ, R146 ;  /* 0x000000ffff6e7224 */ /* 0x000fe200078e0092 */
[----:B-1----:R-:W-:Y:S01]  /*5240*/  HMMA.16816.F32 R124, R4, R18, R76 ;  /* 0x00000012047c723c */ /* 0x002fe2000000184c */
[----:B------:R-:W-:Y:S02]  /*5250*/  IMAD.MOV.U32 R30, RZ, RZ, R140 ;  /* 0x000000ffff1e7224 */ /* 0x000fe400078e008c */
[----:B------:R-:W-:-:S05]  /*5260*/  IMAD.MOV.U32 R31, RZ, RZ, R141 ;  /* 0x000000ffff1f7224 */ /* 0x000fca00078e008d */
[C---:B------:R-:W-:Y:S01]  /*5270*/  HMMA.16816.F32 R144, R4.reuse, R16, R104 ;  /* 0x000000100490723c */ /* 0x040fe20000001868 */
[----:B------:R-:W1:Y:S07]  /*5280*/  LDSM.16.MT88.4 R16, [R229+0x7100] ;  /* 0x00710000e510783b */ /* 0x000e6e0000004200 */
[C---:B--2---:R-:W-:Y:S07]  /*5290*/  HMMA.16816.F32 R104, R4.reuse, R8, R72 ;  /* 0x000000080468723c */ /* 0x044fee0000001848 */
[----:B------:R-:W-:Y:S01]  /*52a0*/  IMAD.MOV.U32 R74, RZ, RZ, R142 ;  /* 0x000000ffff4a7224 */ /* 0x000fe200078e008e */
[C---:B------:R-:W-:Y:S01]  /*52b0*/  HMMA.16816.F32 R84, R4.reuse, R10, R84 ;  /* 0x0000000a0454723c */ /* 0x040fe20000001854 */
[----:B------:R-:W-:Y:S01]  /*52c0*/  IMAD.MOV.U32 R75, RZ, RZ, R143 ;  /* 0x000000ffff4b7224 */ /* 0x000fe200078e008f */
[----:B------:R-:W2:Y:S06]  /*52d0*/  LDSM.16.MT88.4 R8, [R228+0x7100] ;  /* 0x00710000e408783b */ /* 0x000eac0000004200 */
[C---:B---3--:R-:W-:Y:S07]  /*52e0*/  HMMA.16816.F32 R140, R4.reuse, R26, R80 ;  /* 0x0000001a048c723c */ /* 0x048fee0000001850 */
[----:B------:R-:W-:Y:S01]  /*52f0*/  MOV R82, R154 ;  /* 0x0000009a00527202 */ /* 0x000fe20000000f00 */
[----:B------:R-:W-:Y:S01]  /*5300*/  IMAD.MOV.U32 R154, RZ, RZ, R0 ;  /* 0x000000ffff9a7224 */ /* 0x000fe200078e0000 */
[----:B------:R-:W-:Y:S01]  /*5310*/  MOV R26, R74 ;  /* 0x0000004a001a7202 */ /* 0x000fe20000000f00 */
[----:B------:R-:W-:Y:S01]  /*5320*/  IMAD.MOV.U32 R27, RZ, RZ, R75 ;  /* 0x000000ffff1b7224 */ /* 0x000fe200078e004b */
[----:B------:R-:W-:Y:S01]  /*5330*/  HMMA.16816.F32 R76, R4, R24, R68 ;  /* 0x00000018044c723c */ /* 0x000fe20000001844 */
[----:B------:R-:W-:-:S02]  /*5340*/  FFMA.FTZ R0, R169, c[0x0][0x2d0], -R12 ;  /* 0x0000b400a9007a23 */ /* 0x000fc4000001080c */
[----:B------:R-:W-:Y:S02]  /*5350*/  IMAD.MOV.U32 R80, RZ, RZ, R111 ;  /* 0x000000ffff507224 */ /* 0x000fe400078e006f */
[----:B------:R-:W-:Y:S02]  /*5360*/  IMAD.MOV.U32 R111, RZ, RZ, R183 ;  /* 0x000000ffff6f7224 */ /* 0x000fe400078e00b7 */
[----:B------:R-:W-:Y:S01]  /*5370*/  MOV R25, R31 ;  /* 0x0000001f00197202 */ /* 0x000fe20000000f00 */
[----:B------:R-:W-:Y:S01]  /*5380*/  HMMA.16816.F32 R72, R4, R20, R64 ;  /* 0x000000140448723c */ /* 0x000fe20000001840 */
[----:B------:R-:W-:Y:S01]  /*5390*/  IMAD.MOV.U32 R31, RZ, RZ, R109 ;  /* 0x000000ffff1f7224 */ /* 0x000fe200078e006d */
[----:B------:R-:W-:Y:S01]  /*53a0*/  MOV R109, R251 ;  /* 0x000000fb006d7202 */ /* 0x000fe20000000f00 */
[----:B------:R-:W-:Y:S02]  /*53b0*/  IMAD.MOV.U32 R169, RZ, RZ, R181 ;  /* 0x000000ffffa97224 */ /* 0x000fe400078e00b5 */
[----:B------:R-:W-:-:S02]  /*53c0*/  IMAD.MOV.U32 R24, RZ, RZ, R30 ;  /* 0x000000ffff187224 */ /* 0x000fc400078e001e */
[----:B------:R-:W-:Y:S01]  /*53d0*/  MOV R20, R110 ;  /* 0x0000006e00147202 */ /* 0x000fe20000000f00 */
[----:B------:R-:W-:Y:S01]  /*53e0*/  IMAD.MOV.U32 R110, RZ, RZ, R250 ;  /* 0x000000ffff6e7224 */ /* 0x000fe200078e00fa */
[C---:B------:R-:W-:Y:S01]  /*53f0*/  HMMA.16816.F32 R68, R4.reuse, R22, R60 ;  /* 0x000000160444723c */ /* 0x040fe2000000183c */
[----:B------:R3:W-:Y:S01]  /*5400*/  MUFU.EX2 R250, R0 ;  /* 0x0000000000fa7308 */ /* 0x0007e20000000800 */
[----:B------:R-:W-:Y:S02]  /*5410*/  IMAD.MOV.U32 R21, RZ, RZ, R108 ;  /* 0x000000ffff157224 */ /* 0x000fe400078e006c */
[----:B------:R-:W-:Y:S01]  /*5420*/  IMAD.MOV.U32 R83, RZ, RZ, R153 ;  /* 0x000000ffff537224 */ /* 0x000fe200078e0099 */
[----:B------:R-:W-:Y:S01]  /*5430*/  MOV R153, R37 ;  /* 0x0000002500997202 */ /* 0x000fe20000000f00 */
[----:B------:R-:W-:Y:S01]  /*5440*/  IMAD.MOV.U32 R81, RZ, RZ, R36 ;  /* 0x000000ffff517224 */ /* 0x000fe200078e0024 */
[----:B------:R-:W-:Y:S01]  /*5450*/  MOV R63, R182 ;  /* 0x000000b6003f7202 */ /* 0x000fe20000000f00 */
[----:B-1----:R-:W-:Y:S01]  /*5460*/  HMMA.16816.F32 R64, R4, R16, R56 ;  /* 0x000000100440723c */ /* 0x002fe20000001838 */
[----:B------:R-:W-:-:S02]  /*5470*/  IMAD.MOV.U32 R30, RZ, RZ, R38 ;  /* 0x000000ffff1e7224 */ /* 0x000fc400078e0026 */
[----:B------:R-:W-:-:S05]  /*5480*/  IMAD.MOV.U32 R108, RZ, RZ, R39 ;  /* 0x000000ffff6c7224 */ /* 0x000fca00078e0027 */
[C---:B------:R-:W-:Y:S01]  /*5490*/  HMMA.16816.F32 R44, R4.reuse, R18, R44 ;  /* 0x00000012042c723c */ /* 0x040fe2000000182c */
[----:B---3--:R-:W-:Y:S01]  /*54a0*/  FFMA.FTZ R0, R168, c[0x0][0x2d0], -R12 ;  /* 0x0000b400a8007a23 */ /* 0x008fe2000001080c */
[----:B------:R-:W1:Y:S01]  /*54b0*/  LDSM.16.MT88.4 R16, [R225+0x1900] ;  /* 0x00190000e110783b */ /* 0x000e620000004200 */
[----:B------:R-:W-:Y:S02]  /*54c0*/  IMAD.MOV.U32 R168, RZ, RZ, R180 ;  /* 0x000000ffffa87224 */ /* 0x000fe400078e00b4 */
[----:B------:R3:W4:Y:S03]  /*54d0*/  MUFU.EX2 R183, R0 ;  /* 0x0000000000b77308 */ /* 0x0007260000000800 */
[C---:B--2---:R-:W-:Y:S08]  /*54e0*/  HMMA.16816.F32 R36, R4.reuse, R8, R40 ;  /* 0x000000080424723c */ /* 0x044ff00000001828 */
[----:B------:R-:W-:Y:S01]  /*54f0*/  HMMA.16816.F32 R32, R4, R10, R32 ;  /* 0x0000000a0420723c */ /* 0x000fe20000001820 */
[----:B------:R-:W2:Y:S01]  /*5500*/  LDSM.16.MT88.4 R8, [R226+0x1900] ;  /* 0x00190000e208783b */ /* 0x000ea20000004200 */
[----:B---3--:R-:W-:-:S05]  /*5510*/  FFMA.FTZ R0, R167, c[0x0][0x2d0], -R12 ;  /* 0x0000b400a7007a23 */ /* 0x008fca000001080c */
[----:B----4-:R-:W-:Y:S01]  /*5520*/  F2FP.PACK_AB R4, R183, R250 ;  /* 0x000000fab704723e */ /* 0x010fe200000000ff */
[----:B------:R3:W-:Y:S02]  /*5530*/  MUFU.EX2 R182, R0 ;  /* 0x0000000000b67308 */ /* 0x0007e40000000800 */
[----:B---3--:R-:W-:-:S06]  /*5540*/  FFMA.FTZ R0, R166, c[0x0][0x2d0], -R12 ;  /* 0x0000b400a6007a23 */ /* 0x008fcc000001080c */
[----:B------:R3:W4:Y:S02]  /*5550*/  MUFU.EX2 R251, R0 ;  /* 0x0000000000fb7308 */ /* 0x0007240000000800 */
[----:B---3--:R-:W-:Y:S01]  /*5560*/  FFMA.FTZ R0, R164, c[0x0][0x2d0], -R2 ;  /* 0x0000b400a4007a23 */ /* 0x008fe20000010802 */
[----:B----4-:R-:W-:Y:S01]  /*5570*/  F2FP.PACK_AB R6, R251, R182 ;  /* 0x000000b6fb06723e */ /* 0x010fe200000000ff */
[----:B------:R-:W-:-:S04]  /*5580*/  IMAD.MOV.U32 R164, RZ, RZ, R63 ;  /* 0x000000ffffa47224 */ /* 0x000fc800078e003f */
[----:B------:R3:W-:Y:S02]  /*5590*/  MUFU.EX2 R167, R0 ;  /* 0x0000000000a77308 */ /* 0x0007e40000000800 */
[----:B---3--:R-:W-:Y:S02]  /*55a0*/  FFMA.FTZ R0, R103, c[0x0][0x2d0], -R2 ;  /* 0x0000b40067007a23 */ /* 0x008fe40000010802 */
[----:B------:R-:W-:-:S04]  /*55b0*/  IMAD.MOV.U32 R103, RZ, RZ, R20 ;  /* 0x000000ffff677224 */ /* 0x000fc800078e0014 */
[----:B------:R3:W4:Y:S02]  /*55c0*/  MUFU.EX2 R166, R0 ;  /* 0x0000000000a67308 */ /* 0x0007240000000800 */
[----:B---3--:R-:W-:Y:S01]  /*55d0*/  FFMA.FTZ R0, R102, c[0x0][0x2d0], -R2 ;  /* 0x0000b40066007a23 */ /* 0x008fe20000010802 */
[----:B----4-:R-:W-:Y:S02]  /*55e0*/  F2FP.PACK_AB R5, R166, R167 ;  /* 0x000000a7a605723e */ /* 0x010fe400000000ff */
[----:B------:R-:W-:-:S03]  /*55f0*/  MOV R102, R21 ;  /* 0x0000001500667202 */ /* 0x000fc60000000f00 */
[----:B------:R3:W-:Y:S01]  /*5600*/  MUFU.EX2 R181, R0 ;  /* 0x0000000000b57308 */ /* 0x0007e20000000800 */
[----:B------:R-:W4:Y:S01]  /*5610*/  LDSM.16.MT88.4 R20, [R229+0x1900] ;  /* 0x00190000e514783b */ /* 0x000f220000004200 */
[----:B---3--:R-:W-:Y:S02]  /*5620*/  FFMA.FTZ R0, R165, c[0x0][0x2d0], -R2 ;  /* 0x0000b400a5007a23 */ /* 0x008fe40000010802 */
[----:B------:R-:W-:Y:S01]  /*5630*/  IMAD.MOV.U32 R165, RZ, RZ, R81 ;  /* 0x000000ffffa57224 */ /* 0x000fe200078e0051 */
[----:B------:R-:W-:-:S03]  /*5640*/  MOV R81, R31 ;  /* 0x0000001f00517202 */ /* 0x000fc60000000f00 */
[----:B------:R-:W3:Y:S02]  /*5650*/  MUFU.EX2 R180, R0 ;  /* 0x0000000000b47308 */ /* 0x000ee40000000800 */
[----:B---3--:R-:W-:Y:S02]  /*5660*/  F2FP.PACK_AB R7, R180, R181 ;  /* 0x000000b5b407723e */ /* 0x008fe400000000ff */
[----:B------:R-:W-:Y:S01]  /*5670*/  MOV R0, R80 ;  /* 0x0000005000007202 */ /* 0x000fe20000000f00 */
[----:B------:R-:W-:-:S04]  /*5680*/  IMAD.MOV.U32 R80, RZ, RZ, R30 ;  /* 0x000000ffff507224 */ /* 0x000fc800078e001e */
[----:B-1----:R-:W-:Y:S01]  /*5690*/  HMMA.16816.F32 R60, R4, R16, R52 ;  /* 0x00000010043c723c */ /* 0x002fe20000001834 */
[----:B------:R-:W-:-:S07]  /*56a0*/  FFMA.FTZ R0, R0, c[0x0][0x2d0], -R12 ;  /* 0x0000b40000007a23 */ /* 0x000fce000001080c */
[C---:B------:R-:W-:Y:S01]  /*56b0*/  HMMA.16816.F32 R56, R4.reuse, R18, R48 ;  /* 0x000000120438723c */ /* 0x040fe20000001830 */
[----:B------:R-:W1:Y:S07]  /*56c0*/  LDSM.16.MT88.4 R16, [R228+0x1900] ;  /* 0x00190000e410783b */ /* 0x000e6e0000004200 */
[C---:B--2---:R-:W-:Y:S07]  /*56d0*/  HMMA.16816.F32 R52, R4.reuse, R8, R88 ;  /* 0x000000080434723c */ /* 0x044fee0000001858 */
[----:B------:R-:W-:Y:S01]  /*56e0*/  IMAD.MOV.U32 R90, RZ, RZ, R28 ;  /* 0x000000ffff5a7224 */ /* 0x000fe200078e001c */
[----:B------:R-:W-:Y:S01]  /*56f0*/  HMMA.16816.F32 R48, R4, R10, R92 ;  /* 0x0000000a0430723c */ /* 0x000fe2000000185c */
[----:B------:R-:W2:Y:S01]  /*5700*/  LDSM.16.MT88.4 R8, [R225+0x4900] ;  /* 0x00490000e108783b */ /* 0x000ea20000004200 */
[----:B------:R-:W-:-:S03]  /*5710*/  IMAD.MOV.U32 R91, RZ, RZ, R29 ;  /* 0x000000ffff5b7224 */ /* 0x000fc600078e001d */
[----:B------:R-:W3:Y:S03]  /*5720*/  LDSM.16.MT88.4 R28, [R226+0x4900] ;  /* 0x00490000e21c783b */ /* 0x000ee60000004200 */
[C---:B----4-:R-:W-:Y:S07]  /*5730*/  HMMA.16816.F32 R40, R4.reuse, R20, R96 ;  /* 0x000000140428723c */ /* 0x050fee0000001860 */
[----:B------:R-:W-:Y:S01]  /*5740*/  MOV R20, R175 ;  /* 0x000000af00147202 */ /* 0x000fe20000000f00 */
[----:B------:R-:W-:Y:S01]  /*5750*/  IMAD.MOV.U32 R21, RZ, RZ, R174 ;  /* 0x000000ffff157224 */ /* 0x000fe200078e00ae */
[----:B------:R-:W-:Y:S01]  /*5760*/  MOV R97, R172 ;  /* 0x000000ac00617202 */ /* 0x000fe20000000f00 */
[----:B------:R-:W-:Y:S01]  /*5770*/  IMAD.MOV.U32 R96, RZ, RZ, R173 ;  /* 0x000000ffff607224 */ /* 0x000fe200078e00ad */
[----:B------:R-:W-:Y:S01]  /*5780*/  MOV R98, R80 ;  /* 0x0000005000627202 */ /* 0x000fe20000000f00 */
[----:B------:R-:W-:Y:S01]  /*5790*/  HMMA.16816.F32 R172, R4, R22, R116 ;  /* 0x0000001604ac723c */ /* 0x000fe20000001874 */
[----:B------:R-:W-:-:S06]  /*57a0*/  IMAD.MOV.U32 R99, RZ, RZ, R108 ;  /* 0x000000ffff637224 */ /* 0x000fcc00078e006c */
[----:B------:R-:W-:Y:S01]  /*57b0*/  IMAD.MOV.U32 R119, RZ, RZ, R90 ;  /* 0x000000ffff777224 */ /* 0x000fe200078e005a */
[C---:B-1----:R-:W-:Y:S08]  /*57c0*/  HMMA.16816.F32 R128, R4.reuse, R16, R128 ;  /* 0x000000100480723c */ /* 0x042ff00000001880 */
[C---:B------:R-:W-:Y:S01]  /*57d0*/  HMMA.16816.F32 R92, R4.reuse, R18, R112 ;  /* 0x00000012045c723c */ /* 0x040fe20000001870 */
[----:B------:R-:W1:Y:S06]  /*57e0*/  LDSM.16.MT88.4 R16, [R229+0x4900] ;  /* 0x00490000e510783b */ /* 0x000e6c0000004200 */
[----:B------:R-:W-:Y:S01]  /*57f0*/  IMAD.MOV.U32 R115, RZ, RZ, R91 ;  /* 0x000000ffff737224 */ /* 0x000fe200078e005b */
[----:B------:R-:W-:Y:S01]  /*5800*/  MOV R113, R110 ;  /* 0x0000006e00717202 */ /* 0x000fe20000000f00 */
[----:B------:R-:W-:Y:S01]  /*5810*/  IMAD.MOV.U32 R114, RZ, RZ, R109 ;  /* 0x000000ffff727224 */ /* 0x000fe200078e006d */
[----:B--2---:R-:W-:Y:S01]  /*5820*/  HMMA.16816.F32 R88, R4, R10, R132 ;  /* 0x0000000a0458723c */ /* 0x004fe20000001884 */
[----:B------:R-:W-:-:S06]  /*5830*/  IMAD.MOV.U32 R112, RZ, RZ, R111 ;  /* 0x000000ffff707224 */ /* 0x000fcc00078e006f */
[----:B------:R-:W-:Y:S01]  /*5840*/  IMAD.MOV.U32 R133, RZ, RZ, R168 ;  /* 0x000000ffff857224 */ /* 0x000fe200078e00a8 */
[----:B------:R-:W-:Y:S01]  /*5850*/  HMMA.16816.F32 R108, R4, R8, R120 ;  /* 0x00000008046c723c */ /* 0x000fe20000001878 */
[----:B------:R-:W2:Y:S01]  /*5860*/  LDSM.16.MT88.4 R8, [R228+0x4900] ;  /* 0x00490000e408783b */ /* 0x000ea20000004200 */
[----:B------:R-:W-:Y:S01]  /*5870*/  IMAD.MOV.U32 R132, RZ, RZ, R169 ;  /* 0x000000ffff847224 */ /* 0x000fe200078e00a9 */
[----:B------:R-:W-:Y:S01]  /*5880*/  MOV R134, R97 ;  /* 0x0000006100867202 */ /* 0x000fe20000000f00 */
[----:B------:R-:W-:-:S03]  /*5890*/  IMAD.MOV.U32 R135, RZ, RZ, R83 ;  /* 0x000000ffff877224 */ /* 0x000fc600078e0053 */
[----:B------:R-:W-:Y:S01]  /*58a0*/  IMAD.MOV.U32 R121, RZ, RZ, R81 ;  /* 0x000000ffff797224 */ /* 0x000fe200078e0051 */
[----:B---3--:R-:W-:Y:S01]  /*58b0*/  HMMA.16816.F32 R148, R4, R30, R148 ;  /* 0x0000001e0494723c */ /* 0x008fe20000001894 */
[----:B------:R-:W-:Y:S01]  /*58c0*/  MOV R120, R82 ;  /* 0x0000005200787202 */ /* 0x000fe20000000f00 */
[----:B------:R-:W-:Y:S02]  /*58d0*/  IMAD.MOV.U32 R123, RZ, RZ, R96 ;  /* 0x000000ffff7b7224 */ /* 0x000fe400078e0060 */
[----:B------:R-:W-:-:S03]  /*58e0*/  IMAD.MOV.U32 R122, RZ, RZ, R21 ;  /* 0x000000ffff7a7224 */ /* 0x000fc600078e0015 */
[----:B------:R-:W-:Y:S01]  /*58f0*/  IMAD.MOV.U32 R30, RZ, RZ, R171 ;  /* 0x000000ffff1e7224 */ /* 0x000fe200078e00ab */
[----:B------:R-:W-:Y:S01]  /*5900*/  HMMA.16816.F32 R80, R4, R28, R136 ;  /* 0x0000001c0450723c */ /* 0x000fe20000001888 */
[----:B------:R-:W-:-:S06]  /*5910*/  IMAD.MOV.U32 R31, RZ, RZ, R170 ;  /* 0x000000ffff1f7224 */ /* 0x000fcc00078e00aa */
[----:B------:R-:W-:Y:S01]  /*5920*/  MOV R28, R26 ;  /* 0x0000001a001c7202 */ /* 0x000fe20000000f00 */
[C---:B-1----:R-:W-:Y:S01]  /*5930*/  HMMA.16816.F32 R168, R4.reuse, R16, R144 ;  /* 0x0000001004a8723c */ /* 0x042fe20000001890 */
[----:B------:R-:W-:Y:S01]  /*5940*/  IMAD.MOV.U32 R29, RZ, RZ, R27 ;  /* 0x000000ffff1d7224 */ /* 0x000fe200078e001b */
[----:B------:R-:W-:Y:S01]  /*5950*/  MOV R138, R20 ;  /* 0x00000014008a7202 */ /* 0x000fe20000000f00 */
[----:B------:R-:W-:Y:S01]  /*5960*/  IMAD.MOV.U32 R136, RZ, RZ, R24 ;  /* 0x000000ffff887224 */ /* 0x000fe200078e0018 */
[----:B------:R-:W-:Y:S01]  /*5970*/  MOV R137, R25 ;  /* 0x0000001900897202 */ /* 0x000fe20000000f00 */
[----:B------:R-:W-:Y:S01]  /*5980*/  IMAD.MOV.U32 R139, RZ, RZ, R119 ;  /* 0x000000ffff8b7224 */ /* 0x000fe200078e0077 */
[----:B------:R-:W1:Y:S01]  /*5990*/  LDSM.16.MT88.4 R24, [R225+0x7900] ;  /* 0x00790000e118783b */ /* 0x000e620000004200 */
[----:B------:R-:W-:Y:S01]  /*59a0*/  MOV R146, R98 ;  /* 0x0000006200927202 */ /* 0x000fe20000000f00 */
[----:B------:R-:W-:Y:S01]  /*59b0*/  IMAD.MOV.U32 R147, RZ, RZ, R99 ;  /* 0x000000ffff937224 */ /* 0x000fe200078e0063 */
[C---:B------:R-:W-:Y:S01]  /*59c0*/  HMMA.16816.F32 R116, R4.reuse, R18, R124 ;  /* 0x000000120474723c */ /* 0x040fe2000000187c */
[----:B------:R-:W3:Y:S02]  /*59d0*/  LDSM.16.MT88.4 R16, [R229+0x7900] ;  /* 0x00790000e510783b */ /* 0x000ee40000004200 */
[----:B------:R-:W-:Y:S01]  /*59e0*/  IMAD.MOV.U32 R145, RZ, RZ, R146 ;  /* 0x000000ffff917224 */ /* 0x000fe200078e0092 */
[----:B------:R-:W-:Y:S01]  /*59f0*/  MOV R146, R147 ;  /* 0x0000009300927202 */ /* 0x000fe20000000f00 */
[----:B------:R-:W-:Y:S01]  /*5a00*/  IMAD.MOV.U32 R147, RZ, RZ, R30 ;  /* 0x000000ffff937224 */ /* 0x000fe200078e001e */
[----:B------:R-:W-:Y:S01]  /*5a10*/  LDSM.16.MT88.4 R20, [R226+0x7900] ;  /* 0x00790000e214783b */ /* 0x000fe20000004200 */
[----:B------:R-:W-:Y:S01]  /*5a20*/  IMAD.MOV.U32 R30, RZ, RZ, R31 ;  /* 0x000000ffff1e7224 */ /* 0x000fe200078e001f */
[----:B------:R-:W-:Y:S01]  /*5a30*/  MOV R31, R28 ;  /* 0x0000001c001f7202 */ /* 0x000fe20000000f00 */
[----:B------:R-:W-:Y:S01]  /*5a40*/  IMAD.MOV.U32 R28, RZ, RZ, R29 ;  /* 0x000000ffff1c7224 */ /* 0x000fe200078e001d */
[----:B--2---:R-:W-:Y:S01]  /*5a50*/  HMMA.16816.F32 R96, R4, R8, R104 ;  /* 0x000000080460723c */ /* 0x004fe20000001868 */
[----:B------:R-:W-:Y:S01]  /*5a60*/  IMAD.MOV.U32 R29, RZ, RZ, R136 ;  /* 0x000000ffff1d7224 */ /* 0x000fe200078e0088 */
[----:B------:R-:W-:Y:S01]  /*5a70*/  MOV R136, R137 ;  /* 0x0000008900887202 */ /* 0x000fe20000000f00 */
[----:B------:R-:W-:-:S02]  /*5a80*/  IMAD.MOV.U32 R137, RZ, RZ, R138 ;  /* 0x000000ffff897224 */ /* 0x000fc400078e008a */
[----:B------:R-:W-:Y:S01]  /*5a90*/  IMAD.MOV.U32 R138, RZ, RZ, R139 ;  /* 0x000000ffff8a7224 */ /* 0x000fe200078e008b */
[----:B------:R-:W-:Y:S01]  /*5aa0*/  MOV R139, R135 ;  /* 0x00000087008b7202 */ /* 0x000fe20000000f00 */
[----:B------:R-:W-:Y:S01]  /*5ab0*/  IMAD.MOV.U32 R135, RZ, RZ, R120 ;  /* 0x000000ffff877224 */ /* 0x000fe200078e0078 */
[----:B------:R-:W-:Y:S01]  /*5ac0*/  HMMA.16816.F32 R84, R4, R10, R84 ;  /* 0x0000000a0454723c */ /* 0x000fe20000001854 */
[----:B------:R-:W-:Y:S01]  /*5ad0*/  IMAD.MOV.U32 R120, RZ, RZ, R121 ;  /* 0x000000ffff787224 */ /* 0x000fe200078e0079 */
[----:B------:R-:W-:Y:S01]  /*5ae0*/  MOV R121, R112 ;  /* 0x0000007000797202 */ /* 0x000fe20000000f00 */
[----:B------:R-:W-:Y:S01]  /*5af0*/  IMAD.MOV.U32 R112, RZ, RZ, R113 ;  /* 0x000000ffff707224 */ /* 0x000fe200078e0071 */
[----:B------:R-:W2:Y:S01]  /*5b00*/  LDSM.16.MT88.4 R8, [R228+0x7900] ;  /* 0x00790000e408783b */ /* 0x000ea20000004200 */
[----:B------:R-:W-:Y:S01]  /*5b10*/  MOV R113, R114 ;  /* 0x0000007200717202 */ /* 0x000fe20000000f00 */
[----:B------:R-:W-:Y:S01]  /*5b20*/  IMAD.MOV.U32 R114, RZ, RZ, R115 ;  /* 0x000000ffff727224 */ /* 0x000fe200078e0073 */
[----:B------:R-:W-:-:S02]  /*5b30*/  MOV R115, R102 ;  /* 0x0000006600737202 */ /* 0x000fc40000000f00 */
[----:B------:R4:W-:Y:S01]  /*5b40*/  MUFU.EX2 R102, R0 ;  /* 0x0000000000667308 */ /* 0x0009e20000000800 */
[C---:B-1----:R-:W-:Y:S01]  /*5b50*/  HMMA.16816.F32 R76, R4.reuse, R24, R76 ;  /* 0x00000018044c723c */ /* 0x042fe2000000184c */
[----:B----4-:R-:W-:Y:S02]  /*5b60*/  FFMA.FTZ R0, R145, c[0x0][0x2d0], -R12 ;  /* 0x0000b40091007a23 */ /* 0x010fe4000001080c */
        /* <DEDUP_REMOVED lines=15> */
[----:B---3--:R-:W-:Y:S01]  /*5c60*/  HMMA.16816.F32 R64, R4, R16, R64 ;  /* 0x000000100440723c */ /* 0x008fe20000001840 */
[----:B------:R1:W3:Y:S01]  /*5c70*/  MUFU.EX2 R154, R0 ;  /* 0x00000000009a7308 */ /* 0x0002e20000000800 */
[----:B------:R-:W-:Y:S01]  /*5c80*/  IMAD.MOV.U32 R124, RZ, RZ, R28 ;  /* 0x000000ffff7c7224 */ /* 0x000fe200078e001c */
[----:B------:R-:W-:Y:S01]  /*5c90*/  MOV R28, R29 ;  /* 0x0000001d001c7202 */ /* 0x000fe20000000f00 */
[----:B------:R-:W-:-:S04]  /*5ca0*/  IMAD.MOV.U32 R29, RZ, RZ, R152 ;  /* 0x000000ffff1d7224 */ /* 0x000fc800078e0098 */
[C---:B--2---:R-:W-:Y:S08]  /*5cb0*/  HMMA.16816.F32 R36, R4.reuse, R8, R36 ;  /* 0x000000080424723c */ /* 0x044ff00000001824 */
[C---:B------:R-:W-:Y:S01]  /*5cc0*/  HMMA.16816.F32 R32, R4.reuse, R10, R32 ;  /* 0x0000000a0420723c */ /* 0x040fe20000001820 */
[--C-:B-1----:R-:W-:Y:S01]  /*5cd0*/  FFMA.FTZ R0, R114, c[0x0][0x2d0], -R12.reuse ;  /* 0x0000b40072007a23 */ /* 0x102fe2000001080c */
[----:B------:R-:W-:Y:S01]  /*5ce0*/  MOV R114, R115 ;  /* 0x0000007300727202 */ /* 0x000fe20000000f00 */
[----:B------:R-:W-:Y:S01]  /*5cf0*/  IMAD.MOV.U32 R115, RZ, RZ, R103 ;  /* 0x000000ffff737224 */ /* 0x000fe200078e0067 */
[----:B------:R-:W-:Y:S01]  /*5d00*/  MOV R103, R155 ;  /* 0x0000009b00677202 */ /* 0x000fe20000000f00 */
[----:B------:R-:W1:Y:S01]  /*5d10*/  LDSM.16.MT88.4 R8, [R226+0x2100] ;  /* 0x00210000e208783b */ /* 0x000e620000004200 */
[----:B------:R2:W-:Y:S02]  /*5d20*/  MUFU.EX2 R155, R0 ;  /* 0x00000000009b7308 */ /* 0x0005e40000000800 */
[C---:B------:R-:W-:Y:S01]  /*5d30*/  HMMA.16816.F32 R44, R4.reuse, R18, R44 ;  /* 0x00000012042c723c */ /* 0x040fe2000000182c */
[----:B------:R-:W4:Y:S07]  /*5d40*/  LDSM.16.MT88.4 R16, [R225+0x2100] ;  /* 0x00210000e110783b */ /* 0x000f2e0000004200 */
[----:B------:R-:W-:Y:S01]  /*5d50*/  HMMA.16816.F32 R140, R4, R26, R140 ;  /* 0x0000001a048c723c */ /* 0x000fe2000000188c */
[----:B------:R-:W-:Y:S01]  /*5d60*/  LDSM.16.MT88.4 R24, [R225+0x8100] ;  /* 0x00810000e118783b */ /* 0x000fe20000004200 */
[----:B--2---:R-:W-:-:S02]  /*5d70*/  FFMA.FTZ R0, R145, c[0x0][0x2d0], -R12 ;  /* 0x0000b40091007a23 */ /* 0x004fc4000001080c */
        /* <DEDUP_REMOVED lines=12> */
[----:B------:R2:W5:Y:S01]  /*5e40*/  MUFU.EX2 R165, R0 ;  /* 0x0000000000a57308 */ /* 0x0005620000000800 */
[----:B------:R-:W-:Y:S01]  /*5e50*/  MOV R146, R153 ;  /* 0x0000009900927202 */ /* 0x000fe20000000f00 */
[C---:B------:R-:W-:Y:S01]  /*5e60*/  HMMA.16816.F32 R72, R4.reuse, R20, R72 ;  /* 0x000000140448723c */ /* 0x040fe20000001848 */
        /* <DEDUP_REMOVED lines=9> */
[----:B------:R-:W1:Y:S01]  /*5f00*/  LDSM.16.MT88.4 R20, [R229+0x2100] ;  /* 0x00210000e514783b */ /* 0x000e620000004200 */
[----:B--2---:R-:W-:Y:S01]  /*5f10*/  FFMA.FTZ R0, R178, c[0x0][0x2d0], -R2 ;  /* 0x0000b400b2007a23 */ /* 0x004fe20000010802 */
[----:B------:R-:W-:Y:S01]  /*5f20*/  MOV R178, R114 ;  /* 0x0000007200b27202 */ /* 0x000fe20000000f00 */
[----:B------:R-:W-:Y:S01]  /*5f30*/  IMAD.MOV.U32 R114, RZ, RZ, R115 ;  /* 0x000000ffff727224 */ /* 0x000fe200078e0073 */
[----:B------:R-:W-:-:S02]  /*5f40*/  MOV R115, R103 ;  /* 0x0000006700737202 */ /* 0x000fc40000000f00 */
[----:B------:R2:W-:Y:S01]  /*5f50*/  MUFU.EX2 R103, R0 ;  /* 0x0000000000677308 */ /* 0x0005e20000000800 */
[----:B---3--:R-:W-:Y:S02]  /*5f60*/  F2FP.PACK_AB R4, R154, R102 ;  /* 0x000000669a04723e */ /* 0x008fe400000000ff */
[----:B-----5:R-:W-:Y:S01]  /*5f70*/  F2FP.PACK_AB R6, R165, R155 ;  /* 0x0000009ba506723e */ /* 0x020fe200000000ff */
[----:B--2---:R-:W-:Y:S02]  /*5f80*/  FFMA.FTZ R0, R177, c[0x0][0x2d0], -R2 ;  /* 0x0000b400b1007a23 */ /* 0x004fe40000010802 */
[----:B------:R-:W-:Y:S02]  /*5f90*/  IMAD.MOV.U32 R177, RZ, RZ, R145 ;  /* 0x000000ffffb17224 */ /* 0x000fe400078e0091 */
[----:B------:R2:W3:Y:S01]  /*5fa0*/  MUFU.EX2 R152, R0 ;  /* 0x0000000000987308 */ /* 0x0004e20000000800 */
[----:B------:R-:W-:Y:S01]  /*5fb0*/  IMAD.MOV.U32 R145, RZ, RZ, R138 ;  /* 0x000000ffff917224 */ /* 0x000fe200078e008a */
[----:B------:R-:W-:Y:S01]  /*5fc0*/  MOV R138, R112 ;  /* 0x00000070008a7202 */ /* 0x000fe20000000f00 */
[----:B--2---:R-:W-:Y:S01]  /*5fd0*/  FFMA.FTZ R0, R176, c[0x0][0x2d0], -R2 ;  /* 0x0000b400b0007a23 */ /* 0x004fe20000010802 */
[----:B---3--:R-:W-:-:S02]  /*5fe0*/  F2FP.PACK_AB R5, R152, R103 ;  /* 0x000000679805723e */ /* 0x008fc400000000ff */
[----:B------:R-:W-:Y:S02]  /*5ff0*/  MOV R176, R31 ;  /* 0x0000001f00b07202 */ /* 0x000fe40000000f00 */
[----:B------:R2:W-:Y:S02]  /*6000*/  MUFU.EX2 R153, R0 ;  /* 0x0000000000997308 */ /* 0x0005e40000000800 */
[----:B--2---:R-:W-:Y:S02]  /*6010*/  FFMA.FTZ R0, R179, c[0x0][0x2d0], -R2 ;  /* 0x0000b400b3007a23 */ /* 0x004fe40000010802 */
[----:B------:R-:W-:-:S04]  /*6020*/  IMAD.MOV.U32 R179, RZ, RZ, R114 ;  /* 0x000000ffffb37224 */ /* 0x000fc800078e0072 */
[----:B------:R-:W2:Y:S02]  /*6030*/  MUFU.EX2 R164, R0 ;  /* 0x0000000000a47308 */ /* 0x000ea40000000800 */
[----:B--2---:R-:W-:Y:S01]  /*6040*/  F2FP.PACK_AB R7, R164, R153 ;  /* 0x00000099a407723e */ /* 0x004fe200000000ff */
[----:B------:R-:W-:-:S04]  /*6050*/  IMAD.MOV.U32 R0, RZ, RZ, R115 ;  /* 0x000000ffff007224 */ /* 0x000fc800078e0073 */
[----:B------:R-:W-:Y:S02]  /*6060*/  FFMA.FTZ R0, R0, c[0x0][0x2d0], -R12 ;  /* 0x0000b40000007a23 */ /* 0x000fe4000001080c */
[C---:B-1----:R-:W-:Y:S08]  /*6070*/  HMMA.16816.F32 R112, R4.reuse, R8, R52 ;  /* 0x000000080470723c */ /* 0x042ff00000001834 */
[C---:B------:R-:W-:Y:S01]  /*6080*/  HMMA.16816.F32 R52, R4.reuse, R10, R48 ;  /* 0x0000000a0434723c */ /* 0x040fe20000001830 */
[----:B------:R-:W1:Y:S07]  /*6090*/  LDSM.16.MT88.4 R8, [R225+0x5100] ;  /* 0x00510000e108783b */ /* 0x000e6e0000004200 */
[C---:B----4-:R-:W-:Y:S08]  /*60a0*/  HMMA.16816.F32 R104, R4.reuse, R16, R60 ;  /* 0x000000100468723c */ /* 0x050ff0000000183c */
[C---:B------:R-:W-:Y:S01]  /*60b0*/  HMMA.16816.F32 R60, R4.reuse, R18, R56 ;  /* 0x00000012043c723c */ /* 0x040fe20000001838 */
[----:B------:R-:W2:Y:S07]  /*60c0*/  LDSM.16.MT88.4 R16, [R228+0x2100] ;  /* 0x00210000e410783b */ /* 0x000eae0000004200 */
[C---:B------:R-:W-:Y:S07]  /*60d0*/  HMMA.16816.F32 R48, R4.reuse, R22, R172 ;  /* 0x000000160430723c */ /* 0x040fee00000018ac */
[----:B------:R-:W-:Y:S01]  /*60e0*/  MOV R172, R136 ;  /* 0x0000008800ac7202 */ /* 0x000fe20000000f00 */
[----:B------:R-:W-:Y:S01]  /*60f0*/  IMAD.MOV.U32 R173, RZ, RZ, R137 ;  /* 0x000000ffffad7224 */ /* 0x000fe200078e0089 */
[----:B------:R-:W-:Y:S01]  /*6100*/  MOV R174, R138 ;  /* 0x0000008a00ae7202 */ /* 0x000fe20000000f00 */
[----:B------:R-:W-:Y:S01]  /*6110*/  IMAD.MOV.U32 R175, RZ, RZ, R139 ;  /* 0x000000ffffaf7224 */ /* 0x000fe200078e008b */
[----:B------:R-:W-:Y:S01]  /*6120*/  HMMA.16816.F32 R40, R4, R20, R40 ;  /* 0x000000140428723c */ /* 0x000fe20000001828 */
[----:B------:R-:W-:Y:S01]  /*6130*/  MOV R22, R144 ;  /* 0x0000009000167202 */ /* 0x000fe20000000f00 */
[----:B------:R-:W-:-:S05]  /*6140*/  IMAD.MOV.U32 R23, RZ, RZ, R145 ;  /* 0x000000ffff177224 */ /* 0x000fca00078e0091 */
[----:B------:R-:W-:Y:S01]  /*6150*/  MOV R20, R28 ;  /* 0x0000001c00147202 */ /* 0x000fe20000000f00 */
[C---:B-1----:R-:W-:Y:S01]  /*6160*/  HMMA.16816.F32 R136, R4.reuse, R8, R108 ;  /* 0x000000080488723c */ /* 0x042fe2000000186c */
[----:B------:R-:W-:Y:S02]  /*6170*/  IMAD.MOV.U32 R21, RZ, RZ, R29 ;  /* 0x000000ffff157224 */ /* 0x000fe400078e001d */
[----:B------:R-:W1:Y:S04]  /*6180*/  LDSM.16.MT88.4 R28, [R226+0x5100] ;  /* 0x00510000e21c783b */ /* 0x000e680000004200 */
[----:B------:R-:W-:Y:S01]  /*6190*/  MOV R110, R146 ;  /* 0x00000092006e7202 */ /* 0x000fe20000000f00 */
[----:B------:R-:W-:Y:S01]  /*61a0*/  IMAD.MOV.U32 R111, RZ, RZ, R147 ;  /* 0x000000ffff6f7224 */ /* 0x000fe200078e0093 */
[----:B------:R-:W-:Y:S01]  /*61b0*/  MOV R108, R20 ;  /* 0x00000014006c7202 */ /* 0x000fe20000000f00 */
[----:B------:R-:W-:Y:S01]  /*61c0*/  HMMA.16816.F32 R144, R4, R10, R88 ;  /* 0x0000000a0490723c */ /* 0x000fe20000001858 */
[----:B------:R-:W3:Y:S01]  /*61d0*/  LDSM.16.MT88.4 R8, [R228+0x5100] ;  /* 0x00510000e408783b */ /* 0x000ee20000004200 */
[----:B------:R-:W-:-:S06]  /*61e0*/  IMAD.MOV.U32 R109, RZ, RZ, R21 ;  /* 0x000000ffff6d7224 */ /* 0x000fcc00078e0015 */
[C---:B--2---:R-:W-:Y:S08]  /*61f0*/  HMMA.16816.F32 R128, R4.reuse, R16, R128 ;  /* 0x000000100480723c */ /* 0x044ff00000001880 */
[C---:B------:R-:W-:Y:S01]  /*6200*/  HMMA.16816.F32 R56, R4.reuse, R18, R92 ;  /* 0x000000120438723c */ /* 0x040fe2000000185c */
[----:B------:R-:W2:Y:S07]  /*6210*/  LDSM.16.MT88.4 R16, [R229+0x5100] ;  /* 0x00510000e510783b */ /* 0x000eae0000004200 */
[C---:B------:R-:W-:Y:S08]  /*6220*/  HMMA.16816.F32 R76, R4.reuse, R24, R76 ;  /* 0x00000018044c723c */ /* 0x040ff0000000184c */
[C---:B------:R-:W-:Y:S07]  /*6230*/  HMMA.16816.F32 R24, R4.reuse, R26, R140 ;  /* 0x0000001a0418723c */ /* 0x040fee000000188c */
[----:B------:R-:W-:Y:S01]  /*6240*/  IMAD.MOV.U32 R143, RZ, RZ, R124 ;  /* 0x000000ffff8f7224 */ /* 0x000fe200078e007c */
[----:B-1----:R-:W-:Y:S01]  /*6250*/  HMMA.16816.F32 R80, R4, R28, R80 ;  /* 0x0000001c0450723c */ /* 0x002fe20000001850 */
[----:B------:R-:W-:Y:S01]  /*6260*/  IMAD.MOV.U32 R142, RZ, RZ, R3 ;  /* 0x000000ffff8e7224 */ /* 0x000fe200078e0003 */
[----:B------:R-:W-:Y:S01]  /*6270*/  MOV R141, R135 ;  /* 0x00000087008d7202 */ /* 0x000fe20000000f00 */
[----:B------:R-:W-:-:S05]  /*6280*/  IMAD.MOV.U32 R140, RZ, RZ, R134 ;  /* 0x000000ffff8c7224 */ /* 0x000fca00078e0086 */
[C---:B------:R-:W-:Y:S07]  /*6290*/  HMMA.16816.F32 R92, R4.reuse, R30, R148 ;  /* 0x0000001e045c723c */ /* 0x040fee0000001894 */
[----:B------:R-:W-:Y:S01]  /*62a0*/  IMAD.MOV.U32 R149, RZ, RZ, R173 ;  /* 0x000000ffff957224 */ /* 0x000fe200078e00ad */
[----:B---3--:R-:W-:Y:S01]  /*62b0*/  HMMA.16816.F32 R28, R4, R8, R96 ;  /* 0x00000008041c723c */ /* 0x008fe20000001860 */
[----:B------:R-:W-:Y:S01]  /*62c0*/  MOV R150, R174 ;  /* 0x000000ae00967202 */ /* 0x000fe20000000f00 */
[----:B------:R-:W-:Y:S01]  /*62d0*/  IMAD.MOV.U32 R151, RZ, RZ, R175 ;  /* 0x000000ffff977224 */ /* 0x000fe200078e00af */
[----:B------:R-:W-:-:S02]  /*62e0*/  MOV R148, R110 ;  /* 0x0000006e00947202 */ /* 0x000fc40000000f00 */
[----:B------:R-:W-:Y:S02]  /*62f0*/  MOV R110, R179 ;  /* 0x000000b3006e7202 */ /* 0x000fe40000000f00 */
[----:B------:R-:W-:Y:S01]  /*6300*/  MOV R98, R177 ;  /* 0x000000b100627202 */ /* 0x000fe20000000f00 */
[----:B------:R-:W-:Y:S01]  /*6310*/  HMMA.16816.F32 R84, R4, R10, R84 ;  /* 0x0000000a0454723c */ /* 0x000fe20000001854 */
[----:B------:R-:W1:Y:S01]  /*6320*/  LDSM.16.MT88.4 R8, [R228+0x8100] ;  /* 0x00810000e408783b */ /* 0x000e620000004200 */
[----:B------:R-:W-:-:S06]  /*6330*/  IMAD.MOV.U32 R99, RZ, RZ, R178 ;  /* 0x000000ffff637224 */ /* 0x000fcc00078e00b2 */
[C---:B--2---:R-:W-:Y:S07]  /*6340*/  HMMA.16816.F32 R88, R4.reuse, R18, R116 ;  /* 0x000000120458723c */ /* 0x044fee0000001874 */
[----:B------:R-:W-:Y:S01]  /*6350*/  MOV R118, R22 ;  /* 0x0000001600767202 */ /* 0x000fe20000000f00 */
[----:B------:R-:W-:Y:S01]  /*6360*/  IMAD.MOV.U32 R117, RZ, RZ, R23 ;  /* 0x000000ffff757224 */ /* 0x000fe200078e0017 */
[----:B------:R-:W-:Y:S01]  /*6370*/  HMMA.16816.F32 R168, R4, R16, R168 ;  /* 0x0000001004a8723c */ /* 0x000fe200000018a8 */
[----:B------:R-:W2:Y:S01]  /*6380*/  LDSM.16.MT88.4 R20, [R226+0x8100] ;  /* 0x00810000e214783b */ /* 0x000ea20000004200 */
[----:B------:R-:W-:Y:S01]  /*6390*/  MOV R116, R172 ;  /* 0x000000ac00747202 */ /* 0x000fe20000000f00 */
[----:B------:R-:W-:-:S02]  /*63a0*/  IMAD.MOV.U32 R119, RZ, RZ, R111 ;  /* 0x000000ffff777224 */ /* 0x000fc400078e006f */
[----:B------:R-:W3:Y:S01]  /*63b0*/  LDSM.16.MT88.4 R16, [R229+0x8100] ;  /* 0x00810000e510783b */ /* 0x000ee20000004200 */
[----:B------:R-:W-:Y:S02]  /*63c0*/  IMAD.MOV.U32 R111, RZ, RZ, R176 ;  /* 0x000000ffff6f7224 */ /* 0x000fe400078e00b0 */
[----:B------:R-:W-:Y:S01]  /*63d0*/  IMAD.MOV.U32 R97, RZ, RZ, R118 ;  /* 0x000000ffff617224 */ /* 0x000fe200078e0076 */
[C---:B-1----:R-:W-:Y:S01]  /*63e0*/  HMMA.16816.F32 R32, R4.reuse, R10, R32 ;  /* 0x0000000a0420723c */ /* 0x042fe20000001820 */
[----:B------:R1:W-:Y:S07]  /*63f0*/  MUFU.EX2 R10, R0 ;  /* 0x00000000000a7308 */ /* 0x0003ee0000000800 */
[----:B------:R-:W-:Y:S01]  /*6400*/  HMMA.16816.F32 R36, R4, R8, R36 ;  /* 0x000000080424723c */ /* 0x000fe20000001824 */
[----:B-1----:R-:W-:-:S07]  /*6410*/  FFMA.FTZ R0, R98, c[0x0][0x2d0], -R12 ;  /* 0x0000b40062007a23 */ /* 0x002fce000001080c */
[C---:B--2---:R-:W-:Y:S01]  /*6420*/  HMMA.16816.F32 R172, R4.reuse, R20, R72 ;  /* 0x0000001404ac723c */ /* 0x044fe20000001848 */
[----:B------:R-:W-:Y:S01]  /*6430*/  MOV R98, R117 ;  /* 0x0000007500627202 */ /* 0x000fe20000000f00 */
[----:B------:R1:W2:Y:S05]  /*6440*/  MUFU.EX2 R9, R0 ;  /* 0x0000000000097308 */ /* 0x0002aa0000000800 */
[----:B------:R-:W-:Y:S01]  /*6450*/  IMAD.MOV.U32 R72, RZ, RZ, R126 ;  /* 0x000000ffff487224 */ /* 0x000fe200078e007e */
[----:B------:R-:W-:Y:S01]  /*6460*/  HMMA.16816.F32 R20, R4, R22, R68 ;  /* 0x000000160414723c */ /* 0x000fe20000001844 */
[----:B------:R-:W-:Y:S01]  /*6470*/  MOV R73, R127 ;  /* 0x0000007f00497202 */ /* 0x000fe20000000f00 */
[----:B------:R-:W-:Y:S01]  /*6480*/  IMAD.MOV.U32 R74, RZ, RZ, R132 ;  /* 0x000000ffff4a7224 */ /* 0x000fe200078e0084 */
[----:B------:R-:W-:-:S02]  /*6490*/  MOV R75, R133 ;  /* 0x00000085004b7202 */ /* 0x000fc40000000f00 */
[----:B------:R-:W-:Y:S02]  /*64a0*/  LDSM.16.MT88.4 R132, [R228+0x2900] ;  /* 0x00290000e484783b */ /* 0x000fe40000004200 */
[----:B------:R-:W-:Y:S01]  /*64b0*/  MOV R71, R125 ;  /* 0x0000007d00477202 */ /* 0x000fe20000000f00 */
[C---:B---3--:R-:W-:Y:S01]  /*64c0*/  HMMA.16816.F32 R176, R4.reuse, R16, R64 ;  /* 0x0000001004b0723c */ /* 0x048fe20000001840 */
[----:B------:R-:W3:Y:S01]  /*64d0*/  LDSM.16.MT88.4 R124, [R229+0x2900] ;  /* 0x00290000e57c783b */ /* 0x000ee20000004200 */
[----:B-1----:R-:W-:Y:S01]  /*64e0*/  FFMA.FTZ R0, R99, c[0x0][0x2d0], -R12 ;  /* 0x0000b40063007a23 */ /* 0x002fe2000001080c */
[----:B------:R-:W-:Y:S02]  /*64f0*/  MOV R99, R148 ;  /* 0x0000009400637202 */ /* 0x000fe40000000f00 */
[----:B------:R-:W-:Y:S01]  /*6500*/  LDSM.16.MT88.4 R64, [R228+0x5900] ;  /* 0x00590000e440783b */ /* 0x000fe20000004200 */
[----:B--2---:R-:W-:Y:S01]  /*6510*/  F2FP.PACK_AB R96, R9, R10 ;  /* 0x0000000a0960723e */ /* 0x004fe200000000ff */
[----:B------:R1:W-:Y:S01]  /*6520*/  MUFU.EX2 R8, R0 ;  /* 0x0000000000087308 */ /* 0x0003e20000000800 */
[----:B------:R-:W-:Y:S01]  /*6530*/  HMMA.16816.F32 R44, R4, R18, R44 ;  /* 0x00000012042c723c */ /* 0x000fe2000000182c */
[----:B------:R-:W-:Y:S01]  /*6540*/  MOV R148, R111 ;  /* 0x0000006f00947202 */ /* 0x000fe20000000f00 */
[----:B------:R-:W-:Y:S01]  /*6550*/  IMAD.MOV.U32 R16, RZ, RZ, R121 ;  /* 0x000000ffff107224 */ /* 0x000fe200078e0079 */
[----:B------:R-:W-:-:S04]  /*6560*/  MOV R17, R120 ;  /* 0x0000007800117202 */ /* 0x000fc80000000f00 */
[----:B------:R-:W-:Y:S01]  /*6570*/  MOV R19, R122 ;  /* 0x0000007a00137202 */ /* 0x000fe20000000f00 */
[----:B------:R-:W-:Y:S02]  /*6580*/  IMAD.MOV.U32 R18, RZ, RZ, R123 ;  /* 0x000000ffff127224 */ /* 0x000fe400078e007b */
[----:B-1----:R-:W-:Y:S01]  /*6590*/  FFMA.FTZ R0, R116, c[0x0][0x2d0], -R12 ;  /* 0x0000b40074007a23 */ /* 0x002fe2000001080c */
[----:B------:R-:W-:-:S03]  /*65a0*/  MOV R12, R141 ;  /* 0x0000008d000c7202 */ /* 0x000fc60000000f00 */
[----:B------:R1:W-:Y:S02]  /*65b0*/  MUFU.EX2 R7, R0 ;  /* 0x0000000000077308 */ /* 0x0003e40000000800 */
[--C-:B-1----:R-:W-:Y:S02]  /*65c0*/  FFMA.FTZ R0, R119, c[0x0][0x2d0], -R2.reuse ;  /* 0x0000b40077007a23 */ /* 0x102fe40000010802 */
[----:B------:R-:W1:Y:S04]  /*65d0*/  LDSM.16.MT88.4 R116, [R226+0x2900] ;  /* 0x00290000e274783b */ /* 0x000e680000004200 */
[----:B------:R2:W-:Y:S02]  /*65e0*/  MUFU.EX2 R6, R0 ;  /* 0x0000000000067308 */ /* 0x0005e40000000800 */
[----:B--2---:R-:W-:-:S02]  /*65f0*/  FFMA.FTZ R0, R149, c[0x0][0x2d0], -R2 ;  /* 0x0000b40095007a23 */ /* 0x004fc40000010802 */
[----:B------:R-:W-:-:S04]  /*6600*/  IMAD.MOV.U32 R149, RZ, RZ, R110 ;  /* 0x000000ffff957224 */ /* 0x000fc800078e006e */
[----:B------:R2:W4:Y:S02]  /*6610*/  MUFU.EX2 R5, R0 ;  /* 0x0000000000057308 */ /* 0x0005240000000800 */
[--C-:B--2---:R-:W-:Y:S01]  /*6620*/  FFMA.FTZ R0, R150, c[0x0][0x2d0], -R2.reuse ;  /* 0x0000b40096007a23 */ /* 0x104fe20000010802 */
[----:B------:R-:W-:Y:S01]  /*6630*/  MOV R150, R109 ;  /* 0x0000006d00967202 */ /* 0x000fe20000000f00 */
[----:B------:R-:W-:-:S04]  /*6640*/  FFMA.FTZ R2, R151, c[0x0][0x2d0], -R2 ;  /* 0x0000b40097027a23 */ /* 0x000fc80000010802 */
[----:B------:R2:W-:Y:S01]  /*6650*/  MUFU.EX2 R4, R0 ;  /* 0x0000000000047308 */ /* 0x0005e20000000800 */
[----:B------:R-:W-:Y:S02]  /*6660*/  IMAD.MOV.U32 R151, RZ, RZ, R108 ;  /* 0x000000ffff977224 */ /* 0x000fe400078e006c */
[----:B------:R-:W-:Y:S05]  /*6670*/  LDSM.16.MT88.4 R108, [R225+0x2900] ;  /* 0x00290000e16c783b */ /* 0x000fea0000004200 */
[----:B------:R5:W1:Y:S01]  /*6680*/  MUFU.EX2 R3, R2 ;  /* 0x0000000200037308 */ /* 0x000a620000000800 */
[----:B--2---:R-:W-:Y:S01]  /*6690*/  FADD.FTZ R0, R15, R14 ;  /* 0x0000000e0f007221 */ /* 0x004fe20000010000 */
[----:B------:R-:W-:Y:S01]  /*66a0*/  MOV R15, R75 ;  /* 0x0000004b000f7202 */ /* 0x000fe20000000f00 */
[----:B------:R-:W-:-:S02]  /*66b0*/  IMAD.MOV.U32 R14, RZ, RZ, R140 ;  /* 0x000000ffff0e7224 */ /* 0x000fc400078e008c */
[----:B------:R-:W-:Y:S02]  /*66c0*/  FADD.FTZ R11, R13, R0 ;  /* 0x000000000d0b7221 */ /* 0x000fe40000010000 */
[----:B------:R-:W-:Y:S02]  /*66d0*/  IMAD.MOV.U32 R0, RZ, RZ, R72 ;  /* 0x000000ffff007224 */ /* 0x000fe400078e0048 */
[----:B-----5:R-:W-:Y:S01]  /*66e0*/  FADD.FTZ R2, R98, R97 ;  /* 0x0000006162027221 */ /* 0x020fe20000010000 */
[----:B----4-:R-:W-:Y:S01]  /*66f0*/  F2FP.PACK_AB R97, R5, R6 ;  /* 0x000000060561723e */ /* 0x010fe200000000ff */
[----:B------:R-:W-:Y:S01]  /*6700*/  IMAD.MOV.U32 R13, RZ, RZ, R74 ;  /* 0x000000ffff0d7224 */ /* 0x000fe200078e004a */
[----:B------:R-:W-:Y:S01]  /*6710*/  F2FP.PACK_AB R98, R7, R8 ;  /* 0x000000080762723e */ /* 0x000fe200000000ff */
[----:B------:R-:W-:Y:S01]  /*6720*/  FADD.FTZ R2, R99, R2 ;  /* 0x0000000263027221 */ /* 0x000fe20000010000 */
[----:B-1----:R-:W-:-:S03]  /*6730*/  F2FP.PACK_AB R99, R3, R4 ;  /* 0x000000040363723e */ /* 0x002fc600000000ff */
[----:B------:R-:W-:-:S04]  /*6740*/  FADD.FTZ R0, R0, R2 ;  /* 0x0000000200007221 */ /* 0x000fc80000010000 */
[C---:B---3--:R-:W-:Y:S07]  /*6750*/  HMMA.16816.F32 R120, R96.reuse, R124, R40 ;  /* 0x0000007c6078723c */ /* 0x048fee0000001828 */
[----:B------:R-:W-:Y:S01]  /*6760*/  MOV R40, R143 ;  /* 0x0000008f00287202 */ /* 0x000fe20000000f00 */
[----:B------:R-:W-:Y:S01]  /*6770*/  HMMA.16816.F32 R124, R96, R126, R48 ;  /* 0x0000007e607c723c */ /* 0x000fe20000001830 */
[----:B------:R-:W-:Y:S01]  /*6780*/  IMAD.MOV.U32 R41, RZ, RZ, R142 ;  /* 0x000000ffff297224 */ /* 0x000fe200078e008e */
[----:B------:R-:W-:Y:S01]  /*6790*/  MOV R42, R73 ;  /* 0x00000049002a7202 */ /* 0x000fe20000000f00 */
[----:B------:R-:W1:Y:S01]  /*67a0*/  LDSM.16.MT88.4 R140, [R225+0x5900] ;  /* 0x00590000e18c783b */ /* 0x000e620000004200 */
[----:B------:R-:W-:-:S03]  /*67b0*/  MOV R43, R71 ;  /* 0x00000047002b7202 */ /* 0x000fc60000000f00 */
[----:B------:R-:W-:Y:S01]  /*67c0*/  IMAD.MOV.U32 R48, RZ, RZ, R148 ;  /* 0x000000ffff307224 */ /* 0x000fe200078e0094 */
[----:B------:R-:W-:Y:S01]  /*67d0*/  MOV R49, R149 ;  /* 0x0000009500317202 */ /* 0x000fe20000000f00 */
[----:B------:R-:W-:Y:S01]  /*67e0*/  IMAD.MOV.U32 R50, RZ, RZ, R150 ;  /* 0x000000ffff327224 */ /* 0x000fe200078e0096 */
[----:B------:R-:W-:Y:S01]  /*67f0*/  MOV R51, R151 ;  /* 0x0000009700337202 */ /* 0x000fe20000000f00 */
[----:B------:R-:W-:Y:S01]  /*6800*/  FADD.FTZ R2, R48, R11 ;  /* 0x0000000b30027221 */ /* 0x000fe20000010000 */
[C---:B------:R-:W-:Y:S01]  /*6810*/  HMMA.16816.F32 R128, R96.reuse, R132, R128 ;  /* 0x000000846080723c */ /* 0x040fe20000001880 */
[----:B------:R-:W-:Y:S01]  /*6820*/  FADD.FTZ R0, R49, R0 ;  /* 0x0000000031007221 */ /* 0x000fe20000010000 */
[----:B------:R-:W2:Y:S01]  /*6830*/  LDSM.16.MT88.4 R148, [R226+0x5900] ;  /* 0x00590000e294783b */ /* 0x000ea20000004200 */
[----:B------:R-:W-:Y:S02]  /*6840*/  FADD.FTZ R2, R50, R2 ;  /* 0x0000000232027221 */ /* 0x000fe40000010000 */
[----:B------:R-:W-:Y:S01]  /*6850*/  FADD.FTZ R0, R13, R0 ;  /* 0x000000000d007221 */ /* 0x000fe20000010000 */
[----:B------:R-:W-:Y:S01]  /*6860*/  LDSM.16.MT88.4 R72, [R225+0x8900] ;  /* 0x00890000e148783b */ /* 0x000fe20000004200 */
[----:B------:R-:W-:Y:S01]  /*6870*/  FADD.FTZ R2, R15, R2 ;  /* 0x000000020f027221 */ /* 0x000fe20000010000 */
[----:B------:R-:W-:Y:S01]  /*6880*/  HMMA.16816.F32 R132, R96, R134, R56 ;  /* 0x000000866084723c */ /* 0x000fe20000001838 */
[----:B------:R-:W-:Y:S01]  /*6890*/  FADD.FTZ R0, R14, R0 ;  /* 0x000000000e007221 */ /* 0x000fe20000010000 */
[----:B------:R-:W3:Y:S01]  /*68a0*/  LDSM.16.MT88.4 R56, [R229+0x5900] ;  /* 0x00590000e538783b */ /* 0x000ee20000004200 */
[----:B------:R-:W-:-:S02]  /*68b0*/  FADD.FTZ R2, R12, R2 ;  /* 0x000000020c027221 */ /* 0x000fc40000010000 */
[----:B------:R-:W-:Y:S01]  /*68c0*/  FADD.FTZ R0, R51, R0 ;  /* 0x0000000033007221 */ /* 0x000fe20000010000 */
[----:B------:R-:W-:Y:S01]  /*68d0*/  LDSM.16.MT88.4 R12, [R228+0x8900] ;  /* 0x00890000e40c783b */ /* 0x000fe20000004200 */
[----:B------:R-:W-:Y:S01]  /*68e0*/  FADD.FTZ R2, R40, R2 ;  /* 0x0000000228027221 */ /* 0x000fe20000010000 */
[C---:B------:R-:W-:Y:S01]  /*68f0*/  HMMA.16816.F32 R112, R96.reuse, R116, R112 ;  /* 0x000000746070723c */ /* 0x040fe20000001870 */
[----:B------:R-:W-:Y:S02]  /*6900*/  FADD.FTZ R0, R41, R0 ;  /* 0x0000000029007221 */ /* 0x000fe40000010000 */
[----:B------:R-:W-:Y:S02]  /*6910*/  FADD.FTZ R2, R252, R2 ;  /* 0x00000002fc027221 */ /* 0x000fe40000010000 */
[----:B------:R-:W-:Y:S02]  /*6920*/  FADD.FTZ R0, R42, R0 ;  /* 0x000000002a007221 */ /* 0x000fe40000010000 */
[----:B------:R-:W-:Y:S01]  /*6930*/  FADD.FTZ R2, R43, R2 ;  /* 0x000000022b027221 */ /* 0x000fe20000010000 */
[----:B------:R-:W-:Y:S01]  /*6940*/  HMMA.16816.F32 R116, R96, R118, R52 ;  /* 0x000000766074723c */ /* 0x000fe20000001834 */
[----:B------:R-:W-:-:S02]  /*6950*/  FADD.FTZ R0, R18, R0 ;  /* 0x0000000012007221 */ /* 0x000fc40000010000 */
[----:B------:R-:W-:Y:S02]  /*6960*/  FADD.FTZ R2, R19, R2 ;  /* 0x0000000213027221 */ /* 0x000fe40000010000 */
[----:B------:R-:W-:Y:S02]  /*6970*/  FADD.FTZ R0, R16, R0 ;  /* 0x0000000010007221 */ /* 0x000fe40000010000 */
[----:B------:R-:W-:Y:S01]  /*6980*/  FADD.FTZ R2, R17, R2 ;  /* 0x0000000211027221 */ /* 0x000fe20000010000 */
[----:B-1----:R-:W-:Y:S01]  /*6990*/  HMMA.16816.F32 R136, R96, R140, R136 ;  /* 0x0000008c6088723c */ /* 0x002fe20000001888 */
[----:B------:R-:W-:Y:S02]  /*69a0*/  FADD.FTZ R0, R250, R0 ;  /* 0x00000000fa007221 */ /* 0x000fe40000010000 */
[----:B------:R-:W-:Y:S02]  /*69b0*/  FADD.FTZ R2, R167, R2 ;  /* 0x00000002a7027221 */ /* 0x000fe40000010000 */
[----:B------:R-:W-:-:S02]  /*69c0*/  FADD.FTZ R0, R183, R0 ;  /* 0x00000000b7007221 */ /* 0x000fc40000010000 */
[----:B------:R-:W-:Y:S01]  /*69d0*/  FADD.FTZ R2, R166, R2 ;  /* 0x00000002a6027221 */ /* 0x000fe20000010000 */
[C---:B------:R-:W-:Y:S01]  /*69e0*/  HMMA.16816.F32 R140, R96.reuse, R142, R144 ;  /* 0x0000008e608c723c */ /* 0x040fe20000001890 */
[----:B------:R-:W-:Y:S02]  /*69f0*/  FADD.FTZ R0, R182, R0 ;  /* 0x00000000b6007221 */ /* 0x000fe40000010000 */
[----:B------:R-:W-:Y:S02]  /*6a00*/  FADD.FTZ R2, R181, R2 ;  /* 0x00000002b5027221 */ /* 0x000fe40000010000 */
[----:B------:R-:W-:Y:S02]  /*6a10*/  FADD.FTZ R0, R251, R0 ;  /* 0x00000000fb007221 */ /* 0x000fe40000010000 */
[----:B------:R-:W-:Y:S01]  /*6a20*/  FADD.FTZ R2, R180, R2 ;  /* 0x00000002b4027221 */ /* 0x000fe20000010000 */
[----:B--2---:R-:W-:Y:S01]  /*6a30*/  HMMA.16816.F32 R144, R96, R148, R80 ;  /* 0x000000946090723c */ /* 0x004fe20000001850 */
[----:B------:R-:W-:Y:S01]  /*6a40*/  FADD.FTZ R0, R102, R0 ;  /* 0x0000000066007221 */ /* 0x000fe20000010000 */
[----:B------:R-:W1:Y:S01]  /*6a50*/  LDSM.16.MT88.4 R80, [R226+0x8900] ;  /* 0x00890000e250783b */ /* 0x000e620000004200 */
[----:B------:R-:W-:-:S02]  /*6a60*/  FADD.FTZ R11, R103, R2 ;  /* 0x00000002670b7221 */ /* 0x000fc40000010000 */
[----:B------:R-:W-:Y:S02]  /*6a70*/  FADD.FTZ R2, R154, R0 ;  /* 0x000000009a027221 */ /* 0x000fe40000010000 */
[----:B------:R-:W-:Y:S01]  /*6a80*/  FADD.FTZ R0, R152, R11 ;  /* 0x0000000b98007221 */ /* 0x000fe20000010000 */
[C---:B---3--:R-:W-:Y:S01]  /*6a90*/  HMMA.16816.F32 R52, R96.reuse, R56, R168 ;  /* 0x000000386034723c */ /* 0x048fe200000018a8 */
[----:B------:R-:W-:Y:S02]  /*6aa0*/  FADD.FTZ R11, R155, R2 ;  /* 0x000000029b0b7221 */ /* 0x000fe40000010000 */
[----:B------:R-:W-:Y:S02]  /*6ab0*/  FADD.FTZ R2, R153, R0 ;  /* 0x0000000099027221 */ /* 0x000fe40000010000 */
[----:B------:R-:W-:Y:S02]  /*6ac0*/  FADD.FTZ R0, R165, R11 ;  /* 0x0000000ba5007221 */ /* 0x000fe40000010000 */
[----:B------:R-:W-:Y:S01]  /*6ad0*/  FADD.FTZ R2, R164, R2 ;  /* 0x00000002a4027221 */ /* 0x000fe20000010000 */
[----:B------:R-:W-:Y:S01]  /*6ae0*/  HMMA.16816.F32 R56, R96, R58, R88 ;  /* 0x0000003a6038723c */ /* 0x000fe20000001858 */
[----:B------:R-:W2:Y:S01]  /*6af0*/  LDSM.16.MT88.4 R88, [R229+0x8900] ;  /* 0x00890000e558783b */ /* 0x000ea20000004200 */
[----:B------:R-:W-:-:S02]  /*6b00*/  FADD.FTZ R10, R10, R0 ;  /* 0x000000000a0a7221 */ /* 0x000fc40000010000 */
[----:B------:R-:W-:Y:S02]  /*6b10*/  FADD.FTZ R6, R6, R2 ;  /* 0x0000000206067221 */ /* 0x000fe40000010000 */
[----:B------:R-:W-:Y:S02]  /*6b20*/  FADD.FTZ R9, R9, R10 ;  /* 0x0000000a09097221 */ /* 0x000fe40000010000 */
[----:B------:R-:W-:Y:S01]  /*6b30*/  FADD.FTZ R5, R5, R6 ;  /* 0x0000000605057221 */ /* 0x000fe20000010000 */
[----:B------:R-:W-:Y:S01]  /*6b40*/  HMMA.16816.F32 R104, R96, R108, R104 ;  /* 0x0000006c6068723c */ /* 0x000fe20000001868 */
[----:B------:R-:W-:Y:S02]  /*6b50*/  FADD.FTZ R8, R8, R9 ;  /* 0x0000000908087221 */ /* 0x000fe40000010000 */
[----:B------:R-:W-:Y:S02]  /*6b60*/  FADD.FTZ R4, R4, R5 ;  /* 0x0000000504047221 */ /* 0x000fe40000010000 */
[----:B------:R-:W-:-:S02]  /*6b70*/  FADD.FTZ R2, R7, R8 ;  /* 0x0000000807027221 */ /* 0x000fc40000010000 */
[----:B------:R-:W-:Y:S01]  /*6b80*/  FADD.FTZ R0, R3, R4 ;  /* 0x0000000403007221 */ /* 0x000fe20000010000 */
[C---:B------:R-:W-:Y:S04]  /*6b90*/  HMMA.16816.F32 R108, R96.reuse, R110, R60 ;  /* 0x0000006e606c723c */ /* 0x040fe8000000183c */
[----:B------:R3:W-:Y:S04]  /*6ba0*/  STL [R1+0xc], R0 ;  /* 0x00000c0001007387 */ /* 0x0007e80000100800 */
[----:B------:R3:W-:Y:S01]  /*6bb0*/  STL [R1+0x8], R2 ;  /* 0x0000080201007387 */ /* 0x0007e20000100800 */
[C---:B------:R-:W-:Y:S08]  /*6bc0*/  HMMA.16816.F32 R60, R96.reuse, R64, R28 ;  /* 0x00000040603c723c */ /* 0x040ff0000000181c */
[C---:B------:R-:W-:Y:S08]  /*6bd0*/  HMMA.16816.F32 R64, R96.reuse, R66, R84 ;  /* 0x000000426040723c */ /* 0x040ff00000001854 */
[C---:B------:R-:W-:Y:S08]  /*6be0*/  HMMA.16816.F32 R68, R96.reuse, R72, R76 ;  /* 0x000000486044723c */ /* 0x040ff0000000184c */
[C---:B------:R-:W-:Y:S08]  /*6bf0*/  HMMA.16816.F32 R148, R96.reuse, R150, R92 ;  /* 0x000000966094723c */ /* 0x040ff0000000185c */
[C---:B-1----:R-:W-:Y:S08]  /*6c00*/  HMMA.16816.F32 R76, R96.reuse, R80, R172 ;  /* 0x00000050604c723c */ /* 0x042ff000000018ac */
[C---:B--2---:R-:W-:Y:S08]  /*6c10*/  HMMA.16816.F32 R84, R96.reuse, R88, R176 ;  /* 0x000000586054723c */ /* 0x044ff000000018b0 */
[C---:B------:R-:W-:Y:S08]  /*6c20*/  HMMA.16816.F32 R72, R96.reuse, R74, R24 ;  /* 0x0000004a6048723c */ /* 0x040ff00000001818 */
[C---:B------:R-:W-:Y:S08]  /*6c30*/  HMMA.16816.F32 R80, R96.reuse, R82, R20 ;  /* 0x000000526050723c */ /* 0x040ff00000001814 */
[C---:B------:R-:W-:Y:S08]  /*6c40*/  HMMA.16816.F32 R88, R96.reuse, R90, R44 ;  /* 0x0000005a6058723c */ /* 0x040ff0000000182c */
[C---:B------:R-:W-:Y:S08]  /*6c50*/  HMMA.16816.F32 R92, R96.reuse, R12, R36 ;  /* 0x0000000c605c723c */ /* 0x040ff00000001824 */
[----:B------:R-:W-:Y:S01]  /*6c60*/  HMMA.16816.F32 R96, R96, R14, R32 ;  /* 0x0000000e6060723c */ /* 0x000fe20000001820 */
[----:B------:R-:W-:Y:S07]  /*6c70*/  @!P0 BRA `(.L_x_504) ;  /* 0x0000486000008947 */ /* 0x000fee0003800000 */
[----:B---3--:R-:W2:Y:S01]  /*6c80*/  LDL R17, [R1+0x18] ;  /* 0x0000180001117983 */ /* 0x008ea20000100800 */
[----:B------:R-:W-:Y:S01]  /*6c90*/  PLOP3.LUT P1, PT, PT, PT, UP1, 0x80, 0x0 ;  /* 0x000000000000781c */ /* 0x000fe20003f2f018 */
[----:B------:R-:W-:Y:S01]  /*6ca0*/  IMAD.MOV.U32 R103, RZ, RZ, R100 ;  /* 0x000000ffff677224 */ /* 0x000fe200078e0064 */
[----:B------:R-:W-:Y:S01]  /*6cb0*/  PLOP3.LUT P0, PT, PT, PT, UP1, 0x80, 0x0 ;  /* 0x000000000000781c */ /* 0x000fe20003f0f018 */
[----:B------:R-:W-:Y:S01]  /*6cc0*/  IMAD.MOV.U32 R3, RZ, RZ, R101 ;  /* 0x000000ffff037224 */ /* 0x000fe200078e0065 */
[----:B------:R-:W-:-:S02]  /*6cd0*/  UMOV UR22, UR20 ;  /* 0x0000001400167c82 */ /* 0x000fc40008000000 */
[----:B------:R-:W-:Y:S02]  /*6ce0*/  ULDC.64 UR6, c[0x0][0x208] ;  /* 0x0000820000067ab9 */ /* 0x000fe40000000a00 */
[----:B------:R-:W-:-:S05]  /*6cf0*/  ULDC.64 UR4, c[0x0][0x1e0] ;  /* 0x0000780000047ab9 */ /* 0x000fca0000000a00 */
[----:B--2---:R-:W-:-:S05]  /*6d00*/  @P1 IMAD.HI.U32 R0, R17, c[0x0][0x2c8], RZ ;  /* 0x0000b20011001a27 */ /* 0x004fca00078e00ff */
[----:B------:R-:W-:-:S05]  /*6d10*/  @P0 SHF.R.U32.HI R0, RZ, c[0x0][0x2cc], R0 ;  /* 0x0000b300ff000a19 */ /* 0x000fca0000011600 */
[----:B------:R1:W-:Y:S02]  /*6d20*/  @P0 STL [R1+0x10], R0 ;  /* 0x0000100001000387 */ /* 0x0003e40000100800 */
.L_x_505:
[----:B------:R-:W2:Y:S01]  /*6d30*/  LDL.64 R22, [R1+0x20] ;  /* 0x0000200001167983 */ /* 0x000ea20000100a00 */
[----:B------:R-:W-:Y:S01]  /*6d40*/  UISETP.GE.AND UP0, UPT, UR22, URZ, UPT ;  /* 0x0000003f1600728c */ /* 0x000fe2000bf06270 */
[----:B------:R-:W-:Y:S04]  /*6d50*/  DEPBAR.LE SB0, 0x0 ;  /* 0x000080000000791a */ /* 0x000fe80000000000 */
[----:B------:R-:W2:Y:S06]  /*6d60*/  LDL.64 R20, [R1+0x38] ;  /* 0x0000380001147983 */ /* 0x000eac0000100a00 */
[----:B------:R-:W-:Y:S01]  /*6d70*/  BAR.SYNC.DEFER_BLOCKING 0x0 ;  /* 0x0000000000007b1d */ /* 0x000fe20000010000 */
[----:B------:R-:W-:Y:S01]  /*6d80*/  PLOP3.LUT P0, PT, PT, PT, UP0, 0x80, 0x0 ;  /* 0x000000000000781c */ /* 0x000fe20003f0f008 */
[----:B------:R-:W-:Y:S02]  /*6d90*/  @UP0 USHF.R.S32.HI UR20, URZ, 0x1f, UR22 ;  /* 0x0000001f3f140899 */ /* 0x000fe40008011416 */
[----:B------:R-:W-:Y:S02]  /*6da0*/  @UP0 UIMAD.WIDE.U32 UR24, UR22, UR6, URZ ;  /* 0x00000006161802a5 */ /* 0x000fe4000f8e003f */
[----:B------:R-:W-:Y:S04]  /*6db0*/  @UP0 UIMAD UR20, UR20, UR6, URZ ;  /* 0x00000006141402a4 */ /* 0x000fe8000f8e023f */
[----:B------:R-:W-:Y:S01]  /*6dc0*/  @UP0 UIMAD UR20, UR22, UR7, UR20 ;  /* 0x00000007161402a4 */ /* 0x000fe2000f8e0214 */
[----:B-1----:R-:W-:Y:S03]  /*6dd0*/  MOV R0, UR24 ;  /* 0x0000001800007c02 */ /* 0x002fe60008000f00 */
[----:B------:R-:W-:Y:S04]  /*6de0*/  @UP0 UIADD3 UR20, UR25, UR20, URZ ;  /* 0x0000001419140290 */ /* 0x000fe8000fffe03f */
[----:B------:R-:W-:Y:S02]  /*6df0*/  @UP0 UIMAD UR20, UR20, 0x60, URZ ;  /* 0x00000060141408a4 */ /* 0x000fe4000f8e023f */
[----:B------:R-:W-:Y:S01]  /*6e00*/  UISETP.GE.AND UP0, UPT, UR22, 0x1, UPT ;  /* 0x000000011600788c */ /* 0x000fe2000bf06270 */
[----:B------:R-:W1:Y:S08]  /*6e10*/  LDSM.16.M88.4 R8, [R224+0xc100] ;  /* 0x00c10000e008783b */ /* 0x000e700000000200 */
[----:B------:R-:W3:Y:S08]  /*6e20*/  LDSM.16.M88.4 R16, [R224+0xc900] ;  /* 0x00c90000e010783b */ /* 0x000ef00000000200 */
[----:B------:R-:W4:Y:S08]  /*6e30*/  LDSM.16.M88.4 R24, [R224+0xd100] ;  /* 0x00d10000e018783b */ /* 0x000f300000000200 */
[----:B------:R-:W2:Y:S08]  /*6e40*/  LDSM.16.M88.4 R32, [R224+0xd900] ;  /* 0x00d90000e020783b */ /* 0x000eb00000000200 */
[----:B------:R-:W2:Y:S01]  /*6e50*/  LDSM.16.M88.4 R40, [R224+0xe100] ;  /* 0x00e10000e028783b */ /* 0x000ea20000000200 */
[C---:B-1----:R-:W-:Y:S07]  /*6e60*/  HMMA.16816.F32 R4, R156.reuse, R8, RZ ;  /* 0x000000089c04723c */ /* 0x042fee00000018ff */
[----:B------:R-:W1:Y:S01]  /*6e70*/  LDSM.16.M88.4 R48, [R224+0xe900] ;  /* 0x00e90000e030783b */ /* 0x000e620000000200 */
[C---:B------:R-:W-:Y:S07]  /*6e80*/  HMMA.16816.F32 R8, R156.reuse, R10, RZ ;  /* 0x0000000a9c08723c */ /* 0x040fee00000018ff */
[----:B-----5:R-:W1:Y:S01]  /*6e90*/  LDSM.16.M88.4 R152, [R231] ;  /* 0x00000000e798783b */ /* 0x020e620000000200 */
[C---:B---3--:R-:W-:Y:S07]  /*6ea0*/  HMMA.16816.F32 R12, R156.reuse, R16, RZ ;  /* 0x000000109c0c723c */ /* 0x048fee00000018ff */
[----:B------:R-:W4:Y:S01]  /*6eb0*/  LDSM.16.M88.4 R164, [R248] ;  /* 0x00000000f8a4783b */ /* 0x000f220000000200 */
[C---:B------:R-:W-:Y:S07]  /*6ec0*/  HMMA.16816.F32 R16, R156.reuse, R18, RZ ;  /* 0x000000129c10723c */ /* 0x040fee00000018ff */
[----:B------:R-:W1:Y:S08]  /*6ed0*/  LDSM.16.M88.4 R168, [R247] ;  /* 0x00000000f7a8783b */ /* 0x000e700000000200 */
[----:B------:R-:W1:Y:S08]  /*6ee0*/  LDSM.16.M88.4 R172, [R246] ;  /* 0x00000000f6ac783b */ /* 0x000e700000000200 */
[----:B------:R-:W1:Y:S08]  /*6ef0*/  LDSM.16.M88.4 R176, [R245] ;  /* 0x00000000f5b0783b */ /* 0x000e700000000200 */
[----:B------:R-:W1:Y:S08]  /*6f00*/  LDSM.16.M88.4 R180, [R244] ;  /* 0x00000000f4b4783b */ /* 0x000e700000000200 */
[----:B------:R-:W4:Y:S04]  /*6f10*/  LDL R251, [R1+0x10] ;  /* 0x0000100001fb7983 */ /* 0x000f280000100800 */
[----:B------:R-:W4:Y:S04]  /*6f20*/  LDL R250, [R1+0x1c] ;  /* 0x00001c0001fa7983 */ /* 0x000f280000100800 */
[----:B------:R-:W-:Y:S04]  /*6f30*/  STL [R1+0x44], R231 ;  /* 0x000044e701007387 */ /* 0x000fe80000100800 */
[----:B------:R-:W-:Y:S04]  /*6f40*/  STL [R1+0x48], R248 ;  /* 0x000048f801007387 */ /* 0x000fe80000100800 */
[----:B------:R-:W-:Y:S04]  /*6f50*/  STL [R1+0x4c], R247 ;  /* 0x00004cf701007387 */ /* 0x000fe80000100800 */
[----:B------:R-:W-:Y:S04]  /*6f60*/  STL [R1+0x50], R246 ;  /* 0x000050f601007387 */ /* 0x000fe80000100800 */
[----:B------:R-:W-:Y:S01]  /*6f70*/  STL [R1+0x54], R245 ;  /* 0x000054f501007387 */ /* 0x000fe20000100800 */
[----:B--2---:R-:W-:Y:S05]  /*6f80*/  @P0 MOV R21, R23 ;  /* 0x0000001700150202 */ /* 0x004fea0000000f00 */
[----:B------:R-:W-:Y:S04]  /*6f90*/  @P0 IMAD.WIDE.U32 R20, R0, 0x60, R20 ;  /* 0x0000006000140825 */ /* 0x000fe800078e0014 */
[----:B------:R-:W-:Y:S01]  /*6fa0*/  @P0 IMAD.SHL.U32 R0, R20, 0x2, RZ ;  /* 0x0000000214000824 */ /* 0x000fe200078e00ff */
[----:B------:R-:W-:Y:S01]  /*6fb0*/  @P0 IADD3 R2, R21, UR20, RZ ;  /* 0x0000001415020c10 */ /* 0x000fe2000fffe0ff */
[----:B------:R-:W-:Y:S03]  /*6fc0*/  UIMAD UR20, UR22, -0x60, URZ ;  /* 0xffffffa0161478a4 */ /* 0x000fe6000f8e023f */
[----:B------:R-:W-:Y:S02]  /*6fd0*/  @P0 IADD3 R36, P6, R0, c[0x0][0x1f8], RZ ;  /* 0x00007e0000240a10 */ /* 0x000fe40007fde0ff */
[----:B------:R-:W-:Y:S02]  /*6fe0*/  @P0 SHF.L.U64.HI R2, R20, 0x1, R2 ;  /* 0x0000000114020819 */ /* 0x000fe40000010202 */
[C---:B----4-:R-:W-:Y:S01]  /*6ff0*/  HMMA.16816.F32 R20, R156.reuse, R24, RZ ;  /* 0x000000189c14723c */ /* 0x050fe200000018ff */
[----:B------:R-:W-:Y:S02]  /*7000*/  @P0 IADD3 R38, P5, R0, 0x80, RZ ;  /* 0x0000008000260810 */ /* 0x000fe40007fbe0ff */
[----:B------:R-:W-:Y:S02]  /*7010*/  @P0 IADD3.X R37, R2, c[0x0][0x1fc], RZ, P6, !PT ;  /* 0x00007f0002250a10 */ /* 0x000fe400037fe4ff */
[----:B------:R-:W-:Y:S02]  /*7020*/  @P0 IADD3 R38, P1, R38, c[0x0][0x1f8], RZ ;  /* 0x00007e0026260a10 */ /* 0x000fe40007f3e0ff */
[----:B------:R-:W-:Y:S01]  /*7030*/  @P0 IADD3 R0, P6, R0, 0x100, RZ ;  /* 0x0000010000000810 */ /* 0x000fe20007fde0ff */
[C---:B------:R-:W-:Y:S01]  /*7040*/  HMMA.16816.F32 R24, R156.reuse, R26, RZ ;  /* 0x0000001a9c18723c */ /* 0x040fe200000018ff */
[----:B------:R-:W-:Y:S01]  /*7050*/  @!PT LDS RZ, [RZ] ;  /* 0x00000000fffff984 */ /* 0x000fe20000000800 */
[----:B------:R-:W-:Y:S01]  /*7060*/  @!PT LDS RZ, [RZ] ;  /* 0x00000000fffff984 */ /* 0x000fe20000000800 */
[----:B------:R-:W-:Y:S01]  /*7070*/  @!PT LDS RZ, [RZ] ;  /* 0x00000000fffff984 */ /* 0x000fe20000000800 */
[----:B------:R2:W-:Y:S03]  /*7080*/  @P0 LDGSTS.E.BYPASS.LTC128B.128 [R249+0x100], [R36.64], !P4 ;  /* 0x0010000024f90fae */ /* 0x0005e6000e101d52 */
[--C-:B------:R-:W-:Y:S02]  /*7090*/  @P0 IADD3.X R39, RZ, c[0x0][0x1fc], R2.reuse, P1, P5 ;  /* 0x00007f00ff270a10 */ /* 0x100fe40000fea402 */
[----:B------:R-:W-:Y:S02]  /*70a0*/  @P0 IADD3 R46, P5, R0, c[0x0][0x1f8], RZ ;  /* 0x00007e00002e0a10 */ /* 0x000fe40007fbe0ff */
[C---:B------:R-:W-:Y:S01]  /*70b0*/  HMMA.16816.F32 R28, R156.reuse, R32, RZ ;  /* 0x000000209c1c723c */ /* 0x040fe200000018ff */
[----:B------:R4:W-:Y:S03]  /*70c0*/  @P0 LDGSTS.E.BYPASS.LTC128B.128 [R249+0x3100], [R38.64], !P3 ;  /* 0x0310000026f90fae */ /* 0x0009e6000d901d52 */
[----:B------:R-:W-:Y:S01]  /*70d0*/  @P0 IADD3.X R47, RZ, c[0x0][0x1fc], R2, P5, P6 ;  /* 0x00007f00ff2f0a10 */ /* 0x000fe20002fec402 */
[----:B------:R-:W-:Y:S03]  /*70e0*/  IMAD.U32 R2, RZ, RZ, UR12 ;  /* 0x0000000cff027e24 */ /* 0x000fe6000f8e00ff */
[C---:B------:R-:W-:Y:S01]  /*70f0*/  HMMA.16816.F32 R32, R156.reuse, R34, RZ ;  /* 0x000000229c20723c */ /* 0x040fe200000018ff */
[----:B------:R1:W-:Y:S08]  /*7100*/  @P0 LDGSTS.E.BYPASS.LTC128B.128 [R249+0x6100], [R46.64], !P2 ;  /* 0x061000002ef90fae */ /* 0x0003f0000d101d52 */
[----:B------:R1:W3:Y:S03]  /*7110*/  LDL R0, [R1+0x18] ;  /* 0x0000180001007983 */ /* 0x0002e60000100800 */
[----:B--2---:R-:W-:Y:S04]  /*7120*/  @P0 IADD3 R36, P1, R36, UR10, RZ ;  /* 0x0000000a24240c10 */ /* 0x004fe8000ff3e0ff */
[----:B------:R-:W-:Y:S02]  /*7130*/  @P0 IADD3.X R37, R37, UR13, RZ, P1, !PT ;  /* 0x0000000d25250c10 */ /* 0x000fe40008ffe4ff */
[----:B------:R-:W-:Y:S03]  /*7140*/  @P0 IADD3 R44, P1, R36, UR10, RZ ;  /* 0x0000000a242c0c10 */ /* 0x000fe6000ff3e0ff */
[----:B------:R4:W-:Y:S01]  /*7150*/  @P0 LDGSTS.E.BYPASS.LTC128B.128 [R249+0x1100], [R36.64], !P4 ;  /* 0x0110000024f90fae */ /* 0x0009e2000e101d52 */
[----:B------:R-:W-:Y:S07]  /*7160*/  @P0 IADD3.X R45, R37, UR13, RZ, P1, !PT ;  /* 0x0000000d252d0c10 */ /* 0x000fee0008ffe4ff */
[----:B------:R4:W-:Y:S08]  /*7170*/  @P0 LDGSTS.E.BYPASS.LTC128B.128 [R249+0x4100], [R36.64+0x80], !P3 ;  /* 0x0410008024f90fae */ /* 0x0009f0000d901d52 */
[----:B------:R4:W-:Y:S08]  /*7180*/  @P0 LDGSTS.E.BYPASS.LTC128B.128 [R249+0x7100], [R36.64+0x100], !P2 ;  /* 0x0710010024f90fae */ /* 0x0009f0000d101d52 */
[----:B------:R1:W-:Y:S08]  /*7190*/  @P0 LDGSTS.E.BYPASS.LTC128B.128 [R249+0x2100], [R44.64], !P4 ;  /* 0x021000002cf90fae */ /* 0x0003f0000e101d52 */
[----:B------:R1:W-:Y:S08]  /*71a0*/  @P0 LDGSTS.E.BYPASS.LTC128B.128 [R249+0x5100], [R44.64+0x80], !P3 ;  /* 0x051000802cf90fae */ /* 0x0003f0000d901d52 */
[----:B------:R1:W-:Y:S01]  /*71b0*/  @P0 LDGSTS.E.BYPASS.LTC128B.128 [R249+0x8100], [R44.64+0x100], !P2 ;  /* 0x081001002cf90fae */ /* 0x0003e2000d101d52 */
[----:B------:R-:W-:Y:S01]  /*71c0*/  PLOP3.LUT P0, PT, PT, PT, UP1, 0x80, 0x0 ;  /* 0x000000000000781c */ /* 0x000fe20003f0f018 */
[C---:B----4-:R-:W-:Y:S06]  /*71d0*/  HMMA.16816.F32 R36, R156.reuse, R40, RZ ;  /* 0x000000289c24723c */ /* 0x050fec00000018ff */
[----:B------:R-:W0:Y:S02]  /*71e0*/  LDGDEPBAR ;  /* 0x00000000000079af */ /* 0x000e240000000000 */
[C---:B------:R-:W-:Y:S08]  /*71f0*/  HMMA.16816.F32 R40, R156.reuse, R42, RZ ;  /* 0x0000002a9c28723c */ /* 0x040ff000000018ff */
[C---:B-1----:R-:W-:Y:S08]  /*7200*/  HMMA.16816.F32 R44, R156.reuse, R48, RZ ;  /* 0x000000309c2c723c */ /* 0x042ff000000018ff */
[----:B------:R-:W-:Y:S08]  /*7210*/  HMMA.16816.F32 R48, R156, R50, RZ ;  /* 0x000000329c30723c */ /* 0x000ff000000018ff */
[C---:B------:R-:W-:Y:S08]  /*7220*/  HMMA.16816.F32 R4, R160.reuse, R152, R4 ;  /* 0x00000098a004723c */ /* 0x040ff00000001804 */
        /* <DEDUP_REMOVED lines=13> */
[----:B------:R-:W4:Y:S07]  /*7300*/  LDSM.16.M88.4 R176, [R230+0xe100] ;  /* 0x00e10000e6b0783b */ /* 0x000f2e0000000200 */
[C---:B------:R-:W-:Y:S08]  /*7310*/  HMMA.16816.F32 R44, R160.reuse, R180, R44 ;  /* 0x000000b4a02c723c */ /* 0x040ff0000000182c */
[----:B------:R-:W-:Y:S08]  /*7320*/  HMMA.16816.F32 R48, R160, R182, R48 ;  /* 0x000000b6a030723c */ /* 0x000ff00000001830 */
[C---:B-1----:R-:W-:Y:S08]  /*7330*/  HMMA.16816.F32 R4, R184.reuse, R152, R4 ;  /* 0x00000098b804723c */ /* 0x042ff00000001804 */
[C---:B------:R-:W-:Y:S01]  /*7340*/  HMMA.16816.F32 R8, R184.reuse, R154, R8 ;  /* 0x0000009ab808723c */ /* 0x040fe20000001808 */
[----:B------:R-:W1:Y:S07]  /*7350*/  LDSM.16.M88.4 R152, [R230+0xe900] ;  /* 0x00e90000e698783b */ /* 0x000e6e0000000200 */
[C---:B--2---:R-:W-:Y:S08]  /*7360*/  HMMA.16816.F32 R12, R184.reuse, R164, R12 ;  /* 0x000000a4b80c723c */ /* 0x044ff0000000180c */
[C---:B------:R-:W-:Y:S01]  /*7370*/  HMMA.16816.F32 R16, R184.reuse, R166, R16 ;  /* 0x000000a6b810723c */ /* 0x040fe20000001810 */
[----:B------:R-:W2:Y:S07]  /*7380*/  LDSM.16.M88.4 R164, [R227] ;  /* 0x00000000e3a4783b */ /* 0x000eae0000000200 */
[C---:B----4-:R-:W-:Y:S08]  /*7390*/  HMMA.16816.F32 R20, R184.reuse, R168, R20 ;  /* 0x000000a8b814723c */ /* 0x050ff00000001814 */
[C---:B------:R-:W-:Y:S01]  /*73a0*/  HMMA.16816.F32 R24, R184.reuse, R170, R24 ;  /* 0x000000aab818723c */ /* 0x040fe20000001818 */
[----:B------:R-:W4:Y:S07]  /*73b0*/  LDSM.16.M88.4 R168, [R227+0x800] ;  /* 0x00080000e3a8783b */ /* 0x000f2e0000000200 */
[C---:B------:R-:W-:Y:S08]  /*73c0*/  HMMA.16816.F32 R28, R184.reuse, R172, R28 ;  /* 0x000000acb81c723c */ /* 0x040ff0000000181c */
[C---:B------:R-:W-:Y:S01]  /*73d0*/  HMMA.16816.F32 R32, R184.reuse, R174, R32 ;  /* 0x000000aeb820723c */ /* 0x040fe20000001820 */
[----:B------:R-:W3:Y:S07]  /*73e0*/  LDSM.16.M88.4 R172, [R227+0x1000] ;  /* 0x00100000e3ac783b */ /* 0x000eee0000000200 */
[C---:B------:R-:W-:Y:S08]  /*73f0*/  HMMA.16816.F32 R36, R184.reuse, R176, R36 ;  /* 0x000000b0b824723c */ /* 0x040ff00000001824 */
[C---:B------:R-:W-:Y:S01]  /*7400*/  HMMA.16816.F32 R40, R184.reuse, R178, R40 ;  /* 0x000000b2b828723c */ /* 0x040fe20000001828 */
[----:B------:R-:W4:Y:S07]  /*7410*/  LDSM.16.M88.4 R176, [R227+0x1800] ;  /* 0x00180000e3b0783b */ /* 0x000f2e0000000200 */
[C---:B-1----:R-:W-:Y:S08]  /*7420*/  HMMA.16816.F32 R44, R184.reuse, R152, R44 ;  /* 0x00000098b82c723c */ /* 0x042ff0000000182c */
[----:B------:R-:W-:Y:S01]  /*7430*/  HMMA.16816.F32 R48, R184, R154, R48 ;  /* 0x0000009ab830723c */ /* 0x000fe20000001830 */
[----:B------:R-:W1:Y:S07]  /*7440*/  LDSM.16.M88.4 R152, [R227+0x2000] ;  /* 0x00200000e398783b */ /* 0x000e6e0000000200 */
[C---:B--2---:R-:W-:Y:S08]  /*7450*/  HMMA.16816.F32 R4, R188.reuse, R164, R4 ;  /* 0x000000a4bc04723c */ /* 0x044ff00000001804 */
[C---:B------:R-:W-:Y:S01]  /*7460*/  HMMA.16816.F32 R8, R188.reuse, R166, R8 ;  /* 0x000000a6bc08723c */ /* 0x040fe20000001808 */
[----:B------:R-:W2:Y:S03]  /*7470*/  LDSM.16.M88.4 R164, [R227+0x2800] ;  /* 0x00280000e3a4783b */ /* 0x000ea60000000200 */
[----:B---3--:R-:W-:Y:S04]  /*7480*/  @P0 MOV R0, R251 ;  /* 0x000000fb00000202 */ /* 0x008fe80000000f00 */
[C---:B----4-:R-:W-:Y:S08]  /*7490*/  HMMA.16816.F32 R12, R188.reuse, R168, R12 ;  /* 0x000000a8bc0c723c */ /* 0x050ff0000000180c */
[C---:B------:R-:W-:Y:S01]  /*74a0*/  HMMA.16816.F32 R16, R188.reuse, R170, R16 ;  /* 0x000000aabc10723c */ /* 0x040fe20000001810 */
[----:B------:R-:W3:Y:S07]  /*74b0*/  LDSM.16.M88.4 R168, [R224+0xf100] ;  /* 0x00f10000e0a8783b */ /* 0x000eee0000000200 */
[C---:B------:R-:W-:Y:S08]  /*74c0*/  HMMA.16816.F32 R20, R188.reuse, R172, R20 ;  /* 0x000000acbc14723c */ /* 0x040ff00000001814 */
[C---:B------:R-:W-:Y:S01]  /*74d0*/  HMMA.16816.F32 R24, R188.reuse, R174, R24 ;  /* 0x000000aebc18723c */ /* 0x040fe20000001818 */
[----:B------:R-:W4:Y:S07]  /*74e0*/  LDSM.16.M88.4 R172, [R224+0xf900] ;  /* 0x00f90000e0ac783b */ /* 0x000f2e0000000200 */
[C---:B------:R-:W-:Y:S08]  /*74f0*/  HMMA.16816.F32 R28, R188.reuse, R176, R28 ;  /* 0x000000b0bc1c723c */ /* 0x040ff0000000181c */
[C---:B------:R-:W-:Y:S01]  /*7500*/  HMMA.16816.F32 R32, R188.reuse, R178, R32 ;  /* 0x000000b2bc20723c */ /* 0x040fe20000001820 */
[----:B------:R-:W4:Y:S07]  /*7510*/  LDSM.16.M88.4 R176, [R224+0x10100] ;  /* 0x01010000e0b0783b */ /* 0x000f2e0000000200 */
[C---:B-1----:R-:W-:Y:S08]  /*7520*/  HMMA.16816.F32 R36, R188.reuse, R152, R36 ;  /* 0x00000098bc24723c */ /* 0x042ff00000001824 */
[C---:B------:R-:W-:Y:S01]  /*7530*/  HMMA.16816.F32 R40, R188.reuse, R154, R40 ;  /* 0x0000009abc28723c */ /* 0x040fe20000001828 */
[----:B------:R-:W1:Y:S07]  /*7540*/  LDSM.16.M88.4 R152, [R224+0x10900] ;  /* 0x01090000e098783b */ /* 0x000e6e0000000200 */
[C---:B--2---:R-:W-:Y:S08]  /*7550*/  HMMA.16816.F32 R44, R188.reuse, R164, R44 ;  /* 0x000000a4bc2c723c */ /* 0x044ff0000000182c */
[----:B------:R-:W-:Y:S01]  /*7560*/  HMMA.16816.F32 R48, R188, R166, R48 ;  /* 0x000000a6bc30723c */ /* 0x000fe20000001830 */
[----:B------:R-:W2:Y:S07]  /*7570*/  LDSM.16.M88.4 R164, [R224+0x11100] ;  /* 0x01110000e0a4783b */ /* 0x000eae0000000200 */
[C---:B---3--:R-:W-:Y:S08]  /*7580*/  HMMA.16816.F32 R4, R192.reuse, R168, R4 ;  /* 0x000000a8c004723c */ /* 0x048ff00000001804 */
[C---:B------:R-:W-:Y:S01]  /*7590*/  HMMA.16816.F32 R8, R192.reuse, R170, R8 ;  /* 0x000000aac008723c */ /* 0x040fe20000001808 */
[----:B------:R-:W3:Y:S07]  /*75a0*/  LDSM.16.M88.4 R168, [R224+0x11900] ;  /* 0x01190000e0a8783b */ /* 0x000eee0000000200 */
[C---:B----4-:R-:W-:Y:S08]  /*75b0*/  HMMA.16816.F32 R12, R192.reuse, R172, R12 ;  /* 0x000000acc00c723c */ /* 0x050ff0000000180c */
[C---:B------:R-:W-:Y:S01]  /*75c0*/  HMMA.16816.F32 R16, R192.reuse, R174, R16 ;  /* 0x000000aec010723c */ /* 0x040fe20000001810 */
[----:B------:R-:W4:Y:S07]  /*75d0*/  LDSM.16.M88.4 R172, [R243] ;  /* 0x00000000f3ac783b */ /* 0x000f2e0000000200 */
[C---:B------:R-:W-:Y:S08]  /*75e0*/  HMMA.16816.F32 R20, R192.reuse, R176, R20 ;  /* 0x000000b0c014723c */ /* 0x040ff00000001814 */
[C---:B------:R-:W-:Y:S01]  /*75f0*/  HMMA.16816.F32 R24, R192.reuse, R178, R24 ;  /* 0x000000b2c018723c */ /* 0x040fe20000001818 */
[----:B------:R-:W4:Y:S07]  /*7600*/  LDSM.16.M88.4 R176, [R242] ;  /* 0x00000000f2b0783b */ /* 0x000f2e0000000200 */
[C---:B-1----:R-:W-:Y:S08]  /*7610*/  HMMA.16816.F32 R28, R192.reuse, R152, R28 ;  /* 0x00000098c01c723c */ /* 0x042ff0000000181c */
[C---:B------:R-:W-:Y:S01]  /*7620*/  HMMA.16816.F32 R32, R192.reuse, R154, R32 ;  /* 0x0000009ac020723c */ /* 0x040fe20000001820 */
[----:B------:R-:W1:Y:S07]  /*7630*/  LDSM.16.M88.4 R152, [R241] ;  /* 0x00000000f198783b */ /* 0x000e6e0000000200 */
[C---:B--2---:R-:W-:Y:S08]  /*7640*/  HMMA.16816.F32 R36, R192.reuse, R164, R36 ;  /* 0x000000a4c024723c */ /* 0x044ff00000001824 */
[C---:B------:R-:W-:Y:S01]  /*7650*/  HMMA.16816.F32 R40, R192.reuse, R166, R40 ;  /* 0x000000a6c028723c */ /* 0x040fe20000001828 */
[----:B------:R-:W2:Y:S07]  /*7660*/  LDSM.16.M88.4 R164, [R240] ;  /* 0x00000000f0a4783b */ /* 0x000eae0000000200 */
[C---:B---3--:R-:W-:Y:S08]  /*7670*/  HMMA.16816.F32 R44, R192.reuse, R168, R44 ;  /* 0x000000a8c02c723c */ /* 0x048ff0000000182c */
[----:B------:R-:W-:Y:S01]  /*7680*/  HMMA.16816.F32 R48, R192, R170, R48 ;  /* 0x000000aac030723c */ /* 0x000fe20000001830 */
[----:B------:R-:W3:Y:S07]  /*7690*/  LDSM.16.M88.4 R168, [R239] ;  /* 0x00000000efa8783b */ /* 0x000eee0000000200 */
[C---:B----4-:R-:W-:Y:S08]  /*76a0*/  HMMA.16816.F32 R4, R196.reuse, R172, R4 ;  /* 0x000000acc404723c */ /* 0x050ff00000001804 */
[C---:B------:R-:W-:Y:S01]  /*76b0*/  HMMA.16816.F32 R8, R196.reuse, R174, R8 ;  /* 0x000000aec408723c */ /* 0x040fe20000001808 */
[----:B------:R-:W4:Y:S07]  /*76c0*/  LDSM.16.M88.4 R172, [R238] ;  /* 0x00000000eeac783b */ /* 0x000f2e0000000200 */
[C---:B------:R-:W-:Y:S08]  /*76d0*/  HMMA.16816.F32 R12, R196.reuse, R176, R12 ;  /* 0x000000b0c40c723c */ /* 0x040ff0000000180c */
[C---:B------:R-:W-:Y:S01]  /*76e0*/  HMMA.16816.F32 R16, R196.reuse, R178, R16 ;  /* 0x000000b2c410723c */ /* 0x040fe20000001810 */
[----:B------:R-:W4:Y:S07]  /*76f0*/  LDSM.16.M88.4 R176, [R230+0xf100] ;  /* 0x00f10000e6b0783b */ /* 0x000f2e0000000200 */
        /* <DEDUP_REMOVED lines=9> */
[C---:B----4-:R-:W-:Y:S08]  /*7790*/  HMMA.16816.F32 R44, R196.reuse, R172, R44 ;  /* 0x000000acc42c723c */ /* 0x050ff0000000182c */
[----:B------:R-:W-:Y:S01]  /*77a0*/  HMMA.16816.F32 R48, R196, R174, R48 ;  /* 0x000000aec430723c */ /* 0x000fe20000001830 */
        /* <DEDUP_REMOVED lines=14> */
[C---:B------:R-:W-:Y:S01]  /*7890*/  HMMA.16816.F32 R40, R200.reuse, R174, R40 ;  /* 0x000000aec828723c */ /* 0x040fe20000001828 */
[----:B------:R-:W4:Y:S07]  /*78a0*/  LDSM.16.M88.4 R172, [R227+0x4800] ;  /* 0x00480000e3ac783b */ /* 0x000f2e0000000200 */
[C---:B------:R-:W-:Y:S08]  /*78b0*/  HMMA.16816.F32 R44, R200.reuse, R176, R44 ;  /* 0x000000b0c82c723c */ /* 0x040ff0000000182c */
[----:B------:R-:W-:Y:S01]  /*78c0*/  HMMA.16816.F32 R48, R200, R178, R48 ;  /* 0x000000b2c830723c */ /* 0x000fe20000001830 */
        /* <DEDUP_REMOVED lines=21> */
[----:B------:R-:W2:Y:S07]  /*7a20*/  LDSM.16.M88.4 R164, [R224+0x14900] ;  /* 0x01490000e0a4783b */ /* 0x000eae0000000200 */
[C---:B---3--:R-:W-:Y:S08]  /*7a30*/  HMMA.16816.F32 R12, R208.reuse, R168, R12 ;  /* 0x000000a8d00c723c */ /* 0x048ff0000000180c */
[C---:B------:R-:W-:Y:S01]  /*7a40*/  HMMA.16816.F32 R16, R208.reuse, R170, R16 ;  /* 0x000000aad010723c */ /* 0x040fe20000001810 */
[----:B------:R-:W3:Y:S07]  /*7a50*/  LDSM.16.M88.4 R168, [R237] ;  /* 0x00000000eda8783b */ /* 0x000eee0000000200 */
        /* <DEDUP_REMOVED lines=10> */
[----:B------:R-:W-:Y:S01]  /*7b00*/  HMMA.16816.F32 R48, R208, R166, R48 ;  /* 0x000000a6d030723c */ /* 0x000fe20000001830 */
[----:B------:R-:W2:Y:S07]  /*7b10*/  LDSM.16.M88.4 R164, [R233] ;  /* 0x00000000e9a4783b */ /* 0x000eae0000000200 */
[C---:B---3--:R-:W-:Y:S08]  /*7b20*/  HMMA.16816.F32 R4, R212.reuse, R168, R4 ;  /* 0x000000a8d404723c */ /* 0x048ff00000001804 */
[C---:B------:R-:W-:Y:S01]  /*7b30*/  HMMA.16816.F32 R8, R212.reuse, R170, R8 ;  /* 0x000000aad408723c */ /* 0x040fe20000001808 */
[----:B------:R-:W3:Y:S07]  /*7b40*/  LDSM.16.M88.4 R168, [R232] ;  /* 0x00000000e8a8783b */ /* 0x000eee0000000200 */
[C---:B----4-:R-:W-:Y:S08]  /*7b50*/  HMMA.16816.F32 R12, R212.reuse, R172, R12 ;  /* 0x000000acd40c723c */ /* 0x050ff0000000180c */
        /* <DEDUP_REMOVED lines=24> */
[C---:B------:R-:W-:Y:S08]  /*7ce0*/  HMMA.16816.F32 R32, R216.reuse, R166, R32 ;  /* 0x000000a6d820723c */ /* 0x040ff00000001820 */
[C---:B---3--:R-:W-:Y:S08]  /*7cf0*/  HMMA.16816.F32 R36, R216.reuse, R168, R36 ;  /* 0x000000a8d824723c */ /* 0x048ff00000001824 */
[C---:B------:R-:W-:Y:S08]  /*7d00*/  HMMA.16816.F32 R40, R216.reuse, R170, R40 ;  /* 0x000000aad828723c */ /* 0x040ff00000001828 */
[C---:B----4-:R-:W-:Y:S08]  /*7d10*/  HMMA.16816.F32 R44, R216.reuse, R172, R44 ;  /* 0x000000acd82c723c */ /* 0x050ff0000000182c */
        /* <DEDUP_REMOVED lines=8> */
[----:B------:R-:W-:Y:S03]  /*7da0*/  MUFU.TANH R173, R4 ;  /* 0x0000000400ad7308 */ /* 0x000fe60000002400 */
[----:B------:R-:W-:Y:S02]  /*7db0*/  FMUL.FTZ R7, R7, c[0x0][0x320] ;  /* 0x0000c80007077a20 */ /* 0x000fe40000410000 */
[----:B------:R-:W-:Y:S02]  /*7dc0*/  FMUL.FTZ R8, R8, c[0x0][0x320] ;  /* 0x0000c80008087a20 */ /* 0x000fe40000410000 */
[----:B------:R-:W-:Y:S02]  /*7dd0*/  FMUL.FTZ R9, R9, c[0x0][0x320] ;  /* 0x0000c80009097a20 */ /* 0x000fe40000410000 */
[----:B------:R-:W-:Y:S01]  /*7de0*/  FMUL.FTZ R10, R10, c[0x0][0x320] ;  /* 0x0000c8000a0a7a20 */ /* 0x000fe20000410000 */
[----:B------:R-:W1:Y:S01]  /*7df0*/  MUFU.TANH R172, R5 ;  /* 0x0000000500ac7308 */ /* 0x000e620000002400 */
[----:B------:R-:W-:Y:S02]  /*7e00*/  FMUL.FTZ R11, R11, c[0x0][0x320] ;  /* 0x0000c8000b0b7a20 */ /* 0x000fe40000410000 */
        /* <DEDUP_REMOVED lines=8> */
[----:B------:R-:W-:Y:S03]  /*7e90*/  FMUL.FTZ R19, R19, c[0x0][0x320] ;  /* 0x0000c80013137a20 */ /* 0x000fe60000410000 */
[----:B------:R3:W-:Y:S10]  /*7ea0*/  MUFU.TANH R165, R7 ;  /* 0x0000000700a57308 */ /* 0x0007f40000002400 */
[----:B------:R-:W-:Y:S10]  /*7eb0*/  MUFU.TANH R164, R8 ;  /* 0x0000000800a47308 */ /* 0x000ff40000002400 */
[----:B------:R-:W4:Y:S01]  /*7ec0*/  MUFU.TANH R102, R9 ;  /* 0x0000000900667308 */ /* 0x000f220000002400 */
[----:B---3--:R-:W3:Y:S09]  /*7ed0*/  LDSM.16.M88.4 R4, [R227+0x7000] ;  /* 0x00700000e304783b */ /* 0x008ef20000000200 */
[----:B------:R-:W1:Y:S10]  /*7ee0*/  MUFU.TANH R101, R10 ;  /* 0x0000000a00657308 */ /* 0x000e740000002400 */
[----:B------:R1:W-:Y:S10]  /*7ef0*/  MUFU.TANH R100, R11 ;  /* 0x0000000b00647308 */ /* 0x0003f40000002400 */
[----:B------:R-:W-:Y:S10]  /*7f00*/  MUFU.TANH R17, R17 ;  /* 0x0000001100117308 */ /* 0x000ff40000002400 */
[----:B------:R-:W-:Y:S01]  /*7f10*/  MUFU.TANH R18, R18 ;  /* 0x0000001200127308 */ /* 0x000fe20000002400 */
[C---:B---3--:R-:W-:Y:S01]  /*7f20*/  HMMA.16816.F32 R20, R220.reuse, R4, R20 ;  /* 0x00000004dc14723c */ /* 0x048fe20000001814 */
[----:B-1----:R-:W1:Y:S08]  /*7f30*/  LDSM.16.M88.4 R8, [R227+0x7800] ;  /* 0x00780000e308783b */ /* 0x002e700000000200 */
[----:B------:R2:W3:Y:S01]  /*7f40*/  MUFU.TANH R167, R13 ;  /* 0x0000000d00a77308 */ /* 0x0004e20000002400 */
[C---:B------:R-:W-:Y:S01]  /*7f50*/  HMMA.16816.F32 R24, R220.reuse, R6, R24 ;  /* 0x00000006dc18723c */ /* 0x040fe20000001818 */
[----:B------:R-:W2:Y:S08]  /*7f60*/  LDSM.16.M88.4 R4, [R227+0x8000] ;  /* 0x00800000e304783b */ /* 0x000eb00000000200 */
[----:B------:R4:W-:Y:S05]  /*7f70*/  MUFU.TANH R166, R12 ;  /* 0x0000000c00a67308 */ /* 0x0009ea0000002400 */
[----:B------:R-:W-:Y:S02]  /*7f80*/  FMUL.FTZ R21, R21, c[0x0][0x320] ;  /* 0x0000c80015157a20 */ /* 0x000fe40000410000 */
[----:B------:R-:W-:Y:S03]  /*7f90*/  FMUL.FTZ R22, R22, c[0x0][0x320] ;  /* 0x0000c80016167a20 */ /* 0x000fe60000410000 */
[----:B------:R2:W2:Y:S01]  /*7fa0*/  MUFU.TANH R168, R14 ;  /* 0x0000000e00a87308 */ /* 0x0004a20000002400 */
[----:B------:R-:W-:Y:S02]  /*7fb0*/  FMUL.FTZ R23, R23, c[0x0][0x320] ;  /* 0x0000c80017177a20 */ /* 0x000fe40000410000 */
[----:B------:R-:W-:Y:S02]  /*7fc0*/  FMUL.FTZ R20, R20, c[0x0][0x320] ;  /* 0x0000c80014147a20 */ /* 0x000fe40000410000 */
[----:B------:R-:W-:Y:S02]  /*7fd0*/  FMUL.FTZ R25, R25, c[0x0][0x320] ;  /* 0x0000c80019197a20 */ /* 0x000fe40000410000 */
[----:B------:R-:W-:Y:S02]  /*7fe0*/  FMUL.FTZ R24, R24, c[0x0][0x320] ;  /* 0x0000c80018187a20 */ /* 0x000fe40000410000 */
[----:B------:R-:W-:Y:S01]  /*7ff0*/  FMUL.FTZ R26, R26, c[0x0][0x320] ;  /* 0x0000c8001a1a7a20 */ /* 0x000fe20000410000 */
[----:B------:R-:W3:Y:S01]  /*8000*/  MUFU.TANH R21, R21 ;  /* 0x0000001500157308 */ /* 0x000ee20000002400 */
[----:B------:R-:W-:Y:S01]  /*8010*/  FMUL.FTZ R27, R27, c[0x0][0x320] ;  /* 0x0000c8001b1b7a20 */ /* 0x000fe20000410000 */
[C---:B-1----:R-:W-:Y:S08]  /*8020*/  HMMA.16816.F32 R28, R220.reuse, R8, R28 ;  /* 0x00000008dc1c723c */ /* 0x042ff0000000181c */
[----:B------:R-:W1:Y:S01]  /*8030*/  MUFU.TANH R22, R22 ;  /* 0x0000001600167308 */ /* 0x000e620000002400 */
[C---:B------:R-:W-:Y:S01]  /*8040*/  HMMA.16816.F32 R32, R220.reuse, R10, R32 ;  /* 0x0000000adc20723c */ /* 0x040fe20000001820 */
[----:B------:R-:W1:Y:S01]  /*8050*/  LDSM.16.M88.4 R8, [R227+0x8800] ;  /* 0x00880000e308783b */ /* 0x000e620000000200 */
[----:B------:R-:W-:Y:S06]  /*8060*/  DEPBAR.LE SB0, 0x0 ;  /* 0x000080000000791a */ /* 0x000fec0000000000 */
[C---:B--2---:R-:W-:Y:S01]  /*8070*/  HMMA.16816.F32 R36, R220.reuse, R4, R36 ;  /* 0x00000004dc24723c */ /* 0x044fe20000001824 */
[----:B------:R-:W2:Y:S01]  /*8080*/  SHFL.IDX PT, R5, R0, RZ, 0x1c1f ;  /* 0x001c1fff00057589 */ /* 0x000ea200000e0000 */
[----:B------:R1:W1:Y:S06]  /*8090*/  MUFU.TANH R169, R15 ;  /* 0x0000000f00a97308 */ /* 0x00026c0000002400 */
[C---:B------:R-:W-:Y:S01]  /*80a0*/  HMMA.16816.F32 R40, R220.reuse, R6, R40 ;  /* 0x00000006dc28723c */ /* 0x040fe20000001828 */
[----:B------:R2:W1:Y:S03]  /*80b0*/  SHFL.IDX PT, R4, R0, 0x1, 0x1c1f ;  /* 0x003c1f0000047f89 */ /* 0x00046600000e0000 */
[----:B------:R3:W-:Y:S01]  /*80c0*/  MUFU.TANH R170, R16 ;  /* 0x0000001000aa7308 */ /* 0x0007e20000002400 */
[----:B------:R-:W-:Y:S02]  /*80d0*/  FMUL.FTZ R29, R29, c[0x0][0x320] ;  /* 0x0000c8001d1d7a20 */ /* 0x000fe40000410000 */
[----:B------:R-:W-:Y:S02]  /*80e0*/  FMUL.FTZ R30, R30, c[0x0][0x320] ;  /* 0x0000c8001e1e7a20 */ /* 0x000fe40000410000 */
[----:B------:R-:W-:Y:S03]  /*80f0*/  FMUL.FTZ R31, R31, c[0x0][0x320] ;  /* 0x0000c8001f1f7a20 */ /* 0x000fe60000410000 */
[----:B------:R-:W-:Y:S02]  /*8100*/  FMUL.FTZ R28, R28, c[0x0][0x320] ;  /* 0x0000c8001c1c7a20 */ /* 0x000fe40000410000 */
[----:B------:R-:W3:Y:S01]  /*8110*/  MUFU.TANH R25, R25 ;  /* 0x0000001900197308 */ /* 0x000ee20000002400 */
[----:B------:R-:W-:Y:S01]  /*8120*/  BAR.SYNC.DEFER_BLOCKING 0x0 ;  /* 0x0000000000007b1d */ /* 0x000fe20000010000 */
[----:B------:R-:W-:Y:S02]  /*8130*/  FMUL.FTZ R36, R36, c[0x0][0x320] ;  /* 0x0000c80024247a20 */ /* 0x000fe40000410000 */
[----:B------:R-:W-:Y:S02]  /*8140*/  FMUL.FTZ R37, R37, c[0x0][0x320] ;  /* 0x0000c80025257a20 */ /* 0x000fe40000410000 */
[----:B------:R-:W-:Y:S02]  /*8150*/  FMUL.FTZ R38, R38, c[0x0][0x320] ;  /* 0x0000c80026267a20 */ /* 0x000fe40000410000 */
[----:B------:R-:W-:Y:S01]  /*8160*/  FMUL.FTZ R39, R39, c[0x0][0x320] ;  /* 0x0000c80027277a20 */ /* 0x000fe20000410000 */
[----:B--2---:R-:W-:Y:S01]  /*8170*/  MOV R0, UR20 ;  /* 0x0000001400007c02 */ /* 0x004fe20008000f00 */
[C---:B-1----:R-:W-:Y:S01]  /*8180*/  HMMA.16816.F32 R44, R220.reuse, R8, R44 ;  /* 0x00000008dc2c723c */ /* 0x042fe2000000182c */
[----:B------:R-:W-:Y:S02]  /*8190*/  UIADD3 UR20, UR22, -0x1, URZ ;  /* 0xffffffff16147890 */ /* 0x000fe4000fffe03f */
[----:B------:R-:W-:Y:S01]  /*81a0*/  IADD3 R0, -R250, 0x1, R0 ;  /* 0x00000001fa007810 */ /* 0x000fe20007ffe100 */
[----:B------:R-:W-:Y:S01]  /*81b0*/  FMUL.FTZ R32, R32, c[0x0][0x320] ;  /* 0x0000c80020207a20 */ /* 0x000fe20000410000 */
[----:B------:R-:W-:Y:S01]  /*81c0*/  @UP0 UIMAD.WIDE.U32 UR24, UR20, UR4, URZ ;  /* 0x00000004141802a5 */ /* 0x000fe2000f8e003f */
[----:B------:R-:W-:Y:S01]  /*81d0*/  FMUL.FTZ R41, R41, c[0x0][0x320] ;  /* 0x0000c80029297a20 */ /* 0x000fe20000410000 */
[----:B------:R-:W-:Y:S01]  /*81e0*/  IADD3 R0, -R2, UR8, R0 ;  /* 0x0000000802007c10 */ /* 0x000fe2000fffe100 */
[----:B------:R-:W-:Y:S01]  /*81f0*/  HMMA.16816.F32 R48, R220, R10, R48 ;  /* 0x0000000adc30723c */ /* 0x000fe20000001830 */
[----:B------:R-:W-:Y:S03]  /*8200*/  @UP0 USHF.R.S32.HI UR23, URZ, 0x1f, UR20 ;  /* 0x0000001f3f170899 */ /* 0x000fe60008011414 */
[C---:B------:R-:W-:Y:S01]  /*8210*/  IADD3 R2, R0.reuse, R5, RZ ;  /* 0x0000000500027210 */ /* 0x040fe20007ffe0ff */
[----:B------:R-:W-:Y:S01]  /*8220*/  FMUL.FTZ R33, R33, c[0x0][0x320] ;  /* 0x0000c80021217a20 */ /* 0x000fe20000410000 */
[----:B------:R-:W-:Y:S01]  /*8230*/  IADD3 R0, R0, R4, RZ ;  /* 0x0000000400007210 */ /* 0x000fe20007ffe0ff */
[----:B------:R-:W1:Y:S01]  /*8240*/  MUFU.TANH R26, R26 ;  /* 0x0000001a001a7308 */ /* 0x000e620000002400 */
[----:B------:R-:W-:Y:S01]  /*8250*/  ISETP.GT.AND P5, PT, R2, 0x1, PT ;  /* 0x000000010200780c */ /* 0x000fe20003fa4270 */
[----:B------:R-:W-:Y:S01]  /*8260*/  FMUL.FTZ R40, R40, c[0x0][0x320] ;  /* 0x0000c80028287a20 */ /* 0x000fe20000410000 */
[----:B------:R-:W-:Y:S01]  /*8270*/  ISETP.GT.AND P1, PT, R0, RZ, PT ;  /* 0x000000ff0000720c */ /* 0x000fe20003f24270 */
[----:B------:R-:W-:Y:S01]  /*8280*/  @UP0 UIMAD UR23, UR23, UR4, URZ ;  /* 0x00000004171702a4 */ /* 0x000fe2000f8e023f */
[----:B------:R-:W-:Y:S01]  /*8290*/  FSEL R7, R172, -INF , P5 ;  /* 0xff800000ac077808 */ /* 0x000fe20002800000 */
[----:B------:R-:W-:Y:S01]  /*82a0*/  FMUL.FTZ R34, R34, c[0x0][0x320] ;  /* 0x0000c80022227a20 */ /* 0x000fe20000410000 */
[----:B------:R-:W-:Y:S01]  /*82b0*/  FSEL R13, R171, -INF , P1 ;  /* 0xff800000ab0d7808 */ /* 0x000fe20000800000 */
[----:B------:R-:W-:Y:S01]  /*82c0*/  FMUL.FTZ R35, R35, c[0x0][0x320] ;  /* 0x0000c80023237a20 */ /* 0x000fe20000410000 */
[----:B------:R-:W-:Y:S01]  /*82d0*/  ISETP.GT.AND P5, PT, R2, 0x9, PT ;  /* 0x000000090200780c */ /* 0x000fe20003fa4270 */
[----:B------:R-:W2:Y:S01]  /*82e0*/  MUFU.TANH R19, R19 ;  /* 0x0000001300137308 */ /* 0x000ea20000002400 */
[----:B------:R-:W-:Y:S01]  /*82f0*/  ISETP.GT.AND P1, PT, R0, 0x8, PT ;  /* 0x000000080000780c */ /* 0x000fe20003f24270 */
[----:B------:R-:W-:Y:S01]  /*8300*/  FMUL.FTZ R44, R44, c[0x0][0x320] ;  /* 0x0000c8002c2c7a20 */ /* 0x000fe20000410000 */
[----:B----4-:R-:W-:Y:S01]  /*8310*/  FSEL R12, R102, -INF , P5 ;  /* 0xff800000660c7808 */ /* 0x010fe20002800000 */
[----:B------:R-:W-:Y:S01]  /*8320*/  FMUL.FTZ R45, R45, c[0x0][0x320] ;  /* 0x0000c8002d2d7a20 */ /* 0x000fe20000410000 */
[----:B------:R-:W-:Y:S01]  /*8330*/  FSEL R14, R101, -INF , P1 ;  /* 0xff800000650e7808 */ /* 0x000fe20000800000 */
[----:B------:R-:W-:Y:S01]  /*8340*/  FMUL.FTZ R42, R42, c[0x0][0x320] ;  /* 0x0000c8002a2a7a20 */ /* 0x000fe20000410000 */
[----:B------:R-:W-:Y:S01]  /*8350*/  ISETP.GT.AND P5, PT, R2, 0x11, PT ;  /* 0x000000110200780c */ /* 0x000fe20003fa4270 */
[----:B------:R-:W-:Y:S01]  /*8360*/  FMUL.FTZ R48, R48, c[0x0][0x320] ;  /* 0x0000c80030307a20 */ /* 0x000fe20000410000 */
[C---:B------:R-:W-:Y:S01]  /*8370*/  ISETP.GT.AND P1, PT, R0.reuse, 0x10, PT ;  /* 0x000000100000780c */ /* 0x040fe20003f24270 */
[----:B------:R-:W4:Y:S01]  /*8380*/  MUFU.TANH R29, R29 ;  /* 0x0000001d001d7308 */ /* 0x000f220000002400 */
[----:B------:R-:W-:Y:S01]  /*8390*/  ISETP.GT.AND P0, PT, R0, 0x1, PT ;  /* 0x000000010000780c */ /* 0x000fe20003f04270 */
[----:B------:R-:W-:Y:S01]  /*83a0*/  FMUL.FTZ R49, R49, c[0x0][0x320] ;  /* 0x0000c80031317a20 */ /* 0x000fe20000410000 */
[----:B---3--:R-:W-:Y:S01]  /*83b0*/  FSEL R167, R167, -INF , P5 ;  /* 0xff800000a7a77808 */ /* 0x008fe20002800000 */
[----:B------:R-:W-:Y:S01]  /*83c0*/  FMUL.FTZ R43, R43, c[0x0][0x320] ;  /* 0x0000c8002b2b7a20 */ /* 0x000fe20000410000 */
[----:B------:R-:W-:Y:S01]  /*83d0*/  ISETP.GT.AND P5, PT, R2, 0x19, PT ;  /* 0x000000190200780c */ /* 0x000fe20003fa4270 */
[----:B------:R-:W-:Y:S01]  /*83e0*/  FMUL.FTZ R46, R46, c[0x0][0x320] ;  /* 0x0000c8002e2e7a20 */ /* 0x000fe20000410000 */
[----:B------:R-:W-:Y:S01]  /*83f0*/  FSEL R168, R168, -INF , P1 ;  /* 0xff800000a8a87808 */ /* 0x000fe20000800000 */
[----:B------:R-:W-:Y:S01]  /*8400*/  FMUL.FTZ R8, R47, c[0x0][0x320] ;  /* 0x0000c8002f087a20 */ /* 0x000fe20000410000 */
[C---:B------:R-:W-:Y:S01]  /*8410*/  ISETP.GT.AND P1, PT, R0.reuse, 0x18, PT ;  /* 0x000000180000780c */ /* 0x040fe20003f24270 */
[----:B------:R-:W3:Y:S01]  /*8420*/  MUFU.TANH R30, R30 ;  /* 0x0000001e001e7308 */ /* 0x000ee20000002400 */
[----:B------:R-:W-:Y:S01]  /*8430*/  FSEL R15, R165, -INF , P0 ;  /* 0xff800000a50f7808 */ /* 0x000fe20000000000 */
[----:B------:R-:W-:Y:S01]  /*8440*/  FMUL.FTZ R51, R51, c[0x0][0x320] ;  /* 0x0000c80033337a20 */ /* 0x000fe20000410000 */
[----:B------:R-:W-:Y:S01]  /*8450*/  ISETP.GT.AND P0, PT, R0, 0x9, PT ;  /* 0x000000090000780c */ /* 0x000fe20003f04270 */
[----:B------:R-:W-:Y:S01]  /*8460*/  @UP0 UIMAD UR23, UR20, UR5, UR23 ;  /* 0x00000005141702a4 */ /* 0x000fe2000f8e0217 */
[----:B------:R-:W-:Y:S02]  /*8470*/  FSEL R171, R17, -INF , P5 ;  /* 0xff80000011ab7808 */ /* 0x000fe40002800000 */
[----:B------:R-:W-:Y:S01]  /*8480*/  ISETP.GT.AND P5, PT, R2, 0x21, PT ;  /* 0x000000210200780c */ /* 0x000fe20003fa4270 */
[----:B------:R-:W-:Y:S01]  /*8490*/  @UP0 UIADD3 UR23, UR25, UR23, URZ ;  /* 0x0000001719170290 */ /* 0x000fe2000fffe03f */
[----:B------:R-:W-:Y:S01]  /*84a0*/  FSEL R172, R18, -INF , P1 ;  /* 0xff80000012ac7808 */ /* 0x000fe20000800000 */
[----:B------:R-:W1:Y:S01]  /*84b0*/  MUFU.TANH R23, R23 ;  /* 0x0000001700177308 */ /* 0x000e620000002400 */
[----:B------:R-:W-:Y:S01]  /*84c0*/  ISETP.GT.AND P1, PT, R0, 0x20, PT ;  /* 0x000000200000780c */ /* 0x000fe20003f24270 */
[----:B------:R-:W-:Y:S01]  /*84d0*/  @UP0 UIMAD UR23, UR23, 0x60, URZ ;  /* 0x00000060171708a4 */ /* 0x000fe2000f8e023f */
[----:B------:R-:W-:Y:S02]  /*84e0*/  FSEL R16, R100, -INF , P0 ;  /* 0xff80000064107808 */ /* 0x000fe40000000000 */
[----:B------:R-:W-:Y:S02]  /*84f0*/  ISETP.GT.AND P0, PT, R0, 0x11, PT ;  /* 0x000000110000780c */ /* 0x000fe40003f04270 */
[----:B------:R-:W-:Y:S02]  /*8500*/  FSEL R175, R21, -INF , P5 ;  /* 0xff80000015af7808 */ /* 0x000fe40002800000 */
[----:B------:R-:W-:Y:S01]  /*8510*/  FSEL R174, R22, -INF , P1 ;  /* 0xff80000016ae7808 */ /* 0x000fe20000800000 */
[----:B------:R-:W3:Y:S01]  /*8520*/  MUFU.TANH R36, R36 ;  /* 0x0000002400247308 */ /* 0x000ee20000002400 */
[----:B------:R-:W-:Y:S02]  /*8530*/  ISETP.GT.AND P5, PT, R2, 0x29, PT ;  /* 0x000000290200780c */ /* 0x000fe40003fa4270 */
[C---:B------:R-:W-:Y:S02]  /*8540*/  ISETP.GT.AND P1, PT, R0.reuse, 0x28, PT ;  /* 0x000000280000780c */ /* 0x040fe40003f24270 */
[----:B------:R-:W-:Y:S02]  /*8550*/  FSEL R169, R169, -INF , P0 ;  /* 0xff800000a9a97808 */ /* 0x000fe40000000000 */
[----:B------:R-:W-:Y:S02]  /*8560*/  ISETP.GT.AND P0, PT, R0, 0x19, PT ;  /* 0x000000190000780c */ /* 0x000fe40003f04270 */
[C---:B------:R-:W-:Y:S01]  /*8570*/  ISETP.GT.AND P6, PT, R2.reuse, RZ, PT ;  /* 0x000000ff0200720c */ /* 0x040fe20003fc4270 */
[----:B------:R-:W3:Y:S01]  /*8580*/  MUFU.TANH R37, R37 ;  /* 0x0000002500257308 */ /* 0x000ee20000002400 */
[----:B------:R-:W-:Y:S02]  /*8590*/  FSEL R179, R25, -INF , P5 ;  /* 0xff80000019b37808 */ /* 0x000fe40002800000 */
[----:B------:R-:W-:Y:S02]  /*85a0*/  ISETP.GT.AND P5, PT, R2, 0x31, PT ;  /* 0x000000310200780c */ /* 0x000fe40003fa4270 */
[----:B-1----:R-:W-:Y:S02]  /*85b0*/  FSEL R180, R26, -INF , P1 ;  /* 0xff8000001ab47808 */ /* 0x002fe40000800000 */
[C---:B------:R-:W-:Y:S02]  /*85c0*/  ISETP.GT.AND P1, PT, R0.reuse, 0x30, PT ;  /* 0x000000300000780c */ /* 0x040fe40003f24270 */
[----:B------:R-:W-:Y:S01]  /*85d0*/  FSEL R6, R173, -INF , P6 ;  /* 0xff800000ad067808 */ /* 0x000fe20003000000 */
[----:B------:R-:W1:Y:S01]  /*85e0*/  MUFU.TANH R20, R20 ;  /* 0x0000001400147308 */ /* 0x000e620000002400 */
[----:B--2---:R-:W-:Y:S02]  /*85f0*/  FSEL R173, R19, -INF , P0 ;  /* 0xff80000013ad7808 */ /* 0x004fe40000000000 */
[----:B------:R-:W-:Y:S02]  /*8600*/  ISETP.GT.AND P0, PT, R0, 0x21, PT ;  /* 0x000000210000780c */ /* 0x000fe40003f04270 */
[----:B----4-:R-:W-:Y:S02]  /*8610*/  FSEL R250, R29, -INF , P5 ;  /* 0xff8000001dfa7808 */ /* 0x010fe40002800000 */
[----:B---3--:R-:W-:Y:S02]  /*8620*/  FSEL R251, R30, -INF , P1 ;  /* 0xff8000001efb7808 */ /* 0x008fe40000800000 */
[C---:B------:R-:W-:Y:S01]  /*8630*/  ISETP.GT.AND P5, PT, R2.reuse, 0x40, PT ;  /* 0x000000400200780c */ /* 0x040fe20003fa4270 */
[----:B------:R-:W2:Y:S01]  /*8640*/  MUFU.TANH R24, R24 ;  /* 0x0000001800187308 */ /* 0x000ea20000002400 */
[----:B------:R-:W-:Y:S02]  /*8650*/  ISETP.GT.AND P1, PT, R2, 0x41, PT ;  /* 0x000000410200780c */ /* 0x000fe40003f24270 */
[----:B------:R-:W-:Y:S02]  /*8660*/  FSEL R177, R23, -INF , P0 ;  /* 0xff80000017b17808 */ /* 0x000fe40000000000 */
[----:B------:R-:W-:Y:S01]  /*8670*/  FSEL R17, R36, -INF , P5 ;  /* 0xff80000024117808 */ /* 0x000fe20002800000 */
[----:B------:R-:W3:Y:S01]  /*8680*/  LDL.64 R22, [R1+0x30] ;  /* 0x0000300001167983 */ /* 0x000ee20000100a00 */
[----:B------:R-:W-:Y:S02]  /*8690*/  FSEL R18, R37, -INF , P1 ;  /* 0xff80000025127808 */ /* 0x000fe40000800000 */
[----:B------:R-:W-:Y:S01]  /*86a0*/  ISETP.GT.AND P6, PT, R2, 0x8, PT ;  /* 0x000000080200780c */ /* 0x000fe20003fc4270 */
[----:B------:R-:W4:Y:S01]  /*86b0*/  MUFU.TANH R28, R28 ;  /* 0x0000001c001c7308 */ /* 0x000f220000002400 */
[----:B------:R-:W-:Y:S01]  /*86c0*/  FMNMX.FTZ R4, R6, R3, !PT ;  /* 0x0000000306047209 */ /* 0x000fe20007810000 */
[----:B------:R-:W3:Y:S01]  /*86d0*/  LDL.64 R36, [R1+0x28] ;  /* 0x0000280001247983 */ /* 0x000ee20000100a00 */
[----:B------:R-:W-:Y:S02]  /*86e0*/  FSEL R10, R164, -INF , P6 ;  /* 0xff800000a40a7808 */ /* 0x000fe40003000000 */
[----:B------:R-:W-:Y:S02]  /*86f0*/  FMNMX.FTZ R4, R7, R4, !PT ;  /* 0x0000000407047209 */ /* 0x000fe40007810000 */
[----:B------:R-:W-:Y:S02]  /*8700*/  ISETP.GT.AND P6, PT, R2, 0x10, PT ;  /* 0x000000100200780c */ /* 0x000fe40003fc4270 */
[----:B------:R-:W-:Y:S01]  /*8710*/  FMNMX.FTZ R4, R10, R4, !PT ;  /* 0x000000040a047209 */ /* 0x000fe20007810000 */
[----:B------:R-:W2:Y:S01]  /*8720*/  MUFU.TANH R27, R27 ;  /* 0x0000001b001b7308 */ /* 0x000ea20000002400 */
[----:B------:R-:W-:Y:S02]  /*8730*/  FSEL R166, R166, -INF , P6 ;  /* 0xff800000a6a67808 */ /* 0x000fe40003000000 */
[----:B------:R-:W-:Y:S02]  /*8740*/  FMNMX.FTZ R4, R12, R4, !PT ;  /* 0x000000040c047209 */ /* 0x000fe40007810000 */
[----:B------:R-:W-:Y:S02]  /*8750*/  ISETP.GT.AND P6, PT, R2, 0x18, PT ;  /* 0x000000180200780c */ /* 0x000fe40003fc4270 */
[----:B------:R-:W-:Y:S02]  /*8760*/  FMNMX.FTZ R4, R166, R4, !PT ;  /* 0x00000004a6047209 */ /* 0x000fe40007810000 */
[----:B------:R-:W-:Y:S01]  /*8770*/  FSEL R170, R170, -INF , P6 ;  /* 0xff800000aaaa7808 */ /* 0x000fe20003000000 */
[----:B------:R-:W4:Y:S01]  /*8780*/  MUFU.TANH R33, R33 ;  /* 0x0000002100217308 */ /* 0x000f220000002400 */
[----:B------:R-:W-:Y:S02]  /*8790*/  FMNMX.FTZ R4, R167, R4, !PT ;  /* 0x00000004a7047209 */ /* 0x000fe40007810000 */
[----:B------:R-:W-:Y:S02]  /*87a0*/  ISETP.GT.AND P6, PT, R2, 0x20, PT ;  /* 0x000000200200780c */ /* 0x000fe40003fc4270 */
[----:B------:R-:W-:Y:S02]  /*87b0*/  FMNMX.FTZ R4, R170, R4, !PT ;  /* 0x00000004aa047209 */ /* 0x000fe40007810000 */
[----:B-1----:R-:W-:Y:S02]  /*87c0*/  FSEL R176, R20, -INF , P6 ;  /* 0xff80000014b07808 */ /* 0x002fe40003000000 */
[----:B------:R-:W-:Y:S01]  /*87d0*/  FMNMX.FTZ R4, R171, R4, !PT ;  /* 0x00000004ab047209 */ /* 0x000fe20007810000 */
[----:B------:R-:W1:Y:S01]  /*87e0*/  MUFU.TANH R32, R32 ;  /* 0x0000002000207308 */ /* 0x000e620000002400 */
[----:B------:R-:W-:Y:S02]  /*87f0*/  ISETP.GT.AND P6, PT, R2, 0x28, PT ;  /* 0x000000280200780c */ /* 0x000fe40003fc4270 */
[----:B------:R-:W-:Y:S02]  /*8800*/  FMNMX.FTZ R4, R176, R4, !PT ;  /* 0x00000004b0047209 */ /* 0x000fe40007810000 */
[----:B--2---:R-:W-:Y:S02]  /*8810*/  FSEL R178, R24, -INF , P6 ;  /* 0xff80000018b27808 */ /* 0x004fe40003000000 */
[----:B------:R-:W-:Y:S02]  /*8820*/  FMNMX.FTZ R4, R175, R4, !PT ;  /* 0x00000004af047209 */ /* 0x000fe40007810000 */
[----:B------:R-:W-:Y:S01]  /*8830*/  FMNMX.FTZ R5, R13, R103, !PT ;  /* 0x000000670d057209 */ /* 0x000fe20007810000 */
[----:B------:R-:W2:Y:S01]  /*8840*/  MUFU.TANH R40, R40 ;  /* 0x0000002800287308 */ /* 0x000ea20000002400 */
[----:B------:R-:W-:Y:S02]  /*8850*/  ISETP.GT.AND P6, PT, R2, 0x30, PT ;  /* 0x000000300200780c */ /* 0x000fe40003fc4270 */
[----:B------:R-:W-:Y:S02]  /*8860*/  FMNMX.FTZ R4, R178, R4, !PT ;  /* 0x00000004b2047209 */ /* 0x000fe40007810000 */
[----:B------:R-:W-:Y:S02]  /*8870*/  ISETP.GT.AND P0, PT, R0, 0x29, PT ;  /* 0x000000290000780c */ /* 0x000fe40003f04270 */
[----:B----4-:R-:W-:Y:S02]  /*8880*/  FSEL R182, R28, -INF , P6 ;  /* 0xff8000001cb67808 */ /* 0x010fe40003000000 */
[----:B------:R-:W-:Y:S01]  /*8890*/  FMNMX.FTZ R5, R15, R5, !PT ;  /* 0x000000050f057209 */ /* 0x000fe20007810000 */
[----:B------:R-:W4:Y:S01]  /*88a0*/  MUFU.TANH R41, R41 ;  /* 0x0000002900297308 */ /* 0x000f220000002400 */
[----:B------:R-:W-:Y:S02]  /*88b0*/  FMNMX.FTZ R4, R179, R4, !PT ;  /* 0x00000004b3047209 */ /* 0x000fe40007810000 */
[C---:B------:R-:W-:Y:S02]  /*88c0*/  ISETP.GT.AND P6, PT, R2.reuse, 0x39, PT ;  /* 0x000000390200780c */ /* 0x040fe40003fc4270 */
[----:B------:R-:W-:Y:S02]  /*88d0*/  FSEL R181, R27, -INF , P0 ;  /* 0xff8000001bb57808 */ /* 0x000fe40000000000 */
[----:B------:R-:W-:Y:S02]  /*88e0*/  ISETP.GT.AND P0, PT, R2, 0x38, PT ;  /* 0x000000380200780c */ /* 0x000fe40003f04270 */
[----:B------:R-:W-:Y:S01]  /*88f0*/  FMNMX.FTZ R5, R14, R5, !PT ;  /* 0x000000050e057209 */ /* 0x000fe20007810000 */
[----:B------:R-:W4:Y:S01]  /*8900*/  MUFU.TANH R44, R44 ;  /* 0x0000002c002c7308 */ /* 0x000f220000002400 */
[----:B------:R-:W-:Y:S02]  /*8910*/  FMNMX.FTZ R4, R182, R4, !PT ;  /* 0x00000004b6047209 */ /* 0x000fe40007810000 */
[----:B------:R-:W-:Y:S02]  /*8920*/  FSEL R33, R33, -INF , P6 ;  /* 0xff80000021217808 */ /* 0x000fe40003000000 */
[----:B-1----:R-:W-:Y:S02]  /*8930*/  FSEL R24, R32, -INF , P0 ;  /* 0xff80000020187808 */ /* 0x002fe40000000000 */
[----:B------:R-:W-:Y:S02]  /*8940*/  ISETP.GT.AND P0, PT, R2, 0x48, PT ;  /* 0x000000480200780c */ /* 0x000fe40003f04270 */
[----:B------:R-:W-:Y:S01]  /*8950*/  FMNMX.FTZ R5, R16, R5, !PT ;  /* 0x0000000510057209 */ /* 0x000fe20007810000 */
[----:B------:R-:W1:Y:S01]  /*8960*/  MUFU.TANH R45, R45 ;  /* 0x0000002d002d7308 */ /* 0x000e620000002400 */
[----:B------:R-:W-:Y:S02]  /*8970*/  FMNMX.FTZ R4, R250, R4, !PT ;  /* 0x00000004fa047209 */ /* 0x000fe40007810000 */
[----:B--2---:R-:W-:Y:S01]  /*8980*/  FSEL R152, R40, -INF , P0 ;  /* 0xff80000028987808 */ /* 0x004fe20000000000 */
[----:B------:R-:W-:Y:S01]  /*8990*/  IMAD.MOV.U32 R40, RZ, RZ, R33 ;  /* 0x000000ffff287224 */ /* 0x000fe200078e0021 */
[----:B------:R-:W-:Y:S02]  /*89a0*/  ISETP.GT.AND P6, PT, R2, 0x49, PT ;  /* 0x000000490200780c */ /* 0x000fe40003fc4270 */
[----:B------:R-:W-:Y:S02]  /*89b0*/  FMNMX.FTZ R5, R168, R5, !PT ;  /* 0x00000005a8057209 */ /* 0x000fe40007810000 */
[----:B------:R-:W-:Y:S01]  /*89c0*/  FMNMX.FTZ R4, R24, R4, !PT ;  /* 0x0000000418047209 */ /* 0x000fe20007810000 */
[----:B------:R-:W2:Y:S01]  /*89d0*/  MUFU.TANH R48, R48 ;  /* 0x0000003000307308 */ /* 0x000ea20000002400 */
[----:B----4-:R-:W-:Y:S02]  /*89e0*/  FSEL R28, R41, -INF , P6 ;  /* 0xff800000291c7808 */ /* 0x010fe40003000000 */
[C---:B------:R-:W-:Y:S02]  /*89f0*/  ISETP.GT.AND P5, PT, R2.reuse, 0x50, PT ;  /* 0x000000500200780c */ /* 0x040fe40003fa4270 */
[C---:B------:R-:W-:Y:S02]  /*8a00*/  ISETP.GT.AND P1, PT, R2.reuse, 0x51, PT ;  /* 0x000000510200780c */ /* 0x040fe40003f24270 */
[C---:B------:R-:W-:Y:S02]  /*8a10*/  ISETP.GT.AND P6, PT, R2.reuse, 0x59, PT ;  /* 0x000000590200780c */ /* 0x040fe40003fc4270 */
[----:B------:R-:W-:Y:S01]  /*8a20*/  ISETP.GT.AND P0, PT, R2, 0x58, PT ;  /* 0x000000580200780c */ /* 0x000fe20003f04270 */
[----:B------:R-:W4:Y:S01]  /*8a30*/  MUFU.TANH R31, R31 ;  /* 0x0000001f001f7308 */ /* 0x000f220000002400 */
[----:B------:R-:W-:Y:S02]  /*8a40*/  FMNMX.FTZ R5, R169, R5, !PT ;  /* 0x00000005a9057209 */ /* 0x000fe40007810000 */
[----:B------:R-:W-:Y:S02]  /*8a50*/  FMNMX.FTZ R2, R40, R4, !PT ;  /* 0x0000000428027209 */ /* 0x000fe40007810000 */
[----:B------:R-:W-:Y:S01]  /*8a60*/  FMNMX.FTZ R4, R172, R5, !PT ;  /* 0x00000005ac047209 */ /* 0x000fe20007810000 */
[----:B------:R-:W-:Y:S01]  /*8a70*/  FMUL.FTZ R5, R50, c[0x0][0x320] ;  /* 0x0000c80032057a20 */ /* 0x000fe20000410000 */
[----:B------:R-:W-:Y:S02]  /*8a80*/  FMNMX.FTZ R2, R17, R2, !PT ;  /* 0x0000000211027209 */ /* 0x000fe40007810000 */
[----:B------:R-:W-:Y:S01]  /*8a90*/  FMNMX.FTZ R4, R173, R4, !PT ;  /* 0x00000004ad047209 */ /* 0x000fe20007810000 */
[----:B------:R-:W4:Y:S01]  /*8aa0*/  MUFU.TANH R49, R49 ;  /* 0x0000003100317308 */ /* 0x000f220000002400 */
[----:B------:R-:W-:Y:S02]  /*8ab0*/  FMNMX.FTZ R2, R18, R2, !PT ;  /* 0x0000000212027209 */ /* 0x000fe40007810000 */
[----:B------:R-:W-:Y:S02]  /*8ac0*/  FMNMX.FTZ R4, R174, R4, !PT ;  /* 0x00000004ae047209 */ /* 0x000fe40007810000 */
[----:B------:R-:W-:Y:S02]  /*8ad0*/  FMNMX.FTZ R2, R152, R2, !PT ;  /* 0x0000000298027209 */ /* 0x000fe40007810000 */
[----:B------:R-:W-:Y:S02]  /*8ae0*/  FSEL R50, R44, -INF , P5 ;  /* 0xff8000002c327808 */ /* 0x000fe40002800000 */
[----:B------:R-:W-:Y:S01]  /*8af0*/  FMNMX.FTZ R2, R28, R2, !PT ;  /* 0x000000021c027209 */ /* 0x000fe20007810000 */
[----:B------:R-:W4:Y:S01]  /*8b00*/  MUFU.TANH R34, R34 ;  /* 0x0000002200227308 */ /* 0x000f220000002400 */
[----:B------:R-:W-:Y:S02]  /*8b10*/  FMNMX.FTZ R4, R177, R4, !PT ;  /* 0x00000004b1047209 */ /* 0x000fe40007810000 */
[----:B-1----:R-:W-:Y:S02]  /*8b20*/  FSEL R25, R45, -INF , P1 ;  /* 0xff8000002d197808 */ /* 0x002fe40000800000 */
[----:B------:R-:W-:Y:S02]  /*8b30*/  FMNMX.FTZ R2, R50, R2, !PT ;  /* 0x0000000232027209 */ /* 0x000fe40007810000 */
[----:B------:R-:W-:Y:S02]  /*8b40*/  FMNMX.FTZ R4, R180, R4, !PT ;  /* 0x00000004b4047209 */ /* 0x000fe40007810000 */
[----:B------:R-:W-:Y:S01]  /*8b50*/  ISETP.GT.AND P5, PT, R0, 0x31, PT ;  /* 0x000000310000780c */ /* 0x000fe20003fa4270 */
[----:B------:R-:W1:Y:S01]  /*8b60*/  MUFU.TANH R35, R35 ;  /* 0x0000002300237308 */ /* 0x000e620000002400 */
[----:B--2---:R-:W-:Y:S02]  /*8b70*/  FSEL R48, R48, -INF , P0 ;  /* 0xff80000030307808 */ /* 0x004fe40000000000 */
[----:B------:R-:W-:Y:S02]  /*8b80*/  FMNMX.FTZ R2, R25, R2, !PT ;  /* 0x0000000219027209 */ /* 0x000fe40007810000 */
[----:B------:R-:W-:Y:S02]  /*8b90*/  FMNMX.FTZ R4, R181, R4, !PT ;  /* 0x00000004b5047209 */ /* 0x000fe40007810000 */
[----:B----4-:R-:W-:Y:S02]  /*8ba0*/  FSEL R183, R31, -INF , P5 ;  /* 0xff8000001fb77808 */ /* 0x010fe40002800000 */
[----:B------:R-:W-:Y:S01]  /*8bb0*/  FSEL R19, R49, -INF , P6 ;  /* 0xff80000031137808 */ /* 0x000fe20003000000 */
[----:B------:R-:W2:Y:S01]  /*8bc0*/  MUFU.TANH R38, R38 ;  /* 0x0000002600267308 */ /* 0x000ea20000002400 */
[----:B------:R-:W-:Y:S02]  /*8bd0*/  ISETP.GT.AND P1, PT, R0, 0x38, PT ;  /* 0x000000380000780c */ /* 0x000fe40003f24270 */
[----:B------:R-:W-:Y:S02]  /*8be0*/  FMNMX.FTZ R2, R48, R2, !PT ;  /* 0x0000000230027209 */ /* 0x000fe40007810000 */
[----:B------:R-:W-:Y:S02]  /*8bf0*/  FMNMX.FTZ R4, R251, R4, !PT ;  /* 0x00000004fb047209 */ /* 0x000fe40007810000 */
[----:B------:R-:W-:Y:S02]  /*8c00*/  FSEL R252, R34, -INF , P1 ;  /* 0xff80000022fc7808 */ /* 0x000fe40000800000 */
[C---:B------:R-:W-:Y:S01]  /*8c10*/  ISETP.GT.AND P0, PT, R0.reuse, 0x39, PT ;  /* 0x000000390000780c */ /* 0x040fe20003f04270 */
[----:B------:R-:W4:Y:S01]  /*8c20*/  MUFU.TANH R39, R39 ;  /* 0x0000002700277308 */ /* 0x000f220000002400 */
[----:B------:R-:W-:Y:S02]  /*8c30*/  FMNMX.FTZ R4, R183, R4, !PT ;  /* 0x00000004b7047209 */ /* 0x000fe40007810000 */
[----:B------:R-:W-:Y:S02]  /*8c40*/  FMNMX.FTZ R2, R19, R2, !PT ;  /* 0x0000000213027209 */ /* 0x000fe40007810000 */
[----:B------:R-:W-:Y:S02]  /*8c50*/  ISETP.GT.AND P1, PT, R0, 0x40, PT ;  /* 0x000000400000780c */ /* 0x000fe40003f24270 */
[----:B------:R-:W-:Y:S01]  /*8c60*/  FMNMX.FTZ R4, R252, R4, !PT ;  /* 0x00000004fc047209 */ /* 0x000fe20007810000 */
[----:B------:R-:W4:Y:S01]  /*8c70*/  SHFL.BFLY PT, R101, R2, 0x2, 0x1f ;  /* 0x0c401f0002657f89 */ /* 0x000f2200000e0000 */
[----:B-1----:R-:W-:Y:S01]  /*8c80*/  FSEL R26, R35, -INF , P0 ;  /* 0xff800000231a7808 */ /* 0x002fe20000000000 */
[----:B------:R-:W1:Y:S01]  /*8c90*/  MUFU.TANH R42, R42 ;  /* 0x0000002a002a7308 */ /* 0x000e620000002400 */
[----:B------:R-:W-:Y:S02]  /*8ca0*/  ISETP.GT.AND P0, PT, R0, 0x41, PT ;  /* 0x000000410000780c */ /* 0x000fe40003f04270 */
[----:B------:R-:W-:Y:S02]  /*8cb0*/  FMNMX.FTZ R4, R26, R4, !PT ;  /* 0x000000041a047209 */ /* 0x000fe40007810000 */
[----:B--2---:R-:W-:Y:S02]  /*8cc0*/  FSEL R34, R38, -INF , P1 ;  /* 0xff80000026227808 */ /* 0x004fe40000800000 */
[----:B------:R-:W-:Y:S02]  /*8cd0*/  ISETP.GT.AND P1, PT, R0, 0x48, PT ;  /* 0x000000480000780c */ /* 0x000fe40003f24270 */
[----:B------:R-:W-:Y:S01]  /*8ce0*/  FMNMX.FTZ R4, R34, R4, !PT ;  /* 0x0000000422047209 */ /* 0x000fe20007810000 */
[----:B------:R-:W2:Y:S01]  /*8cf0*/  MUFU.TANH R43, R43 ;  /* 0x0000002b002b7308 */ /* 0x000ea20000002400 */
[----:B------:R-:W-:Y:S02]  /*8d00*/  PLOP3.LUT P5, PT, PT, PT, UP0, 0x80, 0x0 ;  /* 0x000000000000781c */ /* 0x000fe40003faf008 */
[----:B------:R-:W-:Y:S02]  /*8d10*/  MOV R49, R25 ;  /* 0x0000001900317202 */ /* 0x000fe40000000f00 */
[----:B----4-:R-:W-:Y:S02]  /*8d20*/  FSEL R20, R39, -INF , P0 ;  /* 0xff80000027147808 */ /* 0x010fe40000000000 */
[----:B------:R-:W-:Y:S02]  /*8d30*/  ISETP.GT.AND P0, PT, R0, 0x49, PT ;  /* 0x000000490000780c */ /* 0x000fe40003f04270 */
[----:B------:R-:W-:Y:S01]  /*8d40*/  FMNMX.FTZ R4, R20, R4, !PT ;  /* 0x0000000414047209 */ /* 0x000fe20007810000 */
[----:B------:R-:W4:Y:S01]  /*8d50*/  MUFU.TANH R46, R46 ;  /* 0x0000002e002e7308 */ /* 0x000f220000002400 */
[----:B------:R-:W-:Y:S02]  /*8d60*/  FMNMX.FTZ R101, R2, R101, !PT ;  /* 0x0000006502657209 */ /* 0x000fe40007810000 */
[----:B-1----:R-:W-:Y:S02]  /*8d70*/  FSEL R27, R42, -INF , P1 ;  /* 0xff8000002a1b7808 */ /* 0x002fe40000800000 */
[C---:B------:R-:W-:Y:S02]  /*8d80*/  ISETP.GT.AND P1, PT, R0.reuse, 0x50, PT ;  /* 0x000000500000780c */ /* 0x040fe40003f24270 */
[----:B------:R-:W-:Y:S03]  /*8d90*/  FMNMX.FTZ R4, R27, R4, !PT ;  /* 0x000000041b047209 */ /* 0x000fe60007810000 */
[----:B------:R-:W1:Y:S01]  /*8da0*/  MUFU.TANH R8, R8 ;  /* 0x0000000800087308 */ /* 0x000e620000002400 */
[----:B--2---:R-:W-:Y:S02]  /*8db0*/  FSEL R41, R43, -INF , P0 ;  /* 0xff8000002b297808 */ /* 0x004fe40000000000 */
[----:B------:R-:W-:Y:S02]  /*8dc0*/  ISETP.GT.AND P0, PT, R0, 0x51, PT ;  /* 0x000000510000780c */ /* 0x000fe40003f04270 */
[----:B------:R-:W-:Y:S05]  /*8dd0*/  FMNMX.FTZ R4, R41, R4, !PT ;  /* 0x0000000429047209 */ /* 0x000fea0007810000 */
[----:B------:R-:W2:Y:S01]  /*8de0*/  MUFU.TANH R5, R5 ;  /* 0x0000000500057308 */ /* 0x000ea20000002400 */
[----:B----4-:R-:W-:Y:S02]  /*8df0*/  FSEL R32, R46, -INF , P1 ;  /* 0xff8000002e207808 */ /* 0x010fe40000800000 */
[----:B------:R-:W-:Y:S02]  /*8e00*/  ISETP.GT.AND P1, PT, R0, 0x58, PT ;  /* 0x000000580000780c */ /* 0x000fe40003f24270 */
[----:B------:R-:W-:Y:S05]  /*8e10*/  FMNMX.FTZ R4, R32, R4, !PT ;  /* 0x0000000420047209 */ /* 0x000fea0007810000 */
[----:B------:R2:W4:Y:S01]  /*8e20*/  MUFU.TANH R102, R51 ;  /* 0x0000003300667308 */ /* 0x0005220000002400 */
[----:B-1----:R-:W-:Y:S02]  /*8e30*/  FSEL R35, R8, -INF , P0 ;  /* 0xff80000008237808 */ /* 0x002fe40000000000 */
[----:B------:R-:W-:Y:S02]  /*8e40*/  ISETP.GT.AND P0, PT, R0, 0x59, PT ;  /* 0x000000590000780c */ /* 0x000fe40003f04270 */
[----:B------:R-:W-:Y:S02]  /*8e50*/  FMNMX.FTZ R0, R35, R4, !PT ;  /* 0x0000000423007209 */ /* 0x000fe40007810000 */
[----:B------:R-:W1:Y:S01]  /*8e60*/  SHFL.BFLY PT, R4, R101, 0x1, 0x1f ;  /* 0x0c201f0065047f89 */ /* 0x000e6200000e0000 */
[----:B------:R-:W-:Y:S01]  /*8e70*/  MOV R8, UR24 ;  /* 0x0000001800087c02 */ /* 0x000fe20008000f00 */
[----:B------:R-:W-:Y:S01]  /*8e80*/  @UP0 USHF.L.U64.HI UR24, UR4, 0x6, UR5 ;  /* 0x0000000604180899 */ /* 0x000fe20008010205 */
[----:B--2---:R-:W-:Y:S02]  /*8e90*/  FSEL R51, R5, -INF , P1 ;  /* 0xff80000005337808 */ /* 0x004fe40000800000 */
[----:B----4-:R-:W-:Y:S02]  /*8ea0*/  FSEL R102, R102, -INF , P0 ;  /* 0xff80000066667808 */ /* 0x010fe40000000000 */
[----:B------:R-:W-:Y:S04]  /*8eb0*/  FMNMX.FTZ R0, R51, R0, !PT ;  /* 0x0000000033007209 */ /* 0x000fe80007810000 */
[----:B------:R-:W-:Y:S02]  /*8ec0*/  FMNMX.FTZ R0, R102, R0, !PT ;  /* 0x0000000066007209 */ /* 0x000fe40007810000 */
[----:B-1----:R-:W-:Y:S03]  /*8ed0*/  FMNMX.FTZ R101, R101, R4, !PT ;  /* 0x0000000465657209 */ /* 0x002fe60007810000 */
[----:B------:R-:W1:Y:S01]  /*8ee0*/  SHFL.BFLY PT, R2, R0, 0x2, 0x1f ;  /* 0x0c401f0000027f89 */ /* 0x000e6200000e0000 */
[C---:B------:R-:W-:Y:S01]  /*8ef0*/  FSETP.NEU.FTZ.AND P1, PT, R101.reuse, -INF , PT ;  /* 0xff8000006500780b */ /* 0x040fe20003f3d000 */
[----:B------:R-:W-:Y:S05]  /*8f00*/  FMUL.FTZ R164, R101, c[0x0][0x2d0] ;  /* 0x0000b40065a47a20 */ /* 0x000fea0000410000 */
[----:B------:R-:W-:Y:S05]  /*8f10*/  FSEL R164, R164, RZ, P1 ;  /* 0x000000ffa4a47208 */ /* 0x000fea0000800000 */
[--C-:B------:R-:W-:Y:S02]  /*8f20*/  FFMA.FTZ R7, R7, c[0x0][0x2d0], -R164.reuse ;  /* 0x0000b40007077a23 */ /* 0x100fe400000108a4 */
[----:B------:R-:W-:Y:S02]  /*8f30*/  FFMA.FTZ R12, R12, c[0x0][0x2d0], -R164 ;  /* 0x0000b4000c0c7a23 */ /* 0x000fe400000108a4 */
[----:B------:R-:W-:Y:S01]  /*8f40*/  MUFU.EX2 R245, R7 ;  /* 0x0000000700f57308 */ /* 0x000fe20000000800 */
[----:B-1----:R-:W-:Y:S09]  /*8f50*/  FMNMX.FTZ R0, R0, R2, !PT ;  /* 0x0000000200007209 */ /* 0x002ff20007810000 */
[----:B------:R-:W-:Y:S01]  /*8f60*/  MUFU.EX2 R231, R12 ;  /* 0x0000000c00e77308 */ /* 0x000fe20000000800 */
[----:B------:R-:W1:Y:S02]  /*8f70*/  SHFL.BFLY PT, R2, R0, 0x1, 0x1f ;  /* 0x0c201f0000027f89 */ /* 0x000e6400000e0000 */
[----:B-1----:R-:W-:Y:S02]  /*8f80*/  FMNMX.FTZ R100, R0, R2, !PT ;  /* 0x0000000200647209 */ /* 0x002fe40007810000 */
[----:B------:R-:W-:Y:S03]  /*8f90*/  FSEL R0, R101, RZ, P1 ;  /* 0x000000ff65007208 */ /* 0x000fe60000800000 */
[----:B------:R-:W-:Y:S01]  /*8fa0*/  FMUL.FTZ R165, R100, c[0x0][0x2d0] ;  /* 0x0000b40064a57a20 */ /* 0x000fe20000410000 */
[----:B---3--:R-:W-:Y:S01]  /*8fb0*/  @P5 MOV R4, R22 ;  /* 0x0000001600045202 */ /* 0x008fe20000000f00 */
[----:B------:R-:W-:Y:S04]  /*8fc0*/  FADD.FTZ R0, -R0, R3 ;  /* 0x0000000300007221 */ /* 0x000fe80000010100 */
[----:B------:R-:W-:Y:S02]  /*8fd0*/  FMUL.FTZ R0, R0, c[0x0][0x2d0] ;  /* 0x0000b40000007a20 */ /* 0x000fe40000410000 */
[----:B------:R-:W-:Y:S02]  /*8fe0*/  @P5 IMAD.MOV.U32 R5, RZ, RZ, R37 ;  /* 0x000000ffff055224 */ /* 0x000fe400078e0025 */
[----:B------:R-:W1:Y:S02]  /*8ff0*/  MUFU.EX2 R3, R0 ;  /* 0x0000000000037308 */ /* 0x000e640000000800 */
[----:B------:R-:W-:Y:S04]  /*9000*/  @P5 IMAD.WIDE.U32 R4, R8, 0x60, R4 ;  /* 0x0000006008045825 */ /* 0x000fe800078e0004 */
[--C-:B------:R-:W-:Y:S01]  /*9010*/  FFMA.FTZ R8, R6, c[0x0][0x2d0], -R164.reuse ;  /* 0x0000b40006087a23 */ /* 0x100fe200000108a4 */
[----:B------:R-:W-:Y:S01]  /*9020*/  @P5 IADD3 R5, R5, UR23, RZ ;  /* 0x0000001705055c10 */ /* 0x000fe2000fffe0ff */
[----:B------:R-:W-:Y:S01]  /*9030*/  @UP0 USHF.L.U32 UR23, UR4, 0x6, URZ ;  /* 0x0000000604170899 */ /* 0x000fe2000800063f */
[C---:B------:R-:W-:Y:S01]  /*9040*/  @P5 SHF.L.U32 R6, R4.reuse, 0x1, RZ ;  /* 0x0000000104065819 */ /* 0x040fe200000006ff */
[----:B------:R2:W3:Y:S01]  /*9050*/  MUFU.EX2 R43, R8 ;  /* 0x00000008002b7308 */ /* 0x0004e20000000800 */
[----:B------:R-:W-:Y:S01]  /*9060*/  @P5 SHF.L.U64.HI R5, R4, 0x1, R5 ;  /* 0x0000000104055819 */ /* 0x000fe20000010205 */
[----:B------:R-:W-:Y:S01]  /*9070*/  FFMA.FTZ R4, R10, c[0x0][0x2d0], -R164 ;  /* 0x0000b4000a047a23 */ /* 0x000fe200000108a4 */
[----:B------:R-:W-:Y:S03]  /*9080*/  UISETP.GT.AND UP0, UPT, UR22, UR21, UPT ;  /* 0x000000151600728c */ /* 0x000fe6000bf04270 */
[----:B------:R-:W-:Y:S04]  /*9090*/  UMOV UR22, UR20 ;  /* 0x0000001400167c82 */ /* 0x000fe80008000000 */
[----:B------:R-:W4:Y:S01]  /*90a0*/  MUFU.EX2 R247, R4 ;  /* 0x0000000400f77308 */ /* 0x000f220000000800 */
[C---:B-1----:R-:W-:Y:S02]  /*90b0*/  FMUL.FTZ R25, R3.reuse, R125 ;  /* 0x0000007d03197220 */ /* 0x042fe40000410000 */
[C---:B------:R-:W-:Y:S02]  /*90c0*/  FMUL.FTZ R52, R3.reuse, R52 ;  /* 0x0000003403347220 */ /* 0x040fe40000410000 */
[C---:B------:R-:W-:Y:S02]  /*90d0*/  FMUL.FTZ R53, R3.reuse, R53 ;  /* 0x0000003503357220 */ /* 0x040fe40000410000 */
[C---:B------:R-:W-:Y:S02]  /*90e0*/  FMUL.FTZ R56, R3.reuse, R56 ;  /* 0x0000003803387220 */ /* 0x040fe40000410000 */
[C---:B------:R-:W-:Y:S01]  /*90f0*/  FMUL.FTZ R57, R3.reuse, R57 ;  /* 0x0000003903397220 */ /* 0x040fe20000410000 */
[----:B--2---:R-:W-:Y:S01]  /*9100*/  @P5 IADD3 R8, P6, R6, 0x80, RZ ;  /* 0x0000008006085810 */ /* 0x004fe20007fde0ff */
[C---:B------:R-:W-:Y:S01]  /*9110*/  FMUL.FTZ R60, R3.reuse, R60 ;  /* 0x0000003c033c7220 */ /* 0x040fe20000410000 */
[----:B---3--:R-:W-:Y:S01]  /*9120*/  MOV R125, R43 ;  /* 0x0000002b007d7202 */ /* 0x008fe20000000f00 */
[C---:B------:R-:W-:Y:S01]  /*9130*/  FMUL.FTZ R61, R3.reuse, R61 ;  /* 0x0000003d033d7220 */ /* 0x040fe20000410000 */
[----:B------:R-:W-:Y:S01]  /*9140*/  @P5 IADD3 R8, P0, R8, c[0x0][0x1c8], RZ ;  /* 0x0000720008085a10 */ /* 0x000fe20007f1e0ff */
[C---:B------:R-:W-:Y:S02]  /*9150*/  FMUL.FTZ R64, R3.reuse, R64 ;  /* 0x0000004003407220 */ /* 0x040fe40000410000 */
[C---:B------:R-:W-:Y:S01]  /*9160*/  FMUL.FTZ R65, R3.reuse, R65 ;  /* 0x0000004103417220 */ /* 0x040fe20000410000 */
[--C-:B------:R-:W-:Y:S01]  /*9170*/  @P5 IADD3.X R9, RZ, c[0x0][0x1cc], R5.reuse, P0, P6 ;  /* 0x00007300ff095a10 */ /* 0x100fe200007ec405 */
[C---:B------:R-:W-:Y:S01]  /*9180*/  FMUL.FTZ R68, R3.reuse, R68 ;  /* 0x0000004403447220 */ /* 0x040fe20000410000 */
[C---:B------:R-:W-:Y:S01]  /*9190*/  @P5 IADD3 R11, P6, R6.reuse, 0x100, RZ ;  /* 0x00000100060b5810 */ /* 0x040fe20007fde0ff */
[----:B------:R-:W-:Y:S01]  /*91a0*/  FMUL.FTZ R69, R3, R69 ;  /* 0x0000004503457220 */ /* 0x000fe20000410000 */
[----:B----4-:R-:W-:Y:S01]  /*91b0*/  F2FP.PACK_AB R154, R231, R247 ;  /* 0x000000f7e79a723e */ /* 0x010fe200000000ff */
[----:B------:R-:W-:Y:S01]  /*91c0*/  FMUL.FTZ R72, R3, R72 ;  /* 0x0000004803487220 */ /* 0x000fe20000410000 */
[----:B------:R-:W-:Y:S01]  /*91d0*/  @P5 IADD3 R10, P0, R11, c[0x0][0x1c8], RZ ;  /* 0x000072000b0a5a10 */ /* 0x000fe20007f1e0ff */
[C---:B------:R-:W-:Y:S02]  /*91e0*/  FMUL.FTZ R73, R3.reuse, R73 ;  /* 0x0000004903497220 */ /* 0x040fe40000410000 */
[C---:B------:R-:W-:Y:S01]  /*91f0*/  FMUL.FTZ R76, R3.reuse, R76 ;  /* 0x0000004c034c7220 */ /* 0x040fe20000410000 */
[----:B------:R-:W-:Y:S01]  /*9200*/  @P5 IADD3.X R11, RZ, c[0x0][0x1cc], R5, P0, P6 ;  /* 0x00007300ff0b5a10 */ /* 0x000fe200007ec405 */
[C---:B------:R-:W-:Y:S01]  /*9210*/  FMUL.FTZ R77, R3.reuse, R77 ;  /* 0x0000004d034d7220 */ /* 0x040fe20000410000 */
[----:B------:R-:W-:Y:S01]  /*9220*/  @P5 IADD3 R4, P6, R6, c[0x0][0x1c8], RZ ;  /* 0x0000720006045a10 */ /* 0x000fe20007fde0ff */
[C---:B------:R-:W-:Y:S01]  /*9230*/  FMUL.FTZ R80, R3.reuse, R80 ;  /* 0x0000005003507220 */ /* 0x040fe20000410000 */
[C---:B------:R-:W-:Y:S01]  /*9240*/  FSETP.NEU.FTZ.AND P0, PT, R100.reuse, -INF , PT ;  /* 0xff8000006400780b */ /* 0x040fe20003f1d000 */
[----:B------:R-:W-:Y:S01]  /*9250*/  FMUL.FTZ R81, R3, R81 ;  /* 0x0000005103517220 */ /* 0x000fe20000410000 */
[----:B------:R-:W-:Y:S01]  /*9260*/  @P5 IADD3.X R5, R5, c[0x0][0x1cc], RZ, P6, !PT ;  /* 0x0000730005055a10 */ /* 0x000fe200037fe4ff */
[----:B------:R-:W-:Y:S01]  /*9270*/  FMUL.FTZ R84, R3, R84 ;  /* 0x0000005403547220 */ /* 0x000fe20000410000 */
[----:B------:R-:W-:Y:S01]  /*9280*/  FSEL R165, R165, RZ, P0 ;  /* 0x000000ffa5a57208 */ /* 0x000fe20000000000 */
[C---:B------:R-:W-:Y:S01]  /*9290*/  FMUL.FTZ R85, R3.reuse, R85 ;  /* 0x0000005503557220 */ /* 0x040fe20000410000 */
[----:B------:R-:W-:Y:S01]  /*92a0*/  FSEL R2, R100, RZ, P0 ;  /* 0x000000ff64027208 */ /* 0x000fe20000000000 */
[----:B------:R1:W-:Y:S01]  /*92b0*/  @P5 LDGSTS.E.BYPASS.LTC128B.128 [R249+0xc100], [R4.64], !P4 ;  /* 0x0c10000004f95fae */ /* 0x0003e2000e101d52 */
[----:B------:R-:W-:Y:S01]  /*92c0*/  FMUL.FTZ R88, R3, R88 ;  /* 0x0000005803587220 */ /* 0x000fe20000410000 */
[----:B------:R-:W-:Y:S01]  /*92d0*/  PLOP3.LUT P0, PT, PT, PT, UP0, 0x80, 0x0 ;  /* 0x000000000000781c */ /* 0x000fe20003f0f008 */
[--C-:B------:R-:W-:Y:S02]  /*92e0*/  FFMA.FTZ R13, R13, c[0x0][0x2d0], -R165.reuse ;  /* 0x0000b4000d0d7a23 */ /* 0x100fe400000108a5 */
[--C-:B------:R-:W-:Y:S02]  /*92f0*/  FFMA.FTZ R15, R15, c[0x0][0x2d0], -R165.reuse ;  /* 0x0000b4000f0f7a23 */ /* 0x100fe400000108a5 */
[----:B------:R-:W-:Y:S01]  /*9300*/  FFMA.FTZ R14, R14, c[0x0][0x2d0], -R165 ;  /* 0x0000b4000e0e7a23 */ /* 0x000fe200000108a5 */
[----:B------:R2:W-:Y:S01]  /*9310*/  @P5 LDGSTS.E.BYPASS.LTC128B.128 [R249+0xf100], [R8.64], !P3 ;  /* 0x0f10000008f95fae */ /* 0x0005e2000d901d52 */
[----:B------:R-:W-:Y:S01]  /*9320*/  MUFU.EX2 R33, R13 ;  /* 0x0000000d00217308 */ /* 0x000fe20000000800 */
[----:B------:R-:W-:Y:S01]  /*9330*/  FADD.FTZ R0, -R2, R103 ;  /* 0x0000006702007221 */ /* 0x000fe20000010100 */
[----:B------:R-:W-:Y:S01]  /*9340*/  MOV R103, R20 ;  /* 0x0000001400677202 */ /* 0x000fe20000000f00 */
[----:B------:R-:W-:Y:S02]  /*9350*/  FFMA.FTZ R16, R16, c[0x0][0x2d0], -R165 ;  /* 0x0000b40010107a23 */ /* 0x000fe400000108a5 */
[----:B------:R-:W-:Y:S02]  /*9360*/  FMUL.FTZ R0, R0, c[0x0][0x2d0] ;  /* 0x0000b40000007a20 */ /* 0x000fe40000410000 */
[----:B------:R3:W-:Y:S01]  /*9370*/  @P5 LDGSTS.E.BYPASS.LTC128B.128 [R249+0x12100], [R10.64], !P2 ;  /* 0x121000000af95fae */ /* 0x0007e2000d101d52 */
[----:B------:R-:W-:Y:S01]  /*9380*/  IMAD.MOV.U32 R2, RZ, RZ, R152 ;  /* 0x000000ffff027224 */ /* 0x000fe200078e0098 */
[----:B------:R-:W-:Y:S01]  /*9390*/  F2FP.PACK_AB R152, R245, R43 ;  /* 0x0000002bf598723e */ /* 0x000fe200000000ff */
[----:B------:R-:W4:Y:S01]  /*93a0*/  MUFU.EX2 R246, R15 ;  /* 0x0000000f00f67308 */ /* 0x000f220000000800 */
[C---:B------:R-:W-:Y:S02]  /*93b0*/  FMUL.FTZ R89, R3.reuse, R89 ;  /* 0x0000005903597220 */ /* 0x040fe40000410000 */
[C---:B------:R-:W-:Y:S02]  /*93c0*/  FMUL.FTZ R92, R3.reuse, R92 ;  /* 0x0000005c035c7220 */ /* 0x040fe40000410000 */
[C---:B------:R-:W-:Y:S02]  /*93d0*/  FMUL.FTZ R93, R3.reuse, R93 ;  /* 0x0000005d035d7220 */ /* 0x040fe40000410000 */
[C---:B------:R-:W-:Y:S01]  /*93e0*/  FMUL.FTZ R96, R3.reuse, R96 ;  /* 0x0000006003607220 */ /* 0x040fe20000410000 */
[----:B-1----:R-:W-:Y:S01]  /*93f0*/  @P5 IADD3 R4, P6, R4, UR23, RZ ;  /* 0x0000001704045c10 */ /* 0x002fe2000ffde0ff */
[----:B------:R-:W-:Y:S01]  /*9400*/  FMUL.FTZ R97, R3, R97 ;  /* 0x0000006103617220 */ /* 0x000fe20000410000 */
[----:B------:R-:W-:Y:S02]  /*9410*/  MUFU.EX2 R248, R14 ;  /* 0x0000000e00f87308 */ /* 0x000fe40000000800 */
[----:B------:R-:W-:Y:S02]  /*9420*/  @P5 IADD3.X R5, R5, UR24, RZ, P6, !PT ;  /* 0x0000001805055c10 */ /* 0x000fe4000b7fe4ff */
[----:B------:R-:W-:Y:S01]  /*9430*/  @P5 IADD3 R6, P1, R4, UR23, RZ ;  /* 0x0000001704065c10 */ /* 0x000fe2000ff3e0ff */
[----:B--2---:R-:W-:Y:S02]  /*9440*/  FMUL.FTZ R8, R3, R108 ;  /* 0x0000006c03087220 */ /* 0x004fe40000410000 */
[----:B------:R1:W-:Y:S01]  /*9450*/  @P5 LDGSTS.E.BYPASS.LTC128B.128 [R249+0xd100], [R4.64], !P4 ;  /* 0x0d10000004f95fae */ /* 0x0003e2000e101d52 */
[----:B------:R-:W-:Y:S01]  /*9460*/  @P5 IADD3.X R7, R5, UR24, RZ, P1, !PT ;  /* 0x0000001805075c10 */ /* 0x000fe20008ffe4ff */
[C---:B------:R-:W-:Y:S01]  /*9470*/  FMUL.FTZ R9, R3.reuse, R109 ;  /* 0x0000006d03097220 */ /* 0x040fe20000410000 */
[----:B------:R-:W2:Y:S01]  /*9480*/  MUFU.EX2 R42, R16 ;  /* 0x00000010002a7308 */ /* 0x000ea20000000800 */
[----:B----4-:R-:W-:Y:S04]  /*9490*/  F2FP.PACK_AB R153, R246, R33 ;  /* 0x00000021f699723e */ /* 0x010fe800000000ff */
[----:B------:R1:W-:Y:S05]  /*94a0*/  @P5 LDGSTS.E.BYPASS.LTC128B.128 [R249+0x10100], [R4.64+0x80], !P3 ;  /* 0x1010008004f95fae */ /* 0x0003ea000d901d52 */
[----:B------:R-:W3:Y:S03]  /*94b0*/  MUFU.EX2 R0, R0 ;  /* 0x0000000000007308 */ /* 0x000ee60000000800 */
[----:B------:R1:W-:Y:S08]  /*94c0*/  @P5 LDGSTS.E.BYPASS.LTC128B.128 [R249+0x13100], [R4.64+0x100], !P2 ;  /* 0x1310010004f95fae */ /* 0x0003f0000d101d52 */
[----:B------:R4:W-:Y:S01]  /*94d0*/  @P5 LDGSTS.E.BYPASS.LTC128B.128 [R249+0xe100], [R6.64], !P4 ;  /* 0x0e10000006f95fae */ /* 0x0009e2000e101d52 */
[----:B--2---:R-:W-:Y:S01]  /*94e0*/  F2FP.PACK_AB R155, R42, R248 ;  /* 0x000000f82a9b723e */ /* 0x004fe200000000ff */
[C---:B------:R-:W-:Y:S01]  /*94f0*/  FMUL.FTZ R16, R3.reuse, R116 ;  /* 0x0000007403107220 */ /* 0x040fe20000410000 */
[----:B------:R-:W-:Y:S01]  /*9500*/  MOV R116, R17 ;  /* 0x0000001100747202 */ /* 0x000fe20000000f00 */
[C---:B------:R-:W-:Y:S04]  /*9510*/  FMUL.FTZ R17, R3.reuse, R117 ;  /* 0x0000007503117220 */ /* 0x040fe80000410000 */
[----:B------:R4:W-:Y:S01]  /*9520*/  @P5 LDGSTS.E.BYPASS.LTC128B.128 [R249+0x11100], [R6.64+0x80], !P3 ;  /* 0x1110008006f95fae */ /* 0x0009e2000d901d52 */
[----:B------:R-:W-:Y:S02]  /*9530*/  IMAD.MOV.U32 R117, RZ, RZ, R18 ;  /* 0x000000ffff757224 */ /* 0x000fe400078e0012 */
[C---:B---3--:R-:W-:Y:S02]  /*9540*/  FMUL.FTZ R10, R0.reuse, R110 ;  /* 0x0000006e000a7220 */ /* 0x048fe40000410000 */
[C---:B------:R-:W-:Y:S03]  /*9550*/  FMUL.FTZ R11, R0.reuse, R111 ;  /* 0x0000006f000b7220 */ /* 0x040fe60000410000 */
[----:B------:R4:W-:Y:S01]  /*9560*/  @P5 LDGSTS.E.BYPASS.LTC128B.128 [R249+0x14100], [R6.64+0x100], !P2 ;  /* 0x1410010006f95fae */ /* 0x0009e2000d101d52 */
[C---:B------:R-:W-:Y:S01]  /*9570*/  FMUL.FTZ R18, R0.reuse, R118 ;  /* 0x0000007600127220 */ /* 0x040fe20000410000 */
[----:B------:R-:W-:Y:S01]  /*9580*/  MOV R118, R19 ;  /* 0x0000001300767202 */ /* 0x000fe20000000f00 */
[C---:B-1----:R-:W-:Y:S02]  /*9590*/  FMUL.FTZ R5, R3.reuse, R105 ;  /* 0x0000006903057220 */ /* 0x042fe40000410000 */
[C---:B------:R-:W-:Y:S01]  /*95a0*/  FMUL.FTZ R4, R3.reuse, R104 ;  /* 0x0000006803047220 */ /* 0x040fe20000410000 */
[----:B------:R-:W-:Y:S01]  /*95b0*/  MOV R104, R28 ;  /* 0x0000001c00687202 */ /* 0x000fe20000000f00 */
[C---:B------:R-:W-:Y:S01]  /*95c0*/  FMUL.FTZ R19, R0.reuse, R119 ;  /* 0x0000007700137220 */ /* 0x040fe20000410000 */
[----:B------:R-:W1:Y:S01]  /*95d0*/  LDSM.16.MT88.4 R12, [R225+0x100] ;  /* 0x00010000e10c783b */ /* 0x000e620000004200 */
[----:B------:R-:W-:Y:S01]  /*95e0*/  MOV R119, R41 ;  /* 0x0000002900777202 */ /* 0x000fe20000000f00 */
[C---:B------:R-:W-:Y:S01]  /*95f0*/  FMUL.FTZ R43, R0.reuse, R143 ;  /* 0x0000008f002b7220 */ /* 0x040fe20000410000 */
[----:B------:R-:W-:Y:S01]  /*9600*/  MOV R41, R24 ;  /* 0x0000001800297202 */ /* 0x000fe20000000f00 */
[C---:B------:R-:W-:Y:S02]  /*9610*/  FMUL.FTZ R24, R3.reuse, R124 ;  /* 0x0000007c03187220 */ /* 0x040fe40000410000 */
[----:B------:R-:W-:Y:S02]  /*9620*/  IMAD.MOV.U32 R124, RZ, RZ, R51 ;  /* 0x000000ffff7c7224 */ /* 0x000fe400078e0033 */
[----:B------:R-:W2:Y:S01]  /*9630*/  LDSM.16.MT88.4 R20, [R226+0x100] ;  /* 0x00010000e214783b */ /* 0x000ea20000004200 */
[----:B------:R-:W-:Y:S01]  /*9640*/  FMUL.FTZ R51, R0, R151 ;  /* 0x0000009700337220 */ /* 0x000fe20000410000 */
[----:B------:R-:W-:Y:S01]  /*9650*/  MOV R151, R117 ;  /* 0x0000007500977202 */ /* 0x000fe20000000f00 */
[----:B------:R-:W-:Y:S02]  /*9660*/  FFMA.FTZ R124, R124, c[0x0][0x2d0], -R165 ;  /* 0x0000b4007c7c7a23 */ /* 0x000fe400000108a5 */
[C---:B------:R-:W-:Y:S02]  /*9670*/  FMUL.FTZ R54, R0.reuse, R54 ;  /* 0x0000003600367220 */ /* 0x040fe40000410000 */
[C---:B------:R-:W-:Y:S01]  /*9680*/  FMUL.FTZ R55, R0.reuse, R55 ;  /* 0x0000003700377220 */ /* 0x040fe20000410000 */
[----:B------:R-:W3:Y:S01]  /*9690*/  LDSM.16.MT88.4 R28, [R229+0x100] ;  /* 0x00010000e51c783b */ /* 0x000ee20000004200 */
[C---:B------:R-:W-:Y:S02]  /*96a0*/  FMUL.FTZ R58, R0.reuse, R58 ;  /* 0x0000003a003a7220 */ /* 0x040fe40000410000 */
[C---:B----4-:R-:W-:Y:S02]  /*96b0*/  FMUL.FTZ R6, R0.reuse, R106 ;  /* 0x0000006a00067220 */ /* 0x050fe40000410000 */
[C---:B------:R-:W-:Y:S02]  /*96c0*/  FMUL.FTZ R7, R0.reuse, R107 ;  /* 0x0000006b00077220 */ /* 0x040fe40000410000 */
[C---:B------:R-:W-:Y:S01]  /*96d0*/  FMUL.FTZ R59, R0.reuse, R59 ;  /* 0x0000003b003b7220 */ /* 0x040fe20000410000 */
[----:B------:R-:W4:Y:S01]  /*96e0*/  LDSM.16.MT88.4 R36, [R228+0x100] ;  /* 0x00010000e424783b */ /* 0x000f220000004200 */
[C---:B------:R-:W-:Y:S02]  /*96f0*/  FMUL.FTZ R62, R0.reuse, R62 ;  /* 0x0000003e003e7220 */ /* 0x040fe40000410000 */
[C---:B------:R-:W-:Y:S02]  /*9700*/  FMUL.FTZ R63, R0.reuse, R63 ;  /* 0x0000003f003f7220 */ /* 0x040fe40000410000 */
[C---:B------:R-:W-:Y:S02]  /*9710*/  FMUL.FTZ R66, R0.reuse, R66 ;  /* 0x0000004200427220 */ /* 0x040fe40000410000 */
[C---:B------:R-:W-:Y:S01]  /*9720*/  FMUL.FTZ R67, R0.reuse, R67 ;  /* 0x0000004300437220 */ /* 0x040fe20000410000 */
[----:B------:R-:W3:Y:S01]  /*9730*/  LDSM.16.MT88.4 R44, [R225+0x3100] ;  /* 0x00310000e12c783b */ /* 0x000ee20000004200 */
[C---:B------:R-:W-:Y:S02]  /*9740*/  FMUL.FTZ R70, R0.reuse, R70 ;  /* 0x0000004600467220 */ /* 0x040fe40000410000 */
[C---:B------:R-:W-:Y:S02]  /*9750*/  FMUL.FTZ R71, R0.reuse, R71 ;  /* 0x0000004700477220 */ /* 0x040fe40000410000 */
[C---:B------:R-:W-:Y:S02]  /*9760*/  FMUL.FTZ R74, R0.reuse, R74 ;  /* 0x0000004a004a7220 */ /* 0x040fe40000410000 */
[C---:B------:R-:W-:Y:S01]  /*9770*/  FMUL.FTZ R75, R0.reuse, R75 ;  /* 0x0000004b004b7220 */ /* 0x040fe20000410000 */
[C---:B-1----:R-:W-:Y:S01]  /*9780*/  HMMA.16816.F32 R4, R152.reuse, R12, R4 ;  /* 0x0000000c9804723c */ /* 0x042fe20000001804 */
[----:B------:R-:W-:Y:S04]  /*9790*/  LDSM.16.MT88.4 R108, [R229+0x3100] ;  /* 0x00310000e56c783b */ /* 0x000fe80000004200 */
[C---:B------:R-:W-:Y:S02]  /*97a0*/  FMUL.FTZ R78, R0.reuse, R78 ;  /* 0x0000004e004e7220 */ /* 0x040fe40000410000 */
[C---:B------:R-:W-:Y:S01]  /*97b0*/  FMUL.FTZ R12, R3.reuse, R112 ;  /* 0x00000070030c7220 */ /* 0x040fe20000410000 */
[C---:B------:R-:W-:Y:S01]  /*97c0*/  HMMA.16816.F32 R8, R152.reuse, R14, R8 ;  /* 0x0000000e9808723c */ /* 0x040fe20000001808 */
[----:B------:R-:W0:Y:S03]  /*97d0*/  LDGDEPBAR ;  /* 0x00000000000079af */ /* 0x000e260000000000 */
[C---:B------:R-:W-:Y:S02]  /*97e0*/  FMUL.FTZ R13, R3.reuse, R113 ;  /* 0x00000071030d7220 */ /* 0x040fe40000410000 */
[C---:B------:R-:W-:Y:S02]  /*97f0*/  FMUL.FTZ R79, R0.reuse, R79 ;  /* 0x0000004f004f7220 */ /* 0x040fe40000410000 */
[C---:B------:R-:W-:Y:S04]  /*9800*/  FMUL.FTZ R14, R0.reuse, R114 ;  /* 0x00000072000e7220 */ /* 0x040fe80000410000 */
[C---:B------:R-:W-:Y:S02]  /*9810*/  FMUL.FTZ R15, R0.reuse, R115 ;  /* 0x00000073000f7220 */ /* 0x040fe40000410000 */
[----:B------:R-:W-:Y:S01]  /*9820*/  LDSM.16.MT88.4 R112, [R228+0x3100] ;  /* 0x00310000e470783b */ /* 0x000fe20000004200 */
[C---:B------:R-:W-:Y:S02]  /*9830*/  FMUL.FTZ R82, R0.reuse, R82 ;  /* 0x0000005200527220 */ /* 0x040fe40000410000 */
[C---:B------:R-:W-:Y:S02]  /*9840*/  FMUL.FTZ R83, R0.reuse, R83 ;  /* 0x0000005300537220 */ /* 0x040fe40000410000 */
[C---:B--2---:R-:W-:Y:S03]  /*9850*/  HMMA.16816.F32 R12, R152.reuse, R20, R12 ;  /* 0x00000014980c723c */ /* 0x044fe6000000180c */
[C---:B------:R-:W-:Y:S02]  /*9860*/  FMUL.FTZ R86, R0.reuse, R86 ;  /* 0x0000005600567220 */ /* 0x040fe40000410000 */
[C---:B------:R-:W-:Y:S02]  /*9870*/  FMUL.FTZ R87, R0.reuse, R87 ;  /* 0x0000005700577220 */ /* 0x040fe40000410000 */
[C---:B------:R-:W-:Y:S01]  /*9880*/  FMUL.FTZ R21, R3.reuse, R121 ;  /* 0x0000007903157220 */ /* 0x040fe20000410000 */
[C---:B------:R-:W-:Y:S04]  /*9890*/  HMMA.16816.F32 R16, R152.reuse, R22, R16 ;  /* 0x000000169810723c */ /* 0x040fe80000001810 */
[C---:B------:R-:W-:Y:S01]  /*98a0*/  FMUL.FTZ R20, R3.reuse, R120 ;  /* 0x0000007803147220 */ /* 0x040fe20000410000 */
[----:B------:R-:W-:Y:S01]  /*98b0*/  MOV R121, R48 ;  /* 0x0000003000797202 */ /* 0x000fe20000000f00 */
[----:B------:R-:W-:Y:S02]  /*98c0*/  IMAD.MOV.U32 R120, RZ, RZ, R26 ;  /* 0x000000ffff787224 */ /* 0x000fe400078e001a */
[C---:B------:R-:W-:Y:S01]  /*98d0*/  FMUL.FTZ R22, R0.reuse, R122 ;  /* 0x0000007a00167220 */ /* 0x040fe20000410000 */
[----:B------:R-:W-:Y:S03]  /*98e0*/  MOV R122, R49 ;  /* 0x00000031007a7202 */ /* 0x000fe60000000f00 */
[C---:B------:R-:W-:Y:S02]  /*98f0*/  FMUL.FTZ R23, R0.reuse, R123 ;  /* 0x0000007b00177220 */ /* 0x040fe40000410000 */
[----:B------:R-:W-:Y:S02]  /*9900*/  IMAD.MOV.U32 R123, RZ, RZ, R50 ;  /* 0x000000ffff7b7224 */ /* 0x000fe400078e0032 */
[C---:B------:R-:W-:Y:S02]  /*9910*/  FMUL.FTZ R26, R0.reuse, R126 ;  /* 0x0000007e001a7220 */ /* 0x040fe40000410000 */
[----:B------:R-:W-:Y:S01]  /*9920*/  IMAD.MOV.U32 R126, RZ, RZ, R27 ;  /* 0x000000ffff7e7224 */ /* 0x000fe200078e001b */
[C---:B---3--:R-:W-:Y:S03]  /*9930*/  HMMA.16816.F32 R20, R152.reuse, R28, R20 ;  /* 0x0000001c9814723c */ /* 0x048fe60000001814 */
[C---:B------:R-:W-:Y:S01]  /*9940*/  FMUL.FTZ R27, R0.reuse, R127 ;  /* 0x0000007f001b7220 */ /* 0x040fe20000410000 */
[----:B------:R-:W-:Y:S01]  /*9950*/  MOV R127, R42 ;  /* 0x0000002a007f7202 */ /* 0x000fe20000000f00 */
[C---:B------:R-:W-:Y:S01]  /*9960*/  FMUL.FTZ R42, R0.reuse, R142 ;  /* 0x0000008e002a7220 */ /* 0x040fe20000410000 */
[----:B------:R-:W-:Y:S01]  /*9970*/  MOV R143, R126 ;  /* 0x0000007e008f7202 */ /* 0x000fe20000000f00 */
[C---:B------:R-:W-:Y:S01]  /*9980*/  FMUL.FTZ R28, R3.reuse, R128 ;  /* 0x00000080031c7220 */ /* 0x040fe20000410000 */
[----:B------:R-:W-:Y:S01]  /*9990*/  MOV R128, R104 ;  /* 0x0000006800807202 */ /* 0x000fe20000000f00 */
[----:B------:R-:W-:Y:S01]  /*99a0*/  FMUL.FTZ R50, R0, R150 ;  /* 0x0000009600327220 */ /* 0x000fe20000410000 */
[C---:B------:R-:W-:Y:S01]  /*99b0*/  HMMA.16816.F32 R24, R152.reuse, R30, R24 ;  /* 0x0000001e9818723c */ /* 0x040fe20000001818 */
[----:B------:R-:W1:Y:S02]  /*99c0*/  LDSM.16.MT88.4 R104, [R226+0x3100] ;  /* 0x00310000e268783b */ /* 0x000e640000004200 */
[C---:B------:R-:W-:Y:S01]  /*99d0*/  FMUL.FTZ R29, R3.reuse, R129 ;  /* 0x00000081031d7220 */ /* 0x040fe20000410000 */
[----:B------:R-:W-:Y:S01]  /*99e0*/  MOV R129, R2 ;  /* 0x0000000200817202 */ /* 0x000fe20000000f00 */
[----:B------:R-:W-:Y:S01]  /*99f0*/  FFMA.FTZ R2, R166, c[0x0][0x2d0], -R164 ;  /* 0x0000b400a6027a23 */ /* 0x000fe200000108a4 */
[----:B------:R-:W-:Y:S01]  /*9a00*/  MOV R142, R119 ;  /* 0x00000077008e7202 */ /* 0x000fe20000000f00 */
[C---:B------:R-:W-:Y:S01]  /*9a10*/  FMUL.FTZ R30, R0.reuse, R130 ;  /* 0x00000082001e7220 */ /* 0x040fe20000410000 */
[----:B------:R-:W-:Y:S01]  /*9a20*/  MOV R166, R116 ;  /* 0x0000007400a67202 */ /* 0x000fe20000000f00 */
[C---:B------:R-:W-:Y:S03]  /*9a30*/  FMUL.FTZ R31, R0.reuse, R131 ;  /* 0x00000083001f7220 */ /* 0x040fe60000410000 */
[----:B------:R-:W-:Y:S01]  /*9a40*/  IMAD.MOV.U32 R130, RZ, RZ, R103 ;  /* 0x000000ffff827224 */ /* 0x000fe200078e0067 */
[----:B------:R-:W-:Y:S01]  /*9a50*/  MOV R131, R35 ;  /* 0x0000002300837202 */ /* 0x000fe20000000f00 */
[C---:B------:R-:W-:Y:S01]  /*9a60*/  FMUL.FTZ R35, R0.reuse, R135 ;  /* 0x0000008700237220 */ /* 0x040fe20000410000 */
[----:B------:R-:W-:Y:S01]  /*9a70*/  MOV R103, R32 ;  /* 0x0000002000677202 */ /* 0x000fe20000000f00 */
[C---:B----4-:R-:W-:Y:S03]  /*9a80*/  HMMA.16816.F32 R28, R152.reuse, R36, R28 ;  /* 0x00000024981c723c */ /* 0x050fe6000000181c */
[C---:B------:R-:W-:Y:S01]  /*9a90*/  FMUL.FTZ R32, R3.reuse, R132 ;  /* 0x0000008403207220 */ /* 0x040fe20000410000 */
[----:B------:R-:W-:Y:S01]  /*9aa0*/  MOV R150, R130 ;  /* 0x0000008200967202 */ /* 0x000fe20000000f00 */
[----:B------:R-:W-:Y:S02]  /*9ab0*/  IMAD.MOV.U32 R132, RZ, RZ, R33 ;  /* 0x000000ffff847224 */ /* 0x000fe400078e0021 */
[C---:B------:R-:W-:Y:S01]  /*9ac0*/  FMUL.FTZ R33, R3.reuse, R133 ;  /* 0x0000008503217220 */ /* 0x040fe20000410000 */
[----:B------:R-:W-:Y:S01]  /*9ad0*/  MOV R133, R34 ;  /* 0x0000002200857202 */ /* 0x000fe20000000f00 */
[C---:B------:R-:W-:Y:S03]  /*9ae0*/  FMUL.FTZ R34, R0.reuse, R134 ;  /* 0x0000008600227220 */ /* 0x040fe60000410000 */
[----:B------:R-:W-:Y:S01]  /*9af0*/  MOV R134, R41 ;  /* 0x0000002900867202 */ /* 0x000fe20000000f00 */
[----:B------:R-:W-:Y:S02]  /*9b00*/  IMAD.MOV.U32 R135, RZ, RZ, R40 ;  /* 0x000000ffff877224 */ /* 0x000fe400078e0028 */
[C---:B------:R-:W-:Y:S01]  /*9b10*/  FMUL.FTZ R48, R3.reuse, R148 ;  /* 0x0000009403307220 */ /* 0x040fe20000410000 */
[C---:B------:R-:W-:Y:S03]  /*9b20*/  HMMA.16816.F32 R32, R152.reuse, R38, R32 ;  /* 0x000000269820723c */ /* 0x040fe60000001820 */
[C---:B------:R-:W-:Y:S02]  /*9b30*/  FMUL.FTZ R36, R3.reuse, R136 ;  /* 0x0000008803247220 */ /* 0x040fe40000410000 */
[C---:B------:R-:W-:Y:S02]  /*9b40*/  FMUL.FTZ R37, R3.reuse, R137 ;  /* 0x0000008903257220 */ /* 0x040fe40000410000 */
[C---:B------:R-:W-:Y:S02]  /*9b50*/  FMUL.FTZ R38, R0.reuse, R138 ;  /* 0x0000008a00267220 */ /* 0x040fe40000410000 */
[----:B------:R2:W-:Y:S03]  /*9b60*/  MUFU.EX2 R138, R2 ;  /* 0x00000002008a7308 */ /* 0x0005e60000000800 */
[C---:B------:R-:W-:Y:S02]  /*9b70*/  FMUL.FTZ R39, R0.reuse, R139 ;  /* 0x0000008b00277220 */ /* 0x040fe40000410000 */
[----:B------:R-:W-:Y:S02]  /*9b80*/  IMAD.MOV.U32 R148, RZ, RZ, R128 ;  /* 0x000000ffff947224 */ /* 0x000fe400078e0080 */
[C---:B------:R-:W-:Y:S01]  /*9b90*/  FMUL.FTZ R49, R3.reuse, R149 ;  /* 0x0000009503317220 */ /* 0x040fe20000410000 */
[----:B------:R-:W-:Y:S01]  /*9ba0*/  MOV R149, R129 ;  /* 0x0000008100957202 */ /* 0x000fe20000000f00 */
[C---:B------:R-:W-:Y:S01]  /*9bb0*/  FMUL.FTZ R90, R0.reuse, R90 ;  /* 0x0000005a005a7220 */ /* 0x040fe20000410000 */
[C---:B------:R-:W-:Y:S03]  /*9bc0*/  HMMA.16816.F32 R36, R152.reuse, R44, R36 ;  /* 0x0000002c9824723c */ /* 0x040fe60000001824 */
[C---:B------:R-:W-:Y:S01]  /*9bd0*/  FMUL.FTZ R40, R3.reuse, R140 ;  /* 0x0000008c03287220 */ /* 0x040fe20000410000 */
[----:B------:R-:W-:Y:S01]  /*9be0*/  MOV R140, R131 ;  /* 0x00000083008c7202 */ /* 0x000fe20000000f00 */
[C---:B------:R-:W-:Y:S01]  /*9bf0*/  FMUL.FTZ R41, R3.reuse, R141 ;  /* 0x0000008d03297220 */ /* 0x040fe20000410000 */
[----:B------:R-:W-:Y:S01]  /*9c00*/  MOV R141, R133 ;  /* 0x00000085008d7202 */ /* 0x000fe20000000f00 */
[C---:B------:R-:W-:Y:S02]  /*9c10*/  FMUL.FTZ R45, R3.reuse, R145 ;  /* 0x00000091032d7220 */ /* 0x040fe40000410000 */
[----:B------:R-:W-:Y:S03]  /*9c20*/  FMUL.FTZ R44, R3, R144 ;  /* 0x00000090032c7220 */ /* 0x000fe60000410000 */
[C---:B------:R-:W-:Y:S03]  /*9c30*/  HMMA.16816.F32 R40, R152.reuse, R46, R40 ;  /* 0x0000002e9828723c */ /* 0x040fe60000001828 */
[----:B--2---:R-:W-:Y:S01]  /*9c40*/  FFMA.FTZ R2, R167, c[0x0][0x2d0], -R164 ;  /* 0x0000b400a7027a23 */ /* 0x004fe200000108a4 */
[----:B------:R-:W-:Y:S01]  /*9c50*/  MOV R167, R120 ;  /* 0x0000007800a77202 */ /* 0x000fe20000000f00 */
[----:B------:R-:W-:Y:S02]  /*9c60*/  IMAD.MOV.U32 R120, RZ, RZ, R118 ;  /* 0x000000ffff787224 */ /* 0x000fe400078e0076 */
[----:B------:R2:W3:Y:S01]  /*9c70*/  MUFU.EX2 R136, R2 ;  /* 0x0000000200887308 */ /* 0x0004e20000000800 */
[C---:B------:R-:W-:Y:S01]  /*9c80*/  FMUL.FTZ R46, R0.reuse, R146 ;  /* 0x00000092002e7220 */ /* 0x040fe20000410000 */
[----:B------:R-:W-:Y:S03]  /*9c90*/  LDSM.16.MT88.4 R116, [R229+0x900] ;  /* 0x00090000e574783b */ /* 0x000fe60000004200 */
[C---:B------:R-:W-:Y:S02]  /*9ca0*/  FMUL.FTZ R47, R0.reuse, R147 ;  /* 0x00000093002f7220 */ /* 0x040fe40000410000 */
[C---:B------:R-:W-:Y:S02]  /*9cb0*/  FMUL.FTZ R91, R0.reuse, R91 ;  /* 0x0000005b005b7220 */ /* 0x040fe40000410000 */
[C---:B------:R-:W-:Y:S02]  /*9cc0*/  FMUL.FTZ R94, R0.reuse, R94 ;  /* 0x0000005e005e7220 */ /* 0x040fe40000410000 */
[C---:B------:R-:W-:Y:S01]  /*9cd0*/  FMUL.FTZ R95, R0.reuse, R95 ;  /* 0x0000005f005f7220 */ /* 0x040fe20000410000 */
[C---:B-1----:R-:W-:Y:S03]  /*9ce0*/  HMMA.16816.F32 R44, R152.reuse, R104, R44 ;  /* 0x00000068982c723c */ /* 0x042fe6000000182c */
[C---:B------:R-:W-:Y:S02]  /*9cf0*/  FMUL.FTZ R98, R0.reuse, R98 ;  /* 0x0000006200627220 */ /* 0x040fe40000410000 */
[----:B------:R-:W-:Y:S02]  /*9d00*/  FMUL.FTZ R99, R0, R99 ;  /* 0x0000006300637220 */ /* 0x000fe40000410000 */
[--C-:B------:R-:W-:Y:S01]  /*9d10*/  FFMA.FTZ R103, R103, c[0x0][0x2d0], -R165.reuse ;  /* 0x0000b40067677a23 */ /* 0x100fe200000108a5 */
[C---:B------:R-:W-:Y:S01]  /*9d20*/  HMMA.16816.F32 R48, R152.reuse, R106, R48 ;  /* 0x0000006a9830723c */ /* 0x040fe20000001830 */
[----:B------:R-:W1:Y:S03]  /*9d30*/  LDSM.16.MT88.4 R104, [R225+0x6100] ;  /* 0x00610000e168783b */ /* 0x000e660000004200 */
[--C-:B--2---:R-:W-:Y:S01]  /*9d40*/  FFMA.FTZ R2, R168, c[0x0][0x2d0], -R165.reuse ;  /* 0x0000b400a8027a23 */ /* 0x104fe200000108a5 */
[----:B------:R-:W-:Y:S01]  /*9d50*/  MOV R168, R135 ;  /* 0x0000008700a87202 */ /* 0x000fe20000000f00 */
[----:B------:R-:W-:Y:S01]  /*9d60*/  IMAD.MOV.U32 R135, RZ, RZ, R132 ;  /* 0x000000ffff877224 */ /* 0x000fe200078e0084 */
[----:B------:R-:W-:Y:S01]  /*9d70*/  MUFU.EX2 R103, R103 ;  /* 0x0000006700677308 */ /* 0x000fe20000000800 */
[C---:B------:R-:W-:Y:S08]  /*9d80*/  HMMA.16816.F32 R52, R152.reuse, R108, R52 ;  /* 0x0000006c9834723c */ /* 0x040ff00000001834 */
[C---:B------:R-:W-:Y:S01]  /*9d90*/  HMMA.16816.F32 R56, R152.reuse, R110, R56 ;  /* 0x0000006e9838723c */ /* 0x040fe20000001838 */
[----:B------:R2:W-:Y:S01]  /*9da0*/  MUFU.EX2 R137, R2 ;  /* 0x0000000200897308 */ /* 0x0005e20000000800 */
[----:B------:R-:W4:Y:S06]  /*9db0*/  LDSM.16.MT88.4 R108, [R226+0x6100] ;  /* 0x00610000e26c783b */ /* 0x000f2c0000004200 */
[C---:B------:R-:W-:Y:S08]  /*9dc0*/  HMMA.16816.F32 R60, R152.reuse, R112, R60 ;  /* 0x00000070983c723c */ /* 0x040ff0000000183c */
[C---:B------:R-:W-:Y:S01]  /*9dd0*/  HMMA.16816.F32 R64, R152.reuse, R114, R64 ;  /* 0x000000729840723c */ /* 0x040fe20000001840 */
[----:B------:R-:W3:Y:S07]  /*9de0*/  LDSM.16.MT88.4 R112, [R229+0x6100] ;  /* 0x00610000e570783b */ /* 0x000eee0000004200 */
[C---:B-1----:R-:W-:Y:S04]  /*9df0*/  HMMA.16816.F32 R68, R152.reuse, R104, R68 ;  /* 0x000000689844723c */ /* 0x042fe80000001844 */
[--C-:B--2---:R-:W-:Y:S01]  /*9e00*/  FFMA.FTZ R2, R169, c[0x0][0x2d0], -R165.reuse ;  /* 0x0000b400a9027a23 */ /* 0x104fe200000108a5 */
[----:B------:R-:W-:Y:S03]  /*9e10*/  MOV R169, R134 ;  /* 0x0000008600a97202 */ /* 0x000fe60000000f00 */
[----:B------:R1:W2:Y:S01]  /*9e20*/  MUFU.EX2 R146, R2 ;  /* 0x0000000200927308 */ /* 0x0002a20000000800 */
[C---:B------:R-:W-:Y:S01]  /*9e30*/  HMMA.16816.F32 R72, R152.reuse, R106, R72 ;  /* 0x0000006a9848723c */ /* 0x040fe20000001848 */
[----:B------:R-:W2:Y:S07]  /*9e40*/  LDSM.16.MT88.4 R104, [R228+0x6100] ;  /* 0x00610000e468783b */ /* 0x000eae0000004200 */
[C---:B----4-:R-:W-:Y:S08]  /*9e50*/  HMMA.16816.F32 R76, R152.reuse, R108, R76 ;  /* 0x0000006c984c723c */ /* 0x050ff0000000184c */
[C---:B------:R-:W-:Y:S01]  /*9e60*/  HMMA.16816.F32 R80, R152.reuse, R110, R80 ;  /* 0x0000006e9850723c */ /* 0x040fe20000001850 */
[----:B------:R-:W4:Y:S03]  /*9e70*/  LDSM.16.MT88.4 R108, [R225+0x900] ;  /* 0x00090000e16c783b */ /* 0x000f260000004200 */
[--C-:B-1----:R-:W-:Y:S01]  /*9e80*/  FFMA.FTZ R2, R170, c[0x0][0x2d0], -R164.reuse ;  /* 0x0000b400aa027a23 */ /* 0x102fe200000108a4 */
[----:B------:R-:W-:Y:S03]  /*9e90*/  MOV R170, R251 ;  /* 0x000000fb00aa7202 */ /* 0x000fe60000000f00 */
[C---:B---3--:R-:W-:Y:S01]  /*9ea0*/  HMMA.16816.F32 R84, R152.reuse, R112, R84 ;  /* 0x000000709854723c */ /* 0x048fe20000001854 */
[----:B------:R1:W-:Y:S07]  /*9eb0*/  MUFU.EX2 R145, R2 ;  /* 0x0000000200917308 */ /* 0x0003ee0000000800 */
[C---:B------:R-:W-:Y:S01]  /*9ec0*/  HMMA.16816.F32 R88, R152.reuse, R114, R88 ;  /* 0x000000729858723c */ /* 0x040fe20000001858 */
[----:B------:R-:W3:Y:S07]  /*9ed0*/  LDSM.16.MT88.4 R112, [R226+0x900] ;  /* 0x00090000e270783b */ /* 0x000eee0000004200 */
[C---:B--2---:R-:W-:Y:S07]  /*9ee0*/  HMMA.16816.F32 R92, R152.reuse, R104, R92 ;  /* 0x00000068985c723c */ /* 0x044fee000000185c */
[----:B------:R-:W-:Y:S01]  /*9ef0*/  F2FP.PACK_AB R104, R136, R138 ;  /* 0x0000008a8868723e */ /* 0x000fe200000000ff */
[----:B------:R-:W-:Y:S04]  /*9f00*/  HMMA.16816.F32 R96, R152, R106, R96 ;  /* 0x0000006a9860723c */ /* 0x000fe80000001860 */
[--C-:B-1----:R-:W-:Y:S01]  /*9f10*/  FFMA.FTZ R2, R171, c[0x0][0x2d0], -R164.reuse ;  /* 0x0000b400ab027a23 */ /* 0x102fe200000108a4 */
[----:B------:R-:W-:Y:S03]  /*9f20*/  F2FP.PACK_AB R105, R146, R137 ;  /* 0x000000899269723e */ /* 0x000fe600000000ff */
[----:B------:R1:W2:Y:S04]  /*9f30*/  MUFU.EX2 R139, R2 ;  /* 0x00000002008b7308 */ /* 0x0002a80000000800 */
[--C-:B-1----:R-:W-:Y:S01]  /*9f40*/  FFMA.FTZ R2, R172, c[0x0][0x2d0], -R165.reuse ;  /* 0x0000b400ac027a23 */ /* 0x102fe200000108a5 */
[----:B--2---:R-:W-:Y:S05]  /*9f50*/  F2FP.PACK_AB R106, R139, R145 ;  /* 0x000000918b6a723e */ /* 0x004fea00000000ff */
[----:B------:R1:W-:Y:S02]  /*9f60*/  MUFU.EX2 R144, R2 ;  /* 0x0000000200907308 */ /* 0x0003e40000000800 */
[--C-:B-1----:R-:W-:Y:S08]  /*9f70*/  FFMA.FTZ R2, R173, c[0x0][0x2d0], -R165.reuse ;  /* 0x0000b400ad027a23 */ /* 0x102ff000000108a5 */
[----:B------:R1:W2:Y:S02]  /*9f80*/  MUFU.EX2 R131, R2 ;  /* 0x0000000200837308 */ /* 0x0002a40000000800 */
[--C-:B-1----:R-:W-:Y:S01]  /*9f90*/  FFMA.FTZ R2, R176, c[0x0][0x2d0], -R164.reuse ;  /* 0x0000b400b0027a23 */ /* 0x102fe200000108a4 */
[----:B--2---:R-:W-:Y:S07]  /*9fa0*/  F2FP.PACK_AB R107, R131, R144 ;  /* 0x00000090836b723e */ /* 0x004fee00000000ff */
[----:B------:R1:W-:Y:S01]  /*9fb0*/  MUFU.EX2 R130, R2 ;  /* 0x0000000200827308 */ /* 0x0003e20000000800 */
[C---:B----4-:R-:W-:Y:S08]  /*9fc0*/  HMMA.16816.F32 R4, R104.reuse, R108, R4 ;  /* 0x0000006c6804723c */ /* 0x050ff00000001804 */
[C---:B------:R-:W-:Y:S01]  /*9fd0*/  HMMA.16816.F32 R8, R104.reuse, R110, R8 ;  /* 0x0000006e6808723c */ /* 0x040fe20000001808 */
[----:B------:R-:W2:Y:S07]  /*9fe0*/  LDSM.16.MT88.4 R108, [R228+0x900] ;  /* 0x00090000e46c783b */ /* 0x000eae0000004200 */
[C---:B---3--:R-:W-:Y:S04]  /*9ff0*/  HMMA.16816.F32 R12, R104.reuse, R112, R12 ;  /* 0x00000070680c723c */ /* 0x048fe8000000180c */
[--C-:B-1----:R-:W-:Y:S04]  /*a000*/  FFMA.FTZ R2, R175, c[0x0][0x2d0], -R164.reuse ;  /* 0x0000b400af027a23 */ /* 0x102fe800000108a4 */
[C---:B------:R-:W-:Y:S01]  /*a010*/  HMMA.16816.F32 R16, R104.reuse, R114, R16 ;  /* 0x000000726810723c */ /* 0x040fe20000001810 */
[----:B------:R1:W-:Y:S01]  /*a020*/  MUFU.EX2 R128, R2 ;  /* 0x0000000200807308 */ /* 0x0003e20000000800 */
[----:B------:R-:W3:Y:S06]  /*a030*/  LDSM.16.MT88.4 R112, [R225+0x3900] ;  /* 0x00390000e170783b */ /* 0x000eec0000004200 */
[C---:B------:R-:W-:Y:S08]  /*a040*/  HMMA.16816.F32 R20, R104.reuse, R116, R20 ;  /* 0x000000746814723c */ /* 0x040ff00000001814 */
        /* <DEDUP_REMOVED lines=10> */
[--C-:B-1----:R-:W-:Y:S04]  /*a0f0*/  FFMA.FTZ R2, R177, c[0x0][0x2d0], -R165.reuse ;  /* 0x0000b400b1027a23 */ /* 0x102fe800000108a5 */
        /* <DEDUP_REMOVED lines=28> */
[--C-:B---3--:R-:W-:Y:S03]  /*a2c0*/  FFMA.FTZ R2, R181, c[0x0][0x2d0], -R165.reuse ;  /* 0x0000b400b5027a23 */ /* 0x108fe600000108a5 */
        /* <DEDUP_REMOVED lines=28> */
[----:B------:R1:W2:Y:S07]  /*a490*/  MUFU.EX2 R183, R2 ;  /* 0x0000000200b77308 */ /* 0x0002ae0000000800 */
[C---:B------:R-:W-:Y:S01]  /*a4a0*/  HMMA.16816.F32 R48, R104.reuse, R118, R48 ;  /* 0x000000766830723c */ /* 0x040fe20000001830 */
[----:B------:R-:W2:Y:S07]  /*a4b0*/  LDSM.16.MT88.4 R116, [R225+0x7100] ;  /* 0x00710000e174783b */ /* 0x000eae0000004200 */
[C---:B---3--:R-:W-:Y:S08]  /*a4c0*/  HMMA.16816.F32 R52, R104.reuse, R108, R52 ;  /* 0x0000006c6834723c */ /* 0x048ff00000001834 */
[C---:B------:R-:W-:Y:S01]  /*a4d0*/  HMMA.16816.F32 R56, R104.reuse, R110, R56 ;  /* 0x0000006e6838723c */ /* 0x040fe20000001838 */
[----:B------:R-:W3:Y:S03]  /*a4e0*/  LDSM.16.MT88.4 R108, [R226+0x7100] ;  /* 0x00710000e26c783b */ /* 0x000ee60000004200 */
[--C-:B-1----:R-:W-:Y:S04]  /*a4f0*/  FFMA.FTZ R2, R169, c[0x0][0x2d0], -R164.reuse ;  /* 0x0000b400a9027a23 */ /* 0x102fe800000108a4 */
[----:B------:R1:W-:Y:S01]  /*a500*/  MUFU.EX2 R181, R2 ;  /* 0x0000000200b57308 */ /* 0x0003e20000000800 */
[C---:B----4-:R-:W-:Y:S08]  /*a510*/  HMMA.16816.F32 R60, R104.reuse, R112, R60 ;  /* 0x00000070683c723c */ /* 0x050ff0000000183c */
[C---:B------:R-:W-:Y:S01]  /*a520*/  HMMA.16816.F32 R64, R104.reuse, R114, R64 ;  /* 0x000000726840723c */ /* 0x040fe20000001840 */
[----:B------:R-:W4:Y:S07]  /*a530*/  LDSM.16.MT88.4 R112, [R229+0x7100] ;  /* 0x00710000e570783b */ /* 0x000f2e0000004200 */
[C---:B--2---:R-:W-:Y:S04]  /*a540*/  HMMA.16816.F32 R68, R104.reuse, R116, R68 ;  /* 0x000000746844723c */ /* 0x044fe80000001844 */
[--C-:B-1----:R-:W-:Y:S04]  /*a550*/  FFMA.FTZ R2, R168, c[0x0][0x2d0], -R164.reuse ;  /* 0x0000b400a8027a23 */ /* 0x102fe800000108a4 */
[C---:B------:R-:W-:Y:S01]  /*a560*/  HMMA.16816.F32 R72, R104.reuse, R118, R72 ;  /* 0x000000766848723c */ /* 0x040fe20000001848 */
[----:B------:R-:W1:Y:S01]  /*a570*/  LDSM.16.MT88.4 R116, [R228+0x7100] ;  /* 0x00710000e474783b */ /* 0x000e620000004200 */
[----:B------:R2:W1:Y:S02]  /*a580*/  MUFU.EX2 R180, R2 ;  /* 0x0000000200b47308 */ /* 0x0004640000000800 */
[--C-:B------:R-:W-:Y:S04]  /*a590*/  FFMA.FTZ R168, R121, c[0x0][0x2d0], -R164.reuse ;  /* 0x0000b40079a87a23 */ /* 0x100fe800000108a4 */
[C---:B---3--:R-:W-:Y:S04]  /*a5a0*/  HMMA.16816.F32 R76, R104.reuse, R108, R76 ;  /* 0x0000006c684c723c */ /* 0x048fe8000000184c */
[----:B------:R-:W-:Y:S04]  /*a5b0*/  MUFU.EX2 R168, R168 ;  /* 0x000000a800a87308 */ /* 0x000fe80000000800 */
[C---:B------:R-:W-:Y:S01]  /*a5c0*/  HMMA.16816.F32 R80, R104.reuse, R110, R80 ;  /* 0x0000006e6850723c */ /* 0x040fe20000001850 */
[----:B------:R-:W3:Y:S07]  /*a5d0*/  LDSM.16.MT88.4 R108, [R225+0x1900] ;  /* 0x00190000e16c783b */ /* 0x000eee0000004200 */
[C---:B----4-:R-:W-:Y:S04]  /*a5e0*/  HMMA.16816.F32 R84, R104.reuse, R112, R84 ;  /* 0x000000706854723c */ /* 0x050fe80000001854 */
[--C-:B--2---:R-:W-:Y:S01]  /*a5f0*/  FFMA.FTZ R2, R252, c[0x0][0x2d0], -R165.reuse ;  /* 0x0000b400fc027a23 */ /* 0x104fe200000108a5 */
[----:B------:R-:W-:Y:S03]  /*a600*/  MOV R252, R132 ;  /* 0x0000008400fc7202 */ /* 0x000fe60000000f00 */
[----:B------:R2:W-:Y:S01]  /*a610*/  MUFU.EX2 R179, R2 ;  /* 0x0000000200b37308 */ /* 0x0005e20000000800 */
[C---:B------:R-:W-:Y:S01]  /*a620*/  HMMA.16816.F32 R88, R104.reuse, R114, R88 ;  /* 0x000000726858723c */ /* 0x040fe20000001858 */
[----:B------:R-:W4:Y:S07]  /*a630*/  LDSM.16.MT88.4 R112, [R226+0x1900] ;  /* 0x00190000e270783b */ /* 0x000f2e0000004200 */
[C---:B-1----:R-:W-:Y:S08]  /*a640*/  HMMA.16816.F32 R92, R104.reuse, R116, R92 ;  /* 0x00000074685c723c */ /* 0x042ff0000000185c */
[----:B------:R-:W-:Y:S01]  /*a650*/  HMMA.16816.F32 R96, R104, R118, R96 ;  /* 0x000000766860723c */ /* 0x000fe20000001860 */
[----:B------:R-:W1:Y:S03]  /*a660*/  LDSM.16.MT88.4 R116, [R229+0x1900] ;  /* 0x00190000e574783b */ /* 0x000e660000004200 */
[--C-:B--2---:R-:W-:Y:S03]  /*a670*/  FFMA.FTZ R2, R167, c[0x0][0x2d0], -R165.reuse ;  /* 0x0000b400a7027a23 */ /* 0x104fe600000108a5 */
[----:B------:R-:W-:Y:S01]  /*a680*/  F2FP.PACK_AB R104, R250, R251 ;  /* 0x000000fbfa68723e */ /* 0x000fe200000000ff */
[----:B------:R2:W2:Y:S01]  /*a690*/  MUFU.EX2 R178, R2 ;  /* 0x0000000200b27308 */ /* 0x0004a20000000800 */
[----:B------:R-:W-:Y:S03]  /*a6a0*/  F2FP.PACK_AB R105, R183, R182 ;  /* 0x000000b6b769723e */ /* 0x000fe600000000ff */
[----:B------:R-:W-:Y:S01]  /*a6b0*/  F2FP.PACK_AB R106, R180, R181 ;  /* 0x000000b5b46a723e */ /* 0x000fe200000000ff */
[--C-:B--2---:R-:W-:Y:S01]  /*a6c0*/  FFMA.FTZ R2, R166, c[0x0][0x2d0], -R164.reuse ;  /* 0x0000b400a6027a23 */ /* 0x104fe200000108a4 */
[----:B------:R-:W-:Y:S01]  /*a6d0*/  F2FP.PACK_AB R107, R178, R179 ;  /* 0x000000b3b26b723e */ /* 0x000fe200000000ff */
[--C-:B------:R-:W-:Y:S03]  /*a6e0*/  FFMA.FTZ R166, R122, c[0x0][0x2d0], -R164.reuse ;  /* 0x0000b4007aa67a23 */ /* 0x100fe600000108a4 */
[----:B------:R2:W-:Y:S03]  /*a6f0*/  MUFU.EX2 R176, R2 ;  /* 0x0000000200b07308 */ /* 0x0005e60000000800 */
[C---:B---3--:R-:W-:Y:S07]  /*a700*/  HMMA.16816.F32 R4, R104.reuse, R108, R4 ;  /* 0x0000006c6804723c */ /* 0x048fee0000001804 */
[----:B------:R-:W-:Y:S01]  /*a710*/  MUFU.EX2 R166, R166 ;  /* 0x000000a600a67308 */ /* 0x000fe20000000800 */
[C---:B------:R-:W-:Y:S01]  /*a720*/  HMMA.16816.F32 R8, R104.reuse, R110, R8 ;  /* 0x0000006e6808723c */ /* 0x040fe20000001808 */
[----:B------:R-:W3:Y:S07]  /*a730*/  LDSM.16.MT88.4 R108, [R228+0x1900] ;  /* 0x00190000e46c783b */ /* 0x000eee0000004200 */
[C---:B----4-:R-:W-:Y:S04]  /*a740*/  HMMA.16816.F32 R12, R104.reuse, R112, R12 ;  /* 0x00000070680c723c */ /* 0x050fe8000000180c */
[----:B--2---:R-:W-:Y:S04]  /*a750*/  FFMA.FTZ R2, R151, c[0x0][0x2d0], -R164 ;  /* 0x0000b40097027a23 */ /* 0x004fe800000108a4 */
[C---:B------:R-:W-:Y:S01]  /*a760*/  HMMA.16816.F32 R16, R104.reuse, R114, R16 ;  /* 0x000000726810723c */ /* 0x040fe20000001810 */
[----:B------:R2:W-:Y:S01]  /*a770*/  MUFU.EX2 R177, R2 ;  /* 0x0000000200b17308 */ /* 0x0005e20000000800 */
[----:B------:R-:W4:Y:S06]  /*a780*/  LDSM.16.MT88.4 R112, [R225+0x4900] ;  /* 0x00490000e170783b */ /* 0x000f2c0000004200 */
[C---:B-1----:R-:W-:Y:S08]  /*a790*/  HMMA.16816.F32 R20, R104.reuse, R116, R20 ;  /* 0x000000746814723c */ /* 0x042ff00000001814 */
[C---:B------:R-:W-:Y:S01]  /*a7a0*/  HMMA.16816.F32 R24, R104.reuse, R118, R24 ;  /* 0x000000766818723c */ /* 0x040fe20000001818 */
[----:B------:R-:W1:Y:S07]  /*a7b0*/  LDSM.16.MT88.4 R116, [R226+0x4900] ;  /* 0x00490000e274783b */ /* 0x000e6e0000004200 */
[C---:B---3--:R-:W-:Y:S04]  /*a7c0*/  HMMA.16816.F32 R28, R104.reuse, R108, R28 ;  /* 0x0000006c681c723c */ /* 0x048fe8000000181c */
[--C-:B--2---:R-:W-:Y:S02]  /*a7d0*/  FFMA.FTZ R2, R141, c[0x0][0x2d0], -R165.reuse ;  /* 0x0000b4008d027a23 */ /* 0x104fe400000108a5 */
[----:B------:R-:W-:Y:S01]  /*a7e0*/  IMAD.MOV.U32 R141, RZ, RZ, R140 ;  /* 0x000000ffff8d7224 */ /* 0x000fe200078e008c */
[----:B------:R-:W-:Y:S01]  /*a7f0*/  MOV R140, R125 ;  /* 0x0000007d008c7202 */ /* 0x000fe20000000f00 */
[----:B------:R2:W-:Y:S01]  /*a800*/  MUFU.EX2 R175, R2 ;  /* 0x0000000200af7308 */ /* 0x0005e20000000800 */
[C---:B------:R-:W-:Y:S01]  /*a810*/  HMMA.16816.F32 R32, R104.reuse, R110, R32 ;  /* 0x0000006e6820723c */ /* 0x040fe20000001820 */
[----:B------:R-:W3:Y:S02]  /*a820*/  LDL.LU R125, [R1+0x8] ;  /* 0x00000800017d7983 */ /* 0x000ee40000300800 */
[--C-:B------:R-:W-:Y:S02]  /*a830*/  FFMA.FTZ R167, R141, c[0x0][0x2d0], -R165.reuse ;  /* 0x0000b4008da77a23 */ /* 0x100fe400000108a5 */
[----:B------:R-:W1:Y:S03]  /*a840*/  LDSM.16.MT88.4 R108, [R229+0x4900] ;  /* 0x00490000e56c783b */ /* 0x000e660000004200 */
[C---:B----4-:R-:W-:Y:S01]  /*a850*/  HMMA.16816.F32 R36, R104.reuse, R112, R36 ;  /* 0x000000706824723c */ /* 0x050fe20000001824 */
[----:B------:R-:W4:Y:S07]  /*a860*/  MUFU.EX2 R167, R167 ;  /* 0x000000a700a77308 */ /* 0x000f2e0000000800 */
[C---:B------:R-:W-:Y:S01]  /*a870*/  HMMA.16816.F32 R40, R104.reuse, R114, R40 ;  /* 0x000000726828723c */ /* 0x040fe20000001828 */
[----:B------:R-:W1:Y:S03]  /*a880*/  LDSM.16.MT88.4 R112, [R228+0x4900] ;  /* 0x00490000e470783b */ /* 0x000e660000004200 */
[--C-:B--2---:R-:W-:Y:S04]  /*a890*/  FFMA.FTZ R2, R150, c[0x0][0x2d0], -R165.reuse ;  /* 0x0000b40096027a23 */ /* 0x104fe800000108a5 */
[C---:B-1----:R-:W-:Y:S01]  /*a8a0*/  HMMA.16816.F32 R44, R104.reuse, R116, R44 ;  /* 0x00000074682c723c */ /* 0x042fe2000000182c */
[----:B------:R1:W2:Y:S07]  /*a8b0*/  MUFU.EX2 R174, R2 ;  /* 0x0000000200ae7308 */ /* 0x0002ae0000000800 */
[C---:B------:R-:W-:Y:S01]  /*a8c0*/  HMMA.16816.F32 R48, R104.reuse, R118, R48 ;  /* 0x000000766830723c */ /* 0x040fe20000001830 */
[----:B------:R-:W2:Y:S03]  /*a8d0*/  LDSM.16.MT88.4 R116, [R225+0x7900] ;  /* 0x00790000e174783b */ /* 0x000ea60000004200 */
[----:B----4-:R-:W-:Y:S04]  /*a8e0*/  F2FP.PACK_AB R153, R167, R103 ;  /* 0x00000067a799723e */ /* 0x010fe800000000ff */
[C---:B------:R-:W-:Y:S04]  /*a8f0*/  HMMA.16816.F32 R52, R104.reuse, R108, R52 ;  /* 0x0000006c6834723c */ /* 0x040fe80000001834 */
[--C-:B-1----:R-:W-:Y:S04]  /*a900*/  FFMA.FTZ R2, R149, c[0x0][0x2d0], -R164.reuse ;  /* 0x0000b40095027a23 */ /* 0x102fe800000108a4 */
[C---:B------:R-:W-:Y:S01]  /*a910*/  HMMA.16816.F32 R56, R104.reuse, R110, R56 ;  /* 0x0000006e6838723c */ /* 0x040fe20000001838 */
[----:B------:R-:W1:Y:S01]  /*a920*/  LDSM.16.MT88.4 R108, [R226+0x7900] ;  /* 0x00790000e26c783b */ /* 0x000e620000004200 */
[----:B------:R4:W-:Y:S06]  /*a930*/  MUFU.EX2 R173, R2 ;  /* 0x0000000200ad7308 */ /* 0x0009ec0000000800 */
[C---:B------:R-:W-:Y:S08]  /*a940*/  HMMA.16816.F32 R60, R104.reuse, R112, R60 ;  /* 0x00000070683c723c */ /* 0x040ff0000000183c */
[C---:B------:R-:W-:Y:S01]  /*a950*/  HMMA.16816.F32 R64, R104.reuse, R114, R64 ;  /* 0x000000726840723c */ /* 0x040fe20000001840 */
[----:B------:R-:W1:Y:S07]  /*a960*/  LDSM.16.MT88.4 R112, [R229+0x7900] ;  /* 0x00790000e570783b */ /* 0x000e6e0000004200 */
[C---:B--2---:R-:W-:Y:S04]  /*a970*/  HMMA.16816.F32 R68, R104.reuse, R116, R68 ;  /* 0x000000746844723c */ /* 0x044fe80000001844 */
[--C-:B----4-:R-:W-:Y:S02]  /*a980*/  FFMA.FTZ R2, R148, c[0x0][0x2d0], -R164.reuse ;  /* 0x0000b40094027a23 */ /* 0x110fe400000108a4 */
[----:B------:R-:W-:Y:S02]  /*a990*/  LDSM.16.MT88.4 R148, [R226+0x5900] ;  /* 0x00590000e294783b */ /* 0x000fe40000004200 */
[C---:B------:R-:W-:Y:S01]  /*a9a0*/  HMMA.16816.F32 R72, R104.reuse, R118, R72 ;  /* 0x000000766848723c */ /* 0x040fe20000001848 */
[----:B------:R2:W4:Y:S05]  /*a9b0*/  MUFU.EX2 R172, R2 ;  /* 0x0000000200ac7308 */ /* 0x00052a0000000800 */
[----:B------:R-:W4:Y:S02]  /*a9c0*/  LDSM.16.MT88.4 R116, [R228+0x7900] ;  /* 0x00790000e474783b */ /* 0x000f240000004200 */
[C---:B-1----:R-:W-:Y:S08]  /*a9d0*/  HMMA.16816.F32 R76, R104.reuse, R108, R76 ;  /* 0x0000006c684c723c */ /* 0x042ff0000000184c */
[C---:B------:R-:W-:Y:S01]  /*a9e0*/  HMMA.16816.F32 R80, R104.reuse, R110, R80 ;  /* 0x0000006e6850723c */ /* 0x040fe20000001850 */
[----:B------:R-:W1:Y:S07]  /*a9f0*/  LDSM.16.MT88.4 R108, [R225+0x2100] ;  /* 0x00210000e16c783b */ /* 0x000e6e0000004200 */
[C---:B------:R-:W-:Y:S04]  /*aa00*/  HMMA.16816.F32 R84, R104.reuse, R112, R84 ;  /* 0x000000706854723c */ /* 0x040fe80000001854 */
[--C-:B--2---:R-:W-:Y:S04]  /*aa10*/  FFMA.FTZ R2, R143, c[0x0][0x2d0], -R165.reuse ;  /* 0x0000b4008f027a23 */ /* 0x104fe800000108a5 */
[C---:B------:R-:W-:Y:S01]  /*aa20*/  HMMA.16816.F32 R88, R104.reuse, R114, R88 ;  /* 0x000000726858723c */ /* 0x040fe20000001858 */
[----:B------:R2:W-:Y:S01]  /*aa30*/  MUFU.EX2 R171, R2 ;  /* 0x0000000200ab7308 */ /* 0x0005e20000000800 */
[----:B------:R-:W1:Y:S06]  /*aa40*/  LDSM.16.MT88.4 R112, [R226+0x2100] ;  /* 0x00210000e270783b */ /* 0x000e6c0000004200 */
[C---:B----4-:R-:W-:Y:S08]  /*aa50*/  HMMA.16816.F32 R92, R104.reuse, R116, R92 ;  /* 0x00000074685c723c */ /* 0x050ff0000000185c */
[----:B------:R-:W-:Y:S01]  /*aa60*/  HMMA.16816.F32 R96, R104, R118, R96 ;  /* 0x000000766860723c */ /* 0x000fe20000001860 */
[----:B------:R-:W-:Y:S03]  /*aa70*/  LDSM.16.MT88.4 R116, [R228+0x2100] ;  /* 0x00210000e474783b */ /* 0x000fe60000004200 */
[--C-:B--2---:R-:W-:Y:S02]  /*aa80*/  FFMA.FTZ R2, R142, c[0x0][0x2d0], -R165.reuse ;  /* 0x0000b4008e027a23 */ /* 0x104fe400000108a5 */
[----:B------:R-:W-:Y:S01]  /*aa90*/  FFMA.FTZ R165, R102, c[0x0][0x2d0], -R165 ;  /* 0x0000b40066a57a23 */ /* 0x000fe200000108a5 */
[----:B------:R-:W-:Y:S01]  /*aaa0*/  F2FP.PACK_AB R104, R177, R176 ;  /* 0x000000b0b168723e */ /* 0x000fe200000000ff */
[----:B------:R2:W4:Y:S01]  /*aab0*/  MUFU.EX2 R170, R2 ;  /* 0x0000000200aa7308 */ /* 0x0005220000000800 */
[----:B------:R-:W-:Y:S03]  /*aac0*/  F2FP.PACK_AB R105, R174, R175 ;  /* 0x000000afae69723e */ /* 0x000fe600000000ff */
[----:B------:R-:W-:Y:S06]  /*aad0*/  F2FP.PACK_AB R106, R172, R173 ;  /* 0x000000adac6a723e */ /* 0x000fec00000000ff */
[----:B------:R-:W-:Y:S10]  /*aae0*/  MUFU.EX2 R102, R124 ;  /* 0x0000007c00667308 */ /* 0x000ff40000000800 */
[----:B------:R-:W1:Y:S01]  /*aaf0*/  MUFU.EX2 R165, R165 ;  /* 0x000000a500a57308 */ /* 0x000e620000000800 */
[--C-:B--2---:R-:W-:Y:S01]  /*ab00*/  FFMA.FTZ R2, R123, c[0x0][0x2d0], -R164.reuse ;  /* 0x0000b4007b027a23 */ /* 0x104fe200000108a4 */
[----:B----4-:R-:W-:Y:S01]  /*ab10*/  F2FP.PACK_AB R107, R170, R171 ;  /* 0x000000abaa6b723e */ /* 0x010fe200000000ff */
[----:B------:R-:W-:Y:S02]  /*ab20*/  FFMA.FTZ R164, R120, c[0x0][0x2d0], -R164 ;  /* 0x0000b40078a47a23 */ /* 0x000fe400000108a4 */
[----:B------:R-:W2:Y:S04]  /*ab30*/  LDSM.16.MT88.4 R120, [R229+0x2100] ;  /* 0x00210000e578783b */ /* 0x000ea80000004200 */
[C---:B-1----:R-:W-:Y:S01]  /*ab40*/  HMMA.16816.F32 R4, R104.reuse, R108, R4 ;  /* 0x0000006c6804723c */ /* 0x042fe20000001804 */
[----:B------:R-:W1:Y:S07]  /*ab50*/  MUFU.EX2 R164, R164 ;  /* 0x000000a400a47308 */ /* 0x000e6e0000000800 */
[C---:B------:R-:W-:Y:S01]  /*ab60*/  HMMA.16816.F32 R8, R104.reuse, R110, R8 ;  /* 0x0000006e6808723c */ /* 0x040fe20000001808 */
[----:B------:R-:W4:Y:S03]  /*ab70*/  LDSM.16.MT88.4 R108, [R225+0x5100] ;  /* 0x00510000e16c783b */ /* 0x000f260000004200 */
[----:B------:R-:W-:Y:S04]  /*ab80*/  F2FP.PACK_AB R155, R165, R102 ;  /* 0x00000066a59b723e */ /* 0x000fe800000000ff */
[C---:B------:R-:W-:Y:S08]  /*ab90*/  HMMA.16816.F32 R12, R104.reuse, R112, R12 ;  /* 0x00000070680c723c */ /* 0x040ff0000000180c */
[C---:B------:R-:W-:Y:S01]  /*aba0*/  HMMA.16816.F32 R16, R104.reuse, R114, R16 ;  /* 0x000000726810723c */ /* 0x040fe20000001810 */
[----:B------:R-:W4:Y:S03]  /*abb0*/  LDSM.16.MT88.4 R112, [R226+0x5100] ;  /* 0x00510000e270783b */ /* 0x000f260000004200 */
[----:B-1----:R-:W-:Y:S04]  /*abc0*/  F2FP.PACK_AB R154, R164, R168 ;  /* 0x000000a8a49a723e */ /* 0x002fe800000000ff */
[C---:B--2---:R-:W-:Y:S08]  /*abd0*/  HMMA.16816.F32 R20, R104.reuse, R120, R20 ;  /* 0x000000786814723c */ /* 0x044ff00000001814 */
[C---:B------:R-:W-:Y:S01]  /*abe0*/  HMMA.16816.F32 R24, R104.reuse, R122, R24 ;  /* 0x0000007a6818723c */ /* 0x040fe20000001818 */
[----:B------:R-:W1:Y:S07]  /*abf0*/  LDSM.16.MT88.4 R120, [R229+0x5100] ;  /* 0x00510000e578783b */ /* 0x000e6e0000004200 */
[C---:B------:R-:W-:Y:S08]  /*ac00*/  HMMA.16816.F32 R28, R104.reuse, R116, R28 ;  /* 0x00000074681c723c */ /* 0x040ff0000000181c */
[C---:B------:R-:W-:Y:S01]  /*ac10*/  HMMA.16816.F32 R32, R104.reuse, R118, R32 ;  /* 0x000000766820723c */ /* 0x040fe20000001820 */
[----:B------:R-:W2:Y:S07]  /*ac20*/  LDSM.16.MT88.4 R116, [R228+0x5100] ;  /* 0x00510000e474783b */ /* 0x000eae0000004200 */
[C---:B----4-:R-:W-:Y:S08]  /*ac30*/  HMMA.16816.F32 R36, R104.reuse, R108, R36 ;  /* 0x0000006c6824723c */ /* 0x050ff00000001824 */
[C---:B------:R-:W-:Y:S01]  /*ac40*/  HMMA.16816.F32 R40, R104.reuse, R110, R40 ;  /* 0x0000006e6828723c */ /* 0x040fe20000001828 */
[----:B------:R-:W4:Y:S07]  /*ac50*/  LDSM.16.MT88.4 R108, [R225+0x8100] ;  /* 0x00810000e16c783b */ /* 0x000f2e0000004200 */
[C---:B------:R-:W-:Y:S08]  /*ac60*/  HMMA.16816.F32 R44, R104.reuse, R112, R44 ;  /* 0x00000070682c723c */ /* 0x040ff0000000182c */
[C---:B------:R-:W-:Y:S01]  /*ac70*/  HMMA.16816.F32 R48, R104.reuse, R114, R48 ;  /* 0x000000726830723c */ /* 0x040fe20000001830 */
[----:B------:R-:W4:Y:S07]  /*ac80*/  LDSM.16.MT88.4 R112, [R226+0x8100] ;  /* 0x00810000e270783b */ /* 0x000f2e0000004200 */
[C---:B-1----:R-:W-:Y:S08]  /*ac90*/  HMMA.16816.F32 R52, R104.reuse, R120, R52 ;  /* 0x000000786834723c */ /* 0x042ff00000001834 */
[C---:B------:R-:W-:Y:S01]  /*aca0*/  HMMA.16816.F32 R56, R104.reuse, R122, R56 ;  /* 0x0000007a6838723c */ /* 0x040fe20000001838 */
[----:B------:R-:W1:Y:S07]  /*acb0*/  LDSM.16.MT88.4 R120, [R229+0x8100] ;  /* 0x00810000e578783b */ /* 0x000e6e0000004200 */
[C---:B--2---:R-:W-:Y:S04]  /*acc0*/  HMMA.16816.F32 R60, R104.reuse, R116, R60 ;  /* 0x00000074683c723c */ /* 0x044fe8000000183c */
[----:B---3--:R-:W-:Y:S01]  /*acd0*/  FFMA.FTZ R125, R3, R125, R140 ;  /* 0x0000007d037d7223 */ /* 0x008fe2000001008c */
[----:B------:R-:W-:Y:S03]  /*ace0*/  MOV R140, R135 ;  /* 0x00000087008c7202 */ /* 0x000fe60000000f00 */
[C---:B------:R-:W-:Y:S01]  /*acf0*/  HMMA.16816.F32 R64, R104.reuse, R118, R64 ;  /* 0x000000766840723c */ /* 0x040fe20000001840 */
[----:B------:R-:W2:Y:S01]  /*ad00*/  LDL.LU R135, [R1+0xc] ;  /* 0x00000c0001877983 */ /* 0x000ea20000300800 */
[----:B------:R-:W3:Y:S03]  /*ad10*/  MUFU.EX2 R3, R2 ;  /* 0x0000000200037308 */ /* 0x000ee60000000800 */
[----:B------:R-:W1:Y:S03]  /*ad20*/  LDSM.16.MT88.4 R116, [R228+0x8100] ;  /* 0x00810000e474783b */ /* 0x000e660000004200 */
[C---:B----4-:R-:W-:Y:S08]  /*ad30*/  HMMA.16816.F32 R68, R104.reuse, R108, R68 ;  /* 0x0000006c6844723c */ /* 0x050ff00000001844 */
[C---:B------:R-:W-:Y:S01]  /*ad40*/  HMMA.16816.F32 R72, R104.reuse, R110, R72 ;  /* 0x0000006e6848723c */ /* 0x040fe20000001848 */
[----:B------:R-:W4:Y:S07]  /*ad50*/  LDSM.16.MT88.4 R108, [R225+0x2900] ;  /* 0x00290000e16c783b */ /* 0x000f2e0000004200 */
[C---:B------:R-:W-:Y:S04]  /*ad60*/  HMMA.16816.F32 R76, R104.reuse, R112, R76 ;  /* 0x00000070684c723c */ /* 0x040fe8000000184c */
[----:B---3--:R-:W-:Y:S04]  /*ad70*/  F2FP.PACK_AB R152, R166, R3 ;  /* 0x00000003a698723e */ /* 0x008fe800000000ff */
[C---:B------:R-:W-:Y:S08]  /*ad80*/  HMMA.16816.F32 R80, R104.reuse, R114, R80 ;  /* 0x000000726850723c */ /* 0x040ff00000001850 */
[C---:B-1----:R-:W-:Y:S08]  /*ad90*/  HMMA.16816.F32 R84, R104.reuse, R120, R84 ;  /* 0x000000786854723c */ /* 0x042ff00000001854 */
[C---:B------:R-:W-:Y:S01]  /*ada0*/  HMMA.16816.F32 R88, R104.reuse, R122, R88 ;  /* 0x0000007a6858723c */ /* 0x040fe20000001858 */
[----:B------:R-:W1:Y:S07]  /*adb0*/  LDSM.16.MT88.4 R120, [R226+0x2900] ;  /* 0x00290000e278783b */ /* 0x000e6e0000004200 */
[C---:B------:R-:W-:Y:S07]  /*adc0*/  HMMA.16816.F32 R92, R104.reuse, R116, R92 ;  /* 0x00000074685c723c */ /* 0x040fee000000185c */
[----:B------:R-:W-:Y:S01]  /*add0*/  MOV R116, R134 ;  /* 0x0000008600747202 */ /* 0x000fe20000000f00 */
[----:B------:R-:W-:Y:S04]  /*ade0*/  HMMA.16816.F32 R96, R104, R118, R96 ;  /* 0x000000766860723c */ /* 0x000fe80000001860 */
[----:B------:R-:W-:Y:S03]  /*adf0*/  IMAD.MOV.U32 R117, RZ, RZ, R133 ;  /* 0x000000ffff757224 */ /* 0x000fe600078e0085 */
[----:B------:R-:W-:Y:S01]  /*ae00*/  MOV R119, R126 ;  /* 0x0000007e00777202 */ /* 0x000fe20000000f00 */
[C---:B----4-:R-:W-:Y:S01]  /*ae10*/  HMMA.16816.F32 R104, R152.reuse, R108, R4 ;  /* 0x0000006c9868723c */ /* 0x050fe20000001804 */
[----:B------:R-:W-:Y:S07]  /*ae20*/  LDSM.16.MT88.4 R4, [R229+0x5900] ;  /* 0x00590000e504783b */ /* 0x000fee0000004200 */
[C---:B------:R-:W-:Y:S01]  /*ae30*/  HMMA.16816.F32 R108, R152.reuse, R110, R8 ;  /* 0x0000006e986c723c */ /* 0x040fe20000001808 */
[----:B------:R-:W-:Y:S07]  /*ae40*/  LDSM.16.MT88.4 R8, [R228+0x5900] ;  /* 0x00590000e408783b */ /* 0x000fee0000004200 */
[C---:B-1----:R-:W-:Y:S07]  /*ae50*/  HMMA.16816.F32 R112, R152.reuse, R120, R12 ;  /* 0x000000789870723c */ /* 0x042fee000000180c */
[----:B------:R-:W-:Y:S01]  /*ae60*/  IMAD.MOV.U32 R13, RZ, RZ, R119 ;  /* 0x000000ffff0d7224 */ /* 0x000fe200078e0077 */
[----:B------:R-:W-:Y:S04]  /*ae70*/  MOV R14, R116 ;  /* 0x00000074000e7202 */ /* 0x000fe80000000f00 */
[----:B------:R-:W-:Y:S02]  /*ae80*/  MOV R15, R117 ;  /* 0x00000075000f7202 */ /* 0x000fe40000000f00 */
[C---:B------:R-:W-:Y:S01]  /*ae90*/  HMMA.16816.F32 R116, R152.reuse, R122, R16 ;  /* 0x0000007a9874723c */ /* 0x040fe20000001810 */
[----:B------:R-:W-:Y:S02]  /*aea0*/  LDSM.16.MT88.4 R16, [R226+0x8900] ;  /* 0x00890000e210783b */ /* 0x000fe40000004200 */
[----:B--2---:R-:W-:Y:S02]  /*aeb0*/  FFMA.FTZ R2, R0, R135, R140 ;  /* 0x0000008700027223 */ /* 0x004fe4000001008c */
[----:B------:R-:W-:Y:S04]  /*aec0*/  FADD.FTZ R0, R245, R125 ;  /* 0x0000007df5007221 */ /* 0x000fe80000010000 */
[----:B------:R-:W-:Y:S03]  /*aed0*/  LDSM.16.MT88.4 R132, [R228+0x2900] ;  /* 0x00290000e484783b */ /* 0x000fe60000004200 */
[----:B------:R-:W-:Y:S02]  /*aee0*/  FADD.FTZ R2, R246, R2 ;  /* 0x00000002f6027221 */ /* 0x000fe40000010000 */
[----:B------:R-:W-:Y:S02]  /*aef0*/  FADD.FTZ R0, R247, R0 ;  /* 0x00000000f7007221 */ /* 0x000fe40000010000 */
[----:B------:R-:W-:Y:S02]  /*af00*/  FADD.FTZ R169, R248, R2 ;  /* 0x00000002f8a97221 */ /* 0x000fe40000010000 */
[----:B------:R-:W-:Y:S01]  /*af10*/  FADD.FTZ R2, R231, R0 ;  /* 0x00000000e7027221 */ /* 0x000fe20000010000 */
[----:B------:R1:W5:Y:S01]  /*af20*/  LDL.LU R245, [R1+0x54] ;  /* 0x0000540001f57983 */ /* 0x0003620000300800 */
[----:B------:R-:W-:Y:S03]  /*af30*/  MOV R0, R127 ;  /* 0x0000007f00007202 */ /* 0x000fe60000000f00 */
[----:B------:R1:W5:Y:S02]  /*af40*/  LDL.LU R246, [R1+0x50] ;  /* 0x0000500001f67983 */ /* 0x0003640000300800 */
[----:B------:R-:W-:Y:S02]  /*af50*/  FADD.FTZ R0, R0, R169 ;  /* 0x000000a900007221 */ /* 0x000fe40000010000 */
[----:B------:R1:W5:Y:S04]  /*af60*/  LDL.LU R247, [R1+0x4c] ;  /* 0x00004c0001f77983 */ /* 0x0003680000300800 */
[----:B------:R1:W5:Y:S04]  /*af70*/  LDL.LU R248, [R1+0x48] ;  /* 0x0000480001f87983 */ /* 0x0003680000300800 */
[----:B------:R1:W5:Y:S04]  /*af80*/  LDL.LU R231, [R1+0x44] ;  /* 0x0000440001e77983 */ /* 0x0003680000300800 */
[----:B------:R-:W2:Y:S08]  /*af90*/  LDSM.16.MT88.4 R124, [R229+0x2900] ;  /* 0x00290000e57c783b */ /* 0x000eb00000004200 */
[----:B------:R-:W3:Y:S01]  /*afa0*/  LDSM.16.MT88.4 R140, [R225+0x5900] ;  /* 0x00590000e18c783b */ /* 0x000ee20000004200 */
[C---:B--2---:R-:W-:Y:S07]  /*afb0*/  HMMA.16816.F32 R120, R152.reuse, R124, R20 ;  /* 0x0000007c9878723c */ /* 0x044fee0000001814 */
[----:B------:R-:W-:Y:S01]  /*afc0*/  IMAD.MOV.U32 R22, RZ, RZ, R14 ;  /* 0x000000ffff167224 */ /* 0x000fe200078e000e */
[C---:B------:R-:W-:Y:S04]  /*afd0*/  HMMA.16816.F32 R124, R152.reuse, R126, R24 ;  /* 0x0000007e987c723c */ /* 0x040fe80000001818 */
[----:B------:R-:W-:Y:S02]  /*afe0*/  MOV R23, R13 ;  /* 0x0000000d00177202 */ /* 0x000fe40000000f00 */
[----:B------:R-:W-:Y:S01]  /*aff0*/  MOV R20, R15 ;  /* 0x0000000f00147202 */ /* 0x000fe20000000f00 */
[----:B------:R-:W-:Y:S01]  /*b000*/  IMAD.MOV.U32 R25, RZ, RZ, R130 ;  /* 0x000000ffff197224 */ /* 0x000fe200078e0082 */
[----:B------:R-:W-:Y:S01]  /*b010*/  MOV R24, R131 ;  /* 0x0000008300187202 */ /* 0x000fe20000000f00 */
[----:B------:R-:W2:Y:S03]  /*b020*/  LDSM.16.MT88.4 R12, [R225+0x8900] ;  /* 0x00890000e10c783b */ /* 0x000ea60000004200 */
[----:B------:R-:W-:Y:S02]  /*b030*/  MOV R26, R129 ;  /* 0x00000081001a7202 */ /* 0x000fe40000000f00 */
[----:B------:R-:W-:Y:S02]  /*b040*/  MOV R27, R128 ;  /* 0x00000080001b7202 */ /* 0x000fe40000000f00 */
[C---:B------:R-:W-:Y:S03]  /*b050*/  HMMA.16816.F32 R128, R152.reuse, R132, R28 ;  /* 0x000000849880723c */ /* 0x040fe6000000181c */
[----:B------:R-:W-:Y:S04]  /*b060*/  MOV R21, R147 ;  /* 0x0000009300157202 */ /* 0x000fe80000000f00 */
[----:B------:R-:W-:Y:S01]  /*b070*/  MOV R28, R146 ;  /* 0x00000092001c7202 */ /* 0x000fe20000000f00 */
[C---:B------:R-:W-:Y:S04]  /*b080*/  HMMA.16816.F32 R132, R152.reuse, R134, R32 ;  /* 0x000000869884723c */ /* 0x040fe80000001820 */
[----:B------:R-:W-:Y:S01]  /*b090*/  MOV R31, R139 ;  /* 0x0000008b001f7202 */ /* 0x000fe20000000f00 */
[----:B------:R-:W-:Y:S01]  /*b0a0*/  IMAD.MOV.U32 R29, RZ, RZ, R145 ;  /* 0x000000ffff1d7224 */ /* 0x000fe200078e0091 */
[----:B------:R-:W-:Y:S01]  /*b0b0*/  MOV R30, R144 ;  /* 0x00000090001e7202 */ /* 0x000fe20000000f00 */
[----:B------:R-:W-:Y:S01]  /*b0c0*/  IMAD.MOV.U32 R34, RZ, RZ, R137 ;  /* 0x000000ffff227224 */ /* 0x000fe200078e0089 */
[----:B------:R-:W-:Y:S04]  /*b0d0*/  MOV R33, R138 ;  /* 0x0000008a00217202 */ /* 0x000fe80000000f00 */
[----:B------:R-:W-:Y:S01]  /*b0e0*/  MOV R35, R136 ;  /* 0x0000008800237202 */ /* 0x000fe20000000f00 */
[----:B------:R-:W-:Y:S01]  /*b0f0*/  FADD.FTZ R2, R33, R2 ;  /* 0x0000000221027221 */ /* 0x000fe20000010000 */
[C---:B---3--:R-:W-:Y:S03]  /*b100*/  HMMA.16816.F32 R136, R152.reuse, R140, R36 ;  /* 0x0000008c9888723c */ /* 0x048fe60000001824 */
[----:B------:R-:W-:Y:S02]  /*b110*/  FADD.FTZ R2, R35, R2 ;  /* 0x0000000223027221 */ /* 0x000fe40000010000 */
[----:B------:R-:W-:Y:S02]  /*b120*/  FADD.FTZ R0, R34, R0 ;  /* 0x0000000022007221 */ /* 0x000fe40000010000 */
[----:B------:R-:W-:Y:S01]  /*b130*/  FADD.FTZ R2, R29, R2 ;  /* 0x000000021d027221 */ /* 0x000fe20000010000 */
        /* <DEDUP_REMOVED lines=41> */
[----:B------:R-:W-:Y:S01]  /*b3d0*/  FADD.FTZ R0, R171, R0 ;  /* 0x00000000ab007221 */ /* 0x000fe20000010000 */
[C---:B----4-:R-:W-:Y:S03]  /*b3e0*/  HMMA.16816.F32 R92, R152.reuse, R8, R92 ;  /* 0x00000008985c723c */ /* 0x050fe6000000185c */
[----:B------:R-:W-:Y:S02]  /*b3f0*/  FADD.FTZ R0, R170, R0 ;  /* 0x00000000aa007221 */ /* 0x000fe40000010000 */
[----:B------:R-:W-:Y:S02]  /*b400*/  FADD.FTZ R2, R3, R2 ;  /* 0x0000000203027221 */ /* 0x000fe40000010000 */
[----:B------:R-:W-:Y:S01]  /*b410*/  FADD.FTZ R3, R103, R0 ;  /* 0x0000000067037221 */ /* 0x000fe20000010000 */
[----:B------:R-:W-:Y:S01]  /*b420*/  MOV R103, R100 ;  /* 0x0000006400677202 */ /* 0x000fe20000000f00 */
[----:B------:R-:W-:Y:S01]  /*b430*/  FADD.FTZ R0, R166, R2 ;  /* 0x00000002a6007221 */ /* 0x000fe20000010000 */
[----:B------:R-:W-:Y:S03]  /*b440*/  HMMA.16816.F32 R96, R152, R10, R96 ;  /* 0x0000000a9860723c */ /* 0x000fe60000001860 */
[----:B------:R-:W-:Y:S02]  /*b450*/  FADD.FTZ R3, R167, R3 ;  /* 0x00000003a7037221 */ /* 0x000fe40000010000 */
[----:B------:R-:W-:Y:S02]  /*b460*/  FADD.FTZ R2, R168, R0 ;  /* 0x00000000a8027221 */ /* 0x000fe40000010000 */
[----:B------:R-:W-:Y:S01]  /*b470*/  FADD.FTZ R0, R102, R3 ;  /* 0x0000000366007221 */ /* 0x000fe20000010000 */
[----:B------:R-:W-:Y:S01]  /*b480*/  MOV R3, R101 ;  /* 0x0000006500037202 */ /* 0x000fe20000000f00 */
[----:B------:R-:W-:Y:S03]  /*b490*/  FADD.FTZ R2, R164, R2 ;  /* 0x00000002a4027221 */ /* 0x000fe60000010000 */
[----:B------:R-:W-:Y:S02]  /*b4a0*/  FADD.FTZ R0, R165, R0 ;  /* 0x00000000a5007221 */ /* 0x000fe40000010000 */
[----:B------:R1:W-:Y:S04]  /*b4b0*/  STL [R1+0x8], R2 ;  /* 0x0000080201007387 */ /* 0x0003e80000100800 */
[----:B------:R1:W-:Y:S01]  /*b4c0*/  STL [R1+0xc], R0 ;  /* 0x00000c0001007387 */ /* 0x0003e20000100800 */
[----:B------:R-:W-:-:S05]  /*b4d0*/  @P0 BRA `(.L_x_505) ;  /* 0xffffb85000000947 */ /* 0x000fca000383ffff */
.L_x_504:
[----:B---3--:R-:W-:-:S13]  /*b4e0*/  ISETP.LE.AND P0, PT, RZ, UR20, PT ;  /* 0x00000014ff007c0c */ /* 0x008fda000bf03270 */
[----:B------:R-:W-:Y:S05]  /*b4f0*/  @!P0 BRA `(.L_x_506) ;  /* 0x000041b000008947 */ /* 0x000fea0003800000 */
[----:B------:R-:W2:Y:S04]  /*b500*/  LDL.64 R4, [R1+0x38] ;  /* 0x0000380001047983 */ /* 0x000ea80000100a00 */
[----:B------:R-:W3:Y:S01]  /*b510*/  LDL.64 R6, [R1+0x20] ;  /* 0x0000200001067983 */ /* 0x000ee20000100a00 */
[----:B------:R-:W-:Y:S01]  /*b520*/  UIADD3 UR6, UP3, UR14, 0x80, URZ ;  /* 0x000000800e067890 */ /* 0x000fe2000ff7e03f */
[----:B------:R-:W-:Y:S01]  /*b530*/  IMAD.MOV.U32 R103, RZ, RZ, R100 ;  /* 0x000000ffff677224 */ /* 0x000fe200078e0064 */
[----:B------:R-:W-:Y:S01]  /*b540*/  UIADD3 UR14, UP2, UR14, 0x100, URZ ;  /* 0x000001000e0e7890 */ /* 0x000fe2000ff5e03f */
[----:B------:R-:W-:Y:S01]  /*b550*/  IMAD.MOV.U32 R102, RZ, RZ, R101 ;  /* 0x000000ffff667224 */ /* 0x000fe200078e0065 */
[----:B------:R-:W-:Y:S02]  /*b560*/  UIADD3 UR15, UP1, UR10, 0x80, URZ ;  /* 0x000000800a0f7890 */ /* 0x000fe4000ff3e03f */
[----:B------:R-:W-:-:S02]  /*b570*/  UIADD3 UR21, UP0, UR10, 0x100, URZ ;  /* 0x000001000a157890 */ /* 0x000fc4000ff1e03f */
[----:B------:R-:W-:Y:S02]  /*b580*/  ULDC.64 UR4, c[0x0][0x1e0] ;  /* 0x0000780000047ab9 */ /* 0x000fe40000000a00 */
[----:B------:R-:W-:Y:S02]  /*b590*/  UIADD3.X UR12, URZ, UR9, URZ, UP3, !UPT ;  /* 0x000000093f0c7290 */ /* 0x000fe40009ffe43f */
[----:B------:R-:W-:Y:S02]  /*b5a0*/  USHF.L.U64.HI UR7, UR4, 0x6, UR5 ;  /* 0x0000000604077899 */ /* 0x000fe40008010205 */
[----:B------:R-:W-:Y:S02]  /*b5b0*/  USHF.L.U32 UR8, UR4, 0x6, URZ ;  /* 0x0000000604087899 */ /* 0x000fe4000800063f */
[----:B------:R-:W-:Y:S02]  /*b5c0*/  UIADD3.X UR9, URZ, UR9, URZ, UP2, !UPT ;  /* 0x000000093f097290 */ /* 0x000fe400097fe43f */
[----:B------:R-:W-:-:S02]  /*b5d0*/  UIADD3.X UR22, URZ, UR13, URZ, UP1, !UPT ;  /* 0x0000000d3f167290 */ /* 0x000fc40008ffe43f */
[----:B------:R-:W-:Y:S01]  /*b5e0*/  UIADD3.X UR23, URZ, UR13, URZ, UP0, !UPT ;  /* 0x0000000d3f177290 */ /* 0x000fe200087fe43f */
[C---:B-12---:R-:W-:Y:S02]  /*b5f0*/  IADD3 R2, P0, R4.reuse, 0x80, RZ ;  /* 0x0000008004027810 */ /* 0x046fe40007f1e0ff */
[----:B------:R-:W-:-:S03]  /*b600*/  IADD3 R8, P1, R4, 0x40, RZ ;  /* 0x0000004004087810 */ /* 0x000fc60007f3e0ff */
[----:B---3--:R-:W-:Y:S01]  /*b610*/  IMAD.X R3, RZ, RZ, R7, P0 ;  /* 0x000000ffff037224 */ /* 0x008fe200000e0607 */
[----:B------:R-:W-:-:S04]  /*b620*/  IADD3.X R9, RZ, R7, RZ, P1, !PT ;  /* 0x00000007ff097210 */ /* 0x000fc80000ffe4ff */
[----:B------:R1:W-:Y:S04]  /*b630*/  STL.64 [R1], R2 ;  /* 0x0000000201007387 */ /* 0x0003e80000100a00 */
[----:B------:R2:W-:Y:S01]  /*b640*/  STL.64 [R1+0x18], R8 ;  /* 0x0000180801007387 */ /* 0x0005e20000100a00 */
[----:B-1----:R-:W-:Y:S01]  /*b650*/  MOV R2, R4 ;  /* 0x0000000400027202 */ /* 0x002fe20000000f00 */
[----:B------:R-:W-:-:S05]  /*b660*/  IMAD.MOV.U32 R3, RZ, RZ, R7 ;  /* 0x000000ffff037224 */ /* 0x000fca00078e0007 */
[----:B------:R2:W-:Y:S02]  /*b670*/  STL.64 [R1+0x20], R2 ;  /* 0x0000200201007387 */ /* 0x0005e40000100a00 */
.L_x_507:
[----:B---3--:R-:W3:Y:S01]  /*b680*/  LDL.64 R14, [R1+0x20] ;  /* 0x00002000010e7983 */ /* 0x008ee20000100a00 */
[----:B------:R-:W-:Y:S04]  /*b690*/  DEPBAR.LE SB0, 0x0 ;  /* 0x000080000000791a */ /* 0x000fe80000000000 */
[----:B------:R-:W-:Y:S01]  /*b6a0*/  USHF.R.S32.HI UR5, URZ, 0x1f, UR20 ;  /* 0x0000001f3f057899 */ /* 0x000fe20008011414 */
[----:B------:R-:W4:Y:S01]  /*b6b0*/  LDL.64 R28, [R1] ;  /* 0x00000000011c7983 */ /* 0x000f220000100a00 */
[----:B------:R-:W-:Y:S01]  /*b6c0*/  UIMAD UR4, UR11, UR20, URZ ;  /* 0x000000140b0472a4 */ /* 0x000fe2000f8e023f */
[----:B------:R-:W-:Y:S01]  /*b6d0*/  MOV R22, UR20 ;  /* 0x0000001400167c02 */ /* 0x000fe20008000f00 */
[----:B------:R-:W-:Y:S01]  /*b6e0*/  UISETP.GT.AND UP0, UPT, UR20, URZ, UPT ;  /* 0x0000003f1400728c */ /* 0x000fe2000bf04270 */
[----:B--2---:R-:W-:Y:S01]  /*b6f0*/  MOV R2, UR20 ;  /* 0x0000001400027c02 */ /* 0x004fe20008000f00 */
[----:B------:R-:W-:Y:S01]  /*b700*/  UIMAD UR4, UR5, UR16, UR4 ;  /* 0x00000010050472a4 */ /* 0x000fe2000f8e0204 */
[----:B------:R-:W2:Y:S01]  /*b710*/  LDL.64 R12, [R1+0x18] ;  /* 0x00001800010c7983 */ /* 0x000ea20000100a00 */
[----:B------:R-:W-:Y:S01]  /*b720*/  MOV R20, UR20 ;  /* 0x0000001400147c02 */ /* 0x000fe20008000f00 */
[----:B------:R-:W-:Y:S04]  /*b730*/  UIADD3 UR20, UR20, -0x1, URZ ;  /* 0xffffffff14147890 */ /* 0x000fe8000fffe03f */
[----:B------:R-:W-:Y:S02]  /*b740*/  BAR.SYNC.DEFER_BLOCKING 0x0 ;  /* 0x0000000000007b1d */ /* 0x000fe40000010000 */
[----:B------:R-:W-:Y:S06]  /*b750*/  @UP0 USHF.R.S32.HI UR24, URZ, 0x1f, UR20 ;  /* 0x0000001f3f180899 */ /* 0x000fec0008011414 */
[----:B-----5:R-:W-:Y:S04]  /*b760*/  STL [R1+0x44], R231 ;  /* 0x000044e701007387 */ /* 0x020fe80000100800 */
[----:B------:R-:W-:Y:S04]  /*b770*/  STL [R1+0x48], R248 ;  /* 0x000048f801007387 */ /* 0x000fe80000100800 */
[----:B------:R-:W-:Y:S04]  /*b780*/  STL [R1+0x4c], R247 ;  /* 0x00004cf701007387 */ /* 0x000fe80000100800 */
[----:B------:R-:W-:Y:S04]  /*b790*/  STL [R1+0x50], R246 ;  /* 0x000050f601007387 */ /* 0x000fe80000100800 */
[----:B------:R-:W1:Y:S08]  /*b7a0*/  LDSM.16.M88.4 R8, [R224+0xc100] ;  /* 0x00c10000e008783b */ /* 0x000e700000000200 */
[----:B------:R-:W2:Y:S08]  /*b7b0*/  LDSM.16.M88.4 R16, [R224+0xc900] ;  /* 0x00c90000e010783b */ /* 0x000eb00000000200 */
[----:B------:R-:W2:Y:S08]  /*b7c0*/  LDSM.16.M88.4 R24, [R224+0xd100] ;  /* 0x00d10000e018783b */ /* 0x000eb00000000200 */
[----:B------:R-:W2:Y:S08]  /*b7d0*/  LDSM.16.M88.4 R32, [R224+0xd900] ;  /* 0x00d90000e020783b */ /* 0x000eb00000000200 */
[----:B------:R-:W2:Y:S01]  /*b7e0*/  LDSM.16.M88.4 R40, [R224+0xe100] ;  /* 0x00e10000e028783b */ /* 0x000ea20000000200 */
[C---:B-1----:R-:W-:Y:S07]  /*b7f0*/  HMMA.16816.F32 R4, R156.reuse, R8, RZ ;  /* 0x000000089c04723c */ /* 0x042fee00000018ff */
[----:B------:R-:W1:Y:S01]  /*b800*/  LDSM.16.M88.4 R48, [R224+0xe900] ;  /* 0x00e90000e030783b */ /* 0x000e620000000200 */
[C---:B------:R-:W-:Y:S07]  /*b810*/  HMMA.16816.F32 R8, R156.reuse, R10, RZ ;  /* 0x0000000a9c08723c */ /* 0x040fee00000018ff */
[----:B------:R-:W1:Y:S08]  /*b820*/  LDSM.16.M88.4 R152, [R231] ;  /* 0x00000000e798783b */ /* 0x000e700000000200 */
[----:B------:R-:W1:Y:S08]  /*b830*/  LDSM.16.M88.4 R164, [R248] ;  /* 0x00000000f8a4783b */ /* 0x000e700000000200 */
[----:B------:R-:W1:Y:S08]  /*b840*/  LDSM.16.M88.4 R168, [R247] ;  /* 0x00000000f7a8783b */ /* 0x000e700000000200 */
[----:B------:R-:W1:Y:S08]  /*b850*/  LDSM.16.M88.4 R172, [R246] ;  /* 0x00000000f6ac783b */ /* 0x000e700000000200 */
[----:B------:R-:W1:Y:S08]  /*b860*/  LDSM.16.M88.4 R176, [R245] ;  /* 0x00000000f5b0783b */ /* 0x000e700000000200 */
[----:B------:R-:W1:Y:S08]  /*b870*/  LDSM.16.M88.4 R180, [R244] ;  /* 0x00000000f4b4783b */ /* 0x000e700000000200 */
[----:B------:R-:W-:Y:S01]  /*b880*/  STL [R1+0x54], R245 ;  /* 0x000054f501007387 */ /* 0x000fe20000100800 */
[----:B---3--:R-:W-:Y:S05]  /*b890*/  IMAD.WIDE.U32 R22, R22, UR16, R14 ;  /* 0x0000001016167c25 */ /* 0x008fea000f8e000e */
[----:B------:R-:W-:Y:S01]  /*b8a0*/  IADD3 R0, R23, UR4, RZ ;  /* 0x0000000417007c10 */ /* 0x000fe2000fffe0ff */
[----:B----4-:R-:W-:Y:S01]  /*b8b0*/  IMAD.WIDE.U32 R2, R2, UR16, R28 ;  /* 0x0000001002027c25 */ /* 0x010fe2000f8e001c */
[C---:B------:R-:W-:Y:S04]  /*b8c0*/  LEA R28, P5, R22.reuse, c[0x0][0x1f8], 0x1 ;  /* 0x00007e00161c7a11 */ /* 0x040fe800078a08ff */
[----:B------:R-:W-:Y:S01]  /*b8d0*/  LEA.HI.X R29, R22, c[0x0][0x1fc], R0, 0x1, P5 ;  /* 0x00007f00161d7a11 */ /* 0x000fe200028f0c00 */
[----:B--2---:R-:W-:Y:S01]  /*b8e0*/  IMAD.WIDE.U32 R20, R20, UR16, R12 ;  /* 0x0000001014147c25 */ /* 0x004fe2000f8e000c */
[----:B------:R-:W-:Y:S01]  /*b8f0*/  IADD3 R3, R3, UR4, RZ ;  /* 0x0000000403037c10 */ /* 0x000fe2000fffe0ff */
[C---:B------:R-:W-:Y:S01]  /*b900*/  HMMA.16816.F32 R12, R156.reuse, R16, RZ ;  /* 0x000000109c0c723c */ /* 0x040fe200000018ff */
[----:B------:R-:W-:Y:S01]  /*b910*/  LEA R36, P0, R2, c[0x0][0x1f8], 0x1 ;  /* 0x00007e0002247a11 */ /* 0x000fe200078008ff */
[----:B------:R-:W-:Y:S01]  /*b920*/  @!PT LDS RZ, [RZ] ;  /* 0x00000000fffff984 */ /* 0x000fe20000000800 */
[----:B------:R-:W-:Y:S01]  /*b930*/  @!PT LDS RZ, [RZ] ;  /* 0x00000000fffff984 */ /* 0x000fe20000000800 */
[----:B------:R-:W-:Y:S01]  /*b940*/  @!PT LDS RZ, [RZ] ;  /* 0x00000000fffff984 */ /* 0x000fe20000000800 */
[----:B------:R2:W-:Y:S01]  /*b950*/  LDGSTS.E.BYPASS.LTC128B.128 [R249+0x100], [R28.64], !P4 ;  /* 0x001000001cf97fae */ /* 0x0005e2000e101d52 */
[----:B------:R-:W-:Y:S01]  /*b960*/  IADD3 R21, R21, UR4, RZ ;  /* 0x0000000415157c10 */ /* 0x000fe2000fffe0ff */
[----:B------:R-:W-:Y:S01]  /*b970*/  ULDC.64 UR4, c[0x0][0x1e0] ;  /* 0x0000780000047ab9 */ /* 0x000fe20000000a00 */
[----:B------:R-:W-:Y:S02]  /*b980*/  LEA R30, P1, R20, c[0x0][0x1f8], 0x1 ;  /* 0x00007e00141e7a11 */ /* 0x000fe400078208ff */
[----:B------:R-:W-:Y:S01]  /*b990*/  LEA.HI.X R37, R2, c[0x0][0x1fc], R3, 0x1, P0 ;  /* 0x00007f0002257a11 */ /* 0x000fe200000f0c03 */
[C---:B------:R-:W-:Y:S01]  /*b9a0*/  HMMA.16816.F32 R16, R156.reuse, R18, RZ ;  /* 0x000000129c10723c */ /* 0x040fe200000018ff */
[----:B------:R-:W-:Y:S01]  /*b9b0*/  LEA.HI.X R31, R20, c[0x0][0x1fc], R21, 0x1, P1 ;  /* 0x00007f00141f7a11 */ /* 0x000fe200008f0c15 */
[----:B------:R-:W-:Y:S02]  /*b9c0*/  @UP0 UIMAD.WIDE.U32 UR26, UR20, UR4, URZ ;  /* 0x00000004141a02a5 */ /* 0x000fe4000f8e003f */
[----:B------:R-:W-:Y:S01]  /*b9d0*/  IADD3 R2, P0, R28, UR10, RZ ;  /* 0x0000000a1c027c10 */ /* 0x000fe2000ff1e0ff */
[----:B------:R-:W-:Y:S01]  /*b9e0*/  @UP0 UIMAD UR24, UR24, UR4, URZ ;  /* 0x00000004181802a4 */ /* 0x000fe2000f8e023f */
[----:B------:R2:W-:Y:S02]  /*b9f0*/  LDGSTS.E.BYPASS.LTC128B.128 [R249+0x3100], [R30.64], !P3 ;  /* 0x031000001ef97fae */ /* 0x0005e4000d901d52 */
[C---:B------:R-:W-:Y:S01]  /*ba00*/  HMMA.16816.F32 R20, R156.reuse, R24, RZ ;  /* 0x000000189c14723c */ /* 0x040fe200000018ff */
[----:B------:R-:W-:Y:S01]  /*ba10*/  IADD3.X R3, R29, UR13, RZ, P0, !PT ;  /* 0x0000000d1d037c10 */ /* 0x000fe200087fe4ff */
[----:B------:R-:W-:Y:S02]  /*ba20*/  @UP0 UIMAD UR24, UR20, UR5, UR24 ;  /* 0x00000005141802a4 */ /* 0x000fe4000f8e0218 */
[C---:B------:R-:W-:Y:S02]  /*ba30*/  IADD3 R38, P0, R2.reuse, UR10, RZ ;  /* 0x0000000a02267c10 */ /* 0x040fe4000ff1e0ff */
[----:B------:R3:W-:Y:S01]  /*ba40*/  LDGSTS.E.BYPASS.LTC128B.128 [R249+0x6100], [R36.64], !P2 ;  /* 0x0610000024f97fae */ /* 0x0007e2000d101d52 */
[----:B------:R-:W-:Y:S01]  /*ba50*/  @UP0 UIADD3 UR4, UR27, UR24, URZ ;  /* 0x000000181b040290 */ /* 0x000fe2000fffe03f */
[C---:B------:R-:W-:Y:S01]  /*ba60*/  HMMA.16816.F32 R24, R156.reuse, R26, RZ ;  /* 0x0000001a9c18723c */ /* 0x040fe200000018ff */
[C---:B------:R-:W-:Y:S02]  /*ba70*/  IADD3.X R39, R3.reuse, UR13, RZ, P0, !PT ;  /* 0x0000000d03277c10 */ /* 0x040fe400087fe4ff */
[----:B------:R-:W-:Y:S03]  /*ba80*/  @UP0 UIMAD UR4, UR4, 0x60, URZ ;  /* 0x00000060040408a4 */ /* 0x000fe6000f8e023f */
[----:B------:R4:W-:Y:S08]  /*ba90*/  LDGSTS.E.BYPASS.LTC128B.128 [R249+0x1100], [R2.64], !P4 ;  /* 0x0110000002f97fae */ /* 0x0009f0000e101d52 */
[----:B------:R4:W-:Y:S01]  /*baa0*/  LDGSTS.E.BYPASS.LTC128B.128 [R249+0x4100], [R2.64+0x80], !P3 ;  /* 0x0410008002f97fae */ /* 0x0009e2000d901d52 */
[C---:B--2---:R-:W-:Y:S07]  /*bab0*/  HMMA.16816.F32 R28, R156.reuse, R32, RZ ;  /* 0x000000209c1c723c */ /* 0x044fee00000018ff */
[----:B------:R4:W-:Y:S01]  /*bac0*/  LDGSTS.E.BYPASS.LTC128B.128 [R249+0x7100], [R2.64+0x100], !P2 ;  /* 0x0710010002f97fae */ /* 0x0009e2000d101d52 */
[C---:B------:R-:W-:Y:S01]  /*bad0*/  HMMA.16816.F32 R32, R156.reuse, R34, RZ ;  /* 0x000000229c20723c */ /* 0x040fe200000018ff */
[C---:B---3--:R-:W-:Y:S06]  /*bae0*/  IADD3 R36, P0, R2.reuse, UR15, RZ ;  /* 0x0000000f02247c10 */ /* 0x048fec000ff1e0ff */
[----:B------:R2:W-:Y:S01]  /*baf0*/  LDGSTS.E.BYPASS.LTC128B.128 [R249+0x2100], [R38.64], !P4 ;  /* 0x0210000026f97fae */ /* 0x0005e2000e101d52 */
[C---:B------:R-:W-:Y:S07]  /*bb00*/  IADD3.X R37, R3.reuse, UR22, RZ, P0, !PT ;  /* 0x0000001603257c10 */ /* 0x040fee00087fe4ff */
[----:B------:R2:W-:Y:S01]  /*bb10*/  LDGSTS.E.BYPASS.LTC128B.128 [R249+0x5100], [R36.64], !P3 ;  /* 0x0510000024f97fae */ /* 0x0005e2000d901d52 */
[----:B----4-:R-:W-:Y:S04]  /*bb20*/  IADD3 R2, P0, R2, UR21, RZ ;  /* 0x0000001502027c10 */ /* 0x010fe8000ff1e0ff */
[----:B------:R-:W-:Y:S02]  /*bb30*/  IADD3.X R3, R3, UR23, RZ, P0, !PT ;  /* 0x0000001703037c10 */ /* 0x000fe400087fe4ff */
[----:B------:R-:W-:Y:S03]  /*bb40*/  PLOP3.LUT P0, PT, PT, PT, UP0, 0x80, 0x0 ;  /* 0x000000000000781c */ /* 0x000fe60003f0f008 */
[----:B------:R3:W-:Y:S01]  /*bb50*/  LDGSTS.E.BYPASS.LTC128B.128 [R249+0x8100], [R2.64], !P2 ;  /* 0x0810000002f97fae */ /* 0x0007e2000d101d52 */
[C---:B--2---:R-:W-:Y:S07]  /*bb60*/  HMMA.16816.F32 R36, R156.reuse, R40, RZ ;  /* 0x000000289c24723c */ /* 0x044fee00000018ff */
[----:B------:R-:W0:Y:S01]  /*bb70*/  LDGDEPBAR ;  /* 0x00000000000079af */ /* 0x000e220000000000 */
        /* <DEDUP_REMOVED lines=17> */
[----:B------:R-:W3:Y:S07]  /*bc90*/  LDSM.16.M88.4 R176, [R230+0xe100] ;  /* 0x00e10000e6b0783b */ /* 0x000eee0000000200 */
        /* <DEDUP_REMOVED lines=13> */
[----:B------:R-:W4:Y:S07]  /*bd70*/  LDSM.16.M88.4 R172, [R227+0x1000] ;  /* 0x00100000e3ac783b */ /* 0x000f2e0000000200 */
[C---:B---3--:R-:W-:Y:S08]  /*bd80*/  HMMA.16816.F32 R36, R184.reuse, R176, R36 ;  /* 0x000000b0b824723c */ /* 0x048ff00000001824 */
[C---:B------:R-:W-:Y:S01]  /*bd90*/  HMMA.16816.F32 R40, R184.reuse, R178, R40 ;  /* 0x000000b2b828723c */ /* 0x040fe20000001828 */
[----:B------:R-:W3:Y:S07]  /*bda0*/  LDSM.16.M88.4 R176, [R227+0x1800] ;  /* 0x00180000e3b0783b */ /* 0x000eee0000000200 */
[C---:B-1----:R-:W-:Y:S08]  /*bdb0*/  HMMA.16816.F32 R44, R184.reuse, R152, R44 ;  /* 0x00000098b82c723c */ /* 0x042ff0000000182c */
[----:B------:R-:W-:Y:S01]  /*bdc0*/  HMMA.16816.F32 R48, R184, R154, R48 ;  /* 0x0000009ab830723c */ /* 0x000fe20000001830 */
[----:B------:R-:W1:Y:S07]  /*bdd0*/  LDSM.16.M88.4 R152, [R227+0x2000] ;  /* 0x00200000e398783b */ /* 0x000e6e0000000200 */
[C---:B--2---:R-:W-:Y:S08]  /*bde0*/  HMMA.16816.F32 R4, R188.reuse, R164, R4 ;  /* 0x000000a4bc04723c */ /* 0x044ff00000001804 */
[C---:B------:R-:W-:Y:S01]  /*bdf0*/  HMMA.16816.F32 R8, R188.reuse, R166, R8 ;  /* 0x000000a6bc08723c */ /* 0x040fe20000001808 */
[----:B------:R-:W2:Y:S07]  /*be00*/  LDSM.16.M88.4 R164, [R227+0x2800] ;  /* 0x00280000e3a4783b */ /* 0x000eae0000000200 */
        /* <DEDUP_REMOVED lines=10> */
[C---:B------:R-:W-:Y:S01]  /*beb0*/  HMMA.16816.F32 R40, R188.reuse, R154, R40 ;  /* 0x0000009abc28723c */ /* 0x040fe20000001828 */
[----:B------:R-:W1:Y:S07]  /*bec0*/  LDSM.16.M88.4 R152, [R224+0x10900] ;  /* 0x01090000e098783b */ /* 0x000e6e0000000200 */
[C---:B--2---:R-:W-:Y:S08]  /*bed0*/  HMMA.16816.F32 R44, R188.reuse, R164, R44 ;  /* 0x000000a4bc2c723c */ /* 0x044ff0000000182c */
[----:B------:R-:W-:Y:S01]  /*bee0*/  HMMA.16816.F32 R48, R188, R166, R48 ;  /* 0x000000a6bc30723c */ /* 0x000fe20000001830 */
[----:B------:R-:W2:Y:S07]  /*bef0*/  LDSM.16.M88.4 R164, [R224+0x11100] ;  /* 0x01110000e0a4783b */ /* 0x000eae0000000200 */
[C---:B----4-:R-:W-:Y:S08]  /*bf00*/  HMMA.16816.F32 R4, R192.reuse, R168, R4 ;  /* 0x000000a8c004723c */ /* 0x050ff00000001804 */
[C---:B------:R-:W-:Y:S01]  /*bf10*/  HMMA.16816.F32 R8, R192.reuse, R170, R8 ;  /* 0x000000aac008723c */ /* 0x040fe20000001808 */
[----:B------:R-:W4:Y:S07]  /*bf20*/  LDSM.16.M88.4 R168, [R224+0x11900] ;  /* 0x01190000e0a8783b */ /* 0x000f2e0000000200 */
[C---:B------:R-:W-:Y:S08]  /*bf30*/  HMMA.16816.F32 R12, R192.reuse, R172, R12 ;  /* 0x000000acc00c723c */ /* 0x040ff0000000180c */
[C---:B------:R-:W-:Y:S01]  /*bf40*/  HMMA.16816.F32 R16, R192.reuse, R174, R16 ;  /* 0x000000aec010723c */ /* 0x040fe20000001810 */
[----:B------:R-:W4:Y:S07]  /*bf50*/  LDSM.16.M88.4 R172, [R243] ;  /* 0x00000000f3ac783b */ /* 0x000f2e0000000200 */
[C---:B---3--:R-:W-:Y:S08]  /*bf60*/  HMMA.16816.F32 R20, R192.reuse, R176, R20 ;  /* 0x000000b0c014723c */ /* 0x048ff00000001814 */
[C---:B------:R-:W-:Y:S01]  /*bf70*/  HMMA.16816.F32 R24, R192.reuse, R178, R24 ;  /* 0x000000b2c018723c */ /* 0x040fe20000001818 */
[----:B------:R-:W3:Y:S07]  /*bf80*/  LDSM.16.M88.4 R176, [R242] ;  /* 0x00000000f2b0783b */ /* 0x000eee0000000200 */
[C---:B-1----:R-:W-:Y:S08]  /*bf90*/  HMMA.16816.F32 R28, R192.reuse, R152, R28 ;  /* 0x00000098c01c723c */ /* 0x042ff0000000181c */
[C---:B------:R-:W-:Y:S01]  /*bfa0*/  HMMA.16816.F32 R32, R192.reuse, R154, R32 ;  /* 0x0000009ac020723c */ /* 0x040fe20000001820 */
[----:B------:R-:W1:Y:S07]  /*bfb0*/  LDSM.16.M88.4 R152, [R241] ;  /* 0x00000000f198783b */ /* 0x000e6e0000000200 */
[C---:B--2---:R-:W-:Y:S08]  /*bfc0*/  HMMA.16816.F32 R36, R192.reuse, R164, R36 ;  /* 0x000000a4c024723c */ /* 0x044ff00000001824 */
[C---:B------:R-:W-:Y:S01]  /*bfd0*/  HMMA.16816.F32 R40, R192.reuse, R166, R40 ;  /* 0x000000a6c028723c */ /* 0x040fe20000001828 */
[----:B------:R-:W2:Y:S07]  /*bfe0*/  LDSM.16.M88.4 R164, [R240] ;  /* 0x00000000f0a4783b */ /* 0x000eae0000000200 */
[C---:B----4-:R-:W-:Y:S08]  /*bff0*/  HMMA.16816.F32 R44, R192.reuse, R168, R44 ;  /* 0x000000a8c02c723c */ /* 0x050ff0000000182c */
[----:B------:R-:W-:Y:S01]  /*c000*/  HMMA.16816.F32 R48, R192, R170, R48 ;  /* 0x000000aac030723c */ /* 0x000fe20000001830 */
[----:B------:R-:W4:Y:S07]  /*c010*/  LDSM.16.M88.4 R168, [R239] ;  /* 0x00000000efa8783b */ /* 0x000f2e0000000200 */
[C---:B------:R-:W-:Y:S08]  /*c020*/  HMMA.16816.F32 R4, R196.reuse, R172, R4 ;  /* 0x000000acc404723c */ /* 0x040ff00000001804 */
[C---:B------:R-:W-:Y:S01]  /*c030*/  HMMA.16816.F32 R8, R196.reuse, R174, R8 ;  /* 0x000000aec408723c */ /* 0x040fe20000001808 */
[----:B------:R-:W4:Y:S07]  /*c040*/  LDSM.16.M88.4 R172, [R238] ;  /* 0x00000000eeac783b */ /* 0x000f2e0000000200 */
[C---:B---3--:R-:W-:Y:S08]  /*c050*/  HMMA.16816.F32 R12, R196.reuse, R176, R12 ;  /* 0x000000b0c40c723c */ /* 0x048ff0000000180c */
[C---:B------:R-:W-:Y:S01]  /*c060*/  HMMA.16816.F32 R16, R196.reuse, R178, R16 ;  /* 0x000000b2c410723c */ /* 0x040fe20000001810 */
[----:B------:R-:W3:Y:S07]  /*c070*/  LDSM.16.M88.4 R176, [R230+0xf100] ;  /* 0x00f10000e6b0783b */ /* 0x000eee0000000200 */
[C---:B-1----:R-:W-:Y:S08]  /*c080*/  HMMA.16816.F32 R20, R196.reuse, R152, R20 ;  /* 0x00000098c414723c */ /* 0x042ff00000001814 */
[C---:B------:R-:W-:Y:S01]  /*c090*/  HMMA.16816.F32 R24, R196.reuse, R154, R24 ;  /* 0x0000009ac418723c */ /* 0x040fe20000001818 */
        /* <DEDUP_REMOVED lines=8> */
[----:B------:R-:W-:Y:S01]  /*c120*/  HMMA.16816.F32 R48, R196, R174, R48 ;  /* 0x000000aec430723c */ /* 0x000fe20000001830 */
        /* <DEDUP_REMOVED lines=17> */
[----:B------:R-:W-:Y:S01]  /*c240*/  HMMA.16816.F32 R48, R200, R178, R48 ;  /* 0x000000b2c830723c */ /* 0x000fe20000001830 */
        /* <DEDUP_REMOVED lines=24> */
[----:B------:R-:W4:Y:S07]  /*c3d0*/  LDSM.16.M88.4 R168, [R237] ;  /* 0x00000000eda8783b */ /* 0x000f2e0000000200 */
        /* <DEDUP_REMOVED lines=10> */
[----:B------:R-:W-:Y:S01]  /*c480*/  HMMA.16816.F32 R48, R208, R166, R48 ;  /* 0x000000a6d030723c */ /* 0x000fe20000001830 */
[----:B------:R-:W2:Y:S07]  /*c490*/  LDSM.16.M88.4 R164, [R233] ;  /* 0x00000000e9a4783b */ /* 0x000eae0000000200 */
[C---:B----4-:R-:W-:Y:S08]  /*c4a0*/  HMMA.16816.F32 R4, R212.reuse, R168, R4 ;  /* 0x000000a8d404723c */ /* 0x050ff00000001804 */
[C---:B------:R-:W-:Y:S01]  /*c4b0*/  HMMA.16816.F32 R8, R212.reuse, R170, R8 ;  /* 0x000000aad408723c */ /* 0x040fe20000001808 */
[----:B------:R-:W4:Y:S07]  /*c4c0*/  LDSM.16.M88.4 R168, [R232] ;  /* 0x00000000e8a8783b */ /* 0x000f2e0000000200 */
        /* <DEDUP_REMOVED lines=13> */
[----:B------:R-:W-:Y:S01]  /*c5a0*/  HMMA.16816.F32 R48, R212, R170, R48 ;  /* 0x000000aad430723c */ /* 0x000fe20000001830 */
        /* <DEDUP_REMOVED lines=11> */
[C---:B------:R-:W-:Y:S08]  /*c660*/  HMMA.16816.F32 R32, R216.reuse, R166, R32 ;  /* 0x000000a6d820723c */ /* 0x040ff00000001820 */
[C---:B----4-:R-:W-:Y:S08]  /*c670*/  HMMA.16816.F32 R36, R216.reuse, R168, R36 ;  /* 0x000000a8d824723c */ /* 0x050ff00000001824 */
[C---:B------:R-:W-:Y:S08]  /*c680*/  HMMA.16816.F32 R40, R216.reuse, R170, R40 ;  /* 0x000000aad828723c */ /* 0x040ff00000001828 */
[C---:B------:R-:W-:Y:S08]  /*c690*/  HMMA.16816.F32 R44, R216.reuse, R172, R44 ;  /* 0x000000acd82c723c */ /* 0x040ff0000000182c */
[----:B------:R-:W-:Y:S08]  /*c6a0*/  HMMA.16816.F32 R48, R216, R174, R48 ;  /* 0x000000aed830723c */ /* 0x000ff00000001830 */
[C---:B---3--:R-:W-:Y:S08]  /*c6b0*/  HMMA.16816.F32 R4, R220.reuse, R176, R4 ;  /* 0x000000b0dc04723c */ /* 0x048ff00000001804 */
        /* <DEDUP_REMOVED lines=65> */
[----:B------:R-:W-:Y:S07]  /*cad0*/  BAR.SYNC.DEFER_BLOCKING 0x0 ;  /* 0x0000000000007b1d */ /* 0x000fee0000010000 */
[C---:B------:R-:W-:Y:S04]  /*cae0*/  HMMA.16816.F32 R40, R220.reuse, R6, R40 ;  /* 0x00000006dc28723c */ /* 0x040fe80000001828 */
[----:B------:R-:W-:Y:S02]  /*caf0*/  FMUL.FTZ R28, R28, c[0x0][0x320] ;  /* 0x0000c8001c1c7a20 */ /* 0x000fe40000410000 */
[----:B------:R-:W-:Y:S02]  /*cb00*/  FMUL.FTZ R29, R29, c[0x0][0x320] ;  /* 0x0000c8001d1d7a20 */ /* 0x000fe40000410000 */
[----:B------:R-:W-:Y:S04]  /*cb10*/  FMUL.FTZ R30, R30, c[0x0][0x320] ;  /* 0x0000c8001e1e7a20 */ /* 0x000fe80000410000 */
[----:B------:R-:W-:Y:S02]  /*cb20*/  FMUL.FTZ R31, R31, c[0x0][0x320] ;  /* 0x0000c8001f1f7a20 */ /* 0x000fe40000410000 */
[----:B------:R-:W-:Y:S02]  /*cb30*/  FMUL.FTZ R33, R33, c[0x0][0x320] ;  /* 0x0000c80021217a20 */ /* 0x000fe40000410000 */
[----:B------:R-:W-:Y:S01]  /*cb40*/  FMUL.FTZ R36, R36, c[0x0][0x320] ;  /* 0x0000c80024247a20 */ /* 0x000fe20000410000 */
[----:B------:R-:W-:Y:S01]  /*cb50*/  MUFU.TANH R250, R22 ;  /* 0x0000001600fa7308 */ /* 0x000fe20000002400 */
[----:B------:R-:W-:Y:S02]  /*cb60*/  FMUL.FTZ R37, R37, c[0x0][0x320] ;  /* 0x0000c80025257a20 */ /* 0x000fe40000410000 */
[----:B------:R-:W-:Y:S02]  /*cb70*/  FMUL.FTZ R38, R38, c[0x0][0x320] ;  /* 0x0000c80026267a20 */ /* 0x000fe40000410000 */
[----:B------:R-:W-:Y:S02]  /*cb80*/  FMUL.FTZ R39, R39, c[0x0][0x320] ;  /* 0x0000c80027277a20 */ /* 0x000fe40000410000 */
[----:B------:R-:W-:Y:S01]  /*cb90*/  FMUL.FTZ R41, R41, c[0x0][0x320] ;  /* 0x0000c80029297a20 */ /* 0x000fe20000410000 */
[C---:B-1----:R-:W-:Y:S02]  /*cba0*/  HMMA.16816.F32 R44, R220.reuse, R8, R44 ;  /* 0x00000008dc2c723c */ /* 0x042fe4000000182c */
[----:B------:R-:W-:Y:S01]  /*cbb0*/  MUFU.TANH R252, R23 ;  /* 0x0000001700fc7308 */ /* 0x000fe20000002400 */
[----:B------:R-:W-:Y:S02]  /*cbc0*/  FMUL.FTZ R42, R42, c[0x0][0x320] ;  /* 0x0000c8002a2a7a20 */ /* 0x000fe40000410000 */
[----:B------:R-:W-:Y:S02]  /*cbd0*/  FMUL.FTZ R43, R43, c[0x0][0x320] ;  /* 0x0000c8002b2b7a20 */ /* 0x000fe40000410000 */
[----:B------:R-:W-:Y:S01]  /*cbe0*/  FMUL.FTZ R34, R34, c[0x0][0x320] ;  /* 0x0000c80022227a20 */ /* 0x000fe20000410000 */
[----:B------:R-:W-:Y:S01]  /*cbf0*/  HMMA.16816.F32 R48, R220, R10, R48 ;  /* 0x0000000adc30723c */ /* 0x000fe20000001830 */
[----:B------:R-:W2:Y:S03]  /*cc00*/  LDL.64 R10, [R1+0x30] ;  /* 0x00003000010a7983 */ /* 0x000ea60000100a00 */
[----:B------:R-:W1:Y:S01]  /*cc10*/  MUFU.TANH R174, R16 ;  /* 0x0000001000ae7308 */ /* 0x000e620000002400 */
[----:B------:R-:W-:Y:S02]  /*cc20*/  FMUL.FTZ R32, R32, c[0x0][0x320] ;  /* 0x0000c80020207a20 */ /* 0x000fe40000410000 */
[----:B------:R-:W-:Y:S02]  /*cc30*/  FMUL.FTZ R35, R35, c[0x0][0x320] ;  /* 0x0000c80023237a20 */ /* 0x000fe40000410000 */
[----:B------:R-:W-:Y:S05]  /*cc40*/  FMUL.FTZ R40, R40, c[0x0][0x320] ;  /* 0x0000c80028287a20 */ /* 0x000fea0000410000 */
[----:B------:R-:W3:Y:S02]  /*cc50*/  MUFU.TANH R177, R18 ;  /* 0x0000001200b17308 */ /* 0x000ee40000002400 */
[----:B------:R-:W-:Y:S02]  /*cc60*/  FMUL.FTZ R44, R44, c[0x0][0x320] ;  /* 0x0000c8002c2c7a20 */ /* 0x000fe40000410000 */
[----:B------:R-:W-:Y:S02]  /*cc70*/  FMUL.FTZ R45, R45, c[0x0][0x320] ;  /* 0x0000c8002d2d7a20 */ /* 0x000fe40000410000 */
[----:B------:R-:W-:Y:S02]  /*cc80*/  FMUL.FTZ R46, R46, c[0x0][0x320] ;  /* 0x0000c8002e2e7a20 */ /* 0x000fe40000410000 */
[----:B------:R-:W-:Y:S02]  /*cc90*/  FMUL.FTZ R47, R47, c[0x0][0x320] ;  /* 0x0000c8002f2f7a20 */ /* 0x000fe40000410000 */
[----:B------:R-:W3:Y:S01]  /*cca0*/  MUFU.TANH R179, R19 ;  /* 0x0000001300b37308 */ /* 0x000ee20000002400 */
[----:B------:R-:W-:Y:S02]  /*ccb0*/  FMUL.FTZ R48, R48, c[0x0][0x320] ;  /* 0x0000c80030307a20 */ /* 0x000fe40000410000 */
[----:B------:R-:W-:Y:S01]  /*ccc0*/  FMUL.FTZ R49, R49, c[0x0][0x320] ;  /* 0x0000c80031317a20 */ /* 0x000fe20000410000 */
[----:B-1----:R-:W-:Y:S01]  /*ccd0*/  FMNMX.FTZ R0, R174, R0, !PT ;  /* 0x00000000ae007209 */ /* 0x002fe20007810000 */
[----:B------:R-:W-:Y:S03]  /*cce0*/  FMUL.FTZ R50, R50, c[0x0][0x320] ;  /* 0x0000c80032327a20 */ /* 0x000fe60000410000 */
[----:B------:R-:W-:Y:S02]  /*ccf0*/  FMNMX.FTZ R0, R175, R0, !PT ;  /* 0x00000000af007209 */ /* 0x000fe40007810000 */
[----:B------:R-:W1:Y:S02]  /*cd00*/  MUFU.TANH R181, R24 ;  /* 0x0000001800b57308 */ /* 0x000e640000002400 */
[----:B------:R-:W-:Y:S02]  /*cd10*/  FMNMX.FTZ R0, R183, R0, !PT ;  /* 0x00000000b7007209 */ /* 0x000fe40007810000 */
[----:B---3--:R-:W-:Y:S02]  /*cd20*/  FMNMX.FTZ R2, R177, R2, !PT ;  /* 0x00000002b1027209 */ /* 0x008fe40007810000 */
[----:B------:R-:W-:Y:S04]  /*cd30*/  FMNMX.FTZ R0, R182, R0, !PT ;  /* 0x00000000b6007209 */ /* 0x000fe80007810000 */
[----:B------:R-:W3:Y:S01]  /*cd40*/  MUFU.TANH R180, R25 ;  /* 0x0000001900b47308 */ /* 0x000ee20000002400 */
[----:B------:R-:W-:Y:S04]  /*cd50*/  FMNMX.FTZ R2, R179, R2, !PT ;  /* 0x00000002b3027209 */ /* 0x000fe80007810000 */
[----:B------:R-:W-:Y:S05]  /*cd60*/  FMNMX.FTZ R2, R250, R2, !PT ;  /* 0x00000002fa027209 */ /* 0x000fea0007810000 */
[----:B------:R-:W3:Y:S01]  /*cd70*/  MUFU.TANH R251, R26 ;  /* 0x0000001a00fb7308 */ /* 0x000ee20000002400 */
[----:B------:R-:W-:Y:S02]  /*cd80*/  FMNMX.FTZ R2, R252, R2, !PT ;  /* 0x00000002fc027209 */ /* 0x000fe40007810000 */
[----:B-1----:R-:W-:Y:S07]  /*cd90*/  FMNMX.FTZ R0, R181, R0, !PT ;  /* 0x00000000b5007209 */ /* 0x002fee0007810000 */
[----:B------:R-:W1:Y:S01]  /*cda0*/  MUFU.TANH R26, R28 ;  /* 0x0000001c001a7308 */ /* 0x000e620000002400 */
[----:B---3--:R-:W-:Y:S09]  /*cdb0*/  FMNMX.FTZ R0, R180, R0, !PT ;  /* 0x00000000b4007209 */ /* 0x008ff20007810000 */
[----:B------:R-:W3:Y:S01]  /*cdc0*/  MUFU.TANH R248, R27 ;  /* 0x0000001b00f87308 */ /* 0x000ee20000002400 */
[----:B------:R-:W-:Y:S09]  /*cdd0*/  FMNMX.FTZ R2, R251, R2, !PT ;  /* 0x00000002fb027209 */ /* 0x000ff20007810000 */
[----:B------:R3:W-:Y:S01]  /*cde0*/  MUFU.TANH R7, R48 ;  /* 0x0000003000077308 */ /* 0x0007e20000002400 */
[----:B-1----:R-:W-:Y:S09]  /*cdf0*/  FMNMX.FTZ R0, R26, R0, !PT ;  /* 0x000000001a007209 */ /* 0x002ff20007810000 */
[----:B------:R-:W1:Y:S10]  /*ce00*/  MUFU.TANH R27, R29 ;  /* 0x0000001d001b7308 */ /* 0x000e740000002400 */
[----:B------:R-:W1:Y:S01]  /*ce10*/  MUFU.TANH R246, R30 ;  /* 0x0000001e00f67308 */ /* 0x000e620000002400 */
[----:B---3--:R-:W-:Y:S04]  /*ce20*/  MOV R48, R248 ;  /* 0x000000f800307202 */ /* 0x008fe80000000f00 */
[----:B------:R-:W-:Y:S05]  /*ce30*/  FMNMX.FTZ R2, R48, R2, !PT ;  /* 0x0000000230027209 */ /* 0x000fea0007810000 */
[----:B------:R3:W-:Y:S01]  /*ce40*/  MUFU.TANH R100, R43 ;  /* 0x0000002b00647308 */ /* 0x0007e20000002400 */
[----:B-1----:R-:W-:Y:S09]  /*ce50*/  FMNMX.FTZ R0, R27, R0, !PT ;  /* 0x000000001b007209 */ /* 0x002ff20007810000 */
[----:B------:R-:W-:Y:S10]  /*ce60*/  MUFU.TANH R13, R49 ;  /* 0x00000031000d7308 */ /* 0x000ff40000002400 */
[----:B------:R-:W1:Y:S01]  /*ce70*/  MUFU.TANH R101, R33 ;  /* 0x0000002100657308 */ /* 0x000e620000002400 */
[----:B---3--:R-:W-:Y:S04]  /*ce80*/  MOV R43, R246 ;  /* 0x000000f6002b7202 */ /* 0x008fe80000000f00 */
[----:B------:R-:W-:Y:S05]  /*ce90*/  FMNMX.FTZ R2, R43, R2, !PT ;  /* 0x000000022b027209 */ /* 0x000fea0007810000 */
[----:B------:R-:W3:Y:S10]  /*cea0*/  MUFU.TANH R32, R32 ;  /* 0x0000002000207308 */ /* 0x000ef40000002400 */
[----:B------:R-:W3:Y:S01]  /*ceb0*/  MUFU.TANH R24, R31 ;  /* 0x0000001f00187308 */ /* 0x000ee20000002400 */
[----:B-1----:R-:W-:Y:S09]  /*cec0*/  MOV R49, R101 ;  /* 0x0000006500317202 */ /* 0x002ff20000000f00 */
[----:B------:R-:W1:Y:S01]  /*ced0*/  MUFU.TANH R33, R36 ;  /* 0x0000002400217308 */ /* 0x000e620000002400 */
[----:B---3--:R-:W-:Y:S04]  /*cee0*/  FMNMX.FTZ R0, R32, R0, !PT ;  /* 0x0000000020007209 */ /* 0x008fe80007810000 */
[----:B------:R-:W-:Y:S05]  /*cef0*/  FMNMX.FTZ R0, R49, R0, !PT ;  /* 0x0000000031007209 */ /* 0x000fea0007810000 */
[----:B------:R-:W3:Y:S01]  /*cf00*/  MUFU.TANH R25, R34 ;  /* 0x0000002200197308 */ /* 0x000ee20000002400 */
[----:B------:R-:W-:Y:S09]  /*cf10*/  FMNMX.FTZ R2, R24, R2, !PT ;  /* 0x0000000218027209 */ /* 0x000ff20007810000 */
[----:B------:R-:W-:Y:S01]  /*cf20*/  MUFU.TANH R231, R37 ;  /* 0x0000002500e77308 */ /* 0x000fe20000002400 */
[----:B-1----:R-:W-:Y:S09]  /*cf30*/  FMNMX.FTZ R0, R33, R0, !PT ;  /* 0x0000000021007209 */ /* 0x002ff20007810000 */
[----:B------:R-:W1:Y:S01]  /*cf40*/  MUFU.TANH R34, R35 ;  /* 0x0000002300227308 */ /* 0x000e620000002400 */
[----:B---3--:R-:W-:Y:S09]  /*cf50*/  FMNMX.FTZ R2, R25, R2, !PT ;  /* 0x0000000219027209 */ /* 0x008ff20007810000 */
[----:B------:R-:W3:Y:S10]  /*cf60*/  MUFU.TANH R247, R38 ;  /* 0x0000002600f77308 */ /* 0x000ef40000002400 */
[----:B------:R3:W3:Y:S01]  /*cf70*/  MUFU.TANH R18, R40 ;  /* 0x0000002800127308 */ /* 0x0006e20000002400 */
[----:B-1----:R-:W-:Y:S02]  /*cf80*/  FMNMX.FTZ R3, R34, R2, !PT ;  /* 0x0000000222037209 */ /* 0x002fe40007810000 */
[----:B------:R-:W-:Y:S01]  /*cf90*/  FMNMX.FTZ R2, R231, R0, !PT ;  /* 0x00000000e7027209 */ /* 0x000fe20007810000 */
[----:B------:R-:W-:Y:S01]  /*cfa0*/  FMUL.FTZ R0, R51, c[0x0][0x320] ;  /* 0x0000c80033007a20 */ /* 0x000fe20000410000 */
[----:B----4-:R-:W-:Y:S05]  /*cfb0*/  @P0 MOV R5, R15 ;  /* 0x0000000f00050202 */ /* 0x010fea0000000f00 */
[----:B------:R-:W1:Y:S01]  /*cfc0*/  MUFU.TANH R35, R41 ;  /* 0x0000002900237308 */ /* 0x000e620000002400 */
[----:B------:R-:W-:Y:S09]  /*cfd0*/  MOV R51, R231 ;  /* 0x000000e700337202 */ /* 0x000ff20000000f00 */
[----:B------:R1:W-:Y:S01]  /*cfe0*/  MUFU.TANH R153, R0 ;  /* 0x0000000000997308 */ /* 0x0003e20000002400 */
[----:B---3--:R-:W-:Y:S02]  /*cff0*/  MOV R40, R247 ;  /* 0x000000f700287202 */ /* 0x008fe40000000f00 */
[----:B------:R-:W-:Y:S02]  /*d000*/  FMNMX.FTZ R2, R18, R2, !PT ;  /* 0x0000000212027209 */ /* 0x000fe40007810000 */
[----:B------:R-:W-:Y:S05]  /*d010*/  FMNMX.FTZ R3, R40, R3, !PT ;  /* 0x0000000328037209 */ /* 0x000fea0007810000 */
[----:B------:R-:W3:Y:S10]  /*d020*/  MUFU.TANH R17, R39 ;  /* 0x0000002700117308 */ /* 0x000ef40000002400 */
[----:B------:R-:W4:Y:S01]  /*d030*/  MUFU.TANH R8, R44 ;  /* 0x0000002c00087308 */ /* 0x000f220000002400 */
[----:B-1----:R-:W-:Y:S09]  /*d040*/  FMNMX.FTZ R0, R35, R2, !PT ;  /* 0x0000000223007209 */ /* 0x002ff20007810000 */
[----:B------:R-:W1:Y:S01]  /*d050*/  MUFU.TANH R19, R42 ;  /* 0x0000002a00137308 */ /* 0x000e620000002400 */
[----:B---3--:R-:W-:Y:S09]  /*d060*/  FMNMX.FTZ R3, R17, R3, !PT ;  /* 0x0000000311037209 */ /* 0x008ff20007810000 */
[----:B------:R3:W-:Y:S01]  /*d070*/  MUFU.TANH R152, R50 ;  /* 0x0000003200987308 */ /* 0x0007e20000002400 */
[----:B----4-:R-:W-:Y:S09]  /*d080*/  FMNMX.FTZ R0, R8, R0, !PT ;  /* 0x0000000008007209 */ /* 0x010ff20007810000 */
[----:B------:R-:W4:Y:S01]  /*d090*/  MUFU.TANH R6, R45 ;  /* 0x0000002d00067308 */ /* 0x000f220000002400 */
[----:B-1----:R-:W-:Y:S09]  /*d0a0*/  FMNMX.FTZ R2, R19, R3, !PT ;  /* 0x0000000313027209 */ /* 0x002ff20007810000 */
[----:B------:R-:W1:Y:S01]  /*d0b0*/  MUFU.TANH R41, R46 ;  /* 0x0000002e00297308 */ /* 0x000e620000002400 */
[----:B---3--:R-:W-:Y:S04]  /*d0c0*/  MOV R50, R100 ;  /* 0x0000006400327202 */ /* 0x008fe80000000f00 */
[----:B------:R-:W-:Y:S05]  /*d0d0*/  FMNMX.FTZ R2, R50, R2, !PT ;  /* 0x0000000232027209 */ /* 0x000fea0007810000 */
[----:B------:R-:W3:Y:S01]  /*d0e0*/  MUFU.TANH R12, R47 ;  /* 0x0000002f000c7308 */ /* 0x000ee20000002400 */
[----:B----4-:R-:W-:Y:S04]  /*d0f0*/  FMNMX.FTZ R0, R6, R0, !PT ;  /* 0x0000000006007209 */ /* 0x010fe80007810000 */
[----:B------:R-:W-:Y:S04]  /*d100*/  FMNMX.FTZ R101, R7, R0, !PT ;  /* 0x0000000007657209 */ /* 0x000fe80007810000 */
[----:B------:R-:W-:Y:S02]  /*d110*/  FMNMX.FTZ R101, R13, R101, !PT ;  /* 0x000000650d657209 */ /* 0x000fe40007810000 */
[----:B-1----:R-:W-:Y:S03]  /*d120*/  FMNMX.FTZ R2, R41, R2, !PT ;  /* 0x0000000229027209 */ /* 0x002fe60007810000 */
[----:B------:R-:W1:Y:S01]  /*d130*/  SHFL.BFLY PT, R3, R101, 0x2, 0x1f ;  /* 0x0c401f0065037f89 */ /* 0x000e6200000e0000 */
[----:B---3--:R-:W-:Y:S04]  /*d140*/  FMNMX.FTZ R0, R12, R2, !PT ;  /* 0x000000020c007209 */ /* 0x008fe80007810000 */
[----:B------:R-:W-:Y:S04]  /*d150*/  FMNMX.FTZ R0, R152, R0, !PT ;  /* 0x0000000098007209 */ /* 0x000fe80007810000 */
[----:B------:R-:W-:Y:S05]  /*d160*/  FMNMX.FTZ R0, R153, R0, !PT ;  /* 0x0000000099007209 */ /* 0x000fea0007810000 */
[----:B------:R-:W3:Y:S01]  /*d170*/  SHFL.BFLY PT, R2, R0, 0x2, 0x1f ;  /* 0x0c401f0000027f89 */ /* 0x000ee200000e0000 */
[----:B-1----:R-:W-:Y:S07]  /*d180*/  FMNMX.FTZ R101, R101, R3, !PT ;  /* 0x0000000365657209 */ /* 0x002fee0007810000 */
[----:B------:R-:W1:Y:S01]  /*d190*/  SHFL.BFLY PT, R4, R101, 0x1, 0x1f ;  /* 0x0c201f0065047f89 */ /* 0x000e6200000e0000 */
[----:B---3--:R-:W-:Y:S07]  /*d1a0*/  FMNMX.FTZ R0, R0, R2, !PT ;  /* 0x0000000200007209 */ /* 0x008fee0007810000 */
[----:B------:R-:W3:Y:S01]  /*d1b0*/  SHFL.BFLY PT, R3, R0, 0x1, 0x1f ;  /* 0x0c201f0000037f89 */ /* 0x000ee200000e0000 */
[----:B-1----:R-:W-:Y:S02]  /*d1c0*/  FMNMX.FTZ R101, R101, R4, !PT ;  /* 0x0000000465657209 */ /* 0x002fe40007810000 */
[----:B--2---:R-:W-:Y:S03]  /*d1d0*/  @P0 MOV R4, R10 ;  /* 0x0000000a00040202 */ /* 0x004fe60000000f00 */
[C---:B------:R-:W-:Y:S01]  /*d1e0*/  FADD.FTZ R2, -R101.reuse, R102 ;  /* 0x0000006665027221 */ /* 0x040fe20000010100 */
[----:B------:R-:W-:Y:S01]  /*d1f0*/  MOV R102, R8 ;  /* 0x0000000800667202 */ /* 0x000fe20000000f00 */
[----:B------:R-:W-:Y:S01]  /*d200*/  FMUL.FTZ R154, R101, c[0x0][0x2d0] ;  /* 0x0000b400659a7a20 */ /* 0x000fe20000410000 */
[----:B---3--:R-:W-:Y:S01]  /*d210*/  FMNMX.FTZ R100, R0, R3, !PT ;  /* 0x0000000300647209 */ /* 0x008fe20007810000 */
[----:B------:R-:W-:Y:S01]  /*d220*/  FMUL.FTZ R0, R2, c[0x0][0x2d0] ;  /* 0x0000b40002007a20 */ /* 0x000fe20000410000 */
[----:B------:R-:W-:Y:S03]  /*d230*/  MOV R3, UR26 ;  /* 0x0000001a00037c02 */ /* 0x000fe60008000f00 */
[----:B------:R1:W2:Y:S02]  /*d240*/  MUFU.EX2 R2, R0 ;  /* 0x0000000000027308 */ /* 0x0002a40000000800 */
[----:B------:R-:W-:Y:S05]  /*d250*/  @P0 IMAD.WIDE.U32 R4, R3, 0x60, R4 ;  /* 0x0000006003040825 */ /* 0x000fea00078e0004 */
[----:B------:R-:W-:Y:S01]  /*d260*/  @P0 IADD3 R3, R5, UR4, RZ ;  /* 0x0000000405030c10 */ /* 0x000fe2000fffe0ff */
[--C-:B------:R-:W-:Y:S01]  /*d270*/  FFMA.FTZ R5, R166, c[0x0][0x2d0], -R154.reuse ;  /* 0x0000b400a6057a23 */ /* 0x100fe2000001089a */
[----:B------:R-:W-:Y:S01]  /*d280*/  MOV R166, R7 ;  /* 0x0000000700a67202 */ /* 0x000fe20000000f00 */
[--C-:B------:R-:W-:Y:S01]  /*d290*/  FFMA.FTZ R7, R167, c[0x0][0x2d0], -R154.reuse ;  /* 0x0000b400a7077a23 */ /* 0x100fe2000001089a */
[----:B------:R-:W-:Y:S01]  /*d2a0*/  @P0 SHF.L.U64.HI R3, R4, 0x1, R3 ;  /* 0x0000000104030819 */ /* 0x000fe20000010203 */
[----:B------:R-:W3:Y:S01]  /*d2b0*/  MUFU.EX2 R42, R5 ;  /* 0x00000005002a7308 */ /* 0x000ee20000000800 */
[----:B------:R-:W-:Y:S09]  /*d2c0*/  MOV R167, R19 ;  /* 0x0000001300a77202 */ /* 0x000ff20000000f00 */
[----:B------:R4:W-:Y:S01]  /*d2d0*/  MUFU.EX2 R246, R7 ;  /* 0x0000000700f67308 */ /* 0x0009e20000000800 */
[----:B-1----:R-:W-:Y:S01]  /*d2e0*/  FADD.FTZ R0, -R100, R103 ;  /* 0x0000006764007221 */ /* 0x002fe20000010100 */
[----:B------:R-:W-:Y:S01]  /*d2f0*/  MOV R103, R6 ;  /* 0x0000000600677202 */ /* 0x000fe20000000f00 */
[--C-:B------:R-:W-:Y:S02]  /*d300*/  FFMA.FTZ R6, R165, c[0x0][0x2d0], -R154.reuse ;  /* 0x0000b400a5067a23 */ /* 0x100fe4000001089a */
[----:B------:R-:W-:Y:S02]  /*d310*/  FMUL.FTZ R0, R0, c[0x0][0x2d0] ;  /* 0x0000b40000007a20 */ /* 0x000fe40000410000 */
[C---:B--2---:R-:W-:Y:S03]  /*d320*/  FMUL.FTZ R16, R2.reuse, R116 ;  /* 0x0000007402107220 */ /* 0x044fe60000410000 */
[----:B------:R1:W-:Y:S01]  /*d330*/  MUFU.EX2 R165, R6 ;  /* 0x0000000600a57308 */ /* 0x0003e20000000800 */
[C---:B------:R-:W-:Y:S02]  /*d340*/  FMUL.FTZ R52, R2.reuse, R52 ;  /* 0x0000003402347220 */ /* 0x040fe40000410000 */
[C---:B------:R-:W-:Y:S01]  /*d350*/  FMUL.FTZ R53, R2.reuse, R53 ;  /* 0x0000003502357220 */ /* 0x040fe20000410000 */
[----:B---3--:R-:W-:Y:S01]  /*d360*/  MOV R116, R42 ;  /* 0x0000002a00747202 */ /* 0x008fe20000000f00 */
[C---:B------:R-:W-:Y:S02]  /*d370*/  FMUL.FTZ R56, R2.reuse, R56 ;  /* 0x0000003802387220 */ /* 0x040fe40000410000 */
[C---:B------:R-:W-:Y:S02]  /*d380*/  FMUL.FTZ R57, R2.reuse, R57 ;  /* 0x0000003902397220 */ /* 0x040fe40000410000 */
[C---:B------:R-:W-:Y:S01]  /*d390*/  FMUL.FTZ R60, R2.reuse, R60 ;  /* 0x0000003c023c7220 */ /* 0x040fe20000410000 */
[----:B------:R-:W2:Y:S01]  /*d3a0*/  MUFU.EX2 R0, R0 ;  /* 0x0000000000007308 */ /* 0x000ea20000000800 */
[C---:B------:R-:W-:Y:S02]  /*d3b0*/  FMUL.FTZ R61, R2.reuse, R61 ;  /* 0x0000003d023d7220 */ /* 0x040fe40000410000 */
[----:B------:R-:W-:Y:S02]  /*d3c0*/  FMUL.FTZ R64, R2, R64 ;  /* 0x0000004002407220 */ /* 0x000fe40000410000 */
[--C-:B----4-:R-:W-:Y:S01]  /*d3d0*/  FFMA.FTZ R7, R164, c[0x0][0x2d0], -R154.reuse ;  /* 0x0000b400a4077a23 */ /* 0x110fe2000001089a */
[----:B------:R-:W-:Y:S01]  /*d3e0*/  MOV R164, R12 ;  /* 0x0000000c00a47202 */ /* 0x000fe20000000f00 */
[C---:B------:R-:W-:Y:S02]  /*d3f0*/  FMUL.FTZ R65, R2.reuse, R65 ;  /* 0x0000004102417220 */ /* 0x040fe40000410000 */
[C---:B------:R-:W-:Y:S01]  /*d400*/  FMUL.FTZ R68, R2.reuse, R68 ;  /* 0x0000004402447220 */ /* 0x040fe20000410000 */
[----:B------:R3:W-:Y:S01]  /*d410*/  MUFU.EX2 R248, R7 ;  /* 0x0000000700f87308 */ /* 0x0007e20000000800 */
[C---:B------:R-:W-:Y:S02]  /*d420*/  FMUL.FTZ R69, R2.reuse, R69 ;  /* 0x0000004502457220 */ /* 0x040fe40000410000 */
[----:B------:R-:W-:Y:S01]  /*d430*/  FMUL.FTZ R72, R2, R72 ;  /* 0x0000004802487220 */ /* 0x000fe20000410000 */
[----:B-1----:R-:W-:Y:S01]  /*d440*/  @P0 SHF.L.U32 R6, R4, 0x1, RZ ;  /* 0x0000000104060819 */ /* 0x002fe200000006ff */
[C---:B------:R-:W-:Y:S02]  /*d450*/  FMUL.FTZ R73, R2.reuse, R73 ;  /* 0x0000004902497220 */ /* 0x040fe40000410000 */
[----:B------:R-:W-:Y:S01]  /*d460*/  FMUL.FTZ R76, R2, R76 ;  /* 0x0000004c024c7220 */ /* 0x000fe20000410000 */
[----:B------:R-:W-:Y:S01]  /*d470*/  @P0 IADD3 R4, P1, R6, c[0x0][0x1c8], RZ ;  /* 0x0000720006040a10 */ /* 0x000fe20007f3e0ff */
[----:B------:R-:W-:Y:S01]  /*d480*/  FMUL.FTZ R77, R2, R77 ;  /* 0x0000004d024d7220 */ /* 0x000fe20000410000 */
[----:B------:R-:W-:Y:S01]  /*d490*/  @P0 IADD3 R8, P6, R6, 0x80, RZ ;  /* 0x0000008006080810 */ /* 0x000fe20007fde0ff */
[C---:B------:R-:W-:Y:S01]  /*d4a0*/  FMUL.FTZ R80, R2.reuse, R80 ;  /* 0x0000005002507220 */ /* 0x040fe20000410000 */
[----:B------:R-:W-:Y:S01]  /*d4b0*/  @P0 IADD3.X R5, R3, c[0x0][0x1cc], RZ, P1, !PT ;  /* 0x0000730003050a10 */ /* 0x000fe20000ffe4ff */
[----:B------:R-:W-:Y:S01]  /*d4c0*/  FMUL.FTZ R81, R2, R81 ;  /* 0x0000005102517220 */ /* 0x000fe20000410000 */
[----:B------:R-:W-:Y:S01]  /*d4d0*/  @P0 IADD3 R8, P5, R8, c[0x0][0x1c8], RZ ;  /* 0x0000720008080a10 */ /* 0x000fe20007fbe0ff */
[----:B--2---:R-:W-:Y:S01]  /*d4e0*/  FMUL.FTZ R19, R0, R119 ;  /* 0x0000007700137220 */ /* 0x004fe20000410000 */
[----:B------:R-:W-:Y:S01]  /*d4f0*/  @P0 IADD3 R6, P1, R6, 0x100, RZ ;  /* 0x0000010006060810 */ /* 0x000fe20007f3e0ff */
[----:B------:R1:W-:Y:S01]  /*d500*/  @P0 LDGSTS.E.BYPASS.LTC128B.128 [R249+0xc100], [R4.64], !P4 ;  /* 0x0c10000004f90fae */ /* 0x0003e2000e101d52 */
[--C-:B------:R-:W-:Y:S01]  /*d510*/  @P0 IADD3.X R9, RZ, c[0x0][0x1cc], R3.reuse, P5, P6 ;  /* 0x00007300ff090a10 */ /* 0x100fe20002fec403 */
[----:B------:R-:W-:Y:S01]  /*d520*/  FMUL.FTZ R54, R0, R54 ;  /* 0x0000003600367220 */ /* 0x000fe20000410000 */
[----:B------:R-:W-:Y:S01]  /*d530*/  @P0 IADD3 R6, P5, R6, c[0x0][0x1c8], RZ ;  /* 0x0000720006060a10 */ /* 0x000fe20007fbe0ff */
[C---:B------:R-:W-:Y:S01]  /*d540*/  FMUL.FTZ R55, R0.reuse, R55 ;  /* 0x0000003700377220 */ /* 0x040fe20000410000 */
[----:B------:R-:W-:Y:S01]  /*d550*/  MOV R119, R34 ;  /* 0x0000002200777202 */ /* 0x000fe20000000f00 */
[----:B------:R-:W-:Y:S01]  /*d560*/  FMUL.FTZ R34, R0, R134 ;  /* 0x0000008600227220 */ /* 0x000fe20000410000 */
[----:B---3--:R-:W-:Y:S01]  /*d570*/  @P0 IADD3.X R7, RZ, c[0x0][0x1cc], R3, P5, P1 ;  /* 0x00007300ff070a10 */ /* 0x008fe20002fe2403 */
[----:B------:R2:W-:Y:S01]  /*d580*/  @P0 LDGSTS.E.BYPASS.LTC128B.128 [R249+0xf100], [R8.64], !P3 ;  /* 0x0f10000008f90fae */ /* 0x0005e2000d901d52 */
[----:B------:R-:W-:Y:S01]  /*d590*/  FMUL.FTZ R3, R100, c[0x0][0x2d0] ;  /* 0x0000b40064037a20 */ /* 0x000fe20000410000 */
[----:B------:R-:W-:Y:S01]  /*d5a0*/  MOV R134, R49 ;  /* 0x0000003100867202 */ /* 0x000fe20000000f00 */
[----:B------:R-:W-:Y:S02]  /*d5b0*/  FMUL.FTZ R49, R2, R149 ;  /* 0x0000009502317220 */ /* 0x000fe40000410000 */
[C---:B------:R-:W-:Y:S02]  /*d5c0*/  FMUL.FTZ R58, R0.reuse, R58 ;  /* 0x0000003a003a7220 */ /* 0x040fe40000410000 */
[C---:B------:R-:W-:Y:S01]  /*d5d0*/  FMUL.FTZ R59, R0.reuse, R59 ;  /* 0x0000003b003b7220 */ /* 0x040fe20000410000 */
[----:B------:R3:W-:Y:S01]  /*d5e0*/  @P0 LDGSTS.E.BYPASS.LTC128B.128 [R249+0x12100], [R6.64], !P2 ;  /* 0x1210000006f90fae */ /* 0x0007e2000d101d52 */
[C---:B------:R-:W-:Y:S02]  /*d5f0*/  FMUL.FTZ R62, R0.reuse, R62 ;  /* 0x0000003e003e7220 */ /* 0x040fe40000410000 */
[C---:B------:R-:W-:Y:S02]  /*d600*/  FMUL.FTZ R63, R0.reuse, R63 ;  /* 0x0000003f003f7220 */ /* 0x040fe40000410000 */
[C---:B------:R-:W-:Y:S02]  /*d610*/  FMUL.FTZ R66, R0.reuse, R66 ;  /* 0x0000004200427220 */ /* 0x040fe40000410000 */
[C---:B------:R-:W-:Y:S02]  /*d620*/  FMUL.FTZ R67, R0.reuse, R67 ;  /* 0x0000004300437220 */ /* 0x040fe40000410000 */
[----:B------:R-:W-:Y:S01]  /*d630*/  FMUL.FTZ R70, R0, R70 ;  /* 0x0000004600467220 */ /* 0x000fe20000410000 */
[----:B-1----:R-:W-:Y:S01]  /*d640*/  @P0 IADD3 R4, P1, R4, UR8, RZ ;  /* 0x0000000804040c10 */ /* 0x002fe2000ff3e0ff */
[C---:B------:R-:W-:Y:S02]  /*d650*/  FMUL.FTZ R71, R0.reuse, R71 ;  /* 0x0000004700477220 */ /* 0x040fe40000410000 */
[C---:B------:R-:W-:Y:S01]  /*d660*/  FMUL.FTZ R74, R0.reuse, R74 ;  /* 0x0000004a004a7220 */ /* 0x040fe20000410000 */
[----:B------:R-:W-:Y:S01]  /*d670*/  @P0 IADD3.X R5, R5, UR7, RZ, P1, !PT ;  /* 0x0000000705050c10 */ /* 0x000fe20008ffe4ff */
[----:B------:R-:W-:Y:S01]  /*d680*/  FMUL.FTZ R75, R0, R75 ;  /* 0x0000004b004b7220 */ /* 0x000fe20000410000 */
[----:B------:R-:W-:Y:S01]  /*d690*/  @P0 IADD3 R10, P6, R4, UR8, RZ ;  /* 0x00000008040a0c10 */ /* 0x000fe2000ffde0ff */
[----:B------:R-:W-:Y:S02]  /*d6a0*/  FMUL.FTZ R78, R0, R78 ;  /* 0x0000004e004e7220 */ /* 0x000fe40000410000 */
[----:B------:R1:W-:Y:S01]  /*d6b0*/  @P0 LDGSTS.E.BYPASS.LTC128B.128 [R249+0xd100], [R4.64], !P4 ;  /* 0x0d10000004f90fae */ /* 0x0003e2000e101d52 */
[--C-:B--2---:R-:W-:Y:S01]  /*d6c0*/  FFMA.FTZ R8, R170, c[0x0][0x2d0], -R3.reuse ;  /* 0x0000b400aa087a23 */ /* 0x104fe20000010803 */
[----:B------:R-:W-:Y:S01]  /*d6d0*/  @P0 IADD3.X R11, R5, UR7, RZ, P6, !PT ;  /* 0x00000007050b0c10 */ /* 0x000fe2000b7fe4ff */
[----:B------:R-:W-:Y:S01]  /*d6e0*/  FMUL.FTZ R79, R0, R79 ;  /* 0x0000004f004f7220 */ /* 0x000fe20000410000 */
[----:B------:R-:W-:Y:S01]  /*d6f0*/  MOV R170, R41 ;  /* 0x0000002900aa7202 */ /* 0x000fe20000000f00 */
[----:B------:R2:W-:Y:S01]  /*d700*/  MUFU.EX2 R155, R8 ;  /* 0x00000008009b7308 */ /* 0x0005e20000000800 */
[----:B------:R-:W-:Y:S01]  /*d710*/  FMUL.FTZ R41, R2, R141 ;  /* 0x0000008d02297220 */ /* 0x000fe20000410000 */
[----:B---3--:R-:W-:Y:S01]  /*d720*/  @P0 IADD3 R6, P1, R4, UR14, RZ ;  /* 0x0000000e04060c10 */ /* 0x008fe2000ff3e0ff */
[----:B------:R1:W-:Y:S01]  /*d730*/  @P0 LDGSTS.E.BYPASS.LTC128B.128 [R249+0x10100], [R4.64+0x80], !P3 ;  /* 0x1010008004f90fae */ /* 0x0003e2000d901d52 */
[--C-:B------:R-:W-:Y:S01]  /*d740*/  FFMA.FTZ R7, R171, c[0x0][0x2d0], -R3.reuse ;  /* 0x0000b400ab077a23 */ /* 0x100fe20000010803 */
[----:B------:R-:W-:Y:S01]  /*d750*/  MOV R171, R13 ;  /* 0x0000000d00ab7202 */ /* 0x000fe20000000f00 */
[C---:B------:R-:W-:Y:S01]  /*d760*/  FMUL.FTZ R82, R0.reuse, R82 ;  /* 0x0000005200527220 */ /* 0x040fe20000410000 */
[----:B------:R-:W-:Y:S01]  /*d770*/  MOV R141, R43 ;  /* 0x0000002b008d7202 */ /* 0x000fe20000000f00 */
[----:B------:R-:W-:Y:S01]  /*d780*/  FMUL.FTZ R43, R0, R143 ;  /* 0x0000008f002b7220 */ /* 0x000fe20000410000 */
[----:B------:R-:W-:Y:S01]  /*d790*/  MOV R143, R48 ;  /* 0x00000030008f7202 */ /* 0x000fe20000000f00 */
[----:B------:R3:W4:Y:S01]  /*d7a0*/  MUFU.EX2 R245, R7 ;  /* 0x0000000700f57308 */ /* 0x0007220000000800 */
[----:B------:R1:W-:Y:S01]  /*d7b0*/  @P0 LDGSTS.E.BYPASS.LTC128B.128 [R249+0x13100], [R4.64+0x100], !P2 ;  /* 0x1310010004f90fae */ /* 0x0003e2000d101d52 */
[----:B------:R-:W-:Y:S02]  /*d7c0*/  FMUL.FTZ R48, R2, R148 ;  /* 0x0000009402307220 */ /* 0x000fe40000410000 */
[----:B------:R-:W-:Y:S02]  /*d7d0*/  FMUL.FTZ R83, R0, R83 ;  /* 0x0000005300537220 */ /* 0x000fe40000410000 */
[C---:B------:R-:W-:Y:S02]  /*d7e0*/  FMUL.FTZ R84, R2.reuse, R84 ;  /* 0x0000005402547220 */ /* 0x040fe40000410000 */
[----:B------:R-:W-:Y:S01]  /*d7f0*/  FMUL.FTZ R85, R2, R85 ;  /* 0x0000005502557220 */ /* 0x000fe20000410000 */
[----:B------:R4:W-:Y:S01]  /*d800*/  @P0 LDGSTS.E.BYPASS.LTC128B.128 [R249+0xe100], [R10.64], !P4 ;  /* 0x0e1000000af90fae */ /* 0x0009e2000e101d52 */
[C---:B------:R-:W-:Y:S02]  /*d810*/  FMUL.FTZ R86, R0.reuse, R86 ;  /* 0x0000005600567220 */ /* 0x040fe40000410000 */
[----:B------:R-:W-:Y:S01]  /*d820*/  FMUL.FTZ R87, R0, R87 ;  /* 0x0000005700577220 */ /* 0x000fe20000410000 */
[----:B--2---:R-:W-:Y:S01]  /*d830*/  @P0 IADD3 R8, P5, R4, UR6, RZ ;  /* 0x0000000604080c10 */ /* 0x004fe2000ffbe0ff */
[C---:B------:R-:W-:Y:S02]  /*d840*/  FMUL.FTZ R88, R2.reuse, R88 ;  /* 0x0000005802587220 */ /* 0x040fe40000410000 */
[----:B------:R-:W-:Y:S01]  /*d850*/  FMUL.FTZ R89, R2, R89 ;  /* 0x0000005902597220 */ /* 0x000fe20000410000 */
[C---:B------:R-:W-:Y:S01]  /*d860*/  @P0 IADD3.X R9, R5.reuse, UR12, RZ, P5, !PT ;  /* 0x0000000c05090c10 */ /* 0x040fe2000affe4ff */
[C---:B------:R-:W-:Y:S02]  /*d870*/  FMUL.FTZ R90, R0.reuse, R90 ;  /* 0x0000005a005a7220 */ /* 0x040fe40000410000 */
[----:B------:R-:W-:Y:S02]  /*d880*/  FMUL.FTZ R91, R0, R91 ;  /* 0x0000005b005b7220 */ /* 0x000fe40000410000 */
[----:B------:R2:W-:Y:S01]  /*d890*/  @P0 LDGSTS.E.BYPASS.LTC128B.128 [R249+0x11100], [R8.64], !P3 ;  /* 0x1110000008f90fae */ /* 0x0005e2000d901d52 */
[----:B---3--:R-:W-:Y:S01]  /*d8a0*/  @P0 IADD3.X R7, R5, UR9, RZ, P1, !PT ;  /* 0x0000000905070c10 */ /* 0x008fe20008ffe4ff */
[C---:B------:R-:W-:Y:S02]  /*d8b0*/  FMUL.FTZ R92, R2.reuse, R92 ;  /* 0x0000005c025c7220 */ /* 0x040fe40000410000 */
[----:B------:R-:W-:Y:S02]  /*d8c0*/  FMUL.FTZ R93, R2, R93 ;  /* 0x0000005d025d7220 */ /* 0x000fe40000410000 */
[--C-:B-1----:R-:W-:Y:S01]  /*d8d0*/  FFMA.FTZ R4, R168, c[0x0][0x2d0], -R3.reuse ;  /* 0x0000b400a8047a23 */ /* 0x102fe20000010803 */
[----:B------:R-:W-:Y:S01]  /*d8e0*/  MOV R168, R17 ;  /* 0x0000001100a87202 */ /* 0x000fe20000000f00 */
[----:B------:R1:W-:Y:S01]  /*d8f0*/  @P0 LDGSTS.E.BYPASS.LTC128B.128 [R249+0x14100], [R6.64], !P2 ;  /* 0x1410000006f90fae */ /* 0x0003e2000d101d52 */
[C---:B------:R-:W-:Y:S01]  /*d900*/  FMUL.FTZ R5, R2.reuse, R105 ;  /* 0x0000006902057220 */ /* 0x040fe20000410000 */
[----:B------:R3:W-:Y:S01]  /*d910*/  MUFU.EX2 R247, R4 ;  /* 0x0000000400f77308 */ /* 0x0007e20000000800 */
[----:B----4-:R-:W-:Y:S01]  /*d920*/  F2FP.PACK_AB R105, R245, R155 ;  /* 0x0000009bf569723e */ /* 0x010fe200000000ff */
[----:B------:R-:W-:Y:S01]  /*d930*/  FMUL.FTZ R17, R2, R117 ;  /* 0x0000007502117220 */ /* 0x000fe20000410000 */
[----:B------:R-:W-:Y:S01]  /*d940*/  MOV R117, R18 ;  /* 0x0000001200757202 */ /* 0x000fe20000000f00 */
[C---:B------:R-:W-:Y:S02]  /*d950*/  FMUL.FTZ R10, R0.reuse, R110 ;  /* 0x0000006e000a7220 */ /* 0x040fe40000410000 */
[----:B------:R-:W4:Y:S01]  /*d960*/  LDSM.16.MT88.4 R12, [R225+0x100] ;  /* 0x00010000e10c783b */ /* 0x000f220000004200 */
[C---:B------:R-:W-:Y:S02]  /*d970*/  FMUL.FTZ R11, R0.reuse, R111 ;  /* 0x0000006f000b7220 */ /* 0x040fe40000410000 */
[C---:B------:R-:W-:Y:S01]  /*d980*/  FMUL.FTZ R18, R0.reuse, R118 ;  /* 0x0000007600127220 */ /* 0x040fe20000410000 */
[----:B------:R-:W-:Y:S01]  /*d990*/  MOV R118, R35 ;  /* 0x0000002300767202 */ /* 0x000fe20000000f00 */
[C---:B------:R-:W-:Y:S02]  /*d9a0*/  FMUL.FTZ R35, R0.reuse, R135 ;  /* 0x0000008700237220 */ /* 0x040fe40000410000 */
[C---:B------:R-:W-:Y:S01]  /*d9b0*/  FMUL.FTZ R94, R0.reuse, R94 ;  /* 0x0000005e005e7220 */ /* 0x040fe20000410000 */
[----:B------:R-:W4:Y:S01]  /*d9c0*/  LDSM.16.MT88.4 R20, [R226+0x100] ;  /* 0x00010000e214783b */ /* 0x000f220000004200 */
[----:B------:R-:W-:Y:S02]  /*d9d0*/  FMUL.FTZ R95, R0, R95 ;  /* 0x0000005f005f7220 */ /* 0x000fe40000410000 */
[C---:B--2---:R-:W-:Y:S02]  /*d9e0*/  FMUL.FTZ R8, R2.reuse, R108 ;  /* 0x0000006c02087220 */ /* 0x044fe40000410000 */
[C---:B------:R-:W-:Y:S02]  /*d9f0*/  FMUL.FTZ R9, R2.reuse, R109 ;  /* 0x0000006d02097220 */ /* 0x040fe40000410000 */
[C---:B------:R-:W-:Y:S01]  /*da00*/  FMUL.FTZ R96, R2.reuse, R96 ;  /* 0x0000006002607220 */ /* 0x040fe20000410000 */
[----:B------:R-:W2:Y:S01]  /*da10*/  LDSM.16.MT88.4 R28, [R229+0x100] ;  /* 0x00010000e51c783b */ /* 0x000ea20000004200 */
[----:B------:R-:W-:Y:S02]  /*da20*/  FMUL.FTZ R97, R2, R97 ;  /* 0x0000006102617220 */ /* 0x000fe40000410000 */
[--C-:B---3--:R-:W-:Y:S01]  /*da30*/  FFMA.FTZ R4, R169, c[0x0][0x2d0], -R3.reuse ;  /* 0x0000b400a9047a23 */ /* 0x108fe20000010803 */
[----:B------:R-:W-:Y:S01]  /*da40*/  MOV R169, R40 ;  /* 0x0000002800a97202 */ /* 0x000fe20000000f00 */
[----:B-1----:R-:W-:Y:S01]  /*da50*/  FMUL.FTZ R6, R0, R106 ;  /* 0x0000006a00067220 */ /* 0x002fe20000410000 */
[----:B------:R-:W-:Y:S01]  /*da60*/  F2FP.PACK_AB R106, R248, R246 ;  /* 0x000000f6f86a723e */ /* 0x000fe200000000ff */
[----:B------:R-:W1:Y:S01]  /*da70*/  MUFU.EX2 R231, R4 ;  /* 0x0000000400e77308 */ /* 0x000e620000000800 */
[----:B------:R-:W-:Y:S01]  /*da80*/  FMUL.FTZ R7, R0, R107 ;  /* 0x0000006b00077220 */ /* 0x000fe20000410000 */
[----:B------:R-:W3:Y:S01]  /*da90*/  LDSM.16.MT88.4 R36, [R228+0x100] ;  /* 0x00010000e424783b */ /* 0x000ee20000004200 */
[----:B------:R-:W-:Y:S02]  /*daa0*/  FMUL.FTZ R40, R2, R140 ;  /* 0x0000008c02287220 */ /* 0x000fe40000410000 */
[C---:B------:R-:W-:Y:S02]  /*dab0*/  FMUL.FTZ R98, R0.reuse, R98 ;  /* 0x0000006200627220 */ /* 0x040fe40000410000 */
[----:B------:R-:W-:Y:S02]  /*dac0*/  FMUL.FTZ R99, R0, R99 ;  /* 0x0000006300637220 */ /* 0x000fe40000410000 */
[--C-:B------:R-:W-:Y:S01]  /*dad0*/  FFMA.FTZ R103, R103, c[0x0][0x2d0], -R154.reuse ;  /* 0x0000b40067677a23 */ /* 0x100fe2000001089a */
[----:B------:R-:W2:Y:S01]  /*dae0*/  LDSM.16.MT88.4 R44, [R225+0x3100] ;  /* 0x00310000e12c783b */ /* 0x000ea20000004200 */
[--C-:B------:R-:W-:Y:S07]  /*daf0*/  FFMA.FTZ R152, R152, c[0x0][0x2d0], -R3.reuse ;  /* 0x0000b40098987a23 */ /* 0x100fee0000010803 */
[----:B------:R-:W2:Y:S01]  /*db00*/  LDSM.16.MT88.4 R108, [R226+0x3100] ;  /* 0x00310000e26c783b */ /* 0x000ea20000004200 */
[----:B-1----:R-:W-:Y:S01]  /*db10*/  F2FP.PACK_AB R107, R231, R247 ;  /* 0x000000f7e76b723e */ /* 0x002fe200000000ff */
[----:B------:R-:W-:Y:S01]  /*db20*/  FMUL.FTZ R4, R2, R104 ;  /* 0x0000006802047220 */ /* 0x000fe20000410000 */
[----:B------:R-:W-:Y:S05]  /*db30*/  F2FP.PACK_AB R104, R42, R165 ;  /* 0x000000a52a68723e */ /* 0x000fea00000000ff */
[----:B------:R-:W0:Y:S01]  /*db40*/  LDGDEPBAR ;  /* 0x00000000000079af */ /* 0x000e220000000000 */
[----:B------:R-:W-:Y:S01]  /*db50*/  FMUL.FTZ R42, R0, R142 ;  /* 0x0000008e002a7220 */ /* 0x000fe20000410000 */
[C---:B----4-:R-:W-:Y:S07]  /*db60*/  HMMA.16816.F32 R4, R104.reuse, R12, R4 ;  /* 0x0000000c6804723c */ /* 0x050fee0000001804 */
[C---:B------:R-:W-:Y:S01]  /*db70*/  FMUL.FTZ R12, R2.reuse, R112 ;  /* 0x00000070020c7220 */ /* 0x040fe20000410000 */
[C---:B------:R-:W-:Y:S04]  /*db80*/  HMMA.16816.F32 R8, R104.reuse, R14, R8 ;  /* 0x0000000e6808723c */ /* 0x040fe80000001808 */
[----:B------:R-:W-:Y:S03]  /*db90*/  FMUL.FTZ R13, R2, R113 ;  /* 0x00000071020d7220 */ /* 0x000fe60000410000 */
[C---:B------:R-:W-:Y:S02]  /*dba0*/  FMUL.FTZ R14, R0.reuse, R114 ;  /* 0x00000072000e7220 */ /* 0x040fe40000410000 */
[----:B------:R-:W-:Y:S02]  /*dbb0*/  FMUL.FTZ R15, R0, R115 ;  /* 0x00000073000f7220 */ /* 0x000fe40000410000 */
[----:B------:R-:W1:Y:S05]  /*dbc0*/  LDSM.16.MT88.4 R112, [R229+0x3100] ;  /* 0x00310000e570783b */ /* 0x000e6a0000004200 */
[C---:B------:R-:W-:Y:S07]  /*dbd0*/  HMMA.16816.F32 R12, R104.reuse, R20, R12 ;  /* 0x00000014680c723c */ /* 0x040fee000000180c */
[C---:B------:R-:W-:Y:S01]  /*dbe0*/  FMUL.FTZ R20, R2.reuse, R120 ;  /* 0x0000007802147220 */ /* 0x040fe20000410000 */
[C---:B------:R-:W-:Y:S04]  /*dbf0*/  HMMA.16816.F32 R16, R104.reuse, R22, R16 ;  /* 0x000000166810723c */ /* 0x040fe80000001810 */
[C---:B------:R-:W-:Y:S01]  /*dc00*/  FMUL.FTZ R21, R2.reuse, R121 ;  /* 0x0000007902157220 */ /* 0x040fe20000410000 */
[----:B------:R-:W-:Y:S01]  /*dc10*/  MOV R121, R32 ;  /* 0x0000002000797202 */ /* 0x000fe20000000f00 */
[----:B------:R-:W-:Y:S01]  /*dc20*/  FMUL.FTZ R32, R2, R132 ;  /* 0x0000008402207220 */ /* 0x000fe20000410000 */
[----:B------:R-:W-:Y:S01]  /*dc30*/  MOV R120, R33 ;  /* 0x0000002100787202 */ /* 0x000fe20000000f00 */
[C---:B------:R-:W-:Y:S01]  /*dc40*/  FMUL.FTZ R22, R0.reuse, R122 ;  /* 0x0000007a00167220 */ /* 0x040fe20000410000 */
[----:B------:R-:W-:Y:S03]  /*dc50*/  MOV R122, R27 ;  /* 0x0000001b007a7202 */ /* 0x000fe60000000f00 */
[----:B------:R-:W-:Y:S01]  /*dc60*/  FMUL.FTZ R23, R0, R123 ;  /* 0x0000007b00177220 */ /* 0x000fe20000410000 */
[----:B------:R-:W-:Y:S01]  /*dc70*/  MOV R123, R24 ;  /* 0x00000018007b7202 */ /* 0x000fe20000000f00 */
[C---:B------:R-:W-:Y:S01]  /*dc80*/  FMUL.FTZ R33, R2.reuse, R133 ;  /* 0x0000008502217220 */ /* 0x040fe20000410000 */
[----:B------:R-:W-:Y:S01]  /*dc90*/  MOV R133, R121 ;  /* 0x0000007900857202 */ /* 0x000fe20000000f00 */
[----:B------:R-:W-:Y:S01]  /*dca0*/  FMUL.FTZ R24, R2, R124 ;  /* 0x0000007c02187220 */ /* 0x000fe20000410000 */
[----:B------:R-:W-:Y:S01]  /*dcb0*/  MOV R121, R102 ;  /* 0x0000006600797202 */ /* 0x000fe20000000f00 */
[--C-:B------:R-:W-:Y:S01]  /*dcc0*/  FFMA.FTZ R102, R172, c[0x0][0x2d0], -R154.reuse ;  /* 0x0000b400ac667a23 */ /* 0x100fe2000001089a */
[C---:B--2---:R-:W-:Y:S03]  /*dcd0*/  HMMA.16816.F32 R20, R104.reuse, R28, R20 ;  /* 0x0000001c6814723c */ /* 0x044fe60000001814 */
[----:B------:R-:W-:Y:S01]  /*dce0*/  MOV R124, R25 ;  /* 0x00000019007c7202 */ /* 0x000fe20000000f00 */
[----:B------:R-:W-:Y:S01]  /*dcf0*/  FMUL.FTZ R25, R2, R125 ;  /* 0x0000007d02197220 */ /* 0x000fe20000410000 */
[----:B------:R-:W-:Y:S01]  /*dd00*/  MOV R125, R26 ;  /* 0x0000001a007d7202 */ /* 0x000fe20000000f00 */
[C---:B------:R-:W-:Y:S01]  /*dd10*/  FMUL.FTZ R26, R0.reuse, R126 ;  /* 0x0000007e001a7220 */ /* 0x040fe20000410000 */
[----:B------:R-:W-:Y:S01]  /*dd20*/  MOV R140, R123 ;  /* 0x0000007b008c7202 */ /* 0x000fe20000000f00 */
[----:B------:R-:W-:Y:S01]  /*dd30*/  FMUL.FTZ R27, R0, R127 ;  /* 0x0000007f001b7220 */ /* 0x000fe20000410000 */
[----:B------:R-:W-:Y:S03]  /*dd40*/  MOV R127, R119 ;  /* 0x00000077007f7202 */ /* 0x000fe60000000f00 */
[C---:B------:R-:W-:Y:S01]  /*dd50*/  FMUL.FTZ R29, R2.reuse, R129 ;  /* 0x00000081021d7220 */ /* 0x040fe20000410000 */
[----:B------:R-:W-:Y:S01]  /*dd60*/  MOV R123, R117 ;  /* 0x00000075007b7202 */ /* 0x000fe20000000f00 */
[----:B------:R2:W-:Y:S01]  /*dd70*/  MUFU.EX2 R129, R102 ;  /* 0x0000006600817308 */ /* 0x0005e20000000800 */
[C---:B------:R-:W-:Y:S03]  /*dd80*/  HMMA.16816.F32 R24, R104.reuse, R30, R24 ;  /* 0x0000001e6818723c */ /* 0x040fe60000001818 */
[----:B------:R-:W-:Y:S01]  /*dd90*/  FMUL.FTZ R28, R2, R128 ;  /* 0x00000080021c7220 */ /* 0x000fe20000410000 */
[----:B------:R-:W-:Y:S02]  /*dda0*/  MOV R128, R124 ;  /* 0x0000007c00807202 */ /* 0x000fe40000000f00 */
[----:B------:R-:W-:Y:S01]  /*ddb0*/  MOV R124, R116 ;  /* 0x00000074007c7202 */ /* 0x000fe20000000f00 */
[C---:B------:R-:W-:Y:S01]  /*ddc0*/  FMUL.FTZ R30, R0.reuse, R130 ;  /* 0x00000082001e7220 */ /* 0x040fe20000410000 */
[----:B------:R-:W-:Y:S01]  /*ddd0*/  MOV R135, R122 ;  /* 0x0000007a00877202 */ /* 0x000fe20000000f00 */
[----:B------:R-:W-:Y:S03]  /*dde0*/  FMUL.FTZ R31, R0, R131 ;  /* 0x00000083001f7220 */ /* 0x000fe60000410000 */
[----:B------:R-:W-:Y:S02]  /*ddf0*/  MOV R122, R118 ;  /* 0x00000076007a7202 */ /* 0x000fe40000000f00 */
[----:B------:R-:W4:Y:S01]  /*de00*/  LDSM.16.MT88.4 R116, [R228+0x3100] ;  /* 0x00310000e474783b */ /* 0x000f220000004200 */
[----:B------:R-:W-:Y:S01]  /*de10*/  MOV R142, R125 ;  /* 0x0000007d008e7202 */ /* 0x000fe20000000f00 */
[C---:B---3--:R-:W-:Y:S03]  /*de20*/  HMMA.16816.F32 R28, R104.reuse, R36, R28 ;  /* 0x00000024681c723c */ /* 0x048fe6000000181c */
[----:B------:R-:W-:Y:S02]  /*de30*/  MOV R126, R120 ;  /* 0x00000078007e7202 */ /* 0x000fe40000000f00 */
[----:B------:R-:W-:Y:S01]  /*de40*/  MOV R120, R171 ;  /* 0x000000ab00787202 */ /* 0x000fe20000000f00 */
[--C-:B--2---:R-:W-:Y:S02]  /*de50*/  FFMA.FTZ R102, R173, c[0x0][0x2d0], -R154.reuse ;  /* 0x0000b400ad667a23 */ /* 0x104fe4000001089a */
[C---:B------:R-:W-:Y:S04]  /*de60*/  HMMA.16816.F32 R32, R104.reuse, R38, R32 ;  /* 0x000000266820723c */ /* 0x040fe80000001820 */
[----:B------:R-:W-:Y:S01]  /*de70*/  FMUL.FTZ R36, R2, R136 ;  /* 0x0000008802247220 */ /* 0x000fe20000410000 */
[----:B------:R-:W-:Y:S01]  /*de80*/  MOV R125, R51 ;  /* 0x00000033007d7202 */ /* 0x000fe20000000f00 */
[----:B------:R2:W3:Y:S01]  /*de90*/  MUFU.EX2 R136, R102 ;  /* 0x0000006600887308 */ /* 0x0004e20000000800 */
[----:B------:R-:W-:Y:S01]  /*dea0*/  FMUL.FTZ R39, R0, R139 ;  /* 0x0000008b00277220 */ /* 0x000fe20000410000 */
[----:B------:R-:W-:Y:S01]  /*deb0*/  MOV R171, R166 ;  /* 0x000000a600ab7202 */ /* 0x000fe20000000f00 */
[----:B------:R-:W-:Y:S03]  /*dec0*/  FMUL.FTZ R37, R2, R137 ;  /* 0x0000008902257220 */ /* 0x000fe60000410000 */
[C---:B------:R-:W-:Y:S01]  /*ded0*/  FMUL.FTZ R38, R0.reuse, R138 ;  /* 0x0000008a00267220 */ /* 0x040fe20000410000 */
[----:B------:R-:W-:Y:S01]  /*dee0*/  MOV R166, R50 ;  /* 0x0000003200a67202 */ /* 0x000fe20000000f00 */
[C---:B------:R-:W-:Y:S02]  /*def0*/  FMUL.FTZ R50, R0.reuse, R150 ;  /* 0x0000009600327220 */ /* 0x040fe40000410000 */
[----:B------:R-:W-:Y:S02]  /*df00*/  FMUL.FTZ R51, R0, R151 ;  /* 0x0000009700337220 */ /* 0x000fe40000410000 */
[----:B------:R-:W-:Y:S01]  /*df10*/  LDSM.16.MT88.4 R148, [R226+0x5900] ;  /* 0x00590000e294783b */ /* 0x000fe20000004200 */
[C---:B------:R-:W-:Y:S03]  /*df20*/  HMMA.16816.F32 R36, R104.reuse, R44, R36 ;  /* 0x0000002c6824723c */ /* 0x040fe60000001824 */
[--C-:B------:R-:W-:Y:S04]  /*df30*/  FFMA.FTZ R171, R171, c[0x0][0x2d0], -R154.reuse ;  /* 0x0000b400abab7a23 */ /* 0x100fe8000001089a */
[----:B------:R-:W-:Y:S01]  /*df40*/  FMUL.FTZ R44, R2, R144 ;  /* 0x00000090022c7220 */ /* 0x000fe20000410000 */
[C---:B------:R-:W-:Y:S01]  /*df50*/  HMMA.16816.F32 R40, R104.reuse, R46, R40 ;  /* 0x0000002e6828723c */ /* 0x040fe20000001828 */
[----:B------:R-:W-:Y:S03]  /*df60*/  MUFU.EX2 R171, R171 ;  /* 0x000000ab00ab7308 */ /* 0x000fe60000000800 */
[--C-:B--2---:R-:W-:Y:S02]  /*df70*/  FFMA.FTZ R102, R174, c[0x0][0x2d0], -R154.reuse ;  /* 0x0000b400ae667a23 */ /* 0x104fe4000001089a */
[----:B------:R-:W-:Y:S02]  /*df80*/  FMUL.FTZ R45, R2, R145 ;  /* 0x00000091022d7220 */ /* 0x000fe40000410000 */
[C---:B------:R-:W-:Y:S01]  /*df90*/  FMUL.FTZ R47, R0.reuse, R147 ;  /* 0x00000093002f7220 */ /* 0x040fe20000410000 */
[----:B------:R-:W-:Y:S02]  /*dfa0*/  MOV R147, R252 ;  /* 0x000000fc00937202 */ /* 0x000fe40000000f00 */
[----:B------:R2:W-:Y:S01]  /*dfb0*/  MUFU.EX2 R139, R102 ;  /* 0x00000066008b7308 */ /* 0x0005e20000000800 */
[----:B------:R-:W-:Y:S07]  /*dfc0*/  FMUL.FTZ R46, R0, R146 ;  /* 0x00000092002e7220 */ /* 0x000fee0000410000 */
[C---:B------:R-:W-:Y:S08]  /*dfd0*/  HMMA.16816.F32 R44, R104.reuse, R108, R44 ;  /* 0x0000006c682c723c */ /* 0x040ff0000000182c */
[C---:B------:R-:W-:Y:S01]  /*dfe0*/  HMMA.16816.F32 R48, R104.reuse, R110, R48 ;  /* 0x0000006e6830723c */ /* 0x040fe20000001830 */
[----:B------:R-:W3:Y:S07]  /*dff0*/  LDSM.16.MT88.4 R108, [R225+0x6100] ;  /* 0x00610000e16c783b */ /* 0x000eee0000004200 */
[C---:B-1----:R-:W-:Y:S04]  /*e000*/  HMMA.16816.F32 R52, R104.reuse, R112, R52 ;  /* 0x000000706834723c */ /* 0x042fe80000001834 */
[--C-:B--2---:R-:W-:Y:S04]  /*e010*/  FFMA.FTZ R102, R175, c[0x0][0x2d0], -R154.reuse ;  /* 0x0000b400af667a23 */ /* 0x104fe8000001089a */
[C---:B------:R-:W-:Y:S01]  /*e020*/  HMMA.16816.F32 R56, R104.reuse, R114, R56 ;  /* 0x000000726838723c */ /* 0x040fe20000001838 */
[----:B------:R1:W2:Y:S01]  /*e030*/  MUFU.EX2 R137, R102 ;  /* 0x0000006600897308 */ /* 0x0002a20000000800 */
[----:B------:R-:W2:Y:S06]  /*e040*/  LDSM.16.MT88.4 R112, [R226+0x6100] ;  /* 0x00610000e270783b */ /* 0x000eac0000004200 */
[C---:B----4-:R-:W-:Y:S08]  /*e050*/  HMMA.16816.F32 R60, R104.reuse, R116, R60 ;  /* 0x00000074683c723c */ /* 0x050ff0000000183c */
[C---:B------:R-:W-:Y:S01]  /*e060*/  HMMA.16816.F32 R64, R104.reuse, R118, R64 ;  /* 0x000000766840723c */ /* 0x040fe20000001840 */
[----:B------:R-:W4:Y:S07]  /*e070*/  LDSM.16.MT88.4 R116, [R229+0x6100] ;  /* 0x00610000e574783b */ /* 0x000f2e0000004200 */
[C---:B---3--:R-:W-:Y:S04]  /*e080*/  HMMA.16816.F32 R68, R104.reuse, R108, R68 ;  /* 0x0000006c6844723c */ /* 0x048fe80000001844 */
[--C-:B-1----:R-:W-:Y:S02]  /*e090*/  FFMA.FTZ R102, R176, c[0x0][0x2d0], -R3.reuse ;  /* 0x0000b400b0667a23 */ /* 0x102fe40000010803 */
[----:B------:R-:W-:Y:S02]  /*e0a0*/  MUFU.EX2 R176, R103 ;  /* 0x0000006700b07308 */ /* 0x000fe40000000800 */
[C---:B------:R-:W-:Y:S01]  /*e0b0*/  HMMA.16816.F32 R72, R104.reuse, R110, R72 ;  /* 0x0000006e6848723c */ /* 0x040fe20000001848 */
[----:B------:R-:W1:Y:S07]  /*e0c0*/  LDSM.16.MT88.4 R108, [R228+0x6100] ;  /* 0x00610000e46c783b */ /* 0x000e6e0000004200 */
[----:B------:R3:W-:Y:S01]  /*e0d0*/  MUFU.EX2 R132, R102 ;  /* 0x0000006600847308 */ /* 0x0007e20000000800 */
[C---:B--2---:R-:W-:Y:S08]  /*e0e0*/  HMMA.16816.F32 R76, R104.reuse, R112, R76 ;  /* 0x00000070684c723c */ /* 0x044ff0000000184c */
[C---:B------:R-:W-:Y:S01]  /*e0f0*/  HMMA.16816.F32 R80, R104.reuse, R114, R80 ;  /* 0x000000726850723c */ /* 0x040fe20000001850 */
[----:B------:R-:W2:Y:S01]  /*e100*/  LDSM.16.MT88.4 R112, [R225+0x900] ;  /* 0x00090000e170783b */ /* 0x000ea20000004200 */
[----:B------:R-:W-:Y:S06]  /*e110*/  MUFU.EX2 R103, R152 ;  /* 0x0000009800677308 */ /* 0x000fec0000000800 */
[C---:B----4-:R-:W-:Y:S04]  /*e120*/  HMMA.16816.F32 R84, R104.reuse, R116, R84 ;  /* 0x000000746854723c */ /* 0x050fe80000001854 */
[--C-:B---3--:R-:W-:Y:S04]  /*e130*/  FFMA.FTZ R102, R178, c[0x0][0x2d0], -R3.reuse ;  /* 0x0000b400b2667a23 */ /* 0x108fe80000010803 */
[C---:B------:R-:W-:Y:S01]  /*e140*/  HMMA.16816.F32 R88, R104.reuse, R118, R88 ;  /* 0x000000766858723c */ /* 0x040fe20000001858 */
[----:B------:R-:W3:Y:S01]  /*e150*/  LDSM.16.MT88.4 R116, [R226+0x900] ;  /* 0x00090000e274783b */ /* 0x000ee20000004200 */
[----:B------:R4:W2:Y:S06]  /*e160*/  MUFU.EX2 R144, R102 ;  /* 0x0000006600907308 */ /* 0x0008ac0000000800 */
[C---:B-1----:R-:W-:Y:S08]  /*e170*/  HMMA.16816.F32 R92, R104.reuse, R108, R92 ;  /* 0x0000006c685c723c */ /* 0x042ff0000000185c */
[----:B------:R-:W-:Y:S01]  /*e180*/  HMMA.16816.F32 R96, R104, R110, R96 ;  /* 0x0000006e6860723c */ /* 0x000fe20000001860 */
[----:B------:R-:W1:Y:S06]  /*e190*/  LDSM.16.MT88.4 R108, [R229+0x900] ;  /* 0x00090000e56c783b */ /* 0x000e6c0000004200 */
[----:B------:R-:W-:Y:S02]  /*e1a0*/  F2FP.PACK_AB R104, R136, R129 ;  /* 0x000000818868723e */ /* 0x000fe400000000ff */
[----:B------:R-:W-:Y:S03]  /*e1b0*/  F2FP.PACK_AB R106, R137, R139 ;  /* 0x0000008b896a723e */ /* 0x000fe600000000ff */
[--C-:B----4-:R-:W-:Y:S01]  /*e1c0*/  FFMA.FTZ R102, R177, c[0x0][0x2d0], -R3.reuse ;  /* 0x0000b400b1667a23 */ /* 0x110fe20000010803 */
[----:B--2---:R-:W-:Y:S03]  /*e1d0*/  F2FP.PACK_AB R105, R144, R132 ;  /* 0x000000849069723e */ /* 0x004fe600000000ff */
[----:B------:R2:W-:Y:S02]  /*e1e0*/  MUFU.EX2 R138, R102 ;  /* 0x00000066008a7308 */ /* 0x0005e40000000800 */
[--C-:B--2---:R-:W-:Y:S08]  /*e1f0*/  FFMA.FTZ R102, R179, c[0x0][0x2d0], -R3.reuse ;  /* 0x0000b400b3667a23 */ /* 0x104ff00000010803 */
[----:B------:R2:W4:Y:S02]  /*e200*/  MUFU.EX2 R252, R102 ;  /* 0x0000006600fc7308 */ /* 0x0005240000000800 */
[--C-:B--2---:R-:W-:Y:S01]  /*e210*/  FFMA.FTZ R102, R183, c[0x0][0x2d0], -R154.reuse ;  /* 0x0000b400b7667a23 */ /* 0x104fe2000001089a */
[----:B----4-:R-:W-:Y:S07]  /*e220*/  F2FP.PACK_AB R107, R252, R138 ;  /* 0x0000008afc6b723e */ /* 0x010fee00000000ff */
[----:B------:R2:W-:Y:S01]  /*e230*/  MUFU.EX2 R146, R102 ;  /* 0x0000006600927308 */ /* 0x0005e20000000800 */
[C---:B------:R-:W-:Y:S08]  /*e240*/  HMMA.16816.F32 R4, R104.reuse, R112, R4 ;  /* 0x000000706804723c */ /* 0x040ff00000001804 */
[C---:B------:R-:W-:Y:S01]  /*e250*/  HMMA.16816.F32 R8, R104.reuse, R114, R8 ;  /* 0x000000726808723c */ /* 0x040fe20000001808 */
[----:B------:R-:W4:Y:S07]  /*e260*/  LDSM.16.MT88.4 R112, [R228+0x900] ;  /* 0x00090000e470783b */ /* 0x000f2e0000004200 */
[C---:B---3--:R-:W-:Y:S04]  /*e270*/  HMMA.16816.F32 R12, R104.reuse, R116, R12 ;  /* 0x00000074680c723c */ /* 0x048fe8000000180c */
[--C-:B--2---:R-:W-:Y:S04]  /*e280*/  FFMA.FTZ R102, R182, c[0x0][0x2d0], -R154.reuse ;  /* 0x0000b400b6667a23 */ /* 0x104fe8000001089a */
[C---:B------:R-:W-:Y:S01]  /*e290*/  HMMA.16816.F32 R16, R104.reuse, R118, R16 ;  /* 0x000000766810723c */ /* 0x040fe20000001810 */
[----:B------:R2:W3:Y:S01]  /*e2a0*/  MUFU.EX2 R145, R102 ;  /* 0x0000006600917308 */ /* 0x0004e20000000800 */
        /* <DEDUP_REMOVED lines=16> */
[----:B------:R-:W2:Y:S07]  /*e3b0*/  LDSM.16.MT88.4 R108, [R225+0x6900] ;  /* 0x00690000e16c783b */ /* 0x000eae0000004200 */
[C---:B----4-:R-:W-:Y:S08]  /*e3c0*/  HMMA.16816.F32 R52, R104.reuse, R112, R52 ;  /* 0x000000706834723c */ /* 0x050ff00000001834 */
[C---:B------:R-:W-:Y:S01]  /*e3d0*/  HMMA.16816.F32 R56, R104.reuse, R114, R56 ;  /* 0x000000726838723c */ /* 0x040fe20000001838 */
[----:B------:R-:W4:Y:S03]  /*e3e0*/  LDSM.16.MT88.4 R112, [R226+0x6900] ;  /* 0x00690000e270783b */ /* 0x000f260000004200 */
[--C-:B-1----:R-:W-:Y:S04]  /*e3f0*/  FFMA.FTZ R102, R250, c[0x0][0x2d0], -R3.reuse ;  /* 0x0000b400fa667a23 */ /* 0x102fe80000010803 */
[----:B------:R1:W-:Y:S01]  /*e400*/  MUFU.EX2 R181, R102 ;  /* 0x0000006600b57308 */ /* 0x0003e20000000800 */
[C---:B---3--:R-:W-:Y:S08]  /*e410*/  HMMA.16816.F32 R60, R104.reuse, R116, R60 ;  /* 0x00000074683c723c */ /* 0x048ff0000000183c */
[C---:B------:R-:W-:Y:S01]  /*e420*/  HMMA.16816.F32 R64, R104.reuse, R118, R64 ;  /* 0x000000766840723c */ /* 0x040fe20000001840 */
[----:B------:R-:W3:Y:S07]  /*e430*/  LDSM.16.MT88.4 R116, [R229+0x6900] ;  /* 0x00690000e574783b */ /* 0x000eee0000004200 */
[C---:B--2---:R-:W-:Y:S04]  /*e440*/  HMMA.16816.F32 R68, R104.reuse, R108, R68 ;  /* 0x0000006c6844723c */ /* 0x044fe80000001844 */
[--C-:B-1----:R-:W-:Y:S04]  /*e450*/  FFMA.FTZ R102, R147, c[0x0][0x2d0], -R3.reuse ;  /* 0x0000b40093667a23 */ /* 0x102fe80000010803 */
[C---:B------:R-:W-:Y:S01]  /*e460*/  HMMA.16816.F32 R72, R104.reuse, R110, R72 ;  /* 0x0000006e6848723c */ /* 0x040fe20000001848 */
[----:B------:R-:W1:Y:S01]  /*e470*/  LDSM.16.MT88.4 R108, [R228+0x6900] ;  /* 0x00690000e46c783b */ /* 0x000e620000004200 */
[----:B------:R2:W1:Y:S06]  /*e480*/  MUFU.EX2 R180, R102 ;  /* 0x0000006600b47308 */ /* 0x00046c0000000800 */
[C---:B----4-:R-:W-:Y:S08]  /*e490*/  HMMA.16816.F32 R76, R104.reuse, R112, R76 ;  /* 0x00000070684c723c */ /* 0x050ff0000000184c */
[C---:B------:R-:W-:Y:S01]  /*e4a0*/  HMMA.16816.F32 R80, R104.reuse, R114, R80 ;  /* 0x000000726850723c */ /* 0x040fe20000001850 */
[----:B------:R-:W4:Y:S07]  /*e4b0*/  LDSM.16.MT88.4 R112, [R225+0x1100] ;  /* 0x00110000e170783b */ /* 0x000f2e0000004200 */
[C---:B---3--:R-:W-:Y:S04]  /*e4c0*/  HMMA.16816.F32 R84, R104.reuse, R116, R84 ;  /* 0x000000746854723c */ /* 0x048fe80000001854 */
[--C-:B--2---:R-:W-:Y:S04]  /*e4d0*/  FFMA.FTZ R102, R251, c[0x0][0x2d0], -R3.reuse ;  /* 0x0000b400fb667a23 */ /* 0x104fe80000010803 */
[----:B------:R2:W-:Y:S01]  /*e4e0*/  MUFU.EX2 R179, R102 ;  /* 0x0000006600b37308 */ /* 0x0005e20000000800 */
[C---:B------:R-:W-:Y:S01]  /*e4f0*/  HMMA.16816.F32 R88, R104.reuse, R118, R88 ;  /* 0x000000766858723c */ /* 0x040fe20000001858 */
[----:B------:R-:W3:Y:S07]  /*e500*/  LDSM.16.MT88.4 R116, [R226+0x1100] ;  /* 0x00110000e274783b */ /* 0x000eee0000004200 */
        /* <DEDUP_REMOVED lines=9> */
[----:B------:R-:W-:Y:S04]  /*e5a0*/  F2FP.PACK_AB R107, R178, R179 ;  /* 0x000000b3b26b723e */ /* 0x000fe800000000ff */
[----:B------:R2:W-:Y:S03]  /*e5b0*/  MUFU.EX2 R147, R102 ;  /* 0x0000006600937308 */ /* 0x0005e60000000800 */
[C---:B----4-:R-:W-:Y:S08]  /*e5c0*/  HMMA.16816.F32 R4, R104.reuse, R112, R4 ;  /* 0x000000706804723c */ /* 0x050ff00000001804 */
        /* <DEDUP_REMOVED lines=35> */
[----:B------:R2:W1:Y:S02]  /*e800*/  MUFU.EX2 R174, R102 ;  /* 0x0000006600ae7308 */ /* 0x0004640000000800 */
[----:B------:R-:W-:Y:S04]  /*e810*/  MOV R140, R124 ;  /* 0x0000007c008c7202 */ /* 0x000fe80000000f00 */
        /* <DEDUP_REMOVED lines=18> */
[----:B------:R-:W2:Y:S03]  /*e940*/  LDL.LU R126, [R1+0x8] ;  /* 0x00000800017e7983 */ /* 0x000ea60000300800 */
[----:B------:R1:W-:Y:S03]  /*e950*/  MUFU.EX2 R250, R102 ;  /* 0x0000006600fa7308 */ /* 0x0003e60000000800 */
[C---:B----4-:R-:W-:Y:S08]  /*e960*/  HMMA.16816.F32 R4, R104.reuse, R112, R4 ;  /* 0x000000706804723c */ /* 0x050ff00000001804 */
[C---:B------:R-:W-:Y:S01]  /*e970*/  HMMA.16816.F32 R8, R104.reuse, R114, R8 ;  /* 0x000000726808723c */ /* 0x040fe20000001808 */
[----:B------:R-:W4:Y:S07]  /*e980*/  LDSM.16.MT88.4 R112, [R228+0x1900] ;  /* 0x00190000e470783b */ /* 0x000f2e0000004200 */
[C---:B---3--:R-:W-:Y:S04]  /*e990*/  HMMA.16816.F32 R12, R104.reuse, R116, R12 ;  /* 0x00000074680c723c */ /* 0x048fe8000000180c */
[--C-:B-1----:R-:W-:Y:S02]  /*e9a0*/  FFMA.FTZ R102, R125, c[0x0][0x2d0], -R154.reuse ;  /* 0x0000b4007d667a23 */ /* 0x102fe4000001089a */
[----:B------:R-:W3:Y:S02]  /*e9b0*/  LDL.LU R125, [R1+0xc] ;  /* 0x00000c00017d7983 */ /* 0x000ee40000300800 */
[C---:B------:R-:W-:Y:S01]  /*e9c0*/  HMMA.16816.F32 R16, R104.reuse, R118, R16 ;  /* 0x000000766810723c */ /* 0x040fe20000001810 */
[----:B------:R1:W1:Y:S01]  /*e9d0*/  MUFU.EX2 R251, R102 ;  /* 0x0000006600fb7308 */ /* 0x0002620000000800 */
[----:B------:R-:W1:Y:S06]  /*e9e0*/  LDSM.16.MT88.4 R116, [R225+0x4900] ;  /* 0x00490000e174783b */ /* 0x000e6c0000004200 */
[C---:B------:R-:W-:Y:S08]  /*e9f0*/  HMMA.16816.F32 R20, R104.reuse, R108, R20 ;  /* 0x0000006c6814723c */ /* 0x040ff00000001814 */
[C---:B------:R-:W-:Y:S01]  /*ea00*/  HMMA.16816.F32 R24, R104.reuse, R110, R24 ;  /* 0x0000006e6818723c */ /* 0x040fe20000001818 */
[----:B------:R-:W1:Y:S07]  /*ea10*/  LDSM.16.MT88.4 R108, [R226+0x4900] ;  /* 0x00490000e26c783b */ /* 0x000e6e0000004200 */
[C---:B----4-:R-:W-:Y:S04]  /*ea20*/  HMMA.16816.F32 R28, R104.reuse, R112, R28 ;  /* 0x00000070681c723c */ /* 0x050fe8000000181c */
[--C-:B-1----:R-:W-:Y:S04]  /*ea30*/  FFMA.FTZ R102, R169, c[0x0][0x2d0], -R3.reuse ;  /* 0x0000b400a9667a23 */ /* 0x102fe80000010803 */
[----:B------:R1:W-:Y:S01]  /*ea40*/  MUFU.EX2 R169, R102 ;  /* 0x0000006600a97308 */ /* 0x0003e20000000800 */
[C---:B------:R-:W-:Y:S01]  /*ea50*/  HMMA.16816.F32 R32, R104.reuse, R114, R32 ;  /* 0x000000726820723c */ /* 0x040fe20000001820 */
[----:B------:R-:W4:Y:S07]  /*ea60*/  LDSM.16.MT88.4 R112, [R229+0x4900] ;  /* 0x00490000e570783b */ /* 0x000f2e0000004200 */
[C---:B------:R-:W-:Y:S08]  /*ea70*/  HMMA.16816.F32 R36, R104.reuse, R116, R36 ;  /* 0x000000746824723c */ /* 0x040ff00000001824 */
[C---:B------:R-:W-:Y:S01]  /*ea80*/  HMMA.16816.F32 R40, R104.reuse, R118, R40 ;  /* 0x000000766828723c */ /* 0x040fe20000001828 */
[----:B------:R-:W4:Y:S03]  /*ea90*/  LDSM.16.MT88.4 R116, [R228+0x4900] ;  /* 0x00490000e474783b */ /* 0x000f260000004200 */
[--C-:B-1----:R-:W-:Y:S04]  /*eaa0*/  FFMA.FTZ R102, R168, c[0x0][0x2d0], -R3.reuse ;  /* 0x0000b400a8667a23 */ /* 0x102fe80000010803 */
[C---:B------:R-:W-:Y:S01]  /*eab0*/  HMMA.16816.F32 R44, R104.reuse, R108, R44 ;  /* 0x0000006c682c723c */ /* 0x040fe2000000182c */
[----:B------:R1:W1:Y:S07]  /*eac0*/  MUFU.EX2 R168, R102 ;  /* 0x0000006600a87308 */ /* 0x00026e0000000800 */
[C---:B------:R-:W-:Y:S01]  /*ead0*/  HMMA.16816.F32 R48, R104.reuse, R110, R48 ;  /* 0x0000006e6830723c */ /* 0x040fe20000001830 */
[----:B------:R-:W4:Y:S07]  /*eae0*/  LDSM.16.MT88.4 R108, [R225+0x7900] ;  /* 0x00790000e16c783b */ /* 0x000f2e0000004200 */
[C---:B----4-:R-:W-:Y:S08]  /*eaf0*/  HMMA.16816.F32 R52, R104.reuse, R112, R52 ;  /* 0x000000706834723c */ /* 0x050ff00000001834 */
[C---:B------:R-:W-:Y:S01]  /*eb00*/  HMMA.16816.F32 R56, R104.reuse, R114, R56 ;  /* 0x000000726838723c */ /* 0x040fe20000001838 */
[----:B------:R-:W4:Y:S03]  /*eb10*/  LDSM.16.MT88.4 R112, [R226+0x7900] ;  /* 0x00790000e270783b */ /* 0x000f260000004200 */
[--C-:B-1----:R-:W-:Y:S04]  /*eb20*/  FFMA.FTZ R102, R123, c[0x0][0x2d0], -R154.reuse ;  /* 0x0000b4007b667a23 */ /* 0x102fe8000001089a */
[----:B------:R1:W-:Y:S01]  /*eb30*/  MUFU.EX2 R183, R102 ;  /* 0x0000006600b77308 */ /* 0x0003e20000000800 */
[C---:B------:R-:W-:Y:S08]  /*eb40*/  HMMA.16816.F32 R60, R104.reuse, R116, R60 ;  /* 0x00000074683c723c */ /* 0x040ff0000000183c */
[C---:B------:R-:W-:Y:S01]  /*eb50*/  HMMA.16816.F32 R64, R104.reuse, R118, R64 ;  /* 0x000000766840723c */ /* 0x040fe20000001840 */
[----:B------:R-:W4:Y:S07]  /*eb60*/  LDSM.16.MT88.4 R116, [R229+0x7900] ;  /* 0x00790000e574783b */ /* 0x000f2e0000004200 */
[C---:B------:R-:W-:Y:S04]  /*eb70*/  HMMA.16816.F32 R68, R104.reuse, R108, R68 ;  /* 0x0000006c6844723c */ /* 0x040fe80000001844 */
[--C-:B-1----:R-:W-:Y:S04]  /*eb80*/  FFMA.FTZ R102, R122, c[0x0][0x2d0], -R154.reuse ;  /* 0x0000b4007a667a23 */ /* 0x102fe8000001089a */
[C---:B------:R-:W-:Y:S01]  /*eb90*/  HMMA.16816.F32 R72, R104.reuse, R110, R72 ;  /* 0x0000006e6848723c */ /* 0x040fe20000001848 */
[----:B------:R-:W1:Y:S01]  /*eba0*/  LDSM.16.MT88.4 R108, [R228+0x7900] ;  /* 0x00790000e46c783b */ /* 0x000e620000004200 */
[----:B------:R4:W1:Y:S06]  /*ebb0*/  MUFU.EX2 R182, R102 ;  /* 0x0000006600b67308 */ /* 0x00086c0000000800 */
[C---:B----4-:R-:W-:Y:S08]  /*ebc0*/  HMMA.16816.F32 R76, R104.reuse, R112, R76 ;  /* 0x00000070684c723c */ /* 0x050ff0000000184c */
[C---:B------:R-:W-:Y:S01]  /*ebd0*/  HMMA.16816.F32 R80, R104.reuse, R114, R80 ;  /* 0x000000726850723c */ /* 0x040fe20000001850 */
[----:B------:R-:W4:Y:S07]  /*ebe0*/  LDSM.16.MT88.4 R112, [R225+0x2100] ;  /* 0x00210000e170783b */ /* 0x000f2e0000004200 */
[C---:B------:R-:W-:Y:S04]  /*ebf0*/  HMMA.16816.F32 R84, R104.reuse, R116, R84 ;  /* 0x000000746854723c */ /* 0x040fe80000001854 */
[--C-:B------:R-:W-:Y:S04]  /*ec00*/  FFMA.FTZ R102, R167, c[0x0][0x2d0], -R3.reuse ;  /* 0x0000b400a7667a23 */ /* 0x100fe80000010803 */
[----:B------:R4:W-:Y:S01]  /*ec10*/  MUFU.EX2 R167, R102 ;  /* 0x0000006600a77308 */ /* 0x0009e20000000800 */
[C---:B------:R-:W-:Y:S01]  /*ec20*/  HMMA.16816.F32 R88, R104.reuse, R118, R88 ;  /* 0x000000766858723c */ /* 0x040fe20000001858 */
[----:B------:R-:W4:Y:S07]  /*ec30*/  LDSM.16.MT88.4 R116, [R226+0x2100] ;  /* 0x00210000e274783b */ /* 0x000f2e0000004200 */
        /* <DEDUP_REMOVED lines=10> */
[----:B------:R-:W-:Y:S02]  /*ece0*/  FFMA.FTZ R154, R120, c[0x0][0x2d0], -R154 ;  /* 0x0000b400789a7a23 */ /* 0x000fe4000001089a */
[----:B------:R-:W1:Y:S01]  /*ecf0*/  LDSM.16.MT88.4 R120, [R229+0x2100] ;  /* 0x00210000e578783b */ /* 0x000e620000004200 */
[----:B------:R-:W4:Y:S03]  /*ed00*/  MUFU.EX2 R177, R102 ;  /* 0x0000006600b17308 */ /* 0x000f260000000800 */
[C---:B------:R-:W-:Y:S08]  /*ed10*/  HMMA.16816.F32 R4, R104.reuse, R112, R4 ;  /* 0x000000706804723c */ /* 0x040ff00000001804 */
[C---:B------:R-:W-:Y:S01]  /*ed20*/  HMMA.16816.F32 R8, R104.reuse, R114, R8 ;  /* 0x000000726808723c */ /* 0x040fe20000001808 */
[----:B------:R-:W2:Y:S07]  /*ed30*/  LDSM.16.MT88.4 R112, [R225+0x5100] ;  /* 0x00510000e170783b */ /* 0x000eae0000004200 */
[C---:B------:R-:W-:Y:S04]  /*ed40*/  HMMA.16816.F32 R12, R104.reuse, R116, R12 ;  /* 0x00000074680c723c */ /* 0x040fe8000000180c */
[----:B----4-:R-:W-:Y:S04]  /*ed50*/  F2FP.PACK_AB R152, R176, R177 ;  /* 0x000000b1b098723e */ /* 0x010fe800000000ff */
[C---:B------:R-:W-:Y:S01]  /*ed60*/  HMMA.16816.F32 R16, R104.reuse, R118, R16 ;  /* 0x000000766810723c */ /* 0x040fe20000001810 */
[----:B------:R-:W-:Y:S07]  /*ed70*/  LDSM.16.MT88.4 R116, [R229+0x5100] ;  /* 0x00510000e574783b */ /* 0x000fee0000004200 */
[C---:B-1----:R-:W-:Y:S08]  /*ed80*/  HMMA.16816.F32 R20, R104.reuse, R120, R20 ;  /* 0x000000786814723c */ /* 0x042ff00000001814 */
[C---:B------:R-:W-:Y:S01]  /*ed90*/  HMMA.16816.F32 R24, R104.reuse, R122, R24 ;  /* 0x0000007a6818723c */ /* 0x040fe20000001818 */
[----:B------:R-:W-:Y:S07]  /*eda0*/  LDSM.16.MT88.4 R120, [R228+0x5100] ;  /* 0x00510000e478783b */ /* 0x000fee0000004200 */
[C---:B------:R-:W-:Y:S08]  /*edb0*/  HMMA.16816.F32 R28, R104.reuse, R108, R28 ;  /* 0x0000006c681c723c */ /* 0x040ff0000000181c */
[C---:B------:R-:W-:Y:S01]  /*edc0*/  HMMA.16816.F32 R32, R104.reuse, R110, R32 ;  /* 0x0000006e6820723c */ /* 0x040fe20000001820 */
[----:B------:R-:W-:Y:S03]  /*edd0*/  LDSM.16.MT88.4 R108, [R225+0x8100] ;  /* 0x00810000e16c783b */ /* 0x000fe60000004200 */
[----:B--2---:R-:W-:Y:S04]  /*ede0*/  FFMA.FTZ R2, R2, R126, R165 ;  /* 0x0000007e02027223 */ /* 0x004fe800000100a5 */
[C---:B------:R-:W-:Y:S08]  /*edf0*/  HMMA.16816.F32 R36, R104.reuse, R112, R36 ;  /* 0x000000706824723c */ /* 0x040ff00000001824 */
[C---:B------:R-:W-:Y:S01]  /*ee00*/  HMMA.16816.F32 R40, R104.reuse, R114, R40 ;  /* 0x000000726828723c */ /* 0x040fe20000001828 */
[----:B------:R-:W-:Y:S03]  /*ee10*/  LDSM.16.MT88.4 R112, [R226+0x8100] ;  /* 0x00810000e270783b */ /* 0x000fe60000004200 */
[----:B---3--:R-:W-:Y:S02]  /*ee20*/  FFMA.FTZ R128, R0, R125, R155 ;  /* 0x0000007d00807223 */ /* 0x008fe4000001009b */
[--C-:B------:R-:W-:Y:S03]  /*ee30*/  FFMA.FTZ R0, R170, c[0x0][0x2d0], -R3.reuse ;  /* 0x0000b400aa007a23 */ /* 0x100fe60000010803 */
[----:B------:R-:W1:Y:S01]  /*ee40*/  LDSM.16.MT88.4 R124, [R226+0x5100] ;  /* 0x00510000e27c783b */ /* 0x000e620000004200 */
[----:B------:R-:W2:Y:S10]  /*ee50*/  MUFU.EX2 R170, R154 ;  /* 0x0000009a00aa7308 */ /* 0x000eb40000000800 */
[----:B------:R3:W-:Y:S01]  /*ee60*/  MUFU.EX2 R165, R0 ;  /* 0x0000000000a57308 */ /* 0x0007e20000000800 */
[----:B--2---:R-:W-:Y:S01]  /*ee70*/  F2FP.PACK_AB R154, R170, R171 ;  /* 0x000000abaa9a723e */ /* 0x004fe200000000ff */
[--C-:B---3--:R-:W-:Y:S02]  /*ee80*/  FFMA.FTZ R0, R164, c[0x0][0x2d0], -R3.reuse ;  /* 0x0000b400a4007a23 */ /* 0x108fe40000010803 */
[----:B------:R-:W-:Y:S06]  /*ee90*/  FFMA.FTZ R3, R153, c[0x0][0x2d0], -R3 ;  /* 0x0000b40099037a23 */ /* 0x000fec0000010803 */
[----:B------:R2:W3:Y:S01]  /*eea0*/  MUFU.EX2 R164, R0 ;  /* 0x0000000000a47308 */ /* 0x0004e20000000800 */
[C---:B-1----:R-:W-:Y:S08]  /*eeb0*/  HMMA.16816.F32 R44, R104.reuse, R124, R44 ;  /* 0x0000007c682c723c */ /* 0x042ff0000000182c */
[C---:B------:R-:W-:Y:S01]  /*eec0*/  HMMA.16816.F32 R48, R104.reuse, R126, R48 ;  /* 0x0000007e6830723c */ /* 0x040fe20000001830 */
[----:B------:R-:W1:Y:S01]  /*eed0*/  MUFU.EX2 R102, R3 ;  /* 0x0000000300667308 */ /* 0x000e620000000800 */
[----:B------:R-:W4:Y:S06]  /*eee0*/  LDSM.16.MT88.4 R124, [R229+0x8100] ;  /* 0x00810000e57c783b */ /* 0x000f2c0000004200 */
[C---:B------:R-:W-:Y:S04]  /*eef0*/  HMMA.16816.F32 R52, R104.reuse, R116, R52 ;  /* 0x000000746834723c */ /* 0x040fe80000001834 */
[----:B--2---:R-:W-:Y:S04]  /*ef00*/  FADD.FTZ R0, R140, R2 ;  /* 0x000000028c007221 */ /* 0x004fe80000010000 */
[C---:B------:R-:W-:Y:S01]  /*ef10*/  HMMA.16816.F32 R56, R104.reuse, R118, R56 ;  /* 0x000000766838723c */ /* 0x040fe20000001838 */
[----:B------:R-:W2:Y:S03]  /*ef20*/  LDSM.16.MT88.4 R116, [R228+0x8100] ;  /* 0x00810000e474783b */ /* 0x000ea60000004200 */
[----:B------:R-:W-:Y:S01]  /*ef30*/  FADD.FTZ R2, R245, R128 ;  /* 0x00000080f5027221 */ /* 0x000fe20000010000 */
[----:B------:R-:W-:Y:S01]  /*ef40*/  MOV R128, R135 ;  /* 0x0000008700807202 */ /* 0x000fe20000000f00 */
[----:B------:R-:W-:Y:S01]  /*ef50*/  FADD.FTZ R0, R246, R0 ;  /* 0x00000000f6007221 */ /* 0x000fe20000010000 */
[----:B---3--:R-:W-:Y:S01]  /*ef60*/  F2FP.PACK_AB R153, R164, R165 ;  /* 0x000000a5a499723e */ /* 0x008fe200000000ff */
[C---:B------:R-:W-:Y:S01]  /*ef70*/  HMMA.16816.F32 R60, R104.reuse, R120, R60 ;  /* 0x00000078683c723c */ /* 0x040fe2000000183c */
[----:B------:R3:W5:Y:S03]  /*ef80*/  LDL.LU R245, [R1+0x54] ;  /* 0x0000540001f57983 */ /* 0x0007660000300800 */
[----:B------:R-:W-:Y:S01]  /*ef90*/  FADD.FTZ R2, R247, R2 ;  /* 0x00000002f7027221 */ /* 0x000fe20000010000 */
[----:B------:R3:W5:Y:S01]  /*efa0*/  LDL.LU R246, [R1+0x50] ;  /* 0x0000500001f67983 */ /* 0x0007620000300800 */
[----:B------:R-:W-:Y:S01]  /*efb0*/  FADD.FTZ R0, R248, R0 ;  /* 0x00000000f8007221 */ /* 0x000fe20000010000 */
[----:B-1----:R-:W-:Y:S01]  /*efc0*/  F2FP.PACK_AB R155, R102, R103 ;  /* 0x00000067669b723e */ /* 0x002fe200000000ff */
[C---:B------:R-:W-:Y:S01]  /*efd0*/  HMMA.16816.F32 R64, R104.reuse, R122, R64 ;  /* 0x0000007a6840723c */ /* 0x040fe20000001840 */
[----:B------:R3:W5:Y:S03]  /*efe0*/  LDL.LU R247, [R1+0x4c] ;  /* 0x00004c0001f77983 */ /* 0x0007660000300800 */
[----:B------:R-:W-:Y:S01]  /*eff0*/  FADD.FTZ R3, R231, R2 ;  /* 0x00000002e7037221 */ /* 0x000fe20000010000 */
[----:B------:R3:W5:Y:S01]  /*f000*/  LDL.LU R248, [R1+0x48] ;  /* 0x0000480001f87983 */ /* 0x0007620000300800 */
[----:B------:R-:W-:Y:S01]  /*f010*/  FADD.FTZ R2, R129, R0 ;  /* 0x0000000081027221 */ /* 0x000fe20000010000 */
[----:B------:R-:W-:Y:S01]  /*f020*/  MOV R129, R133 ;  /* 0x0000008500817202 */ /* 0x000fe20000000f00 */
[C---:B------:R-:W-:Y:S01]  /*f030*/  HMMA.16816.F32 R68, R104.reuse, R108, R68 ;  /* 0x0000006c6844723c */ /* 0x040fe20000001844 */
[----:B------:R3:W5:Y:S03]  /*f040*/  LDL.LU R231, [R1+0x44] ;  /* 0x0000440001e77983 */ /* 0x0007660000300800 */
[----:B------:R-:W-:Y:S01]  /*f050*/  MOV R0, R132 ;  /* 0x0000008400007202 */ /* 0x000fe20000000f00 */
[----:B------:R-:W-:Y:S03]  /*f060*/  LDSM.16.MT88.4 R120, [R226+0x2900] ;  /* 0x00290000e278783b */ /* 0x000fe60000004200 */
[C---:B------:R-:W-:Y:S04]  /*f070*/  HMMA.16816.F32 R72, R104.reuse, R110, R72 ;  /* 0x0000006e6848723c */ /* 0x040fe80000001848 */
[----:B------:R-:W-:Y:S01]  /*f080*/  FADD.FTZ R0, R0, R3 ;  /* 0x0000000300007221 */ /* 0x000fe20000010000 */
[----:B------:R-:W1:Y:S03]  /*f090*/  LDSM.16.MT88.4 R108, [R225+0x2900] ;  /* 0x00290000e16c783b */ /* 0x000e660000004200 */
[C---:B------:R-:W-:Y:S05]  /*f0a0*/  HMMA.16816.F32 R76, R104.reuse, R112, R76 ;  /* 0x00000070684c723c */ /* 0x040fea000000184c */
[----:B------:R-:W-:Y:S03]  /*f0b0*/  LDSM.16.MT88.4 R140, [R225+0x5900] ;  /* 0x00590000e18c783b */ /* 0x000fe60000004200 */
[C---:B------:R-:W-:Y:S08]  /*f0c0*/  HMMA.16816.F32 R80, R104.reuse, R114, R80 ;  /* 0x000000726850723c */ /* 0x040ff00000001850 */
[C---:B----4-:R-:W-:Y:S08]  /*f0d0*/  HMMA.16816.F32 R84, R104.reuse, R124, R84 ;  /* 0x0000007c6854723c */ /* 0x050ff00000001854 */
[C---:B------:R-:W-:Y:S01]  /*f0e0*/  HMMA.16816.F32 R88, R104.reuse, R126, R88 ;  /* 0x0000007e6858723c */ /* 0x040fe20000001858 */
[----:B------:R-:W4:Y:S07]  /*f0f0*/  LDSM.16.MT88.4 R124, [R229+0x2900] ;  /* 0x00290000e57c783b */ /* 0x000f2e0000004200 */
[C---:B--2---:R-:W-:Y:S07]  /*f100*/  HMMA.16816.F32 R92, R104.reuse, R116, R92 ;  /* 0x00000074685c723c */ /* 0x044fee000000185c */
[----:B------:R-:W-:Y:S01]  /*f110*/  MOV R117, R134 ;  /* 0x0000008600757202 */ /* 0x000fe20000000f00 */
[----:B------:R-:W-:Y:S01]  /*f120*/  HMMA.16816.F32 R96, R104, R118, R96 ;  /* 0x000000766860723c */ /* 0x000fe20000001860 */
[----:B------:R-:W2:Y:S07]  /*f130*/  LDSM.16.MT88.4 R132, [R228+0x2900] ;  /* 0x00290000e484783b */ /* 0x000eae0000004200 */
[C---:B-1----:R-:W-:Y:S01]  /*f140*/  HMMA.16816.F32 R104, R152.reuse, R108, R4 ;  /* 0x0000006c9868723c */ /* 0x042fe20000001804 */
[----:B------:R-:W1:Y:S07]  /*f150*/  LDSM.16.MT88.4 R4, [R229+0x5900] ;  /* 0x00590000e504783b */ /* 0x000e6e0000004200 */
[C---:B------:R-:W-:Y:S01]  /*f160*/  HMMA.16816.F32 R108, R152.reuse, R110, R8 ;  /* 0x0000006e986c723c */ /* 0x040fe20000001808 */
[----:B------:R-:W1:Y:S07]  /*f170*/  LDSM.16.MT88.4 R8, [R228+0x5900] ;  /* 0x00590000e408783b */ /* 0x000e6e0000004200 */
[C---:B------:R-:W-:Y:S07]  /*f180*/  HMMA.16816.F32 R112, R152.reuse, R120, R12 ;  /* 0x000000789870723c */ /* 0x040fee000000180c */
[----:B------:R-:W-:Y:S02]  /*f190*/  MOV R15, R117 ;  /* 0x00000075000f7202 */ /* 0x000fe40000000f00 */
[C---:B------:R-:W-:Y:S01]  /*f1a0*/  HMMA.16816.F32 R116, R152.reuse, R122, R16 ;  /* 0x0000007a9874723c */ /* 0x040fe20000001810 */
[----:B------:R-:W-:Y:S07]  /*f1b0*/  LDSM.16.MT88.4 R16, [R226+0x8900] ;  /* 0x00890000e210783b */ /* 0x000fee0000004200 */
[C---:B----4-:R-:W-:Y:S07]  /*f1c0*/  HMMA.16816.F32 R120, R152.reuse, R124, R20 ;  /* 0x0000007c9878723c */ /* 0x050fee0000001814 */
[----:B------:R-:W-:Y:S01]  /*f1d0*/  MOV R23, R15 ;  /* 0x0000000f00177202 */ /* 0x000fe20000000f00 */
[C---:B------:R-:W-:Y:S01]  /*f1e0*/  HMMA.16816.F32 R124, R152.reuse, R126, R24 ;  /* 0x0000007e987c723c */ /* 0x040fe20000001818 */
[----:B------:R-:W4:Y:S03]  /*f1f0*/  LDSM.16.MT88.4 R12, [R225+0x8900] ;  /* 0x00890000e10c783b */ /* 0x000f260000004200 */
[----:B------:R-:W-:Y:S02]  /*f200*/  MOV R22, R129 ;  /* 0x0000008100167202 */ /* 0x000fe40000000f00 */
[----:B------:R-:W-:Y:S02]  /*f210*/  MOV R21, R128 ;  /* 0x0000008000157202 */ /* 0x000fe40000000f00 */
[----:B------:R-:W-:Y:S04]  /*f220*/  MOV R26, R131 ;  /* 0x00000083001a7202 */ /* 0x000fe80000000f00 */
[----:B------:R-:W-:Y:S02]  /*f230*/  MOV R27, R130 ;  /* 0x00000082001b7202 */ /* 0x000fe40000000f00 */
[C---:B--2---:R-:W-:Y:S03]  /*f240*/  HMMA.16816.F32 R128, R152.reuse, R132, R28 ;  /* 0x000000849880723c */ /* 0x044fe6000000181c */
[----:B------:R-:W-:Y:S02]  /*f250*/  MOV R20, R147 ;  /* 0x0000009300147202 */ /* 0x000fe40000000f00 */
[----:B------:R-:W-:Y:S02]  /*f260*/  MOV R24, R146 ;  /* 0x0000009200187202 */ /* 0x000fe40000000f00 */
[----:B------:R-:W-:Y:S01]  /*f270*/  MOV R25, R145 ;  /* 0x0000009100197202 */ /* 0x000fe20000000f00 */
[C---:B------:R-:W-:Y:S04]  /*f280*/  HMMA.16816.F32 R132, R152.reuse, R134, R32 ;  /* 0x000000869884723c */ /* 0x040fe80000001820 */
[----:B------:R-:W-:Y:S02]  /*f290*/  MOV R29, R139 ;  /* 0x0000008b001d7202 */ /* 0x000fe40000000f00 */
[----:B------:R-:W-:Y:S02]  /*f2a0*/  MOV R30, R138 ;  /* 0x0000008a001e7202 */ /* 0x000fe40000000f00 */
[----:B------:R-:W-:Y:S04]  /*f2b0*/  MOV R31, R137 ;  /* 0x00000089001f7202 */ /* 0x000fe80000000f00 */
[----:B------:R-:W-:Y:S02]  /*f2c0*/  MOV R35, R136 ;  /* 0x0000008800237202 */ /* 0x000fe40000000f00 */
[C---:B------:R-:W-:Y:S03]  /*f2d0*/  HMMA.16816.F32 R136, R152.reuse, R140, R36 ;  /* 0x0000008c9888723c */ /* 0x040fe60000001824 */
[----:B------:R-:W-:Y:S01]  /*f2e0*/  MOV R28, R144 ;  /* 0x00000090001c7202 */ /* 0x000fe20000000f00 */
[----:B------:R-:W-:Y:S04]  /*f2f0*/  FADD.FTZ R2, R35, R2 ;  /* 0x0000000223027221 */ /* 0x000fe80000010000 */
        /* <DEDUP_REMOVED lines=20> */
[----:B------:R-:W2:Y:S03]  /*f440*/  LDSM.16.MT88.4 R8, [R228+0x8900] ;  /* 0x00890000e408783b */ /* 0x000ea60000004200 */
[----:B------:R-:W-:Y:S02]  /*f450*/  FADD.FTZ R2, R20, R2 ;  /* 0x0000000214027221 */ /* 0x000fe40000010000 */
[----:B------:R-:W-:Y:S02]  /*f460*/  FADD.FTZ R0, R178, R0 ;  /* 0x00000000b2007221 */ /* 0x000fe40000010000 */
[C---:B----4-:R-:W-:Y:S04]  /*f470*/  HMMA.16816.F32 R68, R152.reuse, R12, R68 ;  /* 0x0000000c9844723c */ /* 0x050fe80000001844 */
        /* <DEDUP_REMOVED lines=14> */
[----:B------:R-:W-:Y:S01]  /*f560*/  FADD.FTZ R0, R168, R0 ;  /* 0x00000000a8007221 */ /* 0x000fe20000010000 */
[C---:B------:R-:W-:Y:S03]  /*f570*/  HMMA.16816.F32 R88, R152.reuse, R6, R88 ;  /* 0x000000069858723c */ /* 0x040fe60000001858 */
[----:B------:R-:W-:Y:S02]  /*f580*/  FADD.FTZ R2, R183, R2 ;  /* 0x00000002b7027221 */ /* 0x000fe40000010000 */
[----:B------:R-:W-:Y:S02]  /*f590*/  FADD.FTZ R0, R167, R0 ;  /* 0x00000000a7007221 */ /* 0x000fe40000010000 */
[----:B------:R-:W-:Y:S01]  /*f5a0*/  FADD.FTZ R2, R182, R2 ;  /* 0x00000002b6027221 */ /* 0x000fe20000010000 */
[C---:B--2---:R-:W-:Y:S04]  /*f5b0*/  HMMA.16816.F32 R92, R152.reuse, R8, R92 ;  /* 0x00000008985c723c */ /* 0x044fe8000000185c */
        /* <DEDUP_REMOVED lines=10> */
[----:B------:R-:W-:Y:S01]  /*f660*/  FADD.FTZ R0, R102, R0 ;  /* 0x0000000066007221 */ /* 0x000fe20000010000 */
[----:B------:R-:W-:Y:S02]  /*f670*/  MOV R102, R101 ;  /* 0x0000006500667202 */ /* 0x000fe40000000f00 */
[----:B------:R3:W-:Y:S04]  /*f680*/  STL [R1+0x8], R2 ;  /* 0x0000080201007387 */ /* 0x0007e80000100800 */
[----:B------:R3:W-:Y:S01]  /*f690*/  STL [R1+0xc], R0 ;  /* 0x00000c0001007387 */ /* 0x0007e20000100800 */
[----:B------:R-:W-:-:S05]  /*f6a0*/  @P0 BRA `(.L_x_507) ;  /* 0xffffbfd000000947 */ /* 0x000fca000383ffff */
.L_x_506:
[----:B-1-3--:R-:W2:Y:S04]  /*f6b0*/  LDL.LU R2, [R1+0x8] ;  /* 0x0000080001027983 */ /* 0x00aea80000300800 */
        /* <DEDUP_REMOVED lines=124> */
.L_x_502:
[----:B------:R-:W-:Y:S05]  /*fe80*/  @P1 BRA `(.L_x_508) ;  /* 0x000016b000001947 */ /* 0x000fea0003800000 */
        /* <DEDUP_REMOVED lines=151> */
.L_x_509:
        /* <DEDUP_REMOVED lines=139> */
.L_x_511:
[----:B---3--:R-:W-:Y:S05]  /*110b0*/  BSYNC B0 ;  /* 0x0000000000007941 */ /* 0x008fea0003800000 */
.L_x_510:
        /* <DEDUP_REMOVED lines=23> */
.L_x_513:
[----:B------:R-:W-:Y:S05]  /*11230*/  BSYNC B0 ;  /* 0x0000000000007941 */ /* 0x000fea0003800000 */
.L_x_512:
        /* <DEDUP_REMOVED lines=23> */
.L_x_515:
[----:B------:R-:W-:Y:S05]  /*113b0*/  BSYNC B0 ;  /* 0x0000000000007941 */ /* 0x000fea0003800000 */
.L_x_514:
        /* <DEDUP_REMOVED lines=24> */
.L_x_508:
        /* <DEDUP_REMOVED lines=19> */
.L_x_516:
        /* <DEDUP_REMOVED lines=42> */
.L_x_518:
[----:B------:R-:W-:Y:S05]  /*11910*/  BSYNC B0 ;  /* 0x0000000000007941 */ /* 0x000fea0003800000 */
.L_x_517:
        /* <DEDUP_REMOVED lines=66> */
.L_x_520:
[----:B------:R-:W-:Y:S05]  /*11d40*/  BSYNC B0 ;  /* 0x0000000000007941 */ /* 0x000fea0003800000 */
.L_x_519:
        /* <DEDUP_REMOVED lines=21> */
.L_x_522:
[----:B------:R-:W-:Y:S05]  /*11ea0*/  BSYNC B0 ;  /* 0x0000000000007941 */ /* 0x000fea0003800000 */
.L_x_521:
        /* <DEDUP_REMOVED lines=21> */
.L_x_524:
[----:B------:R-:W-:Y:S05]  /*12000*/  BSYNC B0 ;  /* 0x0000000000007941 */ /* 0x000fea0003800000 */
.L_x_523:
        /* <DEDUP_REMOVED lines=22> */
.L_x_525:
        /* <DEDUP_REMOVED lines=9> */
.L_x_1292:


//--------------------- .text._ZN7cutlass13device_kernelIN5flash19enable_sm80_to_sm89INS1_16FlashAttnFwdSm80INS1_25CollectiveMainloopFwdSm80ILi8ELi1ELb0EN4cute5tupleIJNS5_1CILi128EEENS7_ILi64EEENS7_ILi192EEEEEELi192ENS_6half_tEfNS_4arch4Sm80ELb1ELb0ELb1ELb1ELb0ELb1ELb1ELb0EEENS1_21CollectiveEpilogueFwdINS6_IJS8_SA_S9_EEENS6_IJNS7_ILi1EEESI_SI_EEESC_SE_Li256ELb1ELb1ELb0ELb0EEENS1_19SingleTileSchedulerILb1ELb0ELb1ELi128EEEEEEEEEvNT_6ParamsE --------------------------
	.section	.text._ZN7cutlass13device_kernelIN5flash19enable_sm80_to_sm89INS1_16FlashAttnFwdSm80INS1_25CollectiveMainloopFwdSm80ILi8ELi1ELb0EN4cute5tupleIJNS5_1CILi128EEENS7_ILi64EEENS7_ILi192EEEEEELi192ENS_6half_tEfNS_4arch4Sm80ELb1ELb0ELb1ELb1ELb0ELb1ELb1ELb0EEENS1_21CollectiveEpilogueFwdINS6_IJS8_SA_S9_EEENS6_IJNS7_ILi1EEESI_SI_EEESC_SE_Li256ELb1ELb1ELb0ELb0EEENS1_19SingleTileSchedulerILb1ELb0ELb1ELi128EEEEEEEEEvNT_6ParamsE,"ax",@progbits
	.sectioninfo	@"SHI_REGISTERS=254"
	.align	128
.text._ZN7cutlass13device_kernelIN5flash19enable_sm80_to_sm89INS1_16FlashAttnFwdSm80INS1_25CollectiveMainloopFwdSm80ILi8ELi1ELb0EN4cute5tupleIJNS5_1CILi128EEENS7_ILi64EEENS7_ILi192EEEEEELi192ENS_6half_tEfNS_4arch4Sm80ELb1ELb0ELb1ELb1ELb0ELb1ELb1ELb0EEENS1_21CollectiveEpilogueFwdINS6_IJS8_SA_S9_EEENS6_IJNS7_ILi1EEESI_SI_EEESC_SE_Li256ELb1ELb1ELb0ELb0EEENS1_19SingleTileSchedulerILb1ELb0ELb1ELi128EEEEEEEEEvNT_6ParamsE:
        .type           _ZN7cutlass13device_kernelIN5flash19enable_sm80_to_sm89INS1_16FlashAttnFwdSm80INS1_25CollectiveMainloopFwdSm80ILi8ELi1ELb0EN4cute5tupleIJNS5_1CILi128EEENS7_ILi64EEENS7_ILi192EEEEEELi192ENS_6half_tEfNS_4arch4Sm80ELb1ELb0ELb1ELb1ELb0ELb1ELb1ELb0EEENS1_21CollectiveEpilogueFwdINS6_IJS8_SA_S9_EEENS6_IJNS7_ILi1EEESI_SI_EEESC_SE_Li256ELb1ELb1ELb0ELb0EEENS1_19SingleTileSchedulerILb1ELb0ELb1ELi128EEEEEEEEEvNT_6ParamsE,@function
        .size           _ZN7cutlass13device_kernelIN5flash19enable_sm80_to_sm89INS1_16FlashAttnFwdSm80INS1_25CollectiveMainloopFwdSm80ILi8ELi1ELb0EN4cute5tupleIJNS5_1CILi128EEENS7_ILi64EEENS7_ILi192EEEEEELi192ENS_6half_tEfNS_4arch4Sm80ELb1ELb0ELb1ELb1ELb0ELb1ELb1ELb0EEENS1_21CollectiveEpilogueFwdINS6_IJS8_SA_S9_EEENS6_IJNS7_ILi1EEESI_SI_EEESC_SE_Li256ELb1ELb1ELb0ELb0EEENS1_19SingleTileSchedulerILb1ELb0ELb1ELi128EEEEEEEEEvNT_6ParamsE,(.L_x_1293 - _ZN7cutlass13device_kernelIN5flash19enable_sm80_to_sm89INS1_16FlashAttnFwdSm80INS1_25CollectiveMainloopFwdSm80ILi8ELi1ELb0EN4cute5tupleIJNS5_1CILi128EEENS7_ILi64EEENS7_ILi192EEEEEELi192ENS_6half_tEfNS_4arch4Sm80ELb1ELb0ELb1ELb1ELb0ELb1ELb1ELb0EEENS1_21CollectiveEpilogueFwdINS6_IJS8_SA_S9_EEENS6_IJNS7_ILi1EEESI_SI_EEESC_SE_Li256ELb1ELb1ELb0ELb0EEENS1_19SingleTileSchedulerILb1ELb0ELb1ELi128EEEEEEEEEvNT_6ParamsE)
        .other          _ZN7cutlass13device_kernelIN5flash19enable_sm80_to_sm89INS1_16FlashAttnFwdSm80INS1_25CollectiveMainloopFwdSm80ILi8ELi1ELb0EN4cute5tupleIJNS5_1CILi128EEENS7_ILi64EEENS7_ILi192EEEEEELi192ENS_6half_tEfNS_4arch4Sm80ELb1ELb0ELb1ELb1ELb0ELb1ELb1ELb0EEENS1_21CollectiveEpilogueFwdINS6_IJS8_SA_S9_EEENS6_IJNS7_ILi1EEESI_SI_EEESC_SE_Li256ELb1ELb1ELb0ELb0EEENS1_19SingleTileSchedulerILb1ELb0ELb1ELi128EEEEEEEEEvNT_6ParamsE,@"STO_CUDA_ENTRY STV_DEFAULT"
_ZN7cutlass13device_kernelIN5flash19enable_sm80_to_sm89INS1_16FlashAttnFwdSm80INS1_25CollectiveMainloopFwdSm80ILi8ELi1ELb0EN4cute5tupleIJNS5_1CILi128EEENS7_ILi64EEENS7_ILi192EEEEEELi192ENS_6half_tEfNS_4arch4Sm80ELb1ELb0ELb1ELb1ELb0ELb1ELb1ELb0EEENS1_21CollectiveEpilogueFwdINS6_IJS8_SA_S9_EEENS6_IJNS7_ILi1EEESI_SI_EEESC_SE_Li256ELb1ELb1ELb0ELb0EEENS1_19SingleTileSchedulerILb1ELb0ELb1ELi128EEEEEEEEEvNT_6ParamsE:
        /* <DEDUP_REMOVED lines=16> */
.L_x_527:
        /* <DEDUP_REMOVED lines=8> */
.L_x_529:
[----:B------:R-:W-:-:S04]  /*0180*/  MOV R0, c[0x0][0x54c] ;  /* 0x0001530000007a02 */ /* 0x000fc80000000f00 */
.L_x_528:
[----:B------:R-:W-:Y:S01]  /*0190*/  USHF.L.U32 UR4, UR4, 0x7, URZ ;  /* 0x0000000704047899 */ /* 0x000fe2000800063f */
[----:B-----5:R-:W-:-:S05]  /*01a0*/  IMAD R0, R0, c[0x0][0x548], RZ ;  /* 0x0001520000007a24 */ /* 0x020fca00078e02ff */
[----:B------:R-:W-:-:S04]  /*01b0*/  MOV R12, UR4 ;  /* 0x00000004000c7c02 */ /* 0x000fc80008000f00 */
[----:B------:R-:W-:-:S04]  /*01c0*/  ISETP.GE.AND P0, PT, R12, R0, PT ;  /* 0x000000000c00720c */ /* 0x000fc80003f06270 */
[----:B------:R-:W-:Y:S01]  /*01d0*/  SEL R243, R5, 0xffffffff, !P0 ;  /* 0xffffffff05f37807 */ /* 0x000fe20004000000 */
[----:B------:R-:W-:Y:S05]  /*01e0*/  BRA `(.L_x_530) ;  /* 0x0000013000007947 */ /* 0x000fea0003800000 */
.L_x_526:
[----:B------:R-:W-:-:S04]  /*01f0*/  ISETP.NE.U32.AND P0, PT, RZ, c[0x0][0x568], PT ;  /* 0x00015a00ff007a0c */ /* 0x000fc80003f05070 */
[----:B------:R-:W-:-:S13]  /*0200*/  ISETP.NE.AND.EX P0, PT, RZ, c[0x0][0x56c], PT, P0 ;  /* 0x00015b00ff007a0c */ /* 0x000fda0003f05300 */
[----:B------:R-:W-:Y:S05]  /*0210*/  @!P0 BRA `(.L_x_531) ;  /* 0x0000002000008947 */ /* 0x000fea0003800000 */
[----:B------:R1:W5:Y:S01]  /*0220*/  LDG.E R0, [R2.64] ;  /* 0x0000000602007981 */ /* 0x000362000c1e1900 */
[----:B------:R-:W-:Y:S05]  /*0230*/  BRA `(.L_x_532) ;  /* 0x0000009000007947 */ /* 0x000fea0003800000 */
.L_x_531:
        /* <DEDUP_REMOVED lines=8> */
.L_x_533:
[----:B------:R-:W-:-:S04]  /*02c0*/  MOV R0, c[0x0][0x54c] ;  /* 0x0001530000007a02 */ /* 0x000fc80000000f00 */
.L_x_532:
[----:B------:R-:W-:Y:S01]  /*02d0*/  USHF.L.U32 UR4, UR4, 0x7, URZ ;  /* 0x0000000704047899 */ /* 0x000fe2000800063f */
[----:B-----5:R-:W-:-:S05]  /*02e0*/  IMAD R0, R0, c[0x0][0x548], RZ ;  /* 0x0001520000007a24 */ /* 0x020fca00078e02ff */
[----:B------:R-:W-:-:S04]  /*02f0*/  MOV R12, UR4 ;  /* 0x00000004000c7c02 */ /* 0x000fc80008000f00 */
[----:B------:R-:W-:-:S04]  /*0300*/  ISETP.GE.AND P0, PT, R12, R0, PT ;  /* 0x000000000c00720c */ /* 0x000fc80003f06270 */
[----:B------:R-:W-:-:S04]  /*0310*/  SEL R243, R5, 0xffffffff, !P0 ;  /* 0xffffffff05f37807 */ /* 0x000fc80004000000 */
.L_x_530:
        /* <DEDUP_REMOVED lines=17> */
[----:B-1----:R-:W-:Y:S01]  /*0430*/  IMAD.WIDE R2, R243, R14, c[0x0][0x358] ;  /* 0x0000d600f3027625 */ /* 0x002fe200078e020e */
[----:B------:R-:W-:-:S03]  /*0440*/  ISETP.NE.AND.EX P3, PT, RZ, c[0x0][0x35c], PT, P3 ;  /* 0x0000d700ff007a0c */ /* 0x000fc60003f65330 */
[CC--:B------:R-:W-:Y:S01]  /*0450*/  @P0 IMAD.WIDE R8, R243.reuse, R14.reuse, c[0x0][0x360] ;  /* 0x0000d800f3080625 */ /* 0x0c0fe200078e020e */
[----:B------:R-:W1:Y:S03]  /*0460*/  S2R R251, SR_CTAID.Y ;  /* 0x0000000000fb7919 */ /* 0x000e660000002600 */
[----:B------:R-:W-:Y:S01]  /*0470*/  @P2 IMAD.WIDE R10, R243, R14, c[0x0][0x370] ;  /* 0x0000dc00f30a2625 */ /* 0x000fe200078e020e */
[----:B------:R2:W5:Y:S04]  /*0480*/  @P0 LDG.E R242, [R8.64] ;  /* 0x0000000608f20981 */ /* 0x000568000c1e1900 */
[----:B------:R2:W5:Y:S04]  /*0490*/  @P1 LDG.E R147, [R6.64] ;  /* 0x0000000606931981 */ /* 0x000568000c1e1900 */
[----:B------:R2:W5:Y:S04]  /*04a0*/  @P6 LDG.E R149, [R4.64] ;  /* 0x0000000604956981 */ /* 0x000568000c1e1900 */
[----:B------:R2:W5:Y:S01]  /*04b0*/  @P3 LDG.E R13, [R2.64] ;  /* 0x00000006020d3981 */ /* 0x000562000c1e1900 */
[----:B------:R-:W-:-:S03]  /*04c0*/  IMAD.MOV.U32 R96, RZ, RZ, c[0x0][0x228] ;  /* 0x00008a00ff607624 */ /* 0x000fc600078e00ff */
[----:B------:R3:W5:Y:S01]  /*04d0*/  @P2 LDG.E R148, [R10.64] ;  /* 0x000000060a942981 */ /* 0x000762000c1e1900 */
[----:B-1----:R-:W-:Y:S01]  /*04e0*/  SHF.R.S32.HI R166, RZ, 0x1f, R251 ;  /* 0x0000001fffa67819 */ /* 0x002fe200000114fb */
[----:B---3--:R-:W-:Y:S01]  /*04f0*/  IMAD.MOV.U32 R11, RZ, RZ, c[0x0][0x1d0] ;  /* 0x00007400ff0b7624 */ /* 0x008fe200078e00ff */
[----:B------:R-:W-:Y:S05]  /*0500*/  @P0 BRA `(.L_x_534) ;  /* 0x0000004000000947 */ /* 0x000fea0003800000 */
[----:B--2---:R-:W-:Y:S05]  /*0510*/  @!P1 BRA `(.L_x_534) ;  /* 0x0000003000009947 */ /* 0x004fea0003800000 */
[----:B------:R1:W2:Y:S04]  /*0520*/  LDG.E R0, [R6.64] ;  /* 0x0000000606007981 */ /* 0x0002a8000c1e1900 */
[----:B-1----:R-:W2:Y:S02]  /*0530*/  LDG.E R6, [R6.64+0x4] ;  /* 0x0000040606067981 */ /* 0x002ea4000c1e1900 */
[----:B--2--5:R-:W-:Y:S02]  /*0540*/  IADD3 R242, -R0, R6, RZ ;  /* 0x0000000600f27210 */ /* 0x024fe40007ffe1ff */
.L_x_534:
[----:B--2---:R-:W-:-:S04]  /*0550*/  ISETP.NE.U32.AND P0, PT, RZ, c[0x0][0x368], PT ;  /* 0x0000da00ff007a0c */ /* 0x004fc80003f05070 */
[----:B------:R-:W-:-:S13]  /*0560*/  ISETP.NE.AND.EX P0, PT, RZ, c[0x0][0x36c], PT, P0 ;  /* 0x0000db00ff007a0c */ /* 0x000fda0003f05300 */
[----:B------:R-:W-:Y:S05]  /*0570*/  @!P0 BRA `(.L_x_535) ;  /* 0x0000003000008947 */ /* 0x000fea0003800000 */
[----:B------:R-:W-:-:S05]  /*0580*/  IMAD.WIDE R4, R243, R14, c[0x0][0x368] ;  /* 0x0000da00f3047625 */ /* 0x000fca00078e020e */
[----:B------:R1:W5:Y:S01]  /*0590*/  LDG.E R11, [R4.64] ;  /* 0x00000006040b7981 */ /* 0x000362000c1e1900 */
[----:B------:R-:W-:Y:S05]  /*05a0*/  BRA `(.L_x_536) ;  /* 0x0000004000007947 */ /* 0x000fea0003800000 */
.L_x_535:
[----:B------:R-:W-:Y:S05]  /*05b0*/  @!P6 BRA `(.L_x_536) ;  /* 0x000000300000e947 */ /* 0x000fea0003800000 */
[----:B------:R1:W2:Y:S04]  /*05c0*/  LDG.E R0, [R4.64] ;  /* 0x0000000604007981 */ /* 0x0002a8000c1e1900 */
[----:B-1----:R-:W2:Y:S02]  /*05d0*/  LDG.E R4, [R4.64+0x4] ;  /* 0x0000040604047981 */ /* 0x002ea4000c1e1900 */
[----:B--2---:R-:W-:Y:S02]  /*05e0*/  IADD3 R11, -R0, R4, RZ ;  /* 0x00000004000b7210 */ /* 0x004fe40007ffe1ff */
.L_x_536:
[----:B-1----:R1:W2:Y:S04]  /*05f0*/  @P3 LDG.E R4, [R2.64] ;  /* 0x0000000602043981 */ /* 0x0022a8000c1e1900 */
[----:B------:R1:W2:Y:S01]  /*0600*/  @P3 LDG.E R0, [R2.64+0x4] ;  /* 0x0000040602003981 */ /* 0x0002a2000c1e1900 */
[----:B------:R-:W-:Y:S01]  /*0610*/  ISETP.NE.U32.AND P0, PT, RZ, c[0x0][0x378], PT ;  /* 0x0000de00ff007a0c */ /* 0x000fe20003f05070 */
[----:B------:R-:W-:-:S02]  /*0620*/  IMAD.MOV.U32 R249, RZ, RZ, c[0x0][0x2c4] ;  /* 0x0000b100fff97624 */ /* 0x000fc400078e00ff */
[----:B-----5:R-:W-:Y:S01]  /*0630*/  IMAD.MOV.U32 R146, RZ, RZ, R11 ;  /* 0x000000ffff927224 */ /* 0x020fe200078e000b */
[----:B------:R-:W-:Y:S02]  /*0640*/  ISETP.NE.AND.EX P0, PT, RZ, c[0x0][0x37c], PT, P0 ;  /* 0x0000df00ff007a0c */ /* 0x000fe40003f05300 */
[----:B------:R-:W-:Y:S01]  /*0650*/  ISETP.NE.AND P1, PT, R249, 0x1, PT ;  /* 0x00000001f900780c */ /* 0x000fe20003f25270 */
[----:B------:R-:W-:Y:S02]  /*0660*/  IMAD.MOV.U32 R244, RZ, RZ, R12 ;  /* 0x000000fffff47224 */ /* 0x000fe400078e000c */
[----:B------:R-:W-:-:S08]  /*0670*/  IMAD.IADD R5, R11, 0x1, -R148 ;  /* 0x000000010b057824 */ /* 0x000fd000078e0a94 */
[----:B-1----:R-:W-:-:S05]  /*0680*/  @P0 IMAD.WIDE R2, R243, R14, c[0x0][0x378] ;  /* 0x0000de00f3020625 */ /* 0x002fca00078e020e */
[----:B------:R1:W5:Y:S01]  /*0690*/  @P0 LDG.E R146, [R2.64] ;  /* 0x0000000602920981 */ /* 0x000362000c1e1900 */
[----:B--2---:R-:W-:Y:S01]  /*06a0*/  @P3 IMAD.IADD R96, R0, 0x1, -R4 ;  /* 0x0000000100603824 */ /* 0x004fe200078e0a04 */
[----:B------:R-:W-:Y:S02]  /*06b0*/  P2R R0, PR, RZ, 0x2 ;  /* 0x00000002ff007803 */ /* 0x000fe40000000000 */
[----:B------:R-:W-:Y:S01]  /*06c0*/  @P1 IADD3 R0, R244, 0x7f, RZ ;  /* 0x0000007ff4001810 */ /* 0x000fe20007ffe0ff */
[----:B------:R-:W-:-:S04]  /*06d0*/  IMAD.IADD R232, R5, 0x1, R96 ;  /* 0x0000000105e87824 */ /* 0x000fc800078e0260 */
[----:B-1----:R-:W-:Y:S01]  /*06e0*/  @P1 IMAD.HI.U32 R2, R0, c[0x0][0x2c8], RZ ;  /* 0x0000b20000021a27 */ /* 0x002fe200078e00ff */
[----:B------:R-:W-:Y:S02]  /*06f0*/  IADD3 R0, R12, 0x7f, RZ ;  /* 0x0000007f0c007810 */ /* 0x000fe40007ffe0ff */
[C---:B------:R-:W-:Y:S02]  /*0700*/  IADD3 R154, R232.reuse, 0x40, -R242 ;  /* 0x00000040e89a7810 */ /* 0x040fe40007ffe8f2 */
[----:B------:R-:W-:Y:S02]  /*0710*/  @P1 SHF.R.U32.HI R0, RZ, c[0x0][0x2cc], R2 ;  /* 0x0000b300ff001a19 */ /* 0x000fe40000011602 */
[----:B------:R-:W-:-:S03]  /*0720*/  IADD3 R2, R232, 0x3f, RZ ;  /* 0x0000003fe8027810 */ /* 0x000fc60007ffe0ff */
[----:B------:R-:W-:Y:S01]  /*0730*/  IMAD.IADD R0, R154, 0x1, R0 ;  /* 0x000000019a007824 */ /* 0x000fe200078e0200 */
[----:B------:R-:W-:-:S04]  /*0740*/  SHF.R.S32.HI R3, RZ, 0x1f, R2 ;  /* 0x0000001fff037819 */ /* 0x000fc80000011402 */
[----:B------:R-:W-:Y:S02]  /*0750*/  SHF.R.S32.HI R4, RZ, 0x1f, R0 ;  /* 0x0000001fff047819 */ /* 0x000fe40000011400 */
[----:B------:R-:W-:Y:S02]  /*0760*/  LEA.HI R2, R3, R2, RZ, 0x6 ;  /* 0x0000000203027211 */ /* 0x000fe400078f30ff */
[----:B------:R-:W-:Y:S02]  /*0770*/  LEA.HI R0, R4, R0, RZ, 0x6 ;  /* 0x0000000004007211 */ /* 0x000fe400078f30ff */
[----:B------:R-:W-:Y:S02]  /*0780*/  SHF.R.S32.HI R153, RZ, 0x6, R2 ;  /* 0x00000006ff997819 */ /* 0x000fe40000011402 */
[----:B------:R-:W-:-:S04]  /*0790*/  SHF.R.S32.HI R0, RZ, 0x6, R0 ;  /* 0x00000006ff007819 */ /* 0x000fc80000011400 */
[----:B------:R-:W-:Y:S01]  /*07a0*/  IMNMX R2, R153, R0, PT ;  /* 0x0000000099027217 */ /* 0x000fe20003800200 */
[----:B------:R-:W-:-:S04]  /*07b0*/  IMAD.MOV R0, RZ, RZ, -R5 ;  /* 0x000000ffff007224 */ /* 0x000fc800078e0a05 */
[----:B------:R-:W-:Y:S01]  /*07c0*/  IMAD R3, R2, 0x40, -R5 ;  /* 0x0000004002037824 */ /* 0x000fe200078e0a05 */
[----:B------:R-:W-:-:S04]  /*07d0*/  IMNMX R2, RZ, R0, !PT ;  /* 0x00000000ff027217 */ /* 0x000fc80007800200 */
[----:B------:R-:W-:Y:S02]  /*07e0*/  IMNMX R0, R3, R96, PT ;  /* 0x0000006003007217 */ /* 0x000fe40003800200 */
[----:B------:R-:W-:Y:S02]  /*07f0*/  SHF.R.U32.HI R140, RZ, 0x6, R2 ;  /* 0x00000006ff8c7819 */ /* 0x000fe40000011602 */
[----:B------:R-:W-:-:S03]  /*0800*/  ISETP.GT.AND P0, PT, R0, R2, PT ;  /* 0x000000020000720c */ /* 0x000fc60003f04270 */
[----:B------:R-:W-:-:S10]  /*0810*/  IMAD.MOV.U32 R5, RZ, RZ, R140 ;  /* 0x000000ffff057224 */ /* 0x000fd400078e008c */
[----:B------:R-:W-:-:S04]  /*0820*/  @P0 IADD3 R0, R0, 0x3f, RZ ;  /* 0x0000003f00000810 */ /* 0x000fc80007ffe0ff */
[----:B------:R-:W-:-:S04]  /*0830*/  @P0 SHF.R.S32.HI R2, RZ, 0x1f, R0 ;  /* 0x0000001fff020819 */ /* 0x000fc80000011400 */
[----:B------:R-:W-:-:S04]  /*0840*/  @P0 LEA.HI R0, R2, R0, RZ, 0x6 ;  /* 0x0000000002000211 */ /* 0x000fc800078f30ff */
[----:B------:R-:W-:-:S04]  /*0850*/  @P0 SHF.R.S32.HI R5, RZ, 0x6, R0 ;  /* 0x00000006ff050819 */ /* 0x000fc80000011400 */
[----:B------:R-:W-:-:S13]  /*0860*/  ISETP.GT.AND P0, PT, R5, R140, PT ;  /* 0x0000008c0500720c */ /* 0x000fda0003f04270 */
[----:B------:R-:W-:Y:S05]  /*0870*/  @!P0 BRA `(.L_x_537) ;  /* 0x0000522000008947 */ /* 0x000fea0003800000 */
[----:B------:R-:W-:Y:S01]  /*0880*/  SHF.R.S32.HI R44, RZ, 0x1f, R164 ;  /* 0x0000001fff2c7819 */ /* 0x000fe200000114a4 */
[----:B------:R-:W-:Y:S01]  /*0890*/  IMAD R6, R166, c[0x0][0x240], RZ ;  /* 0x00009000a6067a24 */ /* 0x000fe200078e02ff */
[----:B------:R-:W-:Y:S01]  /*08a0*/  IADD3 R78, R5, -0x1, RZ ;  /* 0xffffffff054e7810 */ /* 0x000fe20007ffe0ff */
[----:B------:R-:W-:Y:S01]  /*08b0*/  IMAD.MOV.U32 R15, RZ, RZ, c[0x0][0x238] ;  /* 0x00008e00ff0f7624 */ /* 0x000fe200078e00ff */
[----:B------:R-:W-:Y:S01]  /*08c0*/  LEA.HI R2, R44, R164, RZ, 0x3 ;  /* 0x000000a42c027211 */ /* 0x000fe200078f18ff */
[----:B------:R-:W-:Y:S01]  /*08d0*/  IMAD.MOV.U32 R152, RZ, RZ, 0x6 ;  /* 0x00000006ff987424 */ /* 0x000fe200078e00ff */
[----:B------:R-:W-:Y:S01]  /*08e0*/  SEL R98, R243, RZ, !P3 ;  /* 0x000000fff3627207 */ /* 0x000fe20005800000 */
[C---:B------:R-:W-:Y:S01]  /*08f0*/  IMAD.SHL.U32 R160, R15.reuse, 0x40, RZ ;  /* 0x000000400fa07824 */ /* 0x040fe200078e00ff */
[----:B------:R-:W-:Y:S01]  /*0900*/  LOP3.LUT R0, R2, 0x1ffffff8, RZ, 0xc0, !PT ;  /* 0x1ffffff802007812 */ /* 0x000fe200078ec0ff */
[----:B------:R-:W-:Y:S01]  /*0910*/  IMAD.MOV.U32 R155, RZ, RZ, 0x5 ;  /* 0x00000005ff9b7424 */ /* 0x000fe200078e00ff */
[----:B------:R-:W-:Y:S01]  /*0920*/  SHF.R.S32.HI R4, RZ, 0x3, R2 ;  /* 0x00000003ff047819 */ /* 0x000fe20000011402 */
[----:B------:R-:W-:Y:S01]  /*0930*/  IMAD.SHL.U32 R161, R15, 0x20, RZ ;  /* 0x000000200fa17824 */ /* 0x000fe200078e00ff */
[----:B------:R-:W-:Y:S01]  /*0940*/  SHF.R.S32.HI R2, RZ, 0x1f, R13 ;  /* 0x0000001fff027819 */ /* 0x000fe2000001140d */
[----:B------:R-:W-:Y:S01]  /*0950*/  IMAD.IADD R0, R164, 0x1, -R0 ;  /* 0x00000001a4007824 */ /* 0x000fe200078e0a00 */
[----:B------:R-:W-:Y:S01]  /*0960*/  IADD3 R139, P0, R4, R13, RZ ;  /* 0x0000000d048b7210 */ /* 0x000fe20007f1e0ff */
[----:B------:R-:W-:Y:S01]  /*0970*/  IMAD.IADD R137, R96, 0x1, -R4 ;  /* 0x0000000160897824 */ /* 0x000fe200078e0a04 */
[----:B------:R-:W-:Y:S01]  /*0980*/  SHF.R.S32.HI R13, RZ, 0x1f, R243 ;  /* 0x0000001fff0d7819 */ /* 0x000fe200000114f3 */
[----:B------:R-:W-:Y:S01]  /*0990*/  IMAD.SHL.U32 R8, R0, 0x8, RZ ;  /* 0x0000000800087824 */ /* 0x000fe200078e00ff */
[----:B------:R-:W-:Y:S01]  /*09a0*/  LEA.HI.X.SX32 R145, R4, R2, 0x1, P0 ;  /* 0x0000000204917211 */ /* 0x000fe200000f0eff */
[----:B------:R-:W-:Y:S01]  /*09b0*/  IMAD R10, R78, -0x40, R137 ;  /* 0xffffffc04e0a7824 */ /* 0x000fe200078e0289 */
[----:B------:R-:W-:Y:S01]  /*09c0*/  SEL R22, R13, RZ, !P3 ;  /* 0x000000ff0d167207 */ /* 0x000fe20005800000 */
[----:B------:R-:W-:Y:S01]  /*09d0*/  IMAD.SHL.U32 R5, R4, 0x40, RZ ;  /* 0x0000004004057824 */ /* 0x000fe200078e00ff */
[----:B------:R-:W-:Y:S01]  /*09e0*/  SHF.R.S32.HI R9, RZ, 0x1f, R8 ;  /* 0x0000001fff097819 */ /* 0x000fe20000011408 */
[----:B------:R-:W-:Y:S01]  /*09f0*/  IMAD R0, R145, c[0x0][0x238], RZ ;  /* 0x00008e0091007a24 */ /* 0x000fe200078e02ff */
[----:B------:R-:W-:-:S02]  /*0a00*/  SHF.L.U64.HI R156, R15, R152, c[0x0][0x23c] ;  /* 0x00008f000f9c7619 */ /* 0x000fc40000010298 */
[----:B------:R-:W-:Y:S01]  /*0a10*/  ISETP.GE.AND P1, PT, R10, 0x1, PT ;  /* 0x000000010a00780c */ /* 0x000fe20003f26270 */
[C---:B------:R-:W-:Y:S01]  /*0a20*/  IMAD R0, R139.reuse, c[0x0][0x23c], R0 ;  /* 0x00008f008b007a24 */ /* 0x040fe200078e0200 */
[----:B------:R-:W-:Y:S01]  /*0a30*/  LEA.HI R12, R44, R164, RZ, 0x6 ;  /* 0x000000a42c0c7211 */ /* 0x000fe200078f30ff */
[----:B------:R-:W-:Y:S01]  /*0a40*/  IMAD.WIDE.U32 R2, R139, c[0x0][0x238], R8 ;  /* 0x00008e008b027a25 */ /* 0x000fe200078e0008 */
[----:B------:R-:W-:Y:S02]  /*0a50*/  ISETP.GE.AND P5, PT, R8, c[0x0][0x1d4], PT ;  /* 0x0000750008007a0c */ /* 0x000fe40003fa6270 */
[----:B------:R-:W-:Y:S01]  /*0a60*/  SHF.L.U64.HI R155, R15, R155, c[0x0][0x23c] ;  /* 0x00008f000f9b7619 */ /* 0x000fe2000001029b */
[----:B------:R-:W-:Y:S02]  /*0a70*/  IMAD.IADD R3, R3, 0x1, R0 ;  /* 0x0000000103037824 */ /* 0x000fe400078e0200 */
[C---:B------:R-:W-:Y:S01]  /*0a80*/  IMAD R0, R251.reuse, c[0x0][0x244], R6 ;  /* 0x00009100fb007a24 */ /* 0x040fe200078e0206 */
[----:B------:R-:W-:Y:S01]  /*0a90*/  SHF.R.S32.HI R6, RZ, 0x1f, R78 ;  /* 0x0000001fff067819 */ /* 0x000fe2000001144e */
[----:B------:R-:W-:-:S04]  /*0aa0*/  IMAD.WIDE.U32 R2, R251, c[0x0][0x240], R2 ;  /* 0x00009000fb027a25 */ /* 0x000fc800078e0002 */
[----:B------:R-:W-:Y:S02]  /*0ab0*/  IMAD.IADD R3, R3, 0x1, R0 ;  /* 0x0000000103037824 */ /* 0x000fe400078e0200 */
[----:B------:R-:W-:Y:S02]  /*0ac0*/  IMAD R0, R22, c[0x0][0x248], RZ ;  /* 0x0000920016007a24 */ /* 0x000fe400078e02ff */
[----:B------:R-:W-:-:S04]  /*0ad0*/  IMAD.WIDE.U32 R116, R98, c[0x0][0x248], R2 ;  /* 0x0000920062747a25 */ /* 0x000fc800078e0002 */
[----:B------:R-:W-:Y:S01]  /*0ae0*/  IMAD R4, R98, c[0x0][0x24c], R0 ;  /* 0x0000930062047a24 */ /* 0x000fe200078e0200 */
[----:B------:R-:W-:Y:S01]  /*0af0*/  LOP3.LUT R0, R5, 0x1c0, RZ, 0xc0, !PT ;  /* 0x000001c005007812 */ /* 0x000fe200078ec0ff */
[----:B------:R-:W-:Y:S02]  /*0b00*/  IMAD R2, R156, R78, RZ ;  /* 0x0000004e9c027224 */ /* 0x000fe400078e02ff */
[----:B------:R-:W-:Y:S01]  /*0b10*/  IMAD.IADD R105, R117, 0x1, R4 ;  /* 0x0000000175697824 */ /* 0x000fe200078e0204 */
[----:B------:R-:W-:Y:S01]  /*0b20*/  LOP3.LUT R3, R0, 0x38, R8, 0xf8, !PT ;  /* 0x0000003800037812 */ /* 0x000fe200078ef808 */
[----:B------:R-:W-:Y:S01]  /*0b30*/  IMAD.MOV.U32 R104, RZ, RZ, R116 ;  /* 0x000000ffff687224 */ /* 0x000fe200078e0074 */
[----:B------:R-:W-:Y:S01]  /*0b40*/  SHF.R.U32.HI R0, RZ, 0x3, R0 ;  /* 0x00000003ff007819 */ /* 0x000fe20000011600 */
[-C--:B------:R-:W-:Y:S01]  /*0b50*/  IMAD R2, R6, R160.reuse, R2 ;  /* 0x000000a006027224 */ /* 0x080fe200078e0202 */
[----:B------:R-:W-:Y:S01]  /*0b60*/  IADD3 R6, R8, 0x80, RZ ;  /* 0x0000008008067810 */ /* 0x000fe20007ffe0ff */
[----:B------:R-:W-:Y:S01]  /*0b70*/  IMAD.WIDE.U32 R4, R78, R160, R104 ;  /* 0x000000a04e047225 */ /* 0x000fe200078e0068 */
[----:B------:R-:W-:-:S02]  /*0b80*/  LOP3.LUT R7, R3, R0, RZ, 0x3c, !PT ;  /* 0x0000000003077212 */ /* 0x000fc400078e3cff */
[----:B------:R-:W-:Y:S01]  /*0b90*/  IADD3 R3, R8, 0x40, RZ ;  /* 0x0000004008037810 */ /* 0x000fe20007ffe0ff */
[----:B------:R-:W-:Y:S01]  /*0ba0*/  IMAD.IADD R0, R5, 0x1, R2 ;  /* 0x0000000105007824 */ /* 0x000fe200078e0202 */
[----:B------:R-:W-:Y:S01]  /*0bb0*/  @P1 LEA R2, P0, R4, c[0x0][0x220], 0x1 ;  /* 0x0000880004021a11 */ /* 0x000fe200078008ff */
[----:B------:R-:W-:Y:S01]  /*0bc0*/  IMAD.SHL.U32 R5, R12, 0x8, RZ ;  /* 0x000000080c057824 */ /* 0x000fe200078e00ff */
[----:B------:R-:W-:Y:S02]  /*0bd0*/  ISETP.GE.AND P4, PT, R3, c[0x0][0x1d4], PT ;  /* 0x0000750003007a0c */ /* 0x000fe40003f86270 */
[----:B------:R-:W-:Y:S02]  /*0be0*/  ISETP.GE.AND P3, PT, R6, c[0x0][0x1d4], PT ;  /* 0x0000750006007a0c */ /* 0x000fe40003f66270 */
[----:B------:R-:W-:Y:S02]  /*0bf0*/  @P1 LEA.HI.X R3, R4, c[0x0][0x224], R0, 0x1, P0 ;  /* 0x0000890004031a11 */ /* 0x000fe400000f0c00 */
[----:B------:R-:W-:-:S02]  /*0c00*/  ISETP.GT.AND P0, PT, R10, 0x20, PT ;  /* 0x000000200a00780c */ /* 0x000fc40003f04270 */
[----:B------:R-:W-:-:S05]  /*0c10*/  LOP3.LUT R5, R7, 0xfffffe00, R5, 0xf8, !PT ;  /* 0xfffffe0007057812 */ /* 0x000fca00078ef805 */
[----:B------:R-:W-:-:S05]  /*0c20*/  IMAD.SHL.U32 R85, R5, 0x2, RZ ;  /* 0x0000000205557824 */ /* 0x000fca00078e00ff */
[----:B------:R-:W-:Y:S01]  /*0c30*/  @!PT LDS RZ, [RZ] ;  /* 0x00000000fffff984 */ /* 0x000fe20000000800 */
[----:B------:R-:W-:Y:S01]  /*0c40*/  @!PT LDS RZ, [RZ] ;  /* 0x00000000fffff984 */ /* 0x000fe20000000800 */
[----:B------:R-:W-:Y:S01]  /*0c50*/  @!PT LDS RZ, [RZ] ;  /* 0x00000000fffff984 */ /* 0x000fe20000000800 */
[----:B------:R1:W-:Y:S04]  /*0c60*/  @P1 LDGSTS.E.BYPASS.LTC128B.128 [R85+0x6100], [R2.64], !P5 ;  /* 0x0610000002551fae */ /* 0x0003e8000e901d46 */
[----:B------:R1:W-:Y:S04]  /*0c70*/  @P1 LDGSTS.E.BYPASS.LTC128B.128 [R85+0x8100], [R2.64+0x80], !P4 ;  /* 0x0810008002551fae */ /* 0x0003e8000e101d46 */
[----:B------:R1:W-:Y:S01]  /*0c80*/  @P1 LDGSTS.E.BYPASS.LTC128B.128 [R85+0xa100], [R2.64+0x100], !P3 ;  /* 0x0a10010002551fae */ /* 0x0003e2000d901d46 */
[----:B------:R-:W-:-:S05]  /*0c90*/  @P0 IADD3 R5, P1, R161, R4, RZ ;  /* 0x00000004a1050210 */ /* 0x000fca0007f3e0ff */
[----:B------:R-:W-:Y:S01]  /*0ca0*/  @P0 IMAD.X R0, R155, 0x1, R0, P1 ;  /* 0x000000019b000824 */ /* 0x000fe200008e0600 */
[----:B------:R-:W-:-:S04]  /*0cb0*/  @P0 LEA R4, P1, R5, c[0x0][0x220], 0x1 ;  /* 0x0000880005040a11 */ /* 0x000fc800078208ff */
[----:B------:R-:W-:Y:S02]  /*0cc0*/  @P0 LEA.HI.X R5, R5, c[0x0][0x224], R0, 0x1, P1 ;  /* 0x0000890005050a11 */ /* 0x000fe400008f0c00 */
[----:B------:R-:W-:Y:S01]  /*0cd0*/  ISETP.NE.U32.AND P1, PT, RZ, c[0x0][0x340], PT ;  /* 0x0000d000ff007a0c */ /* 0x000fe20003f25070 */
[----:B------:R-:W-:Y:S01]  /*0ce0*/  IMAD.IADD R18, R149, 0x1, R11 ;  /* 0x0000000195127824 */ /* 0x000fe200078e020b */
[----:B------:R-:W-:Y:S01]  /*0cf0*/  LEA.HI R21, R44, R164, RZ, 0x2 ;  /* 0x000000a42c157211 */ /* 0x000fe200078f10ff */
[----:B------:R-:W-:Y:S01]  /*0d00*/  IMAD.MOV.U32 R165, RZ, RZ, c[0x0][0x27c] ;  /* 0x00009f00ffa57624 */ /* 0x000fe200078e00ff */
[----:B------:R-:W-:Y:S01]  /*0d10*/  ISETP.NE.AND.EX P1, PT, RZ, c[0x0][0x344], PT, P1 ;  /* 0x0000d100ff007a0c */ /* 0x000fe20003f25310 */
[----:B------:R2:W-:Y:S01]  /*0d20*/  @P0 LDGSTS.E.BYPASS.LTC128B.128 [R85+0x7100], [R4.64], !P5 ;  /* 0x0710000004550fae */ /* 0x0005e2000e901d46 */
[----:B------:R-:W-:Y:S02]  /*0d30*/  SHF.R.S32.HI R38, RZ, 0x1f, R18 ;  /* 0x0000001fff267819 */ /* 0x000fe40000011412 */
[----:B------:R-:W-:Y:S01]  /*0d40*/  LOP3.LUT R26, R21, 0xfffffffc, RZ, 0xc0, !PT ;  /* 0xfffffffc151a7812 */ /* 0x000fe200078ec0ff */
[----:B------:R2:W-:Y:S08]  /*0d50*/  @P0 LDGSTS.E.BYPASS.LTC128B.128 [R85+0x9100], [R4.64+0x80], !P4 ;  /* 0x0910008004550fae */ /* 0x0005f0000e101d46 */
[----:B-1----:R-:W-:Y:S01]  /*0d60*/  @P1 IMAD.WIDE R2, R243, R14, c[0x0][0x340] ;  /* 0x0000d000f3021625 */ /* 0x002fe200078e020e */
[----:B------:R2:W-:Y:S01]  /*0d70*/  @P0 LDGSTS.E.BYPASS.LTC128B.128 [R85+0xb100], [R4.64+0x100], !P3 ;  /* 0x0b10010004550fae */ /* 0x0005e2000d901d46 */
[----:B------:R-:W-:-:S03]  /*0d80*/  ISETP.GE.AND P0, PT, R165, 0x1, PT ;  /* 0x00000001a500780c */ /* 0x000fc60003f06270 */
[----:B------:R-:W0:Y:S04]  /*0d90*/  LDGDEPBAR ;  /* 0x00000000000079af */ /* 0x000e280000000000 */
[----:B------:R1:W3:Y:S01]  /*0da0*/  @P1 LDG.E R0, [R2.64] ;  /* 0x0000000602001981 */ /* 0x0002e2000c1e1900 */
[----:B------:R-:W-:Y:S01]  /*0db0*/  IMAD R6, R38, c[0x0][0x1e0], RZ ;  /* 0x0000780026067a24 */ /* 0x000fe200078e02ff */
[----:B------:R-:W-:Y:S01]  /*0dc0*/  SHF.R.S32.HI R92, RZ, 0x2, R21 ;  /* 0x00000002ff5c7819 */ /* 0x000fe20000011415 */
[----:B------:R-:W-:Y:S01]  /*0dd0*/  IMAD.IADD R26, R164, 0x1, -R26 ;  /* 0x00000001a41a7824 */ /* 0x000fe200078e0a1a */
[----:B------:R-:W-:Y:S01]  /*0de0*/  ULDC.U8 UR4, c[0x0][0x298] ;  /* 0x0000a60000047ab9 */ /* 0x000fe20000000000 */
[----:B------:R-:W-:Y:S01]  /*0df0*/  IMAD R6, R18, c[0x0][0x1e4], R6 ;  /* 0x0000790012067a24 */ /* 0x000fe200078e0206 */
[----:B------:R-:W-:Y:S01]  /*0e00*/  SHF.R.S32.HI R39, RZ, 0x1f, R92 ;  /* 0x0000001fff277819 */ /* 0x000fe2000001145c */
[----:B------:R-:W-:-:S02]  /*0e10*/  IMAD.SHL.U32 R34, R26, 0x4, RZ ;  /* 0x000000041a227824 */ /* 0x000fc400078e00ff */
[----:B------:R-:W-:Y:S02]  /*0e20*/  IMAD.SHL.U32 R26, R26, 0x8, RZ ;  /* 0x000000081a1a7824 */ /* 0x000fe400078e00ff */
[----:B------:R-:W-:Y:S01]  /*0e30*/  IMAD R12, R166, c[0x0][0x260], RZ ;  /* 0x00009800a60c7a24 */ /* 0x000fe200078e02ff */
[----:B------:R-:W-:Y:S01]  /*0e40*/  IADD3 R37, R34, 0x20, RZ ;  /* 0x0000002022257810 */ /* 0x000fe20007ffe0ff */
[----:B------:R-:W-:Y:S01]  /*0e50*/  IMAD.WIDE.U32 R162, R92, c[0x0][0x1e0], RZ ;  /* 0x000078005ca27a25 */ /* 0x000fe200078e00ff */
[C---:B------:R-:W-:Y:S02]  /*0e60*/  IADD3 R36, R34.reuse, 0x40, RZ ;  /* 0x0000004022247810 */ /* 0x040fe40007ffe0ff */
[----:B------:R-:W-:Y:S01]  /*0e70*/  SHF.R.S32.HI R35, RZ, 0x1f, R34 ;  /* 0x0000001fff237819 */ /* 0x000fe20000011422 */
[C---:B------:R-:W-:Y:S01]  /*0e80*/  IMAD.IADD R28, R34.reuse, 0x1, R37 ;  /* 0x00000001221c7824 */ /* 0x040fe200078e0225 */
[----:B------:R-:W-:Y:S01]  /*0e90*/  SHF.R.S32.HI R27, RZ, 0x1f, R26 ;  /* 0x0000001fff1b7819 */ /* 0x000fe2000001141a */
[----:B------:R-:W-:Y:S01]  /*0ea0*/  IMAD.IADD R29, R34, 0x1, R36 ;  /* 0x00000001221d7824 */ /* 0x000fe200078e0224 */
[C---:B------:R-:W-:Y:S01]  /*0eb0*/  IADD3 R95, R26.reuse, 0x60, RZ ;  /* 0x000000601a5f7810 */ /* 0x040fe20007ffe0ff */
[----:B------:R-:W-:Y:S01]  /*0ec0*/  IMAD R16, R39, c[0x0][0x280], RZ ;  /* 0x0000a00027107a24 */ /* 0x000fe200078e02ff */
[----:B------:R-:W-:Y:S01]  /*0ed0*/  IADD3 R94, R26, 0x80, RZ ;  /* 0x000000801a5e7810 */ /* 0x000fe20007ffe0ff */
[----:B------:R-:W-:Y:S01]  /*0ee0*/  IMAD R17, R166, c[0x0][0x210], RZ ;  /* 0x00008400a6117a24 */ /* 0x000fe200078e02ff */
[----:B------:R-:W-:Y:S01]  /*0ef0*/  IADD3 R93, R26, 0xa0, RZ ;  /* 0x000000a01a5d7810 */ /* 0x000fe20007ffe0ff */
[----:B-1----:R-:W-:-:S04]  /*0f00*/  IMAD.WIDE.U32 R2, R18, c[0x0][0x1e0], RZ ;  /* 0x0000780012027a25 */ /* 0x002fc800078e00ff */
[----:B------:R-:W-:Y:S02]  /*0f10*/  IMAD.IADD R7, R3, 0x1, R6 ;  /* 0x0000000103077824 */ /* 0x000fe400078e0206 */
[----:B------:R-:W-:Y:S02]  /*0f20*/  IMAD.MOV.U32 R6, RZ, RZ, R2 ;  /* 0x000000ffff067224 */ /* 0x000fe400078e0002 */
[----:B------:R-:W-:Y:S02]  /*0f30*/  IMAD R16, R92, c[0x0][0x284], R16 ;  /* 0x0000a1005c107a24 */ /* 0x000fe400078e0210 */
[----:B--2---:R-:W-:-:S04]  /*0f40*/  IMAD.WIDE.U32 R4, R251, c[0x0][0x1e8], R6 ;  /* 0x00007a00fb047a25 */ /* 0x004fc800078e0006 */
[C---:B------:R-:W-:Y:S02]  /*0f50*/  IMAD R7, R251.reuse, c[0x0][0x264], R12 ;  /* 0x00009900fb077a24 */ /* 0x040fe400078e020c */
[C---:B------:R-:W-:Y:S02]  /*0f60*/  IMAD R17, R251.reuse, c[0x0][0x214], R17 ;  /* 0x00008500fb117a24 */ /* 0x040fe400078e0211 */
[----:B------:R-:W-:-:S04]  /*0f70*/  IMAD.WIDE.U32 R14, R251, c[0x0][0x210], R26 ;  /* 0x00008400fb0e7a25 */ /* 0x000fc800078e001a */
[----:B------:R-:W-:Y:S02]  /*0f80*/  IMAD.IADD R15, R15, 0x1, R17 ;  /* 0x000000010f0f7824 */ /* 0x000fe400078e0211 */
        /* <DEDUP_REMOVED lines=9> */
[----:B------:R-:W-:Y:S01]  /*1020*/  BAR.SYNC.DEFER_BLOCKING 0x0 ;  /* 0x0000000000007b1d */ /* 0x000fe20000010000 */
[--C-:B---3--:R-:W-:Y:S01]  /*1030*/  @P1 IMAD.MOV.U32 R2, RZ, RZ, R0.reuse ;  /* 0x000000ffff021224 */ /* 0x108fe200078e0000 */
[----:B------:R-:W-:Y:S01]  /*1040*/  @P1 SHF.R.S32.HI R3, RZ, 0x1f, R0 ;  /* 0x0000001fff031819 */ /* 0x000fe20000011400 */
[----:B------:R-:W-:Y:S01]  /*1050*/  @!P1 IMAD.MOV.U32 R2, RZ, RZ, R243 ;  /* 0x000000ffff029224 */ /* 0x000fe200078e00f3 */
[----:B------:R-:W-:Y:S01]  /*1060*/  P2R R0, PR, RZ, 0x1 ;  /* 0x00000001ff007803 */ /* 0x000fe20000000000 */
[----:B------:R-:W-:Y:S01]  /*1070*/  @!P1 IMAD.MOV.U32 R3, RZ, RZ, R13 ;  /* 0x000000ffff039224 */ /* 0x000fe200078e000d */
[----:B------:R-:W-:Y:S01]  /*1080*/  ISETP.GE.AND P0, PT, R26, c[0x0][0x27c], PT ;  /* 0x00009f001a007a0c */ /* 0x000fe20003f06270 */
[----:B------:R-:W-:Y:S01]  /*1090*/  IMAD.WIDE.U32 R12, R92, c[0x0][0x280], R34 ;  /* 0x0000a0005c0c7a25 */ /* 0x000fe200078e0022 */
[----:B------:R-:W-:-:S02]  /*10a0*/  SEL R114, R2, RZ, !P6 ;  /* 0x000000ff02727207 */ /* 0x000fc40007000000 */
[----:B------:R-:W-:Y:S01]  /*10b0*/  SEL R43, R3, RZ, !P6 ;  /* 0x000000ff032b7207 */ /* 0x000fe20007000000 */
[----:B------:R-:W-:Y:S01]  /*10c0*/  IMAD.SHL.U32 R2, R165, 0x2, RZ ;  /* 0x00000002a5027824 */ /* 0x000fe200078e00ff */
[----:B------:R-:W-:Y:S01]  /*10d0*/  SEL R11, RZ, c[0x0][0x27c], !P0 ;  /* 0x00009f00ff0b7a07 */ /* 0x000fe20004000000 */
[----:B------:R-:W-:Y:S01]  /*10e0*/  IMAD R3, R166, c[0x0][0x1e8], RZ ;  /* 0x00007a00a6037a24 */ /* 0x000fe200078e02ff */
[----:B------:R-:W-:Y:S01]  /*10f0*/  ISETP.GE.AND P1, PT, R28, c[0x0][0x27c], PT ;  /* 0x00009f001c007a0c */ /* 0x000fe20003f26270 */
[----:B------:R-:W-:Y:S01]  /*1100*/  IMAD.MOV.U32 R32, RZ, RZ, R12 ;  /* 0x000000ffff207224 */ /* 0x000fe200078e000c */
[C---:B------:R-:W-:Y:S01]  /*1110*/  IADD3 R20, -R2.reuse, c[0x0][0x1d4], RZ ;  /* 0x0000750002147a10 */ /* 0x040fe20007ffe1ff */
[----:B------:R-:W-:Y:S01]  /*1120*/  IMAD R0, R251, c[0x0][0x1ec], R3 ;  /* 0x00007b00fb007a24 */ /* 0x000fe200078e0203 */
[----:B------:R-:W-:Y:S01]  /*1130*/  ISETP.NE.AND P6, PT, RZ, UR4, PT ;  /* 0x00000004ff007c0c */ /* 0x000fe2000bfc5270 */
[----:B------:R-:W-:Y:S01]  /*1140*/  IMAD.IADD R33, R13, 0x1, R16 ;  /* 0x000000010d217824 */ /* 0x000fe200078e0210 */
[-C--:B------:R-:W-:Y:S01]  /*1150*/  SEL R10, R2, R20.reuse, !P0 ;  /* 0x00000014020a7207 */ /* 0x080fe20004000000 */
[----:B------:R-:W-:Y:S01]  /*1160*/  IMAD.IADD R5, R5, 0x1, R0 ;  /* 0x0000000105057824 */ /* 0x000fe200078e0200 */
[----:B------:R-:W-:Y:S01]  /*1170*/  ISETP.GE.AND P0, PT, R29, c[0x0][0x27c], PT ;  /* 0x00009f001d007a0c */ /* 0x000fe20003f06270 */
[----:B------:R-:W-:Y:S01]  /*1180*/  IMAD.IADD R0, R26, 0x1, R11 ;  /* 0x000000011a007824 */ /* 0x000fe200078e020b */
[----:B------:R-:W-:Y:S01]  /*1190*/  SHF.R.S32.HI R6, RZ, 0x1f, R10 ;  /* 0x0000001fff067819 */ /* 0x000fe2000001140a */
[----:B------:R-:W-:Y:S01]  /*11a0*/  IMAD.WIDE.U32 R88, R114, c[0x0][0x1f0], R4 ;  /* 0x00007c0072587a25 */ /* 0x000fe200078e0004 */
[----:B------:R-:W-:-:S02]  /*11b0*/  SEL R19, R2, R20, !P1 ;  /* 0x0000001402137207 */ /* 0x000fc40004800000 */
[----:B------:R-:W-:Y:S01]  /*11c0*/  LEA.HI R42, R6, R10, RZ, 0x4 ;  /* 0x0000000a062a7211 */ /* 0x000fe200078f20ff */
[----:B------:R-:W-:Y:S01]  /*11d0*/  IMAD.WIDE.U32 R10, R92, c[0x0][0x290], R34 ;  /* 0x0000a4005c0a7a25 */ /* 0x000fe200078e0022 */
[----:B------:R-:W-:Y:S02]  /*11e0*/  SHF.R.S32.HI R6, RZ, 0x1f, R0 ;  /* 0x0000001fff067819 */ /* 0x000fe40000011400 */
[----:B------:R-:W-:Y:S01]  /*11f0*/  SEL R20, R2, R20, !P0 ;  /* 0x0000001402147207 */ /* 0x000fe20004000000 */
[----:B------:R-:W-:Y:S01]  /*1200*/  IMAD.WIDE.U32 R2, R251, c[0x0][0x260], R8 ;  /* 0x00009800fb027a25 */ /* 0x000fe200078e0008 */
[CC--:B------:R-:W-:Y:S02]  /*1210*/  LEA.HI R41, R6.reuse, R0.reuse, RZ, 0x3 ;  /* 0x0000000006297211 */ /* 0x0c0fe400078f18ff */
[----:B------:R-:W-:Y:S01]  /*1220*/  LEA.HI R40, R6, R0, RZ, 0x6 ;  /* 0x0000000006287211 */ /* 0x000fe200078f30ff */
[----:B------:R-:W-:Y:S01]  /*1230*/  IMAD R0, R39, c[0x0][0x290], RZ ;  /* 0x0000a40027007a24 */ /* 0x000fe200078e02ff */
[----:B------:R-:W-:Y:S01]  /*1240*/  SEL R4, RZ, c[0x0][0x27c], !P0 ;  /* 0x00009f00ff047a07 */ /* 0x000fe20004000000 */
[----:B------:R-:W-:Y:S01]  /*1250*/  IMAD.IADD R3, R3, 0x1, R7 ;  /* 0x0000000103037824 */ /* 0x000fe200078e0207 */
[----:B------:R-:W-:Y:S01]  /*1260*/  LOP3.LUT R119, R41, 0xfffffff8, RZ, 0xc0, !PT ;  /* 0xfffffff829777812 */ /* 0x000fe200078ec0ff */
[----:B------:R-:W-:-:S02]  /*1270*/  IMAD R0, R92, c[0x0][0x294], R0 ;  /* 0x0000a5005c007a24 */ /* 0x000fc400078e0200 */
[----:B------:R-:W-:Y:S01]  /*1280*/  IMAD.WIDE.U32 R6, R92, c[0x0][0x290], R26 ;  /* 0x0000a4005c067a25 */ /* 0x000fe200078e001a */
[----:B------:R-:W-:-:S03]  /*1290*/  SHF.R.S32.HI R133, RZ, 0x1f, R119 ;  /* 0x0000001fff857819 */ /* 0x000fc60000011477 */
[----:B------:R-:W-:Y:S02]  /*12a0*/  IMAD.IADD R31, R11, 0x1, R0 ;  /* 0x000000010b1f7824 */ /* 0x000fe400078e0200 */
[----:B------:R-:W-:Y:S01]  /*12b0*/  IMAD.IADD R23, R0, 0x1, R7 ;  /* 0x0000000100177824 */ /* 0x000fe200078e0207 */
[----:B------:R-:W-:Y:S01]  /*12c0*/  SEL R7, RZ, c[0x0][0x27c], !P1 ;  /* 0x00009f00ff077a07 */ /* 0x000fe20004800000 */
[----:B------:R-:W-:Y:S01]  /*12d0*/  IMAD R0, R22, c[0x0][0x268], RZ ;  /* 0x00009a0016007a24 */ /* 0x000fe200078e02ff */
[----:B------:R-:W-:Y:S01]  /*12e0*/  IADD3 R144, P1, R18, R92, RZ ;  /* 0x0000005c12907210 */ /* 0x000fe20007f3e0ff */
[----:B------:R-:W-:Y:S01]  /*12f0*/  IMAD.MOV.U32 R22, RZ, RZ, R6 ;  /* 0x000000ffff167224 */ /* 0x000fe200078e0006 */
[----:B------:R-:W-:Y:S01]  /*1300*/  SHF.R.S32.HI R6, RZ, 0x1f, R21 ;  /* 0x0000001fff067819 */ /* 0x000fe20000011415 */
[C---:B------:R-:W-:Y:S01]  /*1310*/  IMAD R101, R98.reuse, c[0x0][0x26c], R0 ;  /* 0x00009b0062657a24 */ /* 0x040fe200078e0200 */
[----:B------:R-:W-:Y:S01]  /*1320*/  SHF.R.S32.HI R0, RZ, 0x1f, R19 ;  /* 0x0000001fff007819 */ /* 0x000fe20000011413 */
[----:B------:R-:W-:Y:S01]  /*1330*/  IMAD.WIDE.U32 R98, R98, c[0x0][0x268], R2 ;  /* 0x00009a0062627a25 */ /* 0x000fe200078e0002 */
[----:B------:R-:W-:-:S02]  /*1340*/  SHF.R.S32.HI R2, RZ, 0x1f, R20 ;  /* 0x0000001fff027819 */ /* 0x000fc40000011414 */
[----:B------:R-:W-:Y:S01]  /*1350*/  LEA.HI R19, R0, R19, RZ, 0x4 ;  /* 0x0000001300137211 */ /* 0x000fe200078f20ff */
[----:B------:R-:W-:Y:S01]  /*1360*/  IMAD R0, R39, c[0x0][0x1e0], RZ ;  /* 0x0000780027007a24 */ /* 0x000fe200078e02ff */
[----:B------:R-:W-:Y:S01]  /*1370*/  LEA.HI R6, R6, R92, RZ, 0x3 ;  /* 0x0000005c06067211 */ /* 0x000fe200078f18ff */
[----:B------:R-:W-:Y:S01]  /*1380*/  IMAD R3, R43, c[0x0][0x1f0], RZ ;  /* 0x00007c002b037a24 */ /* 0x000fe200078e02ff */
[----:B------:R-:W-:Y:S01]  /*1390*/  LEA.HI R20, R2, R20, RZ, 0x4 ;  /* 0x0000001402147211 */ /* 0x000fe200078f20ff */
[----:B------:R-:W-:Y:S02]  /*13a0*/  IMAD R0, R92, c[0x0][0x1e4], R0 ;  /* 0x000079005c007a24 */ /* 0x000fe400078e0200 */
[----:B------:R-:W-:Y:S01]  /*13b0*/  IMAD R2, R114, c[0x0][0x1f4], R3 ;  /* 0x00007d0072027a24 */ /* 0x000fe200078e0203 */
[----:B------:R-:W-:Y:S01]  /*13c0*/  LOP3.LUT R3, R6, 0xfffffff8, RZ, 0xc0, !PT ;  /* 0xfffffff806037812 */ /* 0x000fe200078ec0ff */
[----:B------:R-:W-:Y:S02]  /*13d0*/  IMAD.IADD R138, R163, 0x1, R0 ;  /* 0x00000001a38a7824 */ /* 0x000fe400078e0200 */
[----:B------:R-:W-:-:S02]  /*13e0*/  IMAD.IADD R0, R7, 0x1, R28 ;  /* 0x0000000107007824 */ /* 0x000fc400078e021c */
[----:B------:R-:W-:Y:S01]  /*13f0*/  IMAD.X R143, R38, 0x1, R39, P1 ;  /* 0x00000001268f7824 */ /* 0x000fe200008e0627 */
[----:B------:R-:W-:Y:S01]  /*1400*/  IADD3 R142, P1, P0, R88, R162, R26 ;  /* 0x000000a2588e7210 */ /* 0x000fe2000783e01a */
[----:B------:R-:W-:Y:S01]  /*1410*/  IMAD.IADD R90, R89, 0x1, R2 ;  /* 0x00000001595a7824 */ /* 0x000fe200078e0202 */
[----:B------:R-:W-:Y:S01]  /*1420*/  IADD3 R39, R34, 0x30, RZ ;  /* 0x0000003022277810 */ /* 0x000fe20007ffe0ff */
[----:B------:R-:W-:Y:S01]  /*1430*/  IMAD.IADD R3, R92, 0x1, -R3 ;  /* 0x000000015c037824 */ /* 0x000fe200078e0a03 */
[----:B------:R-:W-:Y:S01]  /*1440*/  IADD3 R38, R34, 0x50, RZ ;  /* 0x0000005022267810 */ /* 0x000fe20007ffe0ff */
[----:B------:R-:W-:Y:S01]  /*1450*/  IMAD.IADD R2, R4, 0x1, R29 ;  /* 0x0000000104027824 */ /* 0x000fe200078e021d */
[----:B------:R-:W-:Y:S01]  /*1460*/  SHF.R.S32.HI R4, RZ, 0x1f, R0 ;  /* 0x0000001fff047819 */ /* 0x000fe20000011400 */
[C---:B------:R-:W-:Y:S01]  /*1470*/  IMAD.SHL.U32 R5, R3.reuse, 0x40, RZ ;  /* 0x0000004003057824 */ /* 0x040fe200078e00ff */
[--C-:B------:R-:W-:Y:S01]  /*1480*/  IADD3.X R141, R90, R138, R27.reuse, P1, P0 ;  /* 0x0000008a5a8d7210 */ /* 0x100fe20000fe041b */
[----:B------:R-:W-:Y:S01]  /*1490*/  IMAD.WIDE.U32 R8, R92, c[0x0][0x280], R26 ;  /* 0x0000a0005c087a25 */ /* 0x000fe200078e001a */
[----:B------:R-:W-:-:S02]  /*14a0*/  LOP3.LUT P0, RZ, R3, 0x4, RZ, 0xc0, !PT ;  /* 0x0000000403ff7812 */ /* 0x000fc4000780c0ff */
[-C--:B------:R-:W-:Y:S01]  /*14b0*/  LEA.HI R12, R4, R0.reuse, RZ, 0x3 ;  /* 0x00000000040c7211 */ /* 0x080fe200078f18ff */
[----:B------:R-:W-:Y:S01]  /*14c0*/  IMAD.IADD R25, R16, 0x1, R9 ;  /* 0x0000000110197824 */ /* 0x000fe200078e0209 */
[----:B------:R-:W-:Y:S01]  /*14d0*/  LEA.HI R6, R4, R0, RZ, 0x6 ;  /* 0x0000000004067211 */ /* 0x000fe200078f30ff */
[----:B------:R-:W-:Y:S01]  /*14e0*/  IMAD.MOV.U32 R24, RZ, RZ, R8 ;  /* 0x000000ffff187224 */ /* 0x000fe200078e0008 */
[----:B------:R-:W-:Y:S01]  /*14f0*/  SHF.R.S32.HI R3, RZ, 0x1f, R2 ;  /* 0x0000001fff037819 */ /* 0x000fe20000011402 */
[----:B------:R-:W-:Y:S01]  /*1500*/  IMAD.MOV.U32 R30, RZ, RZ, R10 ;  /* 0x000000ffff1e7224 */ /* 0x000fe200078e000a */
[----:B------:R-:W-:Y:S01]  /*1510*/  LEA.HI R4, R44, R164, RZ, 0x5 ;  /* 0x000000a42c047211 */ /* 0x000fe200078f28ff */
[C---:B-----5:R-:W-:Y:S01]  /*1520*/  IMAD.WIDE.U32 R112, R146.reuse, c[0x0][0x280], R32 ;  /* 0x0000a00092707a25 */ /* 0x060fe200078e0020 */
[----:B------:R-:W-:Y:S02]  /*1530*/  LOP3.LUT R0, R5, 0x1c0, RZ, 0xc0, !PT ;  /* 0x000001c005007812 */ /* 0x000fe400078ec0ff */
[CC--:B------:R-:W-:Y:S01]  /*1540*/  LEA.HI R11, R3.reuse, R2.reuse, RZ, 0x3 ;  /* 0x00000002030b7211 */ /* 0x0c0fe200078f18ff */
[----:B------:R-:W-:Y:S01]  /*1550*/  IMAD.WIDE.U32 R110, R146, c[0x0][0x280], R24 ;  /* 0x0000a000926e7a25 */ /* 0x000fe200078e0018 */
[----:B------:R-:W-:-:S02]  /*1560*/  LEA.HI R7, R3, R2, RZ, 0x6 ;  /* 0x0000000203077211 */ /* 0x000fc400078f30ff */
[----:B------:R-:W-:Y:S01]  /*1570*/  SHF.R.U32.HI R2, RZ, 0x3, R0 ;  /* 0x00000003ff027819 */ /* 0x000fe20000011600 */
[----:B------:R-:W-:Y:S01]  /*1580*/  IMAD.SHL.U32 R3, R4, 0x10, RZ ;  /* 0x0000001004037824 */ /* 0x000fe200078e00ff */
[----:B------:R-:W-:Y:S01]  /*1590*/  LOP3.LUT R5, R0, 0x38, R41, 0xf8, !PT ;  /* 0x0000003800057812 */ /* 0x000fe200078ef829 */
[----:B------:R-:W-:Y:S01]  /*15a0*/  IMAD.SHL.U32 R4, R40, 0x40, RZ ;  /* 0x0000004028047824 */ /* 0x000fe200078e00ff */
[----:B------:R-:W-:Y:S01]  /*15b0*/  SHF.R.S32.HI R10, RZ, 0x4, R42 ;  /* 0x00000004ff0a7819 */ /* 0x000fe2000001142a */
[----:B------:R-:W-:Y:S01]  /*15c0*/  IMAD.WIDE.U32 R108, R146, c[0x0][0x290], R30 ;  /* 0x0000a400926c7a25 */ /* 0x000fe200078e001e */
[----:B------:R-:W-:Y:S02]  /*15d0*/  LOP3.LUT R9, R5, R2, RZ, 0x3c, !PT ;  /* 0x0000000205097212 */ /* 0x000fe400078e3cff */
[----:B------:R-:W-:Y:S01]  /*15e0*/  LOP3.LUT R13, R4, 0x7ffff000, RZ, 0xc0, !PT ;  /* 0x7ffff000040d7812 */ /* 0x000fe200078ec0ff */
[----:B------:R-:W-:Y:S01]  /*15f0*/  IMAD.SHL.U32 R5, R6, 0x40, RZ ;  /* 0x0000004006057824 */ /* 0x000fe200078e00ff */
[C---:B------:R-:W-:Y:S01]  /*1600*/  LOP3.LUT R6, R0.reuse, 0x38, R12, 0xf8, !PT ;  /* 0x0000003800067812 */ /* 0x040fe200078ef80c */
[----:B------:R-:W-:Y:S01]  /*1610*/  IMAD.SHL.U32 R4, R7, 0x40, RZ ;  /* 0x0000004007047824 */ /* 0x000fe200078e00ff */
[----:B------:R-:W-:Y:S01]  /*1620*/  LOP3.LUT R7, R0, 0x38, R11, 0xf8, !PT ;  /* 0x0000003800077812 */ /* 0x000fe200078ef80b */
[----:B------:R-:W-:Y:S01]  /*1630*/  IMAD.WIDE.U32 R106, R146, c[0x0][0x290], R22 ;  /* 0x0000a400926a7a25 */ /* 0x000fe200078e0016 */
[----:B------:R-:W-:-:S02]  /*1640*/  LOP3.LUT R8, R5, 0x7ffff000, RZ, 0xc0, !PT ;  /* 0x7ffff00005087812 */ /* 0x000fc400078ec0ff */
[----:B------:R-:W-:Y:S01]  /*1650*/  LOP3.LUT R5, R4, 0x7ffff000, RZ, 0xc0, !PT ;  /* 0x7ffff00004057812 */ /* 0x000fe200078ec0ff */
[----:B------:R-:W-:Y:S01]  /*1660*/  IMAD.IADD R101, R99, 0x1, R101 ;  /* 0x0000000163657824 */ /* 0x000fe200078e0265 */
[----:B------:R-:W-:Y:S02]  /*1670*/  LOP3.LUT R3, R3, 0xfffffe00, RZ, 0xc0, !PT ;  /* 0xfffffe0003037812 */ /* 0x000fe400078ec0ff */
[-C--:B------:R-:W-:Y:S02]  /*1680*/  LOP3.LUT R6, R6, R2.reuse, RZ, 0x3c, !PT ;  /* 0x0000000206067212 */ /* 0x080fe400078e3cff */
[----:B------:R-:W-:Y:S02]  /*1690*/  LOP3.LUT R4, R7, R2, RZ, 0x3c, !PT ;  /* 0x0000000207047212 */ /* 0x000fe400078e3cff */
[--C-:B------:R-:W-:Y:S02]  /*16a0*/  IADD3 R129, R6, R8, R3.reuse ;  /* 0x0000000806817210 */ /* 0x100fe40007ffe003 */
[----:B------:R-:W-:-:S02]  /*16b0*/  IADD3 R128, R4, R5, R3 ;  /* 0x0000000504807210 */ /* 0x000fc40007ffe003 */
[----:B------:R-:W-:Y:S01]  /*16c0*/  LEA.HI.SX32 R6, R41, R10, 0x1d ;  /* 0x0000000a29067211 */ /* 0x000fe200078feaff */
[----:B------:R-:W-:Y:S01]  /*16d0*/  IMAD.SHL.U32 R129, R129, 0x2, RZ ;  /* 0x0000000281817824 */ /* 0x000fe200078e00ff */
[----:B------:R-:W-:Y:S01]  /*16e0*/  SHF.R.S32.HI R5, RZ, 0x4, R19 ;  /* 0x00000004ff057819 */ /* 0x000fe20000011413 */
[----:B------:R-:W-:Y:S01]  /*16f0*/  IMAD.SHL.U32 R128, R128, 0x2, RZ ;  /* 0x0000000280807824 */ /* 0x000fe200078e00ff */
[----:B------:R-:W-:Y:S01]  /*1700*/  SHF.R.S32.HI R4, RZ, 0x4, R20 ;  /* 0x00000004ff047819 */ /* 0x000fe20000011414 */
[----:B------:R-:W-:Y:S01]  /*1710*/  IMAD.SHL.U32 R100, R6, 0x8, RZ ;  /* 0x0000000806647824 */ /* 0x000fe200078e00ff */
[----:B------:R-:W-:Y:S02]  /*1720*/  IADD3 R13, R9, R13, R3 ;  /* 0x0000000d090d7210 */ /* 0x000fe40007ffe003 */
[----:B------:R-:W-:Y:S02]  /*1730*/  SHF.R.S32.HI R9, RZ, 0x1f, R6 ;  /* 0x0000001fff097819 */ /* 0x000fe40000011406 */
[----:B------:R-:W-:Y:S01]  /*1740*/  LEA.HI.SX32 R5, R12, R5, 0x1d ;  /* 0x000000050c057211 */ /* 0x000fe200078feaff */
[----:B------:R-:W-:Y:S01]  /*1750*/  IMAD.SHL.U32 R130, R13, 0x2, RZ ;  /* 0x000000020d827824 */ /* 0x000fe200078e00ff */
[----:B------:R-:W-:-:S02]  /*1760*/  LEA.HI.SX32 R4, R11, R4, 0x1d ;  /* 0x000000040b047211 */ /* 0x000fc400078feaff */
[----:B------:R-:W-:Y:S01]  /*1770*/  LEA.HI R9, R9, R6, RZ, 0x3 ;  /* 0x0000000609097211 */ /* 0x000fe200078f18ff */
[----:B------:R-:W-:Y:S01]  /*1780*/  IMAD.SHL.U32 R97, R5, 0x8, RZ ;  /* 0x0000000805617824 */ /* 0x000fe200078e00ff */
[----:B------:R-:W-:Y:S01]  /*1790*/  SHF.R.S32.HI R7, RZ, 0x1f, R5 ;  /* 0x0000001fff077819 */ /* 0x000fe20000011405 */
[----:B------:R-:W-:Y:S01]  /*17a0*/  IMAD.SHL.U32 R102, R4, 0x8, RZ ;  /* 0x0000000804667824 */ /* 0x000fe200078e00ff */
[----:B------:R-:W-:Y:S02]  /*17b0*/  SHF.R.S32.HI R6, RZ, 0x1f, R4 ;  /* 0x0000001fff067819 */ /* 0x000fe40000011404 */
[----:B------:R-:W-:Y:S02]  /*17c0*/  LEA.HI R7, R7, R5, RZ, 0x3 ;  /* 0x0000000507077211 */ /* 0x000fe400078f18ff */
[----:B------:R-:W-:Y:S02]  /*17d0*/  LEA.HI R6, R6, R4, RZ, 0x3 ;  /* 0x0000000406067211 */ /* 0x000fe400078f18ff */
[C---:B------:R-:W-:Y:S01]  /*17e0*/  LOP3.LUT R8, R0.reuse, 0x18, R26, 0xf8, !PT ;  /* 0x0000001800087812 */ /* 0x040fe200078ef81a */
[----:B------:R-:W-:Y:S01]  /*17f0*/  IMAD.SHL.U32 R5, R7, 0x200, RZ ;  /* 0x0000020007057824 */ /* 0x000fe200078e00ff */
[----:B------:R-:W-:-:S02]  /*1800*/  LOP3.LUT R4, R0, 0x38, R97, 0xf8, !PT ;  /* 0x0000003800047812 */ /* 0x000fc400078ef861 */
[----:B------:R-:W-:Y:S01]  /*1810*/  LOP3.LUT R86, R3, R8, R2, 0xf6, !PT ;  /* 0x0000000803567212 */ /* 0x000fe200078ef602 */
[----:B------:R-:W-:Y:S01]  /*1820*/  IMAD.SHL.U32 R8, R9, 0x200, RZ ;  /* 0x0000020009087824 */ /* 0x000fe200078e00ff */
[-C--:B------:R-:W-:Y:S01]  /*1830*/  LOP3.LUT R7, R4, R2.reuse, RZ, 0x3c, !PT ;  /* 0x0000000204077212 */ /* 0x080fe200078e3cff */
[----:B------:R-:W-:Y:S01]  /*1840*/  IMAD.SHL.U32 R4, R6, 0x200, RZ ;  /* 0x0000020006047824 */ /* 0x000fe200078e00ff */
[C---:B------:R-:W-:Y:S02]  /*1850*/  LOP3.LUT R10, R0.reuse, 0x38, R100, 0xf8, !PT ;  /* 0x00000038000a7812 */ /* 0x040fe400078ef864 */
[----:B------:R-:W-:Y:S02]  /*1860*/  LOP3.LUT R0, R0, 0x38, R102, 0xf8, !PT ;  /* 0x0000003800007812 */ /* 0x000fe400078ef866 */
[-C--:B------:R-:W-:Y:S02]  /*1870*/  LOP3.LUT R10, R10, R2.reuse, RZ, 0x3c, !PT ;  /* 0x000000020a0a7212 */ /* 0x080fe400078e3cff */
[----:B------:R-:W-:Y:S01]  /*1880*/  LOP3.LUT R2, R0, R2, RZ, 0x3c, !PT ;  /* 0x0000000200027212 */ /* 0x000fe200078e3cff */
[----:B------:R-:W-:Y:S01]  /*1890*/  IMAD R0, R43, c[0x0][0x218], RZ ;  /* 0x000086002b007a24 */ /* 0x000fe200078e02ff */
[----:B------:R-:W-:-:S02]  /*18a0*/  LOP3.LUT R6, R8, 0x7ffff000, RZ, 0xc0, !PT ;  /* 0x7ffff00008067812 */ /* 0x000fc400078ec0ff */
[----:B------:R-:W-:Y:S02]  /*18b0*/  LOP3.LUT R5, R5, 0x7ffff000, RZ, 0xc0, !PT ;  /* 0x7ffff00005057812 */ /* 0x000fe400078ec0ff */
[----:B------:R-:W-:Y:S02]  /*18c0*/  LOP3.LUT R4, R4, 0x7ffff000, RZ, 0xc0, !PT ;  /* 0x7ffff00004047812 */ /* 0x000fe400078ec0ff */
[--C-:B------:R-:W-:Y:S02]  /*18d0*/  IADD3 R6, R10, R6, R3.reuse ;  /* 0x000000060a067210 */ /* 0x100fe40007ffe003 */
[--C-:B------:R-:W-:Y:S02]  /*18e0*/  IADD3 R5, R7, R5, R3.reuse ;  /* 0x0000000507057210 */ /* 0x100fe40007ffe003 */
[----:B------:R-:W-:Y:S01]  /*18f0*/  IADD3 R4, R2, R4, R3 ;  /* 0x0000000402047210 */ /* 0x000fe20007ffe003 */
[C---:B------:R-:W-:Y:S01]  /*1900*/  IMAD R3, R114.reuse, c[0x0][0x21c], R0 ;  /* 0x0000870072037a24 */ /* 0x040fe200078e0200 */
[----:B------:R-:W-:Y:S01]  /*1910*/  SHF.R.S32.HI R0, RZ, 0x1f, R146 ;  /* 0x0000001fff007819 */ /* 0x000fe20000011492 */
[----:B------:R-:W-:Y:S01]  /*1920*/  IMAD.WIDE.U32 R114, R114, c[0x0][0x218], R14 ;  /* 0x0000860072727a25 */ /* 0x000fe200078e000e */
[----:B------:R-:W-:-:S02]  /*1930*/  LEA R86, R86, 0x100, 0x1 ;  /* 0x0000010056567811 */ /* 0x000fc400078e08ff */
[----:B------:R-:W-:Y:S01]  /*1940*/  LOP3.LUT R118, R12, 0xfffffff8, RZ, 0xc0, !PT ;  /* 0xfffffff80c767812 */ /* 0x000fe200078ec0ff */
[C---:B------:R-:W-:Y:S01]  /*1950*/  IMAD R2, R0.reuse, c[0x0][0x280], RZ ;  /* 0x0000a00000027a24 */ /* 0x040fe200078e02ff */
[----:B------:R-:W-:Y:S01]  /*1960*/  LOP3.LUT R103, R11, 0xfffffff8, RZ, 0xc0, !PT ;  /* 0xfffffff80b677812 */ /* 0x000fe200078ec0ff */
[----:B------:R-:W-:Y:S01]  /*1970*/  IMAD R0, R0, c[0x0][0x290], RZ ;  /* 0x0000a40000007a24 */ /* 0x000fe200078e02ff */
[----:B------:R-:W-:Y:S01]  /*1980*/  IADD3 R87, R86, 0x40, RZ ;  /* 0x0000004056577810 */ /* 0x000fe20007ffe0ff */
[----:B------:R-:W-:Y:S01]  /*1990*/  IMAD R2, R146, c[0x0][0x284], R2 ;  /* 0x0000a10092027a24 */ /* 0x000fe200078e0202 */
[----:B------:R-:W-:Y:S01]  /*19a0*/  IADD3 R40, R34, 0x10, RZ ;  /* 0x0000001022287810 */ /* 0x000fe20007ffe0ff */
[----:B------:R-:W-:Y:S01]  /*19b0*/  IMAD R0, R146, c[0x0][0x294], R0 ;  /* 0x0000a50092007a24 */ /* 0x000fe200078e0200 */
[----:B------:R-:W-:Y:S01]  /*19c0*/  @P0 IADD3 R87, R86, -0x40, RZ ;  /* 0xffffffc056570810 */ /* 0x000fe20007ffe0ff */
[----:B------:R-:W-:Y:S01]  /*19d0*/  IMAD.IADD R136, R113, 0x1, R2 ;  /* 0x0000000171887824 */ /* 0x000fe200078e0202 */
[----:B------:R-:W-:Y:S01]  /*19e0*/  SHF.R.S32.HI R125, RZ, 0x1f, R100 ;  /* 0x0000001fff7d7819 */ /* 0x000fe20000011464 */
        /* <DEDUP_REMOVED lines=8> */
[----:B------:R-:W-:-:S02]  /*1a70*/  IMAD.SHL.U32 R122, R6, 0x2, RZ ;  /* 0x00000002067a7824 */ /* 0x000fc400078e00ff */
[----:B------:R-:W-:Y:S02]  /*1a80*/  IMAD.SHL.U32 R121, R5, 0x2, RZ ;  /* 0x0000000205797824 */ /* 0x000fe400078e00ff */
[----:B------:R-:W-:Y:S02]  /*1a90*/  IMAD.SHL.U32 R120, R4, 0x2, RZ ;  /* 0x0000000204787824 */ /* 0x000fe400078e00ff */
.L_x_562:
[-C--:B------:R-:W-:Y:S01]  /*1aa0*/  IMAD R0, R150, R78.reuse, RZ ;  /* 0x0000004e96007224 */ /* 0x080fe200078e02ff */
[----:B------:R-:W-:Y:S01]  /*1ab0*/  SHF.R.S32.HI R91, RZ, 0x1f, R78 ;  /* 0x0000001fff5b7819 */ /* 0x000fe2000001144e */
[----:B------:R-:W-:Y:S01]  /*1ac0*/  IMAD.WIDE.U32 R10, R158, R78, RZ ;  /* 0x0000004e9e0a7225 */ /* 0x000fe200078e00ff */
[----:B------:R-:W-:Y:S04]  /*1ad0*/  DEPBAR.LE SB0, 0x0 ;  /* 0x000080000000791a */ /* 0x000fe80000000000 */
[----:B------:R-:W-:Y:S01]  /*1ae0*/  BAR.SYNC.DEFER_BLOCKING 0x0 ;  /* 0x0000000000007b1d */ /* 0x000fe20000010000 */
[----:B------:R-:W-:Y:S01]  /*1af0*/  ISETP.GE.AND P1, PT, R165, 0x1, PT ;  /* 0x00000001a500780c */ /* 0x000fe20003f26270 */
[----:B-1----:R-:W-:Y:S01]  /*1b00*/  IMAD R2, R91, R158, R0 ;  /* 0x0000009e5b027224 */ /* 0x002fe200078e0200 */
[----:B------:R-:W-:Y:S03]  /*1b10*/  IADD3 R0, P0, R142, R10, RZ ;  /* 0x0000000a8e007210 */ /* 0x000fe60007f1e0ff */
[----:B------:R-:W-:Y:S04]  /*1b20*/  IMAD.IADD R16, R11, 0x1, R2 ;  /* 0x000000010b107824 */ /* 0x000fe800078e0202 */
[----:B------:R-:W-:Y:S01]  /*1b30*/  IMAD.X R2, R16, 0x1, R141, P0 ;  /* 0x0000000110027824 */ /* 0x000fe200000e068d */
[C---:B------:R-:W-:Y:S04]  /*1b40*/  LEA R60, P0, R0.reuse, c[0x0][0x1c8], 0x1 ;  /* 0x00007200003c7a11 */ /* 0x040fe800078008ff */
[----:B------:R-:W-:Y:S01]  /*1b50*/  LEA.HI.X R61, R0, c[0x0][0x1cc], R2, 0x1, P0 ;  /* 0x00007300003d7a11 */ /* 0x000fe200000f0c02 */
[----:B------:R-:W-:Y:S01]  /*1b60*/  BSSY B1, `(.L_x_538) ;  /* 0x000038b000017945 */ /* 0x000fe20003800000 */
[----:B------:R-:W-:-:S05]  /*1b70*/  @!P1 BRA `(.L_x_539) ;  /* 0x000036c000009947 */ /* 0x000fca0003800000 */
[-C--:B------:R-:W-:Y:S02]  /*1b80*/  IMAD R2, R151, R78.reuse, RZ ;  /* 0x0000004e97027224 */ /* 0x080fe400078e02ff */
[-C--:B------:R-:W-:Y:S02]  /*1b90*/  IMAD R0, R152, R78.reuse, RZ ;  /* 0x0000004e98007224 */ /* 0x080fe400078e02ff */
[----:B------:R-:W-:Y:S02]  /*1ba0*/  IMAD R4, R78, -0x40, R96 ;  /* 0xffffffc04e047824 */ /* 0x000fe400078e0260 */
[-C--:B------:R-:W-:Y:S04]  /*1bb0*/  IMAD.WIDE.U32 R8, R159, R78.reuse, RZ ;  /* 0x0000004e9f087225 */ /* 0x080fe800078e00ff */
[----:B------:R-:W-:Y:S04]  /*1bc0*/  IMAD.WIDE.U32 R24, R157, R78, RZ ;  /* 0x0000004e9d187225 */ /* 0x000fe800078e00ff */
[C---:B------:R-:W-:Y:S02]  /*1bd0*/  IMAD R3, R91.reuse, R159, R2 ;  /* 0x0000009f5b037224 */ /* 0x040fe400078e0202 */
[----:B------:R-:W-:Y:S01]  /*1be0*/  IMAD R2, R91, R157, R0 ;  /* 0x0000009d5b027224 */ /* 0x000fe200078e0200 */
[----:B------:R-:W-:Y:S02]  /*1bf0*/  IMNMX R0, R4, 0x40, PT ;  /* 0x0000004004007817 */ /* 0x000fe40003800200 */
        /* <DEDUP_REMOVED lines=34> */
[----:B------:R-:W-:Y:S02]  /*1e20*/  LEA.HI.X R7, R0, c[0x0][0x274], R3, 0x1, P0 ;  /* 0x00009d0000077a11 */ /* 0x000fe400000f0c03 */
[C---:B------:R-:W-:Y:S04]  /*1e30*/  LEA R4, P0, R2.reuse, c[0x0][0x288], 0x1 ;  /* 0x0000a20002047a11 */ /* 0x040fe800078008ff */
[----:B------:R-:W-:Y:S02]  /*1e40*/  LEA.HI.X R5, R2, c[0x0][0x28c], R5, 0x1, P0 ;  /* 0x0000a30002057a11 */ /* 0x000fe400000f0c05 */
[----:B------:R-:W-:Y:S01]  /*1e50*/  ISETP.GE.AND P0, PT, R34, c[0x0][0x27c], PT ;  /* 0x00009f0022007a0c */ /* 0x000fe20003f06270 */
[----:B------:R-:W-:Y:S11]  /*1e60*/  CS2R R2, SRZ ;  /* 0x0000000000027805 */ /* 0x000ff6000001ff00 */
[----:B------:R-:W-:Y:S01]  /*1e70*/  @!UPT UIADD3 URZ, URZ, URZ, URZ ;  /* 0x0000003f3f3ff290 */ /* 0x000fe2000fffe03f */
        /* <DEDUP_REMOVED lines=22> */
.L_x_542:
[----:B------:R-:W-:Y:S05]  /*1fe0*/  BSYNC B0 ;  /* 0x0000000000007941 */ /* 0x000fea0003800000 */
.L_x_541:
[----:B------:R-:W-:-:S05]  /*1ff0*/  @P1 BRA `(.L_x_543) ;  /* 0x0000341000001947 */ /* 0x000fca0003800000 */
[----:B-----5:R-:W-:Y:S01]  /*2000*/  MOV R0, R51 ;  /* 0x0000003300007202 */ /* 0x020fe20000000f00 */
[----:B-1----:R-:W-:Y:S01]  /*2010*/  IMAD.MOV.U32 R6, RZ, RZ, R52 ;  /* 0x000000ffff067224 */ /* 0x002fe200078e0034 */
[----:B------:R-:W-:Y:S01]  /*2020*/  ISETP.GE.AND P0, PT, R26, c[0x0][0x1d4], PT ;  /* 0x000075001a007a0c */ /* 0x000fe20003f06270 */
[----:B------:R-:W-:Y:S01]  /*2030*/  IMAD.MOV.U32 R5, RZ, RZ, R53 ;  /* 0x000000ffff057224 */ /* 0x000fe200078e0035 */
[----:B------:R-:W-:Y:S01]  /*2040*/  BSSY B0, `(.L_x_544) ;  /* 0x0000054000007945 */ /* 0x000fe20003800000 */
[----:B------:R-:W-:Y:S03]  /*2050*/  IMAD.MOV.U32 R4, RZ, RZ, R50 ;  /* 0x000000ffff047224 */ /* 0x000fe600078e0032 */
[----:B------:R-:W-:Y:S01]  /*2060*/  PRMT R59, R6, 0x5410, R5 ;  /* 0x00005410063b7816 */ /* 0x000fe20000000005 */
[----:B------:R-:W-:Y:S01]  /*2070*/  IMAD.MOV.U32 R6, RZ, RZ, R48 ;  /* 0x000000ffff067224 */ /* 0x000fe200078e0030 */
[----:B------:R-:W-:Y:S01]  /*2080*/  PRMT R58, R4, 0x5410, R0 ;  /* 0x00005410043a7816 */ /* 0x000fe20000000000 */
[----:B------:R-:W-:Y:S01]  /*2090*/  IMAD.MOV.U32 R5, RZ, RZ, R49 ;  /* 0x000000ffff057224 */ /* 0x000fe200078e0031 */
[----:B------:R-:W-:Y:S01]  /*20a0*/  MOV R4, R46 ;  /* 0x0000002e00047202 */ /* 0x000fe20000000f00 */
        /* <DEDUP_REMOVED lines=11> */
[----:B------:R-:W-:Y:S02]  /*2160*/  MOV R6, R18 ;  /* 0x0000001200067202 */ /* 0x000fe40000000f00 */
[----:B------:R-:W-:Y:S02]  /*2170*/  MOV R0, R17 ;  /* 0x0000001100007202 */ /* 0x000fe40000000f00 */
[----:B------:R-:W-:Y:S01]  /*2180*/  PRMT R25, R6, 0x5410, R5 ;  /* 0x0000541006197816 */ /* 0x000fe20000000005 */
[----:B------:R-:W-:Y:S01]  /*2190*/  IMAD.MOV.U32 R6, RZ, RZ, R14 ;  /* 0x000000ffff067224 */ /* 0x000fe200078e000e */
[----:B------:R-:W-:Y:S01]  /*21a0*/  PRMT R24, R4, 0x5410, R0 ;  /* 0x0000541004187816 */ /* 0x000fe20000000000 */
[----:B------:R-:W-:Y:S01]  /*21b0*/  IMAD.MOV.U32 R5, RZ, RZ, R15 ;  /* 0x000000ffff057224 */ /* 0x000fe200078e000f */
[----:B------:R-:W-:Y:S01]  /*21c0*/  MOV R4, R12 ;  /* 0x0000000c00047202 */ /* 0x000fe20000000f00 */
[----:B------:R-:W-:Y:S03]  /*21d0*/  IMAD.MOV.U32 R0, RZ, RZ, R13 ;  /* 0x000000ffff007224 */ /* 0x000fe600078e000d */
        /* <DEDUP_REMOVED lines=17> */
[----:B------:R-:W-:Y:S01]  /*22f0*/  @!P0 HADD2.F32 R7, -RZ, R7.H0_H0 ;  /* 0x20000007ff078230 */ /* 0x000fe20000004100 */
[----:B-1----:R-:W-:Y:S01]  /*2300*/  @!P0 IMAD.MOV.U32 R3, RZ, RZ, R9 ;  /* 0x000000ffff038224 */ /* 0x002fe200078e0009 */
[----:B------:R-:W-:Y:S04]  /*2310*/  @!P0 MOV R0, R8 ;  /* 0x0000000800008202 */ /* 0x000fe80000000f00 */
[--C-:B------:R-:W-:Y:S02]  /*2320*/  @!P0 HADD2.F32 R33, -RZ, R3.reuse.H1_H1 ;  /* 0x30000003ff218230 */ /* 0x100fe40000004100 */
[--C-:B------:R-:W-:Y:S02]  /*2330*/  @!P0 HADD2.F32 R31, -RZ, R0.reuse.H1_H1 ;  /* 0x30000000ff1f8230 */ /* 0x100fe40000004100 */
[----:B------:R-:W-:Y:S02]  /*2340*/  @!P0 HADD2.F32 R2, -RZ, R0.H0_H0 ;  /* 0x20000000ff028230 */ /* 0x000fe40000004100 */
[----:B------:R-:W-:Y:S01]  /*2350*/  @!P0 HADD2.F32 R3, -RZ, R3.H0_H0 ;  /* 0x20000003ff038230 */ /* 0x000fe20000004100 */
[-C--:B------:R-:W-:Y:S02]  /*2360*/  @!P0 FMUL.FTZ R41, R31, R4.reuse ;  /* 0x000000041f298220 */ /* 0x080fe40000410000 */
[C---:B------:R-:W-:Y:S01]  /*2370*/  @!P0 FMUL.FTZ R0, R2.reuse, R4 ;  /* 0x0000000402008220 */ /* 0x040fe20000410000 */
[----:B------:R-:W-:Y:S01]  /*2380*/  @!P0 MOV R4, R10 ;  /* 0x0000000a00048202 */ /* 0x000fe20000000f00 */
[-C--:B------:R-:W-:Y:S01]  /*2390*/  @!P0 FFMA.FTZ R64, R2, R32.reuse, -R41 ;  /* 0x0000002002408223 */ /* 0x080fe20000010829 */
[----:B------:R-:W-:Y:S01]  /*23a0*/  @!P0 HADD2.F32 R41, -RZ, R42.H0_H0 ;  /* 0x2000002aff298230 */ /* 0x000fe20000004100 */
[-C--:B------:R-:W-:Y:S02]  /*23b0*/  @!P0 FMUL.FTZ R42, R33, R5.reuse ;  /* 0x00000005212a8220 */ /* 0x080fe40000410000 */
[C---:B------:R-:W-:Y:S02]  /*23c0*/  @!P0 FMUL.FTZ R2, R3.reuse, R5 ;  /* 0x0000000503028220 */ /* 0x040fe40000410000 */
[----:B------:R-:W-:Y:S01]  /*23d0*/  @!P0 FFMA.FTZ R63, R3, R41, -R42 ;  /* 0x00000029033f8223 */ /* 0x000fe2000001082a */
[----:B------:R-:W-:Y:S01]  /*23e0*/  @!P0 MOV R3, R11 ;  /* 0x0000000b00038202 */ /* 0x000fe20000000f00 */
[----:B------:R-:W-:Y:S01]  /*23f0*/  @!P0 FFMA.FTZ R0, R31, R32, R0 ;  /* 0x000000201f008223 */ /* 0x000fe20000010000 */
[--C-:B------:R-:W-:Y:S01]  /*2400*/  @!P0 HADD2.F32 R31, -RZ, R4.reuse.H1_H1 ;  /* 0x30000004ff1f8230 */ /* 0x100fe20000004100 */
[----:B------:R-:W-:Y:S01]  /*2410*/  @!P0 FFMA.FTZ R2, R33, R41, R2 ;  /* 0x0000002921028223 */ /* 0x000fe20000010002 */
[----:B------:R-:W-:Y:S02]  /*2420*/  @!P0 HADD2.F32 R4, -RZ, R4.H0_H0 ;  /* 0x20000004ff048230 */ /* 0x000fe40000004100 */
[----:B------:R-:W-:Y:S01]  /*2430*/  @!P0 HADD2.F32 R32, -RZ, R43.H0_H0 ;  /* 0x2000002bff208230 */ /* 0x000fe20000004100 */
[----:B------:R-:W-:Y:S01]  /*2440*/  @!P0 FMUL.FTZ R62, R31, R6 ;  /* 0x000000061f3e8220 */ /* 0x000fe20000410000 */
[--C-:B------:R-:W-:Y:S01]  /*2450*/  @!P0 HADD2.F32 R42, -RZ, R3.reuse.H1_H1 ;  /* 0x30000003ff2a8230 */ /* 0x100fe20000004100 */
[----:B------:R-:W-:Y:S01]  /*2460*/  @!P0 F2FP.PACK_AB R0, R0, R64 ;  /* 0x000000400000823e */ /* 0x000fe200000000ff */
[----:B------:R-:W-:Y:S01]  /*2470*/  @!P0 HADD2.F32 R5, -RZ, R3.H0_H0 ;  /* 0x20000003ff058230 */ /* 0x000fe20000004100 */
[----:B------:R-:W-:Y:S01]  /*2480*/  @!P0 FMUL.FTZ R3, R4, R6 ;  /* 0x0000000604038220 */ /* 0x000fe20000410000 */
[----:B------:R-:W-:Y:S01]  /*2490*/  @!P0 HADD2.F32 R43, -RZ, R54.H0_H0 ;  /* 0x20000036ff2b8230 */ /* 0x000fe20000004100 */
[----:B------:R-:W-:Y:S01]  /*24a0*/  @!P0 FMUL.FTZ R54, R42, R7 ;  /* 0x000000072a368220 */ /* 0x000fe20000410000 */
[----:B------:R-:W-:Y:S01]  /*24b0*/  @!P0 F2FP.PACK_AB R2, R2, R63 ;  /* 0x0000003f0202823e */ /* 0x000fe200000000ff */
[----:B------:R-:W-:Y:S02]  /*24c0*/  @!P0 FFMA.FTZ R62, R4, R32, -R62 ;  /* 0x00000020043e8223 */ /* 0x000fe4000001083e */
[----:B------:R-:W-:Y:S01]  /*24d0*/  @!P0 FMUL.FTZ R4, R5, R7 ;  /* 0x0000000705048220 */ /* 0x000fe20000410000 */
[----:B------:R-:W-:Y:S01]  /*24e0*/  @!P0 MOV R9, R2 ;  /* 0x0000000200098202 */ /* 0x000fe20000000f00 */
[----:B------:R-:W-:Y:S02]  /*24f0*/  @!P0 FFMA.FTZ R3, R31, R32, R3 ;  /* 0x000000201f038223 */ /* 0x000fe40000010003 */
[-C--:B------:R-:W-:Y:S02]  /*2500*/  @!P0 FFMA.FTZ R54, R5, R43.reuse, -R54 ;  /* 0x0000002b05368223 */ /* 0x080fe40000010836 */
[----:B------:R-:W-:Y:S01]  /*2510*/  @!P0 FFMA.FTZ R4, R42, R43, R4 ;  /* 0x0000002b2a048223 */ /* 0x000fe20000010004 */
[----:B------:R-:W-:Y:S01]  /*2520*/  @!P0 F2FP.PACK_AB R3, R3, R62 ;  /* 0x0000003e0303823e */ /* 0x000fe200000000ff */
[----:B------:R-:W-:Y:S03]  /*2530*/  @!P0 IMAD.MOV.U32 R8, RZ, RZ, R0 ;  /* 0x000000ffff088224 */ /* 0x000fe600078e0000 */
[----:B------:R-:W-:Y:S02]  /*2540*/  @!P0 F2FP.PACK_AB R4, R4, R54 ;  /* 0x000000360404823e */ /* 0x000fe400000000ff */
[----:B------:R-:W-:Y:S02]  /*2550*/  @!P0 MOV R10, R3 ;  /* 0x00000003000a8202 */ /* 0x000fe40000000f00 */
[----:B------:R-:W-:Y:S05]  /*2560*/  @!P0 MOV R11, R4 ;  /* 0x00000004000b8202 */ /* 0x000fea0000000f00 */
[----:B------:R1:W-:Y:S02]  /*2570*/  STG.E.128 [R60.64], R8 ;  /* 0x000000083c007986 */ /* 0x0003e4000c101d06 */
.L_x_545:
[----:B------:R-:W-:Y:S05]  /*2580*/  BSYNC B0 ;  /* 0x0000000000007941 */ /* 0x000fea0003800000 */
.L_x_544:
[----:B------:R-:W-:Y:S01]  /*2590*/  ISETP.GE.AND P0, PT, R28, c[0x0][0x1d4], PT ;  /* 0x000075001c007a0c */ /* 0x000fe20003f06270 */
[----:B------:R-:W-:Y:S01]  /*25a0*/  @!UPT UIADD3 URZ, URZ, URZ, URZ ;  /* 0x0000003f3f3ff290 */ /* 0x000fe2000fffe03f */
[----:B------:R-:W-:Y:S11]  /*25b0*/  BSSY B0, `(.L_x_546) ;  /* 0x0000036000007945 */ /* 0x000ff60003800000 */
[----:B------:R-:W-:-:S05]  /*25c0*/  @P0 BRA `(.L_x_547) ;  /* 0x0000034000000947 */ /* 0x000fca0003800000 */
[----:B------:R-:W-:Y:S01]  /*25d0*/  ISETP.GE.AND P0, PT, R40, c[0x0][0x27c], PT ;  /* 0x00009f0028007a0c */ /* 0x000fe20003f06270 */
[----:B-1----:R-:W1:Y:S11]  /*25e0*/  LDS.128 R8, [R87+0x6000] ;  /* 0x0060000057087984 */ /* 0x002e760000000c00 */
[----:B------:R-:W-:Y:S01]  /*25f0*/  @!UPT UIADD3 URZ, URZ, URZ, URZ ;  /* 0x0000003f3f3ff290 */ /* 0x000fe2000fffe03f */
[----:B------:R-:W-:Y:S01]  /*2600*/  @!P0 HADD2.F32 R0, -RZ, R22.H0_H0 ;  /* 0x20000016ff008230 */ /* 0x000fe20000004100 */
[--C-:B------:R-:W-:Y:S01]  /*2610*/  @!P0 SHF.R.U64 R4, R12, 0x10, R13.reuse ;  /* 0x000000100c048819 */ /* 0x100fe2000000120d */
[----:B------:R-:W-:Y:S01]  /*2620*/  @!P0 HADD2.F32 R6, -RZ, R55.H0_H0 ;  /* 0x20000037ff068230 */ /* 0x000fe20000004100 */
[----:B------:R-:W-:Y:S02]  /*2630*/  @!P0 SHF.R.U32.HI R7, RZ, 0x10, R13 ;  /* 0x00000010ff078819 */ /* 0x000fe4000001160d */
        /* <DEDUP_REMOVED lines=11> */
[CC--:B------:R-:W-:Y:S01]  /*26f0*/  @!P0 FMUL.FTZ R31, R5.reuse, R0.reuse ;  /* 0x00000000051f8220 */ /* 0x0c0fe20000410000 */
[----:B------:R-:W-:Y:S01]  /*2700*/  @!P0 HADD2.F32 R3, -RZ, R3.H0_H0 ;  /* 0x20000003ff038230 */ /* 0x000fe20000004100 */
[C---:B------:R-:W-:Y:S02]  /*2710*/  @!P0 FMUL.FTZ R0, R2.reuse, R0 ;  /* 0x0000000002008220 */ /* 0x040fe40000410000 */
[-C--:B------:R-:W-:Y:S02]  /*2720*/  @!P0 FFMA.FTZ R43, R2, R6.reuse, -R31 ;  /* 0x00000006022b8223 */ /* 0x080fe4000001081f */
[----:B------:R-:W-:Y:S01]  /*2730*/  @!P0 FFMA.FTZ R0, R5, R6, R0 ;  /* 0x0000000605008223 */ /* 0x000fe20000010000 */
[----:B------:R-:W-:Y:S01]  /*2740*/  @!P0 MOV R5, R10 ;  /* 0x0000000a00058202 */ /* 0x000fe20000000f00 */
[CC--:B------:R-:W-:Y:S02]  /*2750*/  @!P0 FMUL.FTZ R31, R12.reuse, R4.reuse ;  /* 0x000000040c1f8220 */ /* 0x0c0fe40000410000 */
[C---:B------:R-:W-:Y:S01]  /*2760*/  @!P0 FMUL.FTZ R2, R3.reuse, R4 ;  /* 0x0000000403028220 */ /* 0x040fe20000410000 */
[----:B------:R-:W-:Y:S01]  /*2770*/  @!P0 MOV R4, R11 ;  /* 0x0000000b00048202 */ /* 0x000fe20000000f00 */
[-C--:B------:R-:W-:Y:S01]  /*2780*/  @!P0 FFMA.FTZ R42, R3, R13.reuse, -R31 ;  /* 0x0000000d032a8223 */ /* 0x080fe2000001081f */
[----:B------:R-:W-:Y:S01]  /*2790*/  @!P0 HADD2.F32 R3, -RZ, R22.H1_H1 ;  /* 0x30000016ff038230 */ /* 0x000fe20000004100 */
[----:B------:R-:W-:Y:S01]  /*27a0*/  @!P0 FFMA.FTZ R2, R12, R13, R2 ;  /* 0x0000000d0c028223 */ /* 0x000fe20000010002 */
[----:B------:R-:W-:Y:S01]  /*27b0*/  @!P0 F2FP.PACK_AB R0, R0, R43 ;  /* 0x0000002b0000823e */ /* 0x000fe200000000ff */
[--C-:B------:R-:W-:Y:S02]  /*27c0*/  @!P0 HADD2.F32 R22, -RZ, R5.reuse.H1_H1 ;  /* 0x30000005ff168230 */ /* 0x100fe40000004100 */
[----:B------:R-:W-:Y:S01]  /*27d0*/  @!P0 HADD2.F32 R6, -RZ, R5.H0_H0 ;  /* 0x20000005ff068230 */ /* 0x000fe20000004100 */
[----:B------:R-:W-:Y:S01]  /*27e0*/  @!P0 F2FP.PACK_AB R2, R2, R42 ;  /* 0x0000002a0202823e */ /* 0x000fe200000000ff */
[----:B------:R-:W-:Y:S01]  /*27f0*/  @!P0 HADD2.F32 R31, -RZ, R55.H1_H1 ;  /* 0x30000037ff1f8230 */ /* 0x000fe20000004100 */
[----:B------:R-:W-:Y:S01]  /*2800*/  @!P0 MOV R8, R0 ;  /* 0x0000000000088202 */ /* 0x000fe20000000f00 */
[--C-:B------:R-:W-:Y:S01]  /*2810*/  @!P0 HADD2.F32 R32, -RZ, R4.reuse.H1_H1 ;  /* 0x30000004ff208230 */ /* 0x100fe20000004100 */
[----:B------:R-:W-:Y:S01]  /*2820*/  @!P0 MOV R9, R2 ;  /* 0x0000000200098202 */ /* 0x000fe20000000f00 */
[----:B------:R-:W-:Y:S01]  /*2830*/  @!P0 HADD2.F32 R5, -RZ, R4.H0_H0 ;  /* 0x20000004ff058230 */ /* 0x000fe20000004100 */
[-C--:B------:R-:W-:Y:S02]  /*2840*/  @!P0 FMUL.FTZ R4, R22, R3.reuse ;  /* 0x0000000316048220 */ /* 0x080fe40000410000 */
[----:B------:R-:W-:Y:S02]  /*2850*/  @!P0 FMUL.FTZ R3, R6, R3 ;  /* 0x0000000306038220 */ /* 0x000fe40000410000 */
[----:B------:R-:W-:Y:S02]  /*2860*/  @!P0 FMUL.FTZ R41, R32, R7 ;  /* 0x0000000720298220 */ /* 0x000fe40000410000 */
[----:B------:R-:W-:Y:S02]  /*2870*/  @!P0 FFMA.FTZ R6, R6, R31, -R4 ;  /* 0x0000001f06068223 */ /* 0x000fe40000010804 */
[C---:B------:R-:W-:Y:S02]  /*2880*/  @!P0 FMUL.FTZ R4, R5.reuse, R7 ;  /* 0x0000000705048220 */ /* 0x040fe40000410000 */
[----:B------:R-:W-:Y:S02]  /*2890*/  @!P0 FFMA.FTZ R3, R22, R31, R3 ;  /* 0x0000001f16038223 */ /* 0x000fe40000010003 */
[-C--:B------:R-:W-:Y:S02]  /*28a0*/  @!P0 FFMA.FTZ R41, R5, R33.reuse, -R41 ;  /* 0x0000002105298223 */ /* 0x080fe40000010829 */
[----:B------:R-:W-:Y:S01]  /*28b0*/  @!P0 FFMA.FTZ R4, R32, R33, R4 ;  /* 0x0000002120048223 */ /* 0x000fe20000010004 */
[----:B------:R-:W-:Y:S04]  /*28c0*/  @!P0 F2FP.PACK_AB R3, R3, R6 ;  /* 0x000000060303823e */ /* 0x000fe800000000ff */
[----:B------:R-:W-:Y:S02]  /*28d0*/  @!P0 F2FP.PACK_AB R4, R4, R41 ;  /* 0x000000290404823e */ /* 0x000fe400000000ff */
[----:B------:R-:W-:Y:S02]  /*28e0*/  @!P0 MOV R10, R3 ;  /* 0x00000003000a8202 */ /* 0x000fe40000000f00 */
[----:B------:R-:W-:Y:S05]  /*28f0*/  @!P0 MOV R11, R4 ;  /* 0x00000004000b8202 */ /* 0x000fea0000000f00 */
[----:B------:R1:W-:Y:S02]  /*2900*/  STG.E.128 [R60.64+0x40], R8 ;  /* 0x000040083c007986 */ /* 0x0003e4000c101d06 */
.L_x_547:
[----:B------:R-:W-:Y:S05]  /*2910*/  BSYNC B0 ;  /* 0x0000000000007941 */ /* 0x000fea0003800000 */
.L_x_546:
        /* <DEDUP_REMOVED lines=8> */
[----:B------:R-:W-:Y:S01]  /*29a0*/  @!P0 SHF.R.U64 R4, R14, 0x10, R15 ;  /* 0x000000100e048819 */ /* 0x000fe2000000120f */
[----:B------:R-:W-:Y:S01]  /*29b0*/  @!P0 HADD2.F32 R6, -RZ, R56.H0_H0 ;  /* 0x20000038ff068230 */ /* 0x000fe20000004100 */
[----:B------:R-:W-:Y:S02]  /*29c0*/  @!P0 SHF.R.U64 R13, R46, 0x10, R47 ;  /* 0x000000102e0d8819 */ /* 0x000fe4000000122f */
[----:B------:R-:W-:Y:S01]  /*29d0*/  @!P0 SHF.R.U32.HI R7, RZ, 0x10, R15 ;  /* 0x00000010ff078819 */ /* 0x000fe2000001160f */
[----:B------:R-:W-:Y:S01]  /*29e0*/  @!P0 HADD2.F32 R4, -RZ, R4.H0_H0 ;  /* 0x20000004ff048230 */ /* 0x000fe20000004100 */
[----:B------:R-:W-:Y:S01]  /*29f0*/  @!P0 SHF.R.U32.HI R46, RZ, 0x10, R47 ;  /* 0x00000010ff2e8819 */ /* 0x000fe2000001162f */
[----:B------:R-:W-:Y:S02]  /*2a00*/  @!P0 HADD2.F32 R13, -RZ, R13.H0_H0 ;  /* 0x2000000dff0d8230 */ /* 0x000fe40000004100 */
[----:B------:R-:W-:Y:S02]  /*2a10*/  @!P0 HADD2.F32 R15, -RZ, R56.H1_H1 ;  /* 0x30000038ff0f8230 */ /* 0x000fe40000004100 */
        /* <DEDUP_REMOVED lines=19> */
[----:B------:R-:W-:Y:S02]  /*2b50*/  @!P0 HADD2.F32 R3, -RZ, R23.H1_H1 ;  /* 0x30000017ff038230 */ /* 0x000fe40000004100 */
[----:B------:R-:W-:Y:S01]  /*2b60*/  @!P0 HADD2.F32 R6, -RZ, R5.H0_H0 ;  /* 0x20000005ff068230 */ /* 0x000fe20000004100 */
[----:B------:R-:W-:Y:S01]  /*2b70*/  @!P0 F2FP.PACK_AB R2, R2, R32 ;  /* 0x000000200202823e */ /* 0x000fe200000000ff */
[--C-:B------:R-:W-:Y:S01]  /*2b80*/  @!P0 HADD2.F32 R22, -RZ, R4.reuse.H1_H1 ;  /* 0x30000004ff168230 */ /* 0x100fe20000004100 */
[----:B------:R-:W-:Y:S01]  /*2b90*/  @!P0 MOV R8, R0 ;  /* 0x0000000000088202 */ /* 0x000fe20000000f00 */
[----:B------:R-:W-:Y:S01]  /*2ba0*/  @!P0 HADD2.F32 R5, -RZ, R4.H0_H0 ;  /* 0x20000004ff058230 */ /* 0x000fe20000004100 */
[-C--:B------:R-:W-:Y:S01]  /*2bb0*/  @!P0 FMUL.FTZ R4, R14, R3.reuse ;  /* 0x000000030e048220 */ /* 0x080fe20000410000 */
[----:B------:R-:W-:Y:S01]  /*2bc0*/  @!P0 MOV R9, R2 ;  /* 0x0000000200098202 */ /* 0x000fe20000000f00 */
[----:B------:R-:W-:Y:S01]  /*2bd0*/  @!P0 FMUL.FTZ R3, R6, R3 ;  /* 0x0000000306038220 */ /* 0x000fe20000410000 */
[----:B------:R-:W-:Y:S01]  /*2be0*/  @!P0 HADD2.F32 R23, -RZ, R46.H0_H0 ;  /* 0x2000002eff178230 */ /* 0x000fe20000004100 */
        /* <DEDUP_REMOVED lines=11> */
.L_x_549:
[----:B------:R-:W-:Y:S05]  /*2ca0*/  BSYNC B0 ;  /* 0x0000000000007941 */ /* 0x000fea0003800000 */
.L_x_548:
        /* <DEDUP_REMOVED lines=9> */
[--C-:B------:R-:W-:Y:S01]  /*2d40*/  @!P0 HADD2.F32 R6, -RZ, R57.reuse.H0_H0 ;  /* 0x20000039ff068230 */ /* 0x100fe20000004100 */
[----:B------:R-:W-:Y:S01]  /*2d50*/  @!P0 SHF.R.U64 R13, R48, 0x10, R49 ;  /* 0x00000010300d8819 */ /* 0x000fe20000001231 */
[----:B------:R-:W-:Y:S01]  /*2d60*/  @!P0 HADD2.F32 R15, -RZ, R57.H1_H1 ;  /* 0x30000039ff0f8230 */ /* 0x000fe20000004100 */
[----:B------:R-:W-:Y:S01]  /*2d70*/  @!P0 SHF.R.U32.HI R7, RZ, 0x10, R17 ;  /* 0x00000010ff078819 */ /* 0x000fe20000011611 */
        /* <DEDUP_REMOVED lines=20> */
[--C-:B------:R-:W-:Y:S01]  /*2ec0*/  @!P0 HADD2.F32 R14, -RZ, R5.reuse.H1_H1 ;  /* 0x30000005ff0e8230 */ /* 0x100fe20000004100 */
        /* <DEDUP_REMOVED lines=22> */
.L_x_551:
[----:B------:R-:W-:Y:S05]  /*3030*/  BSYNC B0 ;  /* 0x0000000000007941 */ /* 0x000fea0003800000 */
.L_x_550:
        /* <DEDUP_REMOVED lines=56> */
.L_x_553:
[----:B------:R-:W-:Y:S05]  /*33c0*/  BSYNC B0 ;  /* 0x0000000000007941 */ /* 0x000fea0003800000 */
.L_x_552:
[----:B------:R-:W-:Y:S11]  /*33d0*/  ISETP.GE.AND P0, PT, R93, c[0x0][0x1d4], PT ;  /* 0x000075005d007a0c */ /* 0x000ff60003f06270 */
[----:B------:R-:W-:Y:S02]  /*33e0*/  @!UPT UIADD3 URZ, URZ, URZ, URZ ;  /* 0x0000003f3f3ff290 */ /* 0x000fe4000fffe03f */
        /* <DEDUP_REMOVED lines=52> */
[----:B------:R1:W-:Y:S01]  /*3730*/  STG.E.128 [R60.64+0x140], R8 ;  /* 0x000140083c007986 */ /* 0x0003e2000c101d06 */
[----:B------:R-:W-:-:S05]  /*3740*/  BRA `(.L_x_543) ;  /* 0x00001cc000007947 */ /* 0x000fca0003800000 */
.L_x_540:
        /* <DEDUP_REMOVED lines=47> */
.L_x_555:
[----:B------:R-:W-:Y:S05]  /*3a40*/  BSYNC B0 ;  /* 0x0000000000007941 */ /* 0x000fea0003800000 */
.L_x_554:
[----:B------:R-:W-:Y:S04]  /*3a50*/  IADD3 R80, P0, R162, R10, RZ ;  /* 0x0000000aa2507210 */ /* 0x000fe80007f1e0ff */
[----:B------:R-:W-:Y:S01]  /*3a60*/  IADD3.X R79, R138, R16, RZ, P0, !PT ;  /* 0x000000108a4f7210 */ /* 0x000fe200007fe4ff */
        /* <DEDUP_REMOVED lines=25> */
[----:B------:R-:W-:Y:S02]  /*3c00*/  PRMT R31, R3, 0x5410, R8 ;  /* 0x00005410031f7816 */ /* 0x000fe40000000008 */
[----:B------:R-:W-:Y:S01]  /*3c10*/  PRMT R30, R2, 0x5410, R0 ;  /* 0x00005410021e7816 */ /* 0x000fe20000000000 */
[----:B------:R-:W-:-:S05]  /*3c20*/  @P0 BRA `(.L_x_557) ;  /* 0x0000077000000947 */ /* 0x000fca0003800000 */
[----:B------:R-:W-:Y:S01]  /*3c30*/  IMAD.MOV.U32 R48, RZ, RZ, R45 ;  /* 0x000000ffff307224 */ /* 0x000fe200078e002d */
[----:B------:R-:W-:Y:S01]  /*3c40*/  ISETP.GE.AND P2, PT, R100, c[0x0][0x1d4], PT ;  /* 0x0000750064007a0c */ /* 0x000fe20003f46270 */
[----:B------:R-:W-:Y:S01]  /*3c50*/  LDS.128 R60, [R122+0x6100] ;  /* 0x006100007a3c7984 */ /* 0x000fe20000000c00 */
[----:B------:R-:W-:Y:S01]  /*3c60*/  IADD3 R0, P1, P0, R88, R80, R119 ;  /* 0x0000005058007210 */ /* 0x000fe2000783e077 */
[----:B------:R-:W-:Y:S01]  /*3c70*/  IMAD.MOV.U32 R53, RZ, RZ, R47 ;  /* 0x000000ffff357224 */ /* 0x000fe200078e002f */
[----:B------:R-:W-:Y:S01]  /*3c80*/  MOV R10, R6 ;  /* 0x00000006000a7202 */ /* 0x000fe20000000f00 */
[----:B------:R-:W-:Y:S01]  /*3c90*/  IMAD.MOV.U32 R24, RZ, RZ, R7 ;  /* 0x000000ffff187224 */ /* 0x000fe200078e0007 */
[-C--:B------:R-:W-:Y:S02]  /*3ca0*/  IADD3.X R3, R90, R79.reuse, R133, P1, P0 ;  /* 0x0000004f5a037210 */ /* 0x080fe40000fe0485 */
[----:B------:R-:W-:Y:S01]  /*3cb0*/  MOV R41, R44 ;  /* 0x0000002c00297202 */ /* 0x000fe20000000f00 */
[----:B------:R-:W1:Y:S01]  /*3cc0*/  LDS.128 R16, [R130+0x6100] ;  /* 0x0061000082107984 */ /* 0x000e620000000c00 */
[----:B------:R-:W-:Y:S03]  /*3cd0*/  MOV R51, R46 ;  /* 0x0000002e00337202 */ /* 0x000fe60000000f00 */
[----:B------:R-:W-:Y:S04]  /*3ce0*/  @!P2 IADD3 R2, P1, P0, R88, R80, R100 ;  /* 0x000000505802a210 */ /* 0x000fe8000783e064 */
[----:B------:R-:W-:Y:S02]  /*3cf0*/  @!P2 IADD3.X R8, R90, R79, R125, P1, P0 ;  /* 0x0000004f5a08a210 */ /* 0x000fe40000fe047d */
[C---:B------:R-:W-:Y:S04]  /*3d00*/  LEA R74, P0, R0.reuse, c[0x0][0x1c8], 0x1 ;  /* 0x00007200004a7a11 */ /* 0x040fe800078008ff */
[----:B------:R-:W-:Y:S02]  /*3d10*/  LEA.HI.X R75, R0, c[0x0][0x1cc], R3, 0x1, P0 ;  /* 0x00007300004b7a11 */ /* 0x000fe400000f0c03 */
[C---:B------:R-:W-:Y:S02]  /*3d20*/  @!P2 LEA R72, P0, R2.reuse, c[0x0][0x1c8], 0x1 ;  /* 0x000072000248aa11 */ /* 0x040fe400078008ff */
[----:B------:R-:W-:Y:S02]  /*3d30*/  MOV R0, R4 ;  /* 0x0000000400007202 */ /* 0x000fe40000000f00 */
[----:B------:R-:W-:Y:S01]  /*3d40*/  @!P2 LEA.HI.X R73, R2, c[0x0][0x1cc], R8, 0x1, P0 ;  /* 0x000073000249aa11 */ /* 0x000fe200000f0c08 */
[--C-:B------:R-:W-:Y:S01]  /*3d50*/  IMAD.MOV.U32 R2, RZ, RZ, R5.reuse ;  /* 0x000000ffff027224 */ /* 0x100fe200078e0005 */
[----:B------:R-:W-:Y:S11]  /*3d60*/  ISETP.GE.AND P0, PT, R26, c[0x0][0x27c], PT ;  /* 0x00009f001a007a0c */ /* 0x000ff60003f06270 */
[----:B------:R-:W-:Y:S02]  /*3d70*/  @!UPT UIADD3 URZ, URZ, URZ, URZ ;  /* 0x0000003f3f3ff290 */ /* 0x000fe4000fffe03f */
[--C-:B------:R-:W-:Y:S01]  /*3d80*/  @!P0 SHF.R.U32.HI R9, RZ, 0x10, R5.reuse ;  /* 0x00000010ff098819 */ /* 0x100fe20000011605 */
[----:B------:R-:W-:Y:S01]  /*3d90*/  @!P0 HADD2.F32 R3, -RZ, R2.H0_H0 ;  /* 0x20000002ff038230 */ /* 0x000fe20000004100 */
[----:B------:R-:W-:Y:S01]  /*3da0*/  @!P0 SHF.R.U64 R8, R4, 0x10, R5 ;  /* 0x0000001004088819 */ /* 0x000fe20000001205 */
[----:B------:R-:W-:Y:S01]  /*3db0*/  @!P0 HADD2.F32 R0, -RZ, R0.H0_H0 ;  /* 0x20000000ff008230 */ /* 0x000fe20000004100 */
[----:B------:R-:W-:Y:S01]  /*3dc0*/  @!P0 SHF.R.U64 R11, R6, 0x10, R7 ;  /* 0x00000010060b8819 */ /* 0x000fe20000001207 */
[----:B-1----:R-:W-:Y:S01]  /*3dd0*/  @!P0 IMAD.MOV.U32 R6, RZ, RZ, R16 ;  /* 0x000000ffff068224 */ /* 0x002fe200078e0010 */
[----:B------:R-:W-:Y:S01]  /*3de0*/  @!P0 MOV R42, R61 ;  /* 0x0000003d002a8202 */ /* 0x000fe20000000f00 */
[----:B------:R-:W-:Y:S01]  /*3df0*/  @!P0 HADD2.F32 R41, -RZ, R41.H0_H0 ;  /* 0x20000029ff298230 */ /* 0x000fe20000004100 */
[----:B------:R-:W-:Y:S02]  /*3e00*/  @!P0 MOV R5, R17 ;  /* 0x0000001100058202 */ /* 0x000fe40000000f00 */
[--C-:B------:R-:W-:Y:S01]  /*3e10*/  @!P0 SHF.R.U64 R52, R46, 0x10, R47.reuse ;  /* 0x000000102e348819 */ /* 0x100fe2000000122f */
[----:B------:R-:W-:Y:S01]  /*3e20*/  @!P0 HADD2.F32 R43, -RZ, R42.H0_H0 ;  /* 0x2000002aff2b8230 */ /* 0x000fe20000004100 */
[----:B------:R-:W-:Y:S01]  /*3e30*/  @!P0 SHF.R.U32.HI R54, RZ, 0x10, R47 ;  /* 0x00000010ff368819 */ /* 0x000fe2000001162f */
[----:B------:R-:W-:Y:S01]  /*3e40*/  @!P0 HADD2.F32 R2, -RZ, R6.H0_H0 ;  /* 0x20000006ff028230 */ /* 0x000fe20000004100 */
[----:B------:R-:W-:Y:S01]  /*3e50*/  @!P0 MOV R47, R60 ;  /* 0x0000003c002f8202 */ /* 0x000fe20000000f00 */
[----:B------:R-:W-:Y:S01]  /*3e60*/  @!P0 HADD2.F32 R4, -RZ, R5.H0_H0 ;  /* 0x20000005ff048230 */ /* 0x000fe20000004100 */
[----:B------:R-:W-:Y:S01]  /*3e70*/  @!P0 SHF.R.U64 R50, R44, 0x10, R45 ;  /* 0x000000102c328819 */ /* 0x000fe2000000122d */
[----:B------:R-:W-:Y:S01]  /*3e80*/  @!P0 HADD2.F32 R44, -RZ, R48.H0_H0 ;  /* 0x20000030ff2c8230 */ /* 0x000fe20000004100 */
[----:B------:R-:W-:Y:S01]  /*3e90*/  @!P0 SHF.R.U32.HI R25, RZ, 0x10, R7 ;  /* 0x00000010ff198819 */ /* 0x000fe20000011607 */
[----:B------:R-:W-:Y:S01]  /*3ea0*/  @!P0 HADD2.F32 R7, -RZ, R47.H0_H0 ;  /* 0x2000002fff078230 */ /* 0x000fe20000004100 */
[----:B------:R-:W-:Y:S01]  /*3eb0*/  @!P0 SHF.R.U32.HI R49, RZ, 0x10, R45 ;  /* 0x00000010ff318819 */ /* 0x000fe2000001162d */
[-C--:B------:R-:W-:Y:S01]  /*3ec0*/  @!P0 FMUL.FTZ R45, R43, R3.reuse ;  /* 0x000000032b2d8220 */ /* 0x080fe20000410000 */
[----:B------:R-:W-:Y:S01]  /*3ed0*/  @!P0 HADD2.F32 R48, -RZ, R51.H0_H0 ;  /* 0x20000033ff308230 */ /* 0x000fe20000004100 */
[----:B------:R-:W-:Y:S01]  /*3ee0*/  @!P0 FMUL.FTZ R3, R4, R3 ;  /* 0x0000000304038220 */ /* 0x000fe20000410000 */
[----:B------:R-:W-:Y:S01]  /*3ef0*/  @!P0 HADD2.F32 R51, -RZ, R53.H0_H0 ;  /* 0x20000035ff338230 */ /* 0x000fe20000004100 */
[CC--:B------:R-:W-:Y:S02]  /*3f00*/  @!P0 FMUL.FTZ R46, R7.reuse, R0.reuse ;  /* 0x00000000072e8220 */ /* 0x0c0fe40000410000 */
[----:B------:R-:W-:Y:S02]  /*3f10*/  @!P0 FMUL.FTZ R0, R2, R0 ;  /* 0x0000000002008220 */ /* 0x000fe40000410000 */
[----:B------:R-:W-:Y:S01]  /*3f20*/  @!P0 FFMA.FTZ R83, R4, R44, -R45 ;  /* 0x0000002c04538223 */ /* 0x000fe2000001082d */
[----:B------:R-:W-:Y:S01]  /*3f30*/  @!P0 HADD2.F32 R4, -RZ, R9.H0_H0 ;  /* 0x20000009ff048230 */ /* 0x000fe20000004100 */
[-C--:B------:R-:W-:Y:S01]  /*3f40*/  @!P0 FFMA.FTZ R84, R2, R41.reuse, -R46 ;  /* 0x0000002902548223 */ /* 0x080fe2000001082e */
[----:B------:R-:W-:Y:S01]  /*3f50*/  @!P0 HADD2.F32 R45, -RZ, R42.H1_H1 ;  /* 0x3000002aff2d8230 */ /* 0x000fe20000004100 */
[----:B------:R-:W-:Y:S01]  /*3f60*/  @!P0 FFMA.FTZ R0, R7, R41, R0 ;  /* 0x0000002907008223 */ /* 0x000fe20000010000 */
[----:B------:R-:W-:Y:S02]  /*3f70*/  @!P0 HADD2.F32 R41, -RZ, R47.H1_H1 ;  /* 0x3000002fff298230 */ /* 0x000fe40000004100 */
[----:B------:R-:W-:Y:S01]  /*3f80*/  @!P0 HADD2.F32 R7, -RZ, R8.H0_H0 ;  /* 0x20000008ff078230 */ /* 0x000fe20000004100 */
[----:B------:R-:W-:Y:S01]  /*3f90*/  @!P0 FMUL.FTZ R8, R45, R4 ;  /* 0x000000042d088220 */ /* 0x000fe20000410000 */
[----:B------:R-:W-:Y:S02]  /*3fa0*/  @!P0 HADD2.F32 R46, -RZ, R49.H0_H0 ;  /* 0x20000031ff2e8230 */ /* 0x000fe40000004100 */
[----:B------:R-:W-:Y:S02]  /*3fb0*/  @!P0 HADD2.F32 R2, -RZ, R5.H1_H1 ;  /* 0x30000005ff028230 */ /* 0x000fe40000004100 */
[----:B------:R-:W-:Y:S01]  /*3fc0*/  @!P0 HADD2.F32 R5, -RZ, R6.H1_H1 ;  /* 0x30000006ff058230 */ /* 0x000fe20000004100 */
[----:B------:R-:W-:Y:S01]  /*3fd0*/  @!P0 FMUL.FTZ R6, R41, R7 ;  /* 0x0000000729068220 */ /* 0x000fe20000410000 */
[----:B------:R-:W-:Y:S01]  /*3fe0*/  @!P0 HADD2.F32 R42, -RZ, R50.H0_H0 ;  /* 0x20000032ff2a8230 */ /* 0x000fe20000004100 */
[C---:B------:R-:W-:Y:S01]  /*3ff0*/  @!P0 FFMA.FTZ R82, R2.reuse, R46, -R8 ;  /* 0x0000002e02528223 */ /* 0x040fe20000010808 */
[----:B------:R-:W-:Y:S01]  /*4000*/  @!P0 HADD2.F32 R50, -RZ, R52.H0_H0 ;  /* 0x20000034ff328230 */ /* 0x000fe20000004100 */
[----:B------:R-:W-:Y:S01]  /*4010*/  @!P0 IMAD.MOV.U32 R8, RZ, RZ, R62 ;  /* 0x000000ffff088224 */ /* 0x000fe200078e003e */
[----:B------:R-:W-:Y:S01]  /*4020*/  @!P0 MOV R52, R63 ;  /* 0x0000003f00348202 */ /* 0x000fe20000000f00 */
[----:B------:R-:W-:Y:S01]  /*4030*/  @!P0 FMUL.FTZ R4, R2, R4 ;  /* 0x0000000402048220 */ /* 0x000fe20000410000 */
[----:B------:R-:W-:Y:S01]  /*4040*/  @!P0 HADD2.F32 R9, -RZ, R10.H0_H0 ;  /* 0x2000000aff098230 */ /* 0x000fe20000004100 */
[C---:B------:R-:W-:Y:S01]  /*4050*/  @!P0 FMUL.FTZ R2, R5.reuse, R7 ;  /* 0x0000000705028220 */ /* 0x040fe20000410000 */
[--C-:B------:R-:W-:Y:S01]  /*4060*/  @!P0 HADD2.F32 R49, -RZ, R8.reuse.H1_H1 ;  /* 0x30000008ff318230 */ /* 0x100fe20000004100 */
[----:B------:R-:W-:Y:S01]  /*4070*/  @!P0 FFMA.FTZ R81, R5, R42, -R6 ;  /* 0x0000002a05518223 */ /* 0x000fe20000010806 */
[----:B------:R-:W-:Y:S01]  /*4080*/  @!P0 MOV R5, R18 ;  /* 0x0000001200058202 */ /* 0x000fe20000000f00 */
[----:B------:R-:W-:Y:S01]  /*4090*/  @!P0 FFMA.FTZ R2, R41, R42, R2 ;  /* 0x0000002a29028223 */ /* 0x000fe20000010002 */
[----:B------:R-:W-:Y:S01]  /*40a0*/  @!P0 HADD2.F32 R6, -RZ, R11.H0_H0 ;  /* 0x2000000bff068230 */ /* 0x000fe20000004100 */
[----:B------:R-:W-:Y:S01]  /*40b0*/  @!P0 FFMA.FTZ R3, R43, R44, R3 ;  /* 0x0000002c2b038223 */ /* 0x000fe20000010003 */
[----:B------:R-:W-:Y:S01]  /*40c0*/  @!P0 HADD2.F32 R47, -RZ, R8.H0_H0 ;  /* 0x20000008ff2f8230 */ /* 0x000fe20000004100 */
[----:B------:R-:W-:Y:S01]  /*40d0*/  @!P0 FFMA.FTZ R4, R45, R46, R4 ;  /* 0x0000002e2d048223 */ /* 0x000fe20000010004 */
[--C-:B------:R-:W-:Y:S01]  /*40e0*/  @!P0 HADD2.F32 R7, -RZ, R5.reuse.H1_H1 ;  /* 0x30000005ff078230 */ /* 0x100fe20000004100 */
[-C--:B------:R-:W-:Y:S01]  /*40f0*/  @!P0 FMUL.FTZ R10, R49, R6.reuse ;  /* 0x00000006310a8220 */ /* 0x080fe20000410000 */
[----:B------:R-:W-:Y:S01]  /*4100*/  @!P0 HADD2.F32 R8, -RZ, R5.H0_H0 ;  /* 0x20000005ff088230 */ /* 0x000fe20000004100 */
[----:B------:R-:W-:Y:S01]  /*4110*/  @!P0 FMUL.FTZ R11, R47, R9 ;  /* 0x000000092f0b8220 */ /* 0x000fe20000410000 */
[----:B------:R-:W-:Y:S01]  /*4120*/  @!P0 F2FP.PACK_AB R41, R82, R83 ;  /* 0x000000535229823e */ /* 0x000fe200000000ff */
[C---:B------:R-:W-:Y:S01]  /*4130*/  @!P0 FMUL.FTZ R6, R7.reuse, R6 ;  /* 0x0000000607068220 */ /* 0x040fe20000410000 */
[----:B------:R-:W-:Y:S01]  /*4140*/  @!P0 F2FP.PACK_AB R3, R4, R3 ;  /* 0x000000030403823e */ /* 0x000fe200000000ff */
[----:B------:R-:W-:Y:S01]  /*4150*/  @!P0 FFMA.FTZ R77, R7, R50, -R10 ;  /* 0x00000032074d8223 */ /* 0x000fe2000001080a */
[----:B------:R-:W-:Y:S01]  /*4160*/  @!P0 MOV R17, R41 ;  /* 0x0000002900118202 */ /* 0x000fe20000000f00 */
[----:B------:R-:W-:Y:S01]  /*4170*/  @!P0 IMAD.MOV.U32 R7, RZ, RZ, R19 ;  /* 0x000000ffff078224 */ /* 0x000fe200078e0013 */
[----:B------:R-:W-:Y:S01]  /*4180*/  @!P0 F2FP.PACK_AB R0, R2, R0 ;  /* 0x000000000200823e */ /* 0x000fe200000000ff */
[CC--:B------:R-:W-:Y:S01]  /*4190*/  @!P0 FFMA.FTZ R76, R8.reuse, R48.reuse, -R11 ;  /* 0x00000030084c8223 */ /* 0x0c0fe2000001080b */
[----:B------:R-:W-:Y:S01]  /*41a0*/  @!P0 HADD2.F32 R10, -RZ, R24.H0_H0 ;  /* 0x20000018ff0a8230 */ /* 0x000fe20000004100 */
[----:B------:R-:W-:Y:S01]  /*41b0*/  @!P0 FMUL.FTZ R5, R8, R9 ;  /* 0x0000000908058220 */ /* 0x000fe20000410000 */
[----:B------:R-:W-:Y:S01]  /*41c0*/  @!P0 HADD2.F32 R11, -RZ, R25.H0_H0 ;  /* 0x20000019ff0b8230 */ /* 0x000fe20000004100 */
[----:B------:R-:W-:Y:S01]  /*41d0*/  @!P0 IMAD.MOV.U32 R61, RZ, RZ, R3 ;  /* 0x000000ffff3d8224 */ /* 0x000fe200078e0003 */
[--C-:B------:R-:W-:Y:S01]  /*41e0*/  @!P0 HADD2.F32 R24, -RZ, R52.reuse.H0_H0 ;  /* 0x20000034ff188230 */ /* 0x100fe20000004100 */
[----:B------:R-:W-:Y:S01]  /*41f0*/  @!P0 FFMA.FTZ R5, R47, R48, R5 ;  /* 0x000000302f058223 */ /* 0x000fe20000010005 */
[----:B------:R-:W-:Y:S01]  /*4200*/  @!P0 MOV R60, R0 ;  /* 0x00000000003c8202 */ /* 0x000fe20000000f00 */
[----:B------:R-:W-:Y:S01]  /*4210*/  @!P0 FFMA.FTZ R6, R49, R50, R6 ;  /* 0x0000003231068223 */ /* 0x000fe20000010006 */
[----:B------:R-:W-:Y:S01]  /*4220*/  @!P0 HADD2.F32 R25, -RZ, R52.H1_H1 ;  /* 0x30000034ff198230 */ /* 0x000fe20000004100 */
[----:B------:R-:W-:Y:S01]  /*4230*/  @!P0 FMUL.FTZ R71, R24, R10 ;  /* 0x0000000a18478220 */ /* 0x000fe20000410000 */
[--C-:B------:R-:W-:Y:S02]  /*4240*/  @!P0 HADD2.F32 R9, -RZ, R7.reuse.H1_H1 ;  /* 0x30000007ff098230 */ /* 0x100fe40000004100 */
[----:B------:R-:W-:Y:S01]  /*4250*/  @!P0 F2FP.PACK_AB R5, R6, R5 ;  /* 0x000000050605823e */ /* 0x000fe200000000ff */
[----:B------:R-:W-:Y:S01]  /*4260*/  @!P0 HADD2.F32 R8, -RZ, R7.H0_H0 ;  /* 0x20000007ff088230 */ /* 0x000fe20000004100 */
[----:B------:R-:W-:Y:S01]  /*4270*/  @!P0 FMUL.FTZ R53, R25, R11 ;  /* 0x0000000b19358220 */ /* 0x000fe20000410000 */
[----:B------:R-:W-:Y:S01]  /*4280*/  @!P0 HADD2.F32 R52, -RZ, R54.H0_H0 ;  /* 0x20000036ff348230 */ /* 0x000fe20000004100 */
[----:B------:R-:W-:Y:S02]  /*4290*/  @!P0 MOV R62, R5 ;  /* 0x00000005003e8202 */ /* 0x000fe40000000f00 */
[C---:B------:R-:W-:Y:S02]  /*42a0*/  @!P0 FFMA.FTZ R71, R8.reuse, R51, -R71 ;  /* 0x0000003308478223 */ /* 0x040fe40000010847 */
[----:B------:R-:W-:Y:S02]  /*42b0*/  @!P0 FFMA.FTZ R53, R9, R52, -R53 ;  /* 0x0000003409358223 */ /* 0x000fe40000010835 */
[----:B------:R-:W-:Y:S01]  /*42c0*/  @!P0 FMUL.FTZ R7, R8, R10 ;  /* 0x0000000a08078220 */ /* 0x000fe20000410000 */
[----:B------:R-:W-:Y:S01]  /*42d0*/  @!P0 F2FP.PACK_AB R10, R77, R76 ;  /* 0x0000004c4d0a823e */ /* 0x000fe200000000ff */
[----:B------:R-:W-:Y:S01]  /*42e0*/  @!P0 FMUL.FTZ R8, R9, R11 ;  /* 0x0000000b09088220 */ /* 0x000fe20000410000 */
[----:B------:R-:W-:Y:S01]  /*42f0*/  @!P0 F2FP.PACK_AB R11, R81, R84 ;  /* 0x00000054510b823e */ /* 0x000fe200000000ff */
[----:B------:R-:W-:Y:S01]  /*4300*/  @!P0 FFMA.FTZ R7, R24, R51, R7 ;  /* 0x0000003318078223 */ /* 0x000fe20000010007 */
[----:B------:R-:W-:Y:S01]  /*4310*/  @!P0 F2FP.PACK_AB R9, R53, R71 ;  /* 0x000000473509823e */ /* 0x000fe200000000ff */
[----:B------:R-:W-:Y:S01]  /*4320*/  @!P0 FFMA.FTZ R8, R25, R52, R8 ;  /* 0x0000003419088223 */ /* 0x000fe20000010008 */
[----:B------:R-:W-:Y:S01]  /*4330*/  @!P0 MOV R16, R11 ;  /* 0x0000000b00108202 */ /* 0x000fe20000000f00 */
[----:B------:R-:W-:Y:S01]  /*4340*/  @!P0 IMAD.MOV.U32 R18, RZ, RZ, R10 ;  /* 0x000000ffff128224 */ /* 0x000fe200078e000a */
[----:B------:R-:W-:Y:S02]  /*4350*/  @!P0 MOV R19, R9 ;  /* 0x0000000900138202 */ /* 0x000fe40000000f00 */
[----:B------:R-:W-:Y:S03]  /*4360*/  @!P0 F2FP.PACK_AB R7, R8, R7 ;  /* 0x000000070807823e */ /* 0x000fe600000000ff */
[----:B------:R1:W-:Y:S01]  /*4370*/  STG.E.128 [R74.64], R16 ;  /* 0x000000104a007986 */ /* 0x0003e2000c101d06 */
[----:B------:R-:W-:Y:S07]  /*4380*/  @!P0 MOV R63, R7 ;  /* 0x00000007003f8202 */ /* 0x000fee0000000f00 */
[----:B------:R1:W-:Y:S02]  /*4390*/  @!P2 STG.E.128 [R72.64], R60 ;  /* 0x0000003c4800a986 */ /* 0x0003e4000c101d06 */
.L_x_557:
[----:B------:R-:W-:Y:S05]  /*43a0*/  BSYNC B0 ;  /* 0x0000000000007941 */ /* 0x000fea0003800000 */
.L_x_556:
[----:B------:R-:W-:Y:S01]  /*43b0*/  ISETP.GE.AND P0, PT, R28, c[0x0][0x1d4], PT ;  /* 0x000075001c007a0c */ /* 0x000fe20003f06270 */
[----:B------:R-:W-:Y:S01]  /*43c0*/  @!UPT UIADD3 URZ, URZ, URZ, URZ ;  /* 0x0000003f3f3ff290 */ /* 0x000fe2000fffe03f */
[----:B------:R-:W-:Y:S11]  /*43d0*/  BSSY B0, `(.L_x_558) ;  /* 0x0000071000007945 */ /* 0x000ff60003800000 */
[----:B------:R-:W-:-:S05]  /*43e0*/  @P0 BRA `(.L_x_559) ;  /* 0x000006f000000947 */ /* 0x000fca0003800000 */
[----:B------:R-:W2:Y:S01]  /*43f0*/  LDS.128 R48, [R121+0x6100] ;  /* 0x0061000079307984 */ /* 0x000ea20000000c00 */
[----:B------:R-:W-:Y:S02]  /*4400*/  ISETP.GE.AND P2, PT, R97, c[0x0][0x1d4], PT ;  /* 0x0000750061007a0c */ /* 0x000fe40003f46270 */
[-C--:B------:R-:W-:Y:S04]  /*4410*/  IADD3 R0, P1, P0, R88, R80.reuse, R118 ;  /* 0x0000005058007210 */ /* 0x080fe8000783e076 */
[-C--:B------:R-:W-:Y:S01]  /*4420*/  IADD3.X R3, R90, R79.reuse, R127, P1, P0 ;  /* 0x0000004f5a037210 */ /* 0x080fe20000fe047f */
        /* <DEDUP_REMOVED lines=13> */
[----:B--2---:R-:W-:Y:S01]  /*4500*/  @!P0 MOV R9, R48 ;  /* 0x0000003000098202 */ /* 0x004fe20000000f00 */
[----:B------:R-:W-:Y:S01]  /*4510*/  @!P0 HADD2.F32 R4, -RZ, R4.H0_H0 ;  /* 0x20000004ff048230 */ /* 0x000fe20000004100 */
[----:B-1----:R-:W-:Y:S01]  /*4520*/  @!P0 MOV R3, R16 ;  /* 0x0000001000038202 */ /* 0x002fe20000000f00 */
[----:B------:R-:W-:Y:S01]  /*4530*/  @!P0 HADD2.F32 R7, -RZ, R7.H0_H0 ;  /* 0x20000007ff078230 */ /* 0x000fe20000004100 */
[----:B------:R-:W-:Y:S01]  /*4540*/  @!P0 SHF.R.U64 R13, R56, 0x10, R57 ;  /* 0x00000010380d8819 */ /* 0x000fe20000001239 */
[----:B------:R-:W-:Y:S01]  /*4550*/  @!P0 HADD2.F32 R5, -RZ, R9.H0_H0 ;  /* 0x20000009ff058230 */ /* 0x000fe20000004100 */
[----:B------:R-:W-:Y:S01]  /*4560*/  @!P0 SHF.R.U64 R42, R58, 0x10, R59 ;  /* 0x000000103a2a8819 */ /* 0x000fe2000000123b */
[----:B------:R-:W-:Y:S01]  /*4570*/  @!P0 HADD2.F32 R2, -RZ, R3.H0_H0 ;  /* 0x20000003ff028230 */ /* 0x000fe20000004100 */
[----:B------:R-:W-:Y:S01]  /*4580*/  @!P0 SHF.R.U32.HI R25, RZ, 0x10, R57 ;  /* 0x00000010ff198819 */ /* 0x000fe20000011639 */
[----:B------:R-:W-:Y:S01]  /*4590*/  @!P0 HADD2.F32 R12, -RZ, R9.H1_H1 ;  /* 0x30000009ff0c8230 */ /* 0x000fe20000004100 */
[CC--:B------:R-:W-:Y:S01]  /*45a0*/  @!P0 FMUL.FTZ R10, R5.reuse, R0.reuse ;  /* 0x00000000050a8220 */ /* 0x0c0fe20000410000 */
[----:B------:R-:W-:Y:S01]  /*45b0*/  @!P0 HADD2.F32 R3, -RZ, R3.H1_H1 ;  /* 0x30000003ff038230 */ /* 0x000fe20000004100 */
[----:B------:R-:W-:Y:S01]  /*45c0*/  @!P0 FMUL.FTZ R0, R2, R0 ;  /* 0x0000000002008220 */ /* 0x000fe20000410000 */
[----:B------:R-:W-:Y:S01]  /*45d0*/  @!P0 HADD2.F32 R13, -RZ, R13.H0_H0 ;  /* 0x2000000dff0d8230 */ /* 0x000fe20000004100 */
[----:B------:R-:W-:Y:S01]  /*45e0*/  @!P0 FMUL.FTZ R9, R12, R4 ;  /* 0x000000040c098220 */ /* 0x000fe20000410000 */
[----:B------:R-:W-:Y:S01]  /*45f0*/  @!P0 SHF.R.U64 R11, R14, 0x10, R15 ;  /* 0x000000100e0b8819 */ /* 0x000fe2000000120f */
[-C--:B------:R-:W-:Y:S01]  /*4600*/  @!P0 FFMA.FTZ R0, R5, R6.reuse, R0 ;  /* 0x0000000605008223 */ /* 0x080fe20000010000 */
[----:B------:R-:W-:Y:S01]  /*4610*/  @!P0 HADD2.F32 R25, -RZ, R25.H0_H0 ;  /* 0x20000019ff198230 */ /* 0x000fe20000004100 */
[----:B------:R-:W-:Y:S01]  /*4620*/  @!P0 IMAD.MOV.U32 R5, RZ, RZ, R49 ;  /* 0x000000ffff058224 */ /* 0x000fe200078e0031 */
[----:B------:R-:W-:Y:S01]  /*4630*/  @!P0 HADD2.F32 R44, -RZ, R68.H0_H0 ;  /* 0x20000044ff2c8230 */ /* 0x000fe20000004100 */
[----:B------:R-:W-:Y:S01]  /*4640*/  @!P0 FFMA.FTZ R58, R2, R6, -R10 ;  /* 0x00000006023a8223 */ /* 0x000fe2000001080a */
[----:B------:R-:W-:Y:S01]  /*4650*/  @!P0 HADD2.F32 R11, -RZ, R11.H0_H0 ;  /* 0x2000000bff0b8230 */ /* 0x000fe20000004100 */
[C---:B------:R-:W-:Y:S01]  /*4660*/  @!P0 FMUL.FTZ R2, R3.reuse, R4 ;  /* 0x0000000403028220 */ /* 0x040fe20000410000 */
[----:B------:R-:W-:Y:S01]  /*4670*/  @!P0 MOV R4, R17 ;  /* 0x0000001100048202 */ /* 0x000fe20000000f00 */
[-C--:B------:R-:W-:Y:S01]  /*4680*/  @!P0 FFMA.FTZ R57, R3, R13.reuse, -R9 ;  /* 0x0000000d03398223 */ /* 0x080fe20000010809 */
[----:B------:R-:W-:Y:S01]  /*4690*/  @!P0 HADD2.F32 R3, -RZ, R30.H1_H1 ;  /* 0x3000001eff038230 */ /* 0x000fe20000004100 */
[----:B------:R-:W-:Y:S01]  /*46a0*/  @!P0 FFMA.FTZ R2, R12, R13, R2 ;  /* 0x0000000d0c028223 */ /* 0x000fe20000010002 */
[----:B------:R-:W-:Y:S01]  /*46b0*/  @!P0 HADD2.F32 R14, -RZ, R5.H0_H0 ;  /* 0x20000005ff0e8230 */ /* 0x000fe20000004100 */
[----:B------:R-:W-:Y:S01]  /*46c0*/  @!P0 SHF.R.U32.HI R8, RZ, 0x10, R15 ;  /* 0x00000010ff088819 */ /* 0x000fe2000001160f */
[----:B------:R-:W-:Y:S01]  /*46d0*/  @!P0 HADD2.F32 R15, -RZ, R55.H1_H1 ;  /* 0x30000037ff0f8230 */ /* 0x000fe20000004100 */
[----:B------:R-:W-:Y:S01]  /*46e0*/  @!P0 SHF.R.U32.HI R46, RZ, 0x10, R59 ;  /* 0x00000010ff2e8819 */ /* 0x000fe2000001163b */
[--C-:B------:R-:W-:Y:S01]  /*46f0*/  @!P0 HADD2.F32 R6, -RZ, R4.reuse.H0_H0 ;  /* 0x20000004ff068230 */ /* 0x100fe20000004100 */
[----:B------:R-:W-:Y:S01]  /*4700*/  @!P0 FMUL.FTZ R9, R14, R3 ;  /* 0x000000030e098220 */ /* 0x000fe20000410000 */
[----:B------:R-:W-:Y:S01]  /*4710*/  @!P0 HADD2.F32 R24, -RZ, R5.H1_H1 ;  /* 0x30000005ff188230 */ /* 0x000fe20000004100 */
[----:B------:R-:W-:Y:S01]  /*4720*/  @!P0 F2FP.PACK_AB R0, R2, R0 ;  /* 0x000000000200823e */ /* 0x000fe200000000ff */
[----:B------:R-:W-:Y:S01]  /*4730*/  @!P0 HADD2.F32 R5, -RZ, R4.H1_H1 ;  /* 0x30000004ff058230 */ /* 0x000fe20000004100 */
[----:B------:R-:W-:Y:S01]  /*4740*/  @!P0 FFMA.FTZ R56, R6, R15, -R9 ;  /* 0x0000000f06388223 */ /* 0x000fe20000010809 */
[----:B------:R-:W-:Y:S01]  /*4750*/  @!P0 HADD2.F32 R46, -RZ, R46.H0_H0 ;  /* 0x2000002eff2e8230 */ /* 0x000fe20000004100 */
[-C--:B------:R-:W-:Y:S01]  /*4760*/  @!P0 FMUL.FTZ R10, R24, R7.reuse ;  /* 0x00000007180a8220 */ /* 0x080fe20000410000 */
[----:B------:R-:W-:Y:S01]  /*4770*/  @!P0 MOV R48, R0 ;  /* 0x0000000000308202 */ /* 0x000fe20000000f00 */
[----:B------:R-:W-:Y:S01]  /*4780*/  @!P0 IMAD.MOV.U32 R9, RZ, RZ, R51 ;  /* 0x000000ffff098224 */ /* 0x000fe200078e0033 */
[----:B------:R-:W-:Y:S01]  /*4790*/  @!P0 HADD2.F32 R42, -RZ, R42.H0_H0 ;  /* 0x2000002aff2a8230 */ /* 0x000fe20000004100 */
[C---:B------:R-:W-:Y:S01]  /*47a0*/  @!P0 FMUL.FTZ R4, R5.reuse, R7 ;  /* 0x0000000705048220 */ /* 0x040fe20000410000 */
[----:B------:R-:W-:Y:S01]  /*47b0*/  @!P0 HADD2.F32 R7, -RZ, R31.H0_H0 ;  /* 0x2000001fff078230 */ /* 0x000fe20000004100 */
[----:B------:R-:W-:Y:S01]  /*47c0*/  @!P0 FFMA.FTZ R55, R5, R25, -R10 ;  /* 0x0000001905378223 */ /* 0x000fe2000001080a */
[----:B------:R-:W-:Y:S01]  /*47d0*/  @!P0 MOV R5, R19 ;  /* 0x0000001300058202 */ /* 0x000fe20000000f00 */
[----:B------:R-:W-:Y:S01]  /*47e0*/  @!P0 FMUL.FTZ R3, R6, R3 ;  /* 0x0000000306038220 */ /* 0x000fe20000410000 */
[--C-:B------:R-:W-:Y:S02]  /*47f0*/  @!P0 HADD2.F32 R43, -RZ, R9.reuse.H0_H0 ;  /* 0x20000009ff2b8230 */ /* 0x100fe40000004100 */
[----:B------:R-:W-:Y:S01]  /*4800*/  @!P0 HADD2.F32 R45, -RZ, R9.H1_H1 ;  /* 0x30000009ff2d8230 */ /* 0x000fe20000004100 */
[----:B------:R-:W-:Y:S01]  /*4810*/  @!P0 FFMA.FTZ R3, R14, R15, R3 ;  /* 0x0000000f0e038223 */ /* 0x000fe20000010003 */
[--C-:B------:R-:W-:Y:S01]  /*4820*/  @!P0 HADD2.F32 R6, -RZ, R5.reuse.H0_H0 ;  /* 0x20000005ff068230 */ /* 0x100fe20000004100 */
[----:B------:R-:W-:Y:S01]  /*4830*/  @!P0 FMUL.FTZ R9, R43, R7 ;  /* 0x000000072b098220 */ /* 0x000fe20000410000 */
[----:B------:R-:W-:Y:S01]  /*4840*/  @!P0 HADD2.F32 R8, -RZ, R8.H0_H0 ;  /* 0x20000008ff088230 */ /* 0x000fe20000004100 */
[----:B------:R-:W-:Y:S01]  /*4850*/  @!P0 FFMA.FTZ R4, R24, R25, R4 ;  /* 0x0000001918048223 */ /* 0x000fe20000010004 */
[----:B------:R-:W-:Y:S01]  /*4860*/  @!P0 F2FP.PACK_AB R12, R55, R56 ;  /* 0x00000038370c823e */ /* 0x000fe200000000ff */
[C---:B------:R-:W-:Y:S01]  /*4870*/  @!P0 FFMA.FTZ R54, R6.reuse, R44, -R9 ;  /* 0x0000002c06368223 */ /* 0x040fe20000010809 */
[----:B------:R-:W-:Y:S01]  /*4880*/  @!P0 MOV R9, R50 ;  /* 0x0000003200098202 */ /* 0x000fe20000000f00 */
[----:B------:R-:W-:Y:S01]  /*4890*/  @!P0 FMUL.FTZ R10, R45, R8 ;  /* 0x000000082d0a8220 */ /* 0x000fe20000410000 */
[----:B------:R-:W-:Y:S01]  /*48a0*/  @!P0 HADD2.F32 R5, -RZ, R5.H1_H1 ;  /* 0x30000005ff058230 */ /* 0x000fe20000004100 */
[----:B------:R-:W-:Y:S01]  /*48b0*/  @!P0 FMUL.FTZ R7, R6, R7 ;  /* 0x0000000706078220 */ /* 0x000fe20000410000 */
[----:B------:R-:W-:Y:S01]  /*48c0*/  @!P0 MOV R17, R12 ;  /* 0x0000000c00118202 */ /* 0x000fe20000000f00 */
[----:B------:R-:W-:Y:S01]  /*48d0*/  @!P0 IMAD.MOV.U32 R6, RZ, RZ, R18 ;  /* 0x000000ffff068224 */ /* 0x000fe200078e0012 */
[----:B------:R-:W-:Y:S01]  /*48e0*/  @!P0 F2FP.PACK_AB R3, R4, R3 ;  /* 0x000000030403823e */ /* 0x000fe200000000ff */
[C---:B------:R-:W-:Y:S01]  /*48f0*/  @!P0 FMUL.FTZ R8, R5.reuse, R8 ;  /* 0x0000000805088220 */ /* 0x040fe20000410000 */
[----:B------:R-:W-:Y:S01]  /*4900*/  @!P0 HADD2.F32 R30, -RZ, R9.H0_H0 ;  /* 0x20000009ff1e8230 */ /* 0x000fe20000004100 */
[----:B------:R-:W-:Y:S01]  /*4910*/  @!P0 FFMA.FTZ R53, R5, R46, -R10 ;  /* 0x0000002e05358223 */ /* 0x000fe2000001080a */
[----:B------:R-:W-:Y:S01]  /*4920*/  @!P0 HADD2.F32 R5, -RZ, R31.H1_H1 ;  /* 0x3000001fff058230 */ /* 0x000fe20000004100 */
[----:B------:R-:W-:Y:S01]  /*4930*/  @!P0 IMAD.MOV.U32 R49, RZ, RZ, R3 ;  /* 0x000000ffff318224 */ /* 0x000fe200078e0003 */
[----:B------:R-:W-:Y:S02]  /*4940*/  @!P0 HADD2.F32 R41, -RZ, R9.H1_H1 ;  /* 0x30000009ff298230 */ /* 0x000fe40000004100 */
[--C-:B------:R-:W-:Y:S02]  /*4950*/  @!P0 HADD2.F32 R10, -RZ, R6.reuse.H0_H0 ;  /* 0x20000006ff0a8230 */ /* 0x100fe40000004100 */
[----:B------:R-:W-:Y:S01]  /*4960*/  @!P0 HADD2.F32 R9, -RZ, R6.H1_H1 ;  /* 0x30000006ff098230 */ /* 0x000fe20000004100 */
[----:B------:R-:W-:Y:S01]  /*4970*/  @!P0 FMUL.FTZ R6, R30, R5 ;  /* 0x000000051e068220 */ /* 0x000fe20000410000 */
[----:B------:R-:W-:Y:S01]  /*4980*/  @!P0 HADD2.F32 R31, -RZ, R68.H1_H1 ;  /* 0x30000044ff1f8230 */ /* 0x000fe20000004100 */
[----:B------:R-:W-:Y:S02]  /*4990*/  @!P0 FMUL.FTZ R47, R41, R11 ;  /* 0x0000000b292f8220 */ /* 0x000fe40000410000 */
[C---:B------:R-:W-:Y:S02]  /*49a0*/  @!P0 FMUL.FTZ R5, R10.reuse, R5 ;  /* 0x000000050a058220 */ /* 0x040fe40000410000 */
[----:B------:R-:W-:Y:S01]  /*49b0*/  @!P0 FFMA.FTZ R52, R10, R31, -R6 ;  /* 0x0000001f0a348223 */ /* 0x000fe20000010806 */
[----:B------:R-:W-:Y:S01]  /*49c0*/  @!P0 F2FP.PACK_AB R10, R53, R54 ;  /* 0x00000036350a823e */ /* 0x000fe200000000ff */
[C---:B------:R-:W-:Y:S02]  /*49d0*/  @!P0 FFMA.FTZ R47, R9.reuse, R42, -R47 ;  /* 0x0000002a092f8223 */ /* 0x040fe4000001082f */
[----:B------:R-:W-:Y:S01]  /*49e0*/  @!P0 FMUL.FTZ R6, R9, R11 ;  /* 0x0000000b09068220 */ /* 0x000fe20000410000 */
[----:B------:R-:W-:Y:S01]  /*49f0*/  @!P0 F2FP.PACK_AB R11, R57, R58 ;  /* 0x0000003a390b823e */ /* 0x000fe200000000ff */
[----:B------:R-:W-:Y:S01]  /*4a00*/  @!P0 FFMA.FTZ R5, R30, R31, R5 ;  /* 0x0000001f1e058223 */ /* 0x000fe20000010005 */
[----:B------:R-:W-:Y:S01]  /*4a10*/  @!P0 F2FP.PACK_AB R9, R47, R52 ;  /* 0x000000342f09823e */ /* 0x000fe200000000ff */
[----:B------:R-:W-:Y:S01]  /*4a20*/  @!P0 FFMA.FTZ R6, R41, R42, R6 ;  /* 0x0000002a29068223 */ /* 0x000fe20000010006 */
[----:B------:R-:W-:Y:S01]  /*4a30*/  @!P0 MOV R16, R11 ;  /* 0x0000000b00108202 */ /* 0x000fe20000000f00 */
[----:B------:R-:W-:Y:S01]  /*4a40*/  @!P0 FFMA.FTZ R7, R43, R44, R7 ;  /* 0x0000002c2b078223 */ /* 0x000fe20000010007 */
[----:B------:R-:W-:Y:S01]  /*4a50*/  @!P0 MOV R19, R10 ;  /* 0x0000000a00138202 */ /* 0x000fe20000000f00 */
[----:B------:R-:W-:Y:S01]  /*4a60*/  @!P0 FFMA.FTZ R8, R45, R46, R8 ;  /* 0x0000002e2d088223 */ /* 0x000fe20000010008 */
[----:B------:R-:W-:Y:S01]  /*4a70*/  @!P0 F2FP.PACK_AB R5, R6, R5 ;  /* 0x000000050605823e */ /* 0x000fe200000000ff */
[----:B------:R-:W-:Y:S03]  /*4a80*/  @!P0 IMAD.MOV.U32 R18, RZ, RZ, R9 ;  /* 0x000000ffff128224 */ /* 0x000fe600078e0009 */
[----:B------:R-:W-:Y:S02]  /*4a90*/  @!P0 F2FP.PACK_AB R7, R8, R7 ;  /* 0x000000070807823e */ /* 0x000fe400000000ff */
[----:B------:R1:W-:Y:S01]  /*4aa0*/  STG.E.128 [R62.64], R16 ;  /* 0x000000103e007986 */ /* 0x0003e2000c101d06 */
[----:B------:R-:W-:Y:S02]  /*4ab0*/  @!P0 MOV R50, R5 ;  /* 0x0000000500328202 */ /* 0x000fe40000000f00 */
[----:B------:R-:W-:Y:S05]  /*4ac0*/  @!P0 MOV R51, R7 ;  /* 0x0000000700338202 */ /* 0x000fea0000000f00 */
[----:B------:R1:W-:Y:S02]  /*4ad0*/  @!P2 STG.E.128 [R60.64], R48 ;  /* 0x000000303c00a986 */ /* 0x0003e4000c101d06 */
.L_x_559:
[----:B------:R-:W-:Y:S05]  /*4ae0*/  BSYNC B0 ;  /* 0x0000000000007941 */ /* 0x000fea0003800000 */
.L_x_558:
[----:B------:R-:W-:Y:S11]  /*4af0*/  ISETP.GE.AND P0, PT, R29, c[0x0][0x1d4], PT ;  /* 0x000075001d007a0c */ /* 0x000ff60003f06270 */
[----:B------:R-:W-:Y:S02]  /*4b00*/  @!UPT UIADD3 URZ, URZ, URZ, URZ ;  /* 0x0000003f3f3ff290 */ /* 0x000fe4000fffe03f */
[----:B------:R-:W-:-:S05]  /*4b10*/  @P0 BRA `(.L_x_543) ;  /* 0x000008f000000947 */ /* 0x000fca0003800000 */
[----:B------:R-:W2:Y:S01]  /*4b20*/  LDS.128 R44, [R120+0x6100] ;  /* 0x00610000782c7984 */ /* 0x000ea20000000c00 */
[----:B------:R-:W-:Y:S04]  /*4b30*/  IADD3 R0, P1, P0, R88, R80, R103 ;  /* 0x0000005058007210 */ /* 0x000fe8000783e067 */
[----:B------:R-:W-:Y:S02]  /*4b40*/  IADD3.X R2, R90, R79, R126, P1, P0 ;  /* 0x0000004f5a027210 */ /* 0x000fe40000fe047e */
[C---:B------:R-:W-:Y:S01]  /*4b50*/  LEA R52, P0, R0.reuse, c[0x0][0x1c8], 0x1 ;  /* 0x0000720000347a11 */ /* 0x040fe200078008ff */
[----:B------:R-:W3:Y:S03]  /*4b60*/  LDS.128 R12, [R128+0x6100] ;  /* 0x00610000800c7984 */ /* 0x000ee60000000c00 */
[----:B------:R-:W-:Y:S02]  /*4b70*/  LEA.HI.X R53, R0, c[0x0][0x1cc], R2, 0x1, P0 ;  /* 0x0000730000357a11 */ /* 0x000fe400000f0c02 */
[----:B------:R-:W-:Y:S11]  /*4b80*/  ISETP.GE.AND P0, PT, R29, c[0x0][0x27c], PT ;  /* 0x00009f001d007a0c */ /* 0x000ff60003f06270 */
[----:B------:R-:W-:Y:S02]  /*4b90*/  @!UPT UIADD3 URZ, URZ, URZ, URZ ;  /* 0x0000003f3f3ff290 */ /* 0x000fe4000fffe03f */
[----:B------:R-:W-:Y:S01]  /*4ba0*/  @!P0 HADD2.F32 R3, -RZ, R32.H0_H0 ;  /* 0x20000020ff038230 */ /* 0x000fe20000004100 */
[--C-:B------:R-:W-:Y:S01]  /*4bb0*/  @!P0 SHF.R.U32.HI R4, RZ, 0x10, R21.reuse ;  /* 0x00000010ff048819 */ /* 0x100fe20000011615 */
[--C-:B-1----:R-:W-:Y:S01]  /*4bc0*/  @!P0 HADD2.F32 R18, -RZ, R69.reuse.H1_H1 ;  /* 0x30000045ff128230 */ /* 0x102fe20000004100 */
[----:B------:R-:W-:Y:S01]  /*4bd0*/  @!P0 SHF.R.U64 R7, R20, 0x10, R21 ;  /* 0x0000001014078819 */ /* 0x000fe20000001215 */
[----:B------:R-:W-:Y:S01]  /*4be0*/  @!P0 HADD2.F32 R30, -RZ, R70.H0_H0 ;  /* 0x20000046ff1e8230 */ /* 0x000fe20000004100 */
[----:B------:R-:W-:Y:S01]  /*4bf0*/  @!P0 SHF.R.U64 R11, R22, 0x10, R23 ;  /* 0x00000010160b8819 */ /* 0x000fe20000001217 */
[----:B------:R-:W-:Y:S01]  /*4c00*/  @!P0 HADD2.F32 R22, -RZ, R69.H0_H0 ;  /* 0x20000045ff168230 */ /* 0x000fe20000004100 */
[----:B------:R-:W-:Y:S01]  /*4c10*/  @!P0 SHF.R.U32.HI R8, RZ, 0x10, R65 ;  /* 0x00000010ff088819 */ /* 0x000fe20000011641 */
[----:B------:R-:W-:Y:S01]  /*4c20*/  @!P0 HADD2.F32 R4, -RZ, R4.H0_H0 ;  /* 0x20000004ff048230 */ /* 0x000fe20000004100 */
[----:B------:R-:W-:Y:S01]  /*4c30*/  @!P0 SHF.R.U32.HI R9, RZ, 0x10, R23 ;  /* 0x00000010ff098819 */ /* 0x000fe20000011617 */
[----:B------:R-:W-:Y:S01]  /*4c40*/  @!P0 HADD2.F32 R11, -RZ, R11.H0_H0 ;  /* 0x2000000bff0b8230 */ /* 0x000fe20000004100 */
[----:B------:R-:W-:Y:S01]  /*4c50*/  @!P0 SHF.R.U64 R20, R64, 0x10, R65 ;  /* 0x0000001040148819 */ /* 0x000fe20000001241 */
[----:B------:R-:W-:Y:S01]  /*4c60*/  @!P0 HADD2.F32 R24, -RZ, R8.H0_H0 ;  /* 0x20000008ff188230 */ /* 0x000fe20000004100 */
[--C-:B------:R-:W-:Y:S01]  /*4c70*/  @!P0 SHF.R.U32.HI R43, RZ, 0x10, R67.reuse ;  /* 0x00000010ff2b8819 */ /* 0x100fe20000011643 */
[----:B--2---:R-:W-:Y:S01]  /*4c80*/  @!P0 IMAD.MOV.U32 R48, RZ, RZ, R46 ;  /* 0x000000ffff308224 */ /* 0x004fe200078e002e */
[----:B------:R-:W-:Y:S01]  /*4c90*/  @!P0 MOV R5, R45 ;  /* 0x0000002d00058202 */ /* 0x000fe20000000f00 */
[----:B------:R-:W-:Y:S01]  /*4ca0*/  @!P0 HADD2.F32 R20, -RZ, R20.H0_H0 ;  /* 0x20000014ff148230 */ /* 0x000fe20000004100 */
[----:B------:R-:W-:Y:S01]  /*4cb0*/  @!P0 MOV R10, R44 ;  /* 0x0000002c000a8202 */ /* 0x000fe20000000f00 */
[----:B------:R-:W-:Y:S01]  /*4cc0*/  @!P0 HADD2.F32 R41, -RZ, R70.H1_H1 ;  /* 0x30000046ff298230 */ /* 0x000fe20000004100 */
[----:B------:R-:W-:Y:S01]  /*4cd0*/  @!P0 MOV R31, R47 ;  /* 0x0000002f001f8202 */ /* 0x000fe20000000f00 */
[--C-:B------:R-:W-:Y:S01]  /*4ce0*/  @!P0 HADD2.F32 R21, -RZ, R5.reuse.H0_H0 ;  /* 0x20000005ff158230 */ /* 0x100fe20000004100 */
[----:B------:R-:W-:Y:S01]  /*4cf0*/  @!P0 SHF.R.U64 R66, R66, 0x10, R67 ;  /* 0x0000001042428819 */ /* 0x000fe20000001243 */
[----:B------:R-:W-:Y:S01]  /*4d00*/  @!P0 HADD2.F32 R23, -RZ, R5.H1_H1 ;  /* 0x30000005ff178230 */ /* 0x000fe20000004100 */
[----:B---3--:R-:W-:Y:S01]  /*4d10*/  @!P0 MOV R2, R13 ;  /* 0x0000000d00028202 */ /* 0x008fe20000000f00 */
[----:B------:R-:W-:Y:S01]  /*4d20*/  @!P0 HADD2.F32 R25, -RZ, R48.H0_H0 ;  /* 0x20000030ff198230 */ /* 0x000fe20000004100 */
[-C--:B------:R-:W-:Y:S01]  /*4d30*/  @!P0 FMUL.FTZ R6, R21, R3.reuse ;  /* 0x0000000315068220 */ /* 0x080fe20000410000 */
[----:B------:R-:W-:Y:S01]  /*4d40*/  @!P0 HADD2.F32 R42, -RZ, R31.H1_H1 ;  /* 0x3000001fff2a8230 */ /* 0x000fe20000004100 */
[----:B------:R-:W-:Y:S01]  /*4d50*/  @!P0 FMUL.FTZ R8, R23, R4 ;  /* 0x0000000417088220 */ /* 0x000fe20000410000 */
[--C-:B------:R-:W-:Y:S02]  /*4d60*/  @!P0 HADD2.F32 R0, -RZ, R2.reuse.H0_H0 ;  /* 0x20000002ff008230 */ /* 0x100fe40000004100 */
[----:B------:R-:W-:Y:S02]  /*4d70*/  @!P0 HADD2.F32 R2, -RZ, R2.H1_H1 ;  /* 0x30000002ff028230 */ /* 0x000fe40000004100 */
[----:B------:R-:W-:Y:S01]  /*4d80*/  @!P0 HADD2.F32 R43, -RZ, R43.H0_H0 ;  /* 0x2000002bff2b8230 */ /* 0x000fe20000004100 */
[C---:B------:R-:W-:Y:S01]  /*4d90*/  @!P0 FFMA.FTZ R58, R0.reuse, R22, -R6 ;  /* 0x00000016003a8223 */ /* 0x040fe20000010806 */
[----:B------:R-:W-:Y:S01]  /*4da0*/  @!P0 MOV R6, R12 ;  /* 0x0000000c00068202 */ /* 0x000fe20000000f00 */
[----:B------:R-:W-:Y:S01]  /*4db0*/  @!P0 FMUL.FTZ R3, R0, R3 ;  /* 0x0000000300038220 */ /* 0x000fe20000410000 */
[----:B------:R-:W-:Y:S01]  /*4dc0*/  @!P0 HADD2.F32 R0, -RZ, R32.H1_H1 ;  /* 0x30000020ff008230 */ /* 0x000fe20000004100 */
[C---:B------:R-:W-:Y:S01]  /*4dd0*/  @!P0 FMUL.FTZ R4, R2.reuse, R4 ;  /* 0x0000000402048220 */ /* 0x040fe20000410000 */
[----:B------:R-:W-:Y:S01]  /*4de0*/  @!P0 HADD2.F32 R17, -RZ, R10.H0_H0 ;  /* 0x2000000aff118230 */ /* 0x000fe20000004100 */
[----:B------:R-:W-:Y:S01]  /*4df0*/  @!P0 FFMA.FTZ R57, R2, R24, -R8 ;  /* 0x0000001802398223 */ /* 0x000fe20000010808 */
[--C-:B------:R-:W-:Y:S01]  /*4e00*/  @!P0 HADD2.F32 R5, -RZ, R6.reuse.H0_H0 ;  /* 0x20000006ff058230 */ /* 0x100fe20000004100 */
[----:B------:R-:W-:Y:S01]  /*4e10*/  @!P0 MOV R8, R14 ;  /* 0x0000000e00088202 */ /* 0x000fe20000000f00 */
[----:B------:R-:W-:Y:S01]  /*4e20*/  @!P0 HADD2.F32 R6, -RZ, R6.H1_H1 ;  /* 0x30000006ff068230 */ /* 0x000fe20000004100 */
[-C--:B------:R-:W-:Y:S01]  /*4e30*/  @!P0 FMUL.FTZ R16, R17, R0.reuse ;  /* 0x0000000011108220 */ /* 0x080fe20000410000 */
[----:B------:R-:W-:Y:S01]  /*4e40*/  @!P0 HADD2.F32 R2, -RZ, R7.H0_H0 ;  /* 0x20000007ff028230 */ /* 0x000fe20000004100 */
[C---:B------:R-:W-:Y:S01]  /*4e50*/  @!P0 FMUL.FTZ R0, R5.reuse, R0 ;  /* 0x0000000005008220 */ /* 0x040fe20000410000 */
[----:B------:R-:W-:Y:S01]  /*4e60*/  @!P0 HADD2.F32 R19, -RZ, R10.H1_H1 ;  /* 0x3000000aff138230 */ /* 0x000fe20000004100 */
[-C--:B------:R-:W-:Y:S01]  /*4e70*/  @!P0 FFMA.FTZ R56, R5, R18.reuse, -R16 ;  /* 0x0000001205388223 */ /* 0x080fe20000010810 */
[----:B------:R-:W-:Y:S01]  /*4e80*/  @!P0 HADD2.F32 R5, -RZ, R33.H0_H0 ;  /* 0x20000021ff058230 */ /* 0x000fe20000004100 */
[----:B------:R-:W-:Y:S01]  /*4e90*/  @!P0 FFMA.FTZ R0, R17, R18, R0 ;  /* 0x0000001211008223 */ /* 0x000fe20000010000 */
[----:B------:R-:W-:Y:S01]  /*4ea0*/  @!P0 HADD2.F32 R7, -RZ, R8.H0_H0 ;  /* 0x20000008ff078230 */ /* 0x000fe20000004100 */
[-C--:B------:R-:W-:Y:S01]  /*4eb0*/  @!P0 FMUL.FTZ R16, R19, R2.reuse ;  /* 0x0000000213108220 */ /* 0x080fe20000410000 */
[----:B------:R-:W-:Y:S01]  /*4ec0*/  @!P0 HADD2.F32 R32, -RZ, R66.H0_H0 ;  /* 0x20000042ff208230 */ /* 0x000fe20000004100 */
[----:B------:R-:W-:Y:S02]  /*4ed0*/  @!P0 FMUL.FTZ R10, R25, R5 ;  /* 0x00000005190a8220 */ /* 0x000fe40000410000 */
[C---:B------:R-:W-:Y:S02]  /*4ee0*/  @!P0 FMUL.FTZ R2, R6.reuse, R2 ;  /* 0x0000000206028220 */ /* 0x040fe40000410000 */
[----:B------:R-:W-:Y:S01]  /*4ef0*/  @!P0 FFMA.FTZ R55, R6, R20, -R16 ;  /* 0x0000001406378223 */ /* 0x000fe20000010810 */
[----:B------:R-:W-:Y:S01]  /*4f00*/  @!P0 MOV R6, R15 ;  /* 0x0000000f00068202 */ /* 0x000fe20000000f00 */
[C---:B------:R-:W-:Y:S01]  /*4f10*/  @!P0 FMUL.FTZ R5, R7.reuse, R5 ;  /* 0x0000000507058220 */ /* 0x040fe20000410000 */
[----:B------:R-:W-:Y:S01]  /*4f20*/  @!P0 HADD2.F32 R16, -RZ, R9.H0_H0 ;  /* 0x20000009ff108230 */ /* 0x000fe20000004100 */
[----:B------:R-:W-:Y:S01]  /*4f30*/  @!P0 FFMA.FTZ R54, R7, R30, -R10 ;  /* 0x0000001e07368223 */ /* 0x000fe2000001080a */
[----:B------:R-:W-:Y:S01]  /*4f40*/  @!P0 HADD2.F32 R7, -RZ, R33.H1_H1 ;  /* 0x30000021ff078230 */ /* 0x000fe20000004100 */
[----:B------:R-:W-:Y:S01]  /*4f50*/  @!P0 FFMA.FTZ R2, R19, R20, R2 ;  /* 0x0000001413028223 */ /* 0x000fe20000010002 */
[----:B------:R-:W-:Y:S01]  /*4f60*/  @!P0 HADD2.F32 R33, -RZ, R31.H0_H0 ;  /* 0x2000001fff218230 */ /* 0x000fe20000004100 */
[----:B------:R-:W-:Y:S01]  /*4f70*/  @!P0 FFMA.FTZ R3, R21, R22, R3 ;  /* 0x0000001615038223 */ /* 0x000fe20000010003 */
[----:B------:R-:W-:Y:S01]  /*4f80*/  @!P0 HADD2.F32 R31, -RZ, R48.H1_H1 ;  /* 0x30000030ff1f8230 */ /* 0x000fe20000004100 */
[----:B------:R-:W-:Y:S01]  /*4f90*/  @!P0 FMUL.FTZ R48, R42, R16 ;  /* 0x000000102a308220 */ /* 0x000fe20000410000 */
[----:B------:R-:W-:Y:S01]  /*4fa0*/  @!P0 F2FP.PACK_AB R0, R2, R0 ;  /* 0x000000000200823e */ /* 0x000fe200000000ff */
[----:B------:R-:W-:Y:S01]  /*4fb0*/  @!P0 FMUL.FTZ R49, R33, R7 ;  /* 0x0000000721318220 */ /* 0x000fe20000410000 */
[----:B------:R-:W-:Y:S01]  /*4fc0*/  @!P0 HADD2.F32 R10, -RZ, R8.H1_H1 ;  /* 0x30000008ff0a8230 */ /* 0x000fe20000004100 */
[----:B------:R-:W-:Y:S01]  /*4fd0*/  @!P0 FMUL.FTZ R50, R31, R11 ;  /* 0x0000000b1f328220 */ /* 0x000fe20000410000 */
[--C-:B------:R-:W-:Y:S01]  /*4fe0*/  @!P0 HADD2.F32 R9, -RZ, R6.reuse.H0_H0 ;  /* 0x20000006ff098230 */ /* 0x100fe20000004100 */
[----:B------:R-:W-:Y:S01]  /*4ff0*/  @!P0 FFMA.FTZ R4, R23, R24, R4 ;  /* 0x0000001817048223 */ /* 0x000fe20000010004 */
[----:B------:R-:W-:Y:S01]  /*5000*/  @!P0 HADD2.F32 R8, -RZ, R6.H1_H1 ;  /* 0x30000006ff088230 */ /* 0x000fe20000004100 */
[----:B------:R-:W-:Y:S02]  /*5010*/  @!P0 FFMA.FTZ R50, R10, R32, -R50 ;  /* 0x000000200a328223 */ /* 0x000fe40000010832 */
[----:B------:R-:W-:Y:S01]  /*5020*/  @!P0 FFMA.FTZ R49, R9, R41, -R49 ;  /* 0x0000002909318223 */ /* 0x000fe20000010831 */
[----:B------:R-:W-:Y:S01]  /*5030*/  @!P0 F2FP.PACK_AB R3, R4, R3 ;  /* 0x000000030403823e */ /* 0x000fe200000000ff */
[----:B------:R-:W-:Y:S01]  /*5040*/  @!P0 FFMA.FTZ R51, R8, R43, -R48 ;  /* 0x0000002b08338223 */ /* 0x000fe20000010830 */
[----:B------:R-:W-:Y:S01]  /*5050*/  @!P0 F2FP.PACK_AB R48, R57, R58 ;  /* 0x0000003a3930823e */ /* 0x000fe200000000ff */
[----:B------:R-:W-:Y:S01]  /*5060*/  @!P0 FMUL.FTZ R6, R10, R11 ;  /* 0x0000000b0a068220 */ /* 0x000fe20000410000 */
[----:B------:R-:W-:Y:S01]  /*5070*/  @!P0 F2FP.PACK_AB R11, R55, R56 ;  /* 0x00000038370b823e */ /* 0x000fe200000000ff */
[----:B------:R-:W-:Y:S01]  /*5080*/  @!P0 FMUL.FTZ R7, R9, R7 ;  /* 0x0000000709078220 */ /* 0x000fe20000410000 */
[----:B------:R-:W-:Y:S01]  /*5090*/  @!P0 F2FP.PACK_AB R10, R51, R49 ;  /* 0x00000031330a823e */ /* 0x000fe200000000ff */
[----:B------:R-:W-:Y:S01]  /*50a0*/  @!P0 FFMA.FTZ R5, R25, R30, R5 ;  /* 0x0000001e19058223 */ /* 0x000fe20000010005 */
[----:B------:R-:W-:Y:S01]  /*50b0*/  @!P0 F2FP.PACK_AB R9, R50, R54 ;  /* 0x000000363209823e */ /* 0x000fe200000000ff */
[----:B------:R-:W-:Y:S01]  /*50c0*/  @!P0 FMUL.FTZ R8, R8, R16 ;  /* 0x0000001008088220 */ /* 0x000fe20000410000 */
[----:B------:R-:W-:Y:S01]  /*50d0*/  @!P0 MOV R13, R48 ;  /* 0x00000030000d8202 */ /* 0x000fe20000000f00 */
[----:B------:R-:W-:Y:S01]  /*50e0*/  @!P0 FFMA.FTZ R6, R31, R32, R6 ;  /* 0x000000201f068223 */ /* 0x000fe20000010006 */
[----:B------:R-:W-:Y:S01]  /*50f0*/  @!P0 MOV R14, R9 ;  /* 0x00000009000e8202 */ /* 0x000fe20000000f00 */
[----:B------:R-:W-:Y:S01]  /*5100*/  @!P0 FFMA.FTZ R7, R33, R41, R7 ;  /* 0x0000002921078223 */ /* 0x000fe20000010007 */
[----:B------:R-:W-:Y:S01]  /*5110*/  @!P0 MOV R15, R10 ;  /* 0x0000000a000f8202 */ /* 0x000fe20000000f00 */
[----:B------:R-:W-:Y:S01]  /*5120*/  @!P0 IMAD.MOV.U32 R12, RZ, RZ, R11 ;  /* 0x000000ffff0c8224 */ /* 0x000fe200078e000b */
[----:B------:R-:W-:Y:S01]  /*5130*/  @!P0 F2FP.PACK_AB R5, R6, R5 ;  /* 0x000000050605823e */ /* 0x000fe200000000ff */
[----:B------:R-:W-:Y:S01]  /*5140*/  @!P0 FFMA.FTZ R8, R42, R43, R8 ;  /* 0x0000002b2a088223 */ /* 0x000fe20000010008 */
[----:B------:R-:W-:Y:S01]  /*5150*/  @!P0 MOV R45, R3 ;  /* 0x00000003002d8202 */ /* 0x000fe20000000f00 */
[----:B------:R-:W-:Y:S01]  /*5160*/  @!P0 IMAD.MOV.U32 R44, RZ, RZ, R0 ;  /* 0x000000ffff2c8224 */ /* 0x000fe200078e0000 */
[----:B------:R1:W-:Y:S01]  /*5170*/  STG.E.128 [R52.64], R12 ;  /* 0x0000000c34007986 */ /* 0x0003e2000c101d06 */
[----:B------:R-:W-:Y:S02]  /*5180*/  @!P0 MOV R46, R5 ;  /* 0x00000005002e8202 */ /* 0x000fe40000000f00 */
[----:B------:R-:W-:Y:S04]  /*5190*/  @!P0 F2FP.PACK_AB R7, R8, R7 ;  /* 0x000000070807823e */ /* 0x000fe800000000ff */
[----:B------:R-:W-:Y:S02]  /*51a0*/  @!P0 MOV R47, R7 ;  /* 0x00000007002f8202 */ /* 0x000fe40000000f00 */
[----:B------:R-:W-:Y:S11]  /*51b0*/  ISETP.GE.AND P0, PT, R102, c[0x0][0x1d4], PT ;  /* 0x0000750066007a0c */ /* 0x000ff60003f06270 */
[----:B------:R-:W-:Y:S02]  /*51c0*/  @!UPT UIADD3 URZ, URZ, URZ, URZ ;  /* 0x0000003f3f3ff290 */ /* 0x000fe4000fffe03f */
[----:B------:R-:W-:-:S05]  /*51d0*/  @P0 BRA `(.L_x_543) ;  /* 0x0000023000000947 */ /* 0x000fca0003800000 */
[----:B------:R-:W-:Y:S04]  /*51e0*/  IADD3 R0, P1, P0, R88, R80, R102 ;  /* 0x0000005058007210 */ /* 0x000fe8000783e066 */
[----:B------:R-:W-:Y:S02]  /*51f0*/  IADD3.X R3, R90, R79, R123, P1, P0 ;  /* 0x0000004f5a037210 */ /* 0x000fe40000fe047b */
[C---:B------:R-:W-:Y:S04]  /*5200*/  LEA R2, P0, R0.reuse, c[0x0][0x1c8], 0x1 ;  /* 0x0000720000027a11 */ /* 0x040fe800078008ff */
[----:B------:R-:W-:Y:S05]  /*5210*/  LEA.HI.X R3, R0, c[0x0][0x1cc], R3, 0x1, P0 ;  /* 0x0000730000037a11 */ /* 0x000fea00000f0c03 */
[----:B------:R2:W-:Y:S01]  /*5220*/  STG.E.128 [R2.64], R44 ;  /* 0x0000002c02007986 */ /* 0x0005e2000c101d06 */
[----:B------:R-:W-:-:S05]  /*5230*/  BRA `(.L_x_543) ;  /* 0x000001d000007947 */ /* 0x000fca0003800000 */
.L_x_539:
[----:B------:R-:W-:Y:S05]  /*5240*/  IMAD R0, R78, -0x40, R96 ;  /* 0xffffffc04e007824 */ /* 0x000fea00078e0260 */
[----:B------:R-:W-:Y:S04]  /*5250*/  IMNMX R0, R0, 0x40, PT ;  /* 0x0000004000007817 */ /* 0x000fe80003800200 */
[----:B------:R-:W-:Y:S11]  /*5260*/  ISETP.GE.AND P0, PT, R92, R0, PT ;  /* 0x000000005c00720c */ /* 0x000ff60003f06270 */
[----:B------:R-:W-:Y:S02]  /*5270*/  @!UPT UIADD3 URZ, URZ, URZ, URZ ;  /* 0x0000003f3f3ff290 */ /* 0x000fe4000fffe03f */
[----:B------:R-:W-:-:S05]  /*5280*/  @P0 BRA `(.L_x_543) ;  /* 0x0000018000000947 */ /* 0x000fca0003800000 */
[----:B------:R-:W-:Y:S11]  /*5290*/  ISETP.GE.AND P0, PT, R26, c[0x0][0x1d4], PT ;  /* 0x000075001a007a0c */ /* 0x000ff60003f06270 */
[----:B------:R-:W-:Y:S02]  /*52a0*/  @!UPT UIADD3 URZ, URZ, URZ, URZ ;  /* 0x0000003f3f3ff290 */ /* 0x000fe4000fffe03f */
[----:B------:R-:W1:Y:S04]  /*52b0*/  @!P0 LDS.128 R4, [R86+0x6000] ;  /* 0x0060000056048984 */ /* 0x000e680000000c00 */
[----:B-1----:R-:W-:Y:S01]  /*52c0*/  @!P0 STG.E.128 [R60.64], R4 ;  /* 0x000000043c008986 */ /* 0x002fe2000c101d06 */
[----:B------:R-:W-:Y:S11]  /*52d0*/  ISETP.GE.AND P0, PT, R28, c[0x0][0x1d4], PT ;  /* 0x000075001c007a0c */ /* 0x000ff60003f06270 */
[----:B------:R-:W-:Y:S02]  /*52e0*/  @!UPT UIADD3 URZ, URZ, URZ, URZ ;  /* 0x0000003f3f3ff290 */ /* 0x000fe4000fffe03f */
[----:B------:R-:W1:Y:S04]  /*52f0*/  @!P0 LDS.128 R4, [R87+0x6000] ;  /* 0x0060000057048984 */ /* 0x000e680000000c00 */
[----:B-1----:R-:W-:Y:S01]  /*5300*/  @!P0 STG.E.128 [R60.64+0x40], R4 ;  /* 0x000040043c008986 */ /* 0x002fe2000c101d06 */
        /* <DEDUP_REMOVED lines=15> */
[----:B-1----:R1:W-:Y:S02]  /*5400*/  @!P0 STG.E.128 [R60.64+0x140], R4 ;  /* 0x000140043c008986 */ /* 0x0023e4000c101d06 */
.L_x_543:
[----:B------:R-:W-:Y:S05]  /*5410*/  BSYNC B1 ;  /* 0x0000000000017941 */ /* 0x000fea0003800000 */
.L_x_538:
[C---:B-1----:R-:W-:Y:S01]  /*5420*/  IMAD.SHL.U32 R10, R78.reuse, 0x40, RZ ;  /* 0x000000404e0a7824 */ /* 0x042fe200078e00ff */
[----:B------:R-:W-:Y:S01]  /*5430*/  SHF.L.U64.HI R8, R78, 0x6, R91 ;  /* 0x000000064e087819 */ /* 0x000fe2000001025b */
[----:B------:R-:W-:Y:S02]  /*5440*/  BSSY B0, `(.L_x_560) ;  /* 0x000004c000007945 */ /* 0x000fe40003800000 */
[----:B--2--5:R-:W-:Y:S01]  /*5450*/  IMAD.IADD R3, R137, 0x1, -R10 ;  /* 0x0000000189037824 */ /* 0x024fe200078e0a0a */
[----:B------:R-:W-:Y:S04]  /*5460*/  IADD3 R0, P0, R10, R139, RZ ;  /* 0x0000008b0a007210 */ /* 0x000fe80007f1e0ff */
[----:B------:R-:W-:Y:S02]  /*5470*/  IADD3.X R2, R8, R145, RZ, P0, !PT ;  /* 0x0000009108027210 */ /* 0x000fe400007fe4ff */
[C---:B------:R-:W-:Y:S11]  /*5480*/  ISETP.GE.AND P0, PT, R3.reuse, 0x21, PT ;  /* 0x000000210300780c */ /* 0x040ff60003f06270 */
[----:B------:R-:W-:Y:S02]  /*5490*/  @!UPT UIADD3 URZ, URZ, URZ, URZ ;  /* 0x0000003f3f3ff290 */ /* 0x000fe4000fffe03f */
[----:B------:R-:W-:Y:S05]  /*54a0*/  @P0 IADD3 R5, P1, R0, 0x20, RZ ;  /* 0x0000002000050810 */ /* 0x000fea0007f3e0ff */
[----:B------:R-:W-:Y:S01]  /*54b0*/  @P0 IMAD.X R9, RZ, RZ, R2, P1 ;  /* 0x000000ffff090224 */ /* 0x000fe200008e0602 */
[----:B------:R-:W-:Y:S11]  /*54c0*/  ISETP.GE.AND P1, PT, R3, 0x1, PT ;  /* 0x000000010300780c */ /* 0x000ff60003f26270 */
[----:B------:R-:W-:Y:S02]  /*54d0*/  @!UPT UIADD3 URZ, URZ, URZ, URZ ;  /* 0x0000003f3f3ff290 */ /* 0x000fe4000fffe03f */
[-C--:B------:R-:W-:Y:S01]  /*54e0*/  @P1 MOV R3, R101.reuse ;  /* 0x0000006500031202 */ /* 0x080fe20000000f00 */
[----:B------:R-:W-:Y:S02]  /*54f0*/  @P1 IMAD R4, R2, c[0x0][0x258], RZ ;  /* 0x0000960002041a24 */ /* 0x000fe400078e02ff */
[----:B------:R-:W-:Y:S04]  /*5500*/  @P1 IMAD.MOV.U32 R2, RZ, RZ, R98 ;  /* 0x000000ffff021224 */ /* 0x000fe800078e0062 */
[C---:B------:R-:W-:Y:S04]  /*5510*/  @P1 IMAD.WIDE.U32 R2, R0.reuse, c[0x0][0x258], R2 ;  /* 0x0000960000021a25 */ /* 0x040fe800078e0002 */
[----:B------:R-:W-:Y:S01]  /*5520*/  @P1 IMAD R0, R0, c[0x0][0x25c], R4 ;  /* 0x0000970000001a24 */ /* 0x000fe200078e0204 */
[C---:B------:R-:W-:Y:S03]  /*5530*/  @P1 LEA R6, P2, R2.reuse, c[0x0][0x250], 0x1 ;  /* 0x0000940002061a11 */ /* 0x040fe600078408ff */
[----:B------:R-:W-:Y:S01]  /*5540*/  @P1 IMAD.IADD R0, R3, 0x1, R0 ;  /* 0x0000000103001824 */ /* 0x000fe200078e0200 */
[----:B------:R-:W-:Y:S04]  /*5550*/  @P0 MOV R3, R101 ;  /* 0x0000006500030202 */ /* 0x000fe80000000f00 */
[----:B------:R-:W-:Y:S01]  /*5560*/  @P1 LEA.HI.X R7, R2, c[0x0][0x254], R0, 0x1, P2 ;  /* 0x0000950002071a11 */ /* 0x000fe200010f0c00 */
[----:B------:R-:W-:Y:S02]  /*5570*/  @P0 IMAD R0, R9, c[0x0][0x258], RZ ;  /* 0x0000960009000a24 */ /* 0x000fe400078e02ff */
[----:B------:R-:W-:Y:S02]  /*5580*/  @P0 IMAD.MOV.U32 R2, RZ, RZ, R98 ;  /* 0x000000ffff020224 */ /* 0x000fe400078e0062 */
[----:B------:R-:W-:Y:S01]  /*5590*/  @!PT LDS RZ, [RZ] ;  /* 0x00000000fffff984 */ /* 0x000fe20000000800 */
[----:B------:R-:W-:Y:S01]  /*55a0*/  @!PT LDS RZ, [RZ] ;  /* 0x00000000fffff984 */ /* 0x000fe20000000800 */
[----:B------:R-:W-:Y:S01]  /*55b0*/  @!PT LDS RZ, [RZ] ;  /* 0x00000000fffff984 */ /* 0x000fe20000000800 */
[----:B------:R1:W-:Y:S01]  /*55c0*/  @P1 LDGSTS.E.BYPASS.LTC128B.128 [R85+0x100], [R6.64], !P5 ;  /* 0x0010000006551fae */ /* 0x0003e2000e901d46 */
[C---:B------:R-:W-:Y:S02]  /*55d0*/  @P0 IMAD R0, R5.reuse, c[0x0][0x25c], R0 ;  /* 0x0000970005000a24 */ /* 0x040fe400078e0200 */
[----:B------:R-:W-:Y:S01]  /*55e0*/  @P0 IMAD.WIDE.U32 R2, R5, c[0x0][0x258], R2 ;  /* 0x0000960005020a25 */ /* 0x000fe200078e0002 */
[----:B------:R1:W-:Y:S03]  /*55f0*/  @P1 LDGSTS.E.BYPASS.LTC128B.128 [R85+0x2100], [R6.64+0x80], !P4 ;  /* 0x0210008006551fae */ /* 0x0003e6000e101d46 */
[----:B------:R-:W-:Y:S01]  /*5600*/  @P0 IMAD.IADD R0, R3, 0x1, R0 ;  /* 0x0000000103000824 */ /* 0x000fe200078e0200 */
[----:B------:R1:W-:Y:S01]  /*5610*/  @P1 LDGSTS.E.BYPASS.LTC128B.128 [R85+0x4100], [R6.64+0x100], !P3 ;  /* 0x0410010006551fae */ /* 0x0003e2000d901d46 */
[C---:B------:R-:W-:Y:S04]  /*5620*/  @P0 LEA R4, P2, R2.reuse, c[0x0][0x250], 0x1 ;  /* 0x0000940002040a11 */ /* 0x040fe800078408ff */
[----:B------:R-:W-:Y:S02]  /*5630*/  @P0 LEA.HI.X R5, R2, c[0x0][0x254], R0, 0x1, P2 ;  /* 0x0000950002050a11 */ /* 0x000fe400010f0c00 */
[----:B------:R-:W-:Y:S03]  /*5640*/  IADD3 R0, -R10, R96, RZ ;  /* 0x000000600a007210 */ /* 0x000fe60007ffe1ff */
[----:B------:R1:W-:Y:S01]  /*5650*/  @P0 LDGSTS.E.BYPASS.LTC128B.128 [R85+0x1100], [R4.64], !P5 ;  /* 0x0110000004550fae */ /* 0x0003e2000e901d46 */
[----:B------:R-:W-:Y:S03]  /*5660*/  IMNMX R0, R0, 0x40, PT ;  /* 0x0000004000007817 */ /* 0x000fe60003800200 */
        /* <DEDUP_REMOVED lines=8> */
[----:B------:R-:W-:Y:S02]  /*56f0*/  IMAD.MOV.U32 R4, RZ, RZ, R114 ;  /* 0x000000ffff047224 */ /* 0x000fe400078e0072 */
[----:B------:R-:W-:Y:S02]  /*5700*/  IMAD.MOV.U32 R5, RZ, RZ, R131 ;  /* 0x000000ffff057224 */ /* 0x000fe400078e0083 */
[----:B------:R-:W-:Y:S02]  /*5710*/  IMAD.X R2, R8, 0x1, R143, P0 ;  /* 0x0000000108027824 */ /* 0x000fe400000e068f */
[----:B------:R-:W-:Y:S04]  /*5720*/  IMAD.WIDE.U32 R4, R0, c[0x0][0x208], R4 ;  /* 0x0000820000047a25 */ /* 0x000fe800078e0004 */
[----:B------:R-:W-:Y:S04]  /*5730*/  IMAD R2, R2, c[0x0][0x208], RZ ;  /* 0x0000820002027a24 */ /* 0x000fe800078e02ff */
[----:B------:R-:W-:Y:S01]  /*5740*/  IMAD R0, R0, c[0x0][0x20c], R2 ;  /* 0x0000830000007a24 */ /* 0x000fe200078e0202 */
[C---:B------:R-:W-:Y:S03]  /*5750*/  LEA R2, P0, R4.reuse, c[0x0][0x1f8], 0x1 ;  /* 0x00007e0004027a11 */ /* 0x040fe600078008ff */
[----:B------:R-:W-:Y:S05]  /*5760*/  IMAD.IADD R0, R5, 0x1, R0 ;  /* 0x0000000105007824 */ /* 0x000fea00078e0200 */
[----:B------:R-:W-:Y:S02]  /*5770*/  LEA.HI.X R3, R4, c[0x0][0x1fc], R0, 0x1, P0 ;  /* 0x00007f0004037a11 */ /* 0x000fe400000f0c00 */
[----:B------:R-:W-:Y:S11]  /*5780*/  ISETP.GE.AND P0, PT, R26, c[0x0][0x1d4], PT ;  /* 0x000075001a007a0c */ /* 0x000ff60003f06270 */
[----:B------:R-:W-:Y:S02]  /*5790*/  @!UPT UIADD3 URZ, URZ, URZ, URZ ;  /* 0x0000003f3f3ff290 */ /* 0x000fe4000fffe03f */
[----:B------:R-:W1:Y:S04]  /*57a0*/  @!P0 LDS.128 R4, [R86] ;  /* 0x0000000056048984 */ /* 0x000e680000000c00 */
[----:B-1----:R-:W-:Y:S01]  /*57b0*/  @!P0 STG.E.128 [R2.64], R4 ;  /* 0x0000000402008986 */ /* 0x002fe2000c101d06 */
[----:B------:R-:W-:Y:S11]  /*57c0*/  ISETP.GE.AND P0, PT, R28, c[0x0][0x1d4], PT ;  /* 0x000075001c007a0c */ /* 0x000ff60003f06270 */
[----:B------:R-:W-:Y:S02]  /*57d0*/  @!UPT UIADD3 URZ, URZ, URZ, URZ ;  /* 0x0000003f3f3ff290 */ /* 0x000fe4000fffe03f */
[----:B------:R-:W1:Y:S04]  /*57e0*/  @!P0 LDS.128 R4, [R87] ;  /* 0x0000000057048984 */ /* 0x000e680000000c00 */
        /* <DEDUP_REMOVED lines=17> */
.L_x_561:
[----:B-1----:R-:W-:Y:S05]  /*5900*/  BSYNC B0 ;  /* 0x0000000000007941 */ /* 0x002fea0003800000 */
.L_x_560:
        /* <DEDUP_REMOVED lines=25> */
.L_x_537:
[----:B------:R-:W-:Y:S01]  /*5aa0*/  ISETP.NE.AND P3, PT, R249, 0x1, PT ;  /* 0x00000001f900780c */ /* 0x000fe20003f65270 */
[----:B------:R-:W-:Y:S01]  /*5ab0*/  IMAD.IADD R8, R149, 0x1, R148 ;  /* 0x0000000195087824 */ /* 0x000fe200078e0294 */
[----:B------:R-:W-:Y:S01]  /*5ac0*/  IADD3 R0, R244, 0x7f, RZ ;  /* 0x0000007ff4007810 */ /* 0x000fe20007ffe0ff */
[----:B------:R-:W-:Y:S01]  /*5ad0*/  CS2R R10, SRZ ;  /* 0x00000000000a7805 */ /* 0x000fe2000001ff00 */
[----:B------:R-:W-:Y:S01]  /*5ae0*/  PLOP3.LUT P2, PT, PT, PT, PT, 0x80, 0x0 ;  /* 0x000000000000781c */ /* 0x000fe20003f4f070 */
[----:B------:R-:W-:Y:S01]  /*5af0*/  CS2R R14, SRZ ;  /* 0x00000000000e7805 */ /* 0x000fe2000001ff00 */
[----:B------:R-:W-:Y:S01]  /*5b00*/  MOV R98, RZ ;  /* 0x000000ff00627202 */ /* 0x000fe20000000f00 */
[----:B------:R-:W-:Y:S01]  /*5b10*/  IMAD.MOV.U32 R96, RZ, RZ, RZ ;  /* 0x000000ffff607224 */ /* 0x000fe200078e00ff */
[----:B------:R-:W-:Y:S01]  /*5b20*/  MOV R9, RZ ;  /* 0x000000ff00097202 */ /* 0x000fe20000000f00 */
[----:B------:R-:W-:Y:S01]  /*5b30*/  IMAD.MOV.U32 R94, RZ, RZ, RZ ;  /* 0x000000ffff5e7224 */ /* 0x000fe200078e00ff */
[----:B------:R-:W-:Y:S01]  /*5b40*/  CS2R R12, SRZ ;  /* 0x00000000000c7805 */ /* 0x000fe2000001ff00 */
[----:B------:R-:W-:Y:S01]  /*5b50*/  IMAD.MOV.U32 R92, RZ, RZ, RZ ;  /* 0x000000ffff5c7224 */ /* 0x000fe200078e00ff */
[----:B------:R-:W-:Y:S01]  /*5b60*/  MOV R88, RZ ;  /* 0x000000ff00587202 */ /* 0x000fe20000000f00 */
[----:B-1----:R-:W-:Y:S01]  /*5b70*/  @P3 IMAD.HI.U32 R2, R0, c[0x0][0x2c8], RZ ;  /* 0x0000b20000023a27 */ /* 0x002fe200078e00ff */
[----:B------:R-:W-:Y:S01]  /*5b80*/  CS2R R16, SRZ ;  /* 0x0000000000107805 */ /* 0x000fe2000001ff00 */
[----:B------:R-:W-:Y:S01]  /*5b90*/  MOV R82, RZ ;  /* 0x000000ff00527202 */ /* 0x000fe20000000f00 */
[----:B------:R-:W-:Y:S01]  /*5ba0*/  CS2R R18, SRZ ;  /* 0x0000000000127805 */ /* 0x000fe2000001ff00 */
[----:B------:R-:W-:Y:S01]  /*5bb0*/  IMAD.MOV.U32 R90, RZ, RZ, RZ ;  /* 0x000000ffff5a7224 */ /* 0x000fe200078e00ff */
[----:B------:R-:W-:Y:S01]  /*5bc0*/  @P3 SHF.R.U32.HI R0, RZ, c[0x0][0x2cc], R2 ;  /* 0x0000b300ff003a19 */ /* 0x000fe20000011602 */
[----:B------:R-:W-:Y:S01]  /*5bd0*/  IMAD.MOV.U32 R86, RZ, RZ, RZ ;  /* 0x000000ffff567224 */ /* 0x000fe200078e00ff */
[----:B------:R-:W-:Y:S01]  /*5be0*/  CS2R R20, SRZ ;  /* 0x0000000000147805 */ /* 0x000fe2000001ff00 */
[----:B------:R-:W-:Y:S01]  /*5bf0*/  IMAD.MOV.U32 R84, RZ, RZ, RZ ;  /* 0x000000ffff547224 */ /* 0x000fe200078e00ff */
[----:B------:R-:W-:Y:S01]  /*5c00*/  MOV R76, RZ ;  /* 0x000000ff004c7202 */ /* 0x000fe20000000f00 */
[----:B------:R-:W-:Y:S01]  /*5c10*/  IMAD.IADD R0, R154, 0x1, R0 ;  /* 0x000000019a007824 */ /* 0x000fe200078e0200 */
[----:B------:R-:W-:Y:S01]  /*5c20*/  CS2R R74, SRZ ;  /* 0x00000000004a7805 */ /* 0x000fe2000001ff00 */
[----:B------:R-:W-:Y:S01]  /*5c30*/  IMAD.MOV.U32 R80, RZ, RZ, RZ ;  /* 0x000000ffff507224 */ /* 0x000fe200078e00ff */
[----:B------:R-:W-:Y:S01]  /*5c40*/  CS2R R70, SRZ ;  /* 0x0000000000467805 */ /* 0x000fe2000001ff00 */
[----:B------:R-:W-:Y:S01]  /*5c50*/  IMAD.MOV.U32 R78, RZ, RZ, RZ ;  /* 0x000000ffff4e7224 */ /* 0x000fe200078e00ff */
[----:B------:R-:W-:Y:S01]  /*5c60*/  SHF.R.S32.HI R2, RZ, 0x1f, R0 ;  /* 0x0000001fff027819 */ /* 0x000fe20000011400 */
[----:B------:R-:W-:Y:S01]  /*5c70*/  IMAD.MOV.U32 R72, RZ, RZ, RZ ;  /* 0x000000ffff487224 */ /* 0x000fe200078e00ff */
[----:B------:R-:W-:Y:S01]  /*5c80*/  MOV R68, RZ ;  /* 0x000000ff00447202 */ /* 0x000fe20000000f00 */
[----:B------:R-:W-:Y:S01]  /*5c90*/  IMAD.MOV.U32 R22, RZ, RZ, RZ ;  /* 0x000000ffff167224 */ /* 0x000fe200078e00ff */
[----:B------:R-:W-:Y:S01]  /*5ca0*/  LEA.HI R0, R2, R0, RZ, 0x6 ;  /* 0x0000000002007211 */ /* 0x000fe200078f30ff */
[----:B------:R-:W-:Y:S01]  /*5cb0*/  CS2R R66, SRZ ;  /* 0x0000000000427805 */ /* 0x000fe2000001ff00 */
[----:B------:R-:W-:Y:S01]  /*5cc0*/  CS2R R24, SRZ ;  /* 0x0000000000187805 */ /* 0x000fe2000001ff00 */
[----:B------:R-:W-:Y:S01]  /*5cd0*/  IMAD.MOV.U32 R64, RZ, RZ, RZ ;  /* 0x000000ffff407224 */ /* 0x000fe200078e00ff */
[----:B------:R-:W-:Y:S01]  /*5ce0*/  SHF.R.S32.HI R0, RZ, 0x6, R0 ;  /* 0x00000006ff007819 */ /* 0x000fe20000011400 */
[----:B------:R-:W-:Y:S01]  /*5cf0*/  CS2R R62, SRZ ;  /* 0x00000000003e7805 */ /* 0x000fe2000001ff00 */
[----:B------:R-:W-:Y:S01]  /*5d00*/  MOV R60, RZ ;  /* 0x000000ff003c7202 */ /* 0x000fe20000000f00 */
[----:B------:R-:W-:Y:S01]  /*5d10*/  CS2R R58, SRZ ;  /* 0x00000000003a7805 */ /* 0x000fe2000001ff00 */
[----:B------:R-:W-:Y:S01]  /*5d20*/  IMNMX R153, R153, R0, PT ;  /* 0x0000000099997217 */ /* 0x000fe20003800200 */
[----:B------:R-:W-:Y:S01]  /*5d30*/  CS2R R26, SRZ ;  /* 0x00000000001a7805 */ /* 0x000fe2000001ff00 */
[----:B------:R-:W-:Y:S01]  /*5d40*/  IMAD.MOV.U32 R56, RZ, RZ, RZ ;  /* 0x000000ffff387224 */ /* 0x000fe200078e00ff */
[----:B------:R-:W-:Y:S01]  /*5d50*/  CS2R R54, SRZ ;  /* 0x0000000000367805 */ /* 0x000fe2000001ff00 */
[----:B------:R-:W-:Y:S01]  /*5d60*/  ISETP.GE.AND P0, PT, R153, 0x1, PT ;  /* 0x000000019900780c */ /* 0x000fe20003f06270 */
[----:B------:R-:W-:Y:S01]  /*5d70*/  CS2R R50, SRZ ;  /* 0x0000000000327805 */ /* 0x000fe2000001ff00 */
[----:B------:R-:W-:Y:S01]  /*5d80*/  MOV R52, RZ ;  /* 0x000000ff00347202 */ /* 0x000fe20000000f00 */
[----:B------:R-:W-:Y:S01]  /*5d90*/  CS2R R28, SRZ ;  /* 0x00000000001c7805 */ /* 0x000fe2000001ff00 */
[----:B------:R-:W-:Y:S01]  /*5da0*/  IMAD.MOV.U32 R48, RZ, RZ, RZ ;  /* 0x000000ffff307224 */ /* 0x000fe200078e00ff */
        /* <DEDUP_REMOVED lines=9> */
[----:B------:R-:W-:Y:S01]  /*5e40*/  IMAD.MOV.U32 R132, RZ, RZ, RZ ;  /* 0x000000ffff847224 */ /* 0x000fe200078e00ff */
        /* <DEDUP_REMOVED lines=8> */
[----:B------:R-:W-:Y:S01]  /*5ed0*/  IMAD.MOV.U32 R7, RZ, RZ, RZ ;  /* 0x000000ffff077224 */ /* 0x000fe200078e00ff */
[----:B------:R-:W-:Y:S01]  /*5ee0*/  MOV R116, RZ ;  /* 0x000000ff00747202 */ /* 0x000fe20000000f00 */
[----:B------:R-:W-:Y:S01]  /*5ef0*/  CS2R R114, SRZ ;  /* 0x0000000000727805 */ /* 0x000fe2000001ff00 */
[----:B------:R-:W-:Y:S01]  /*5f00*/  CS2R R112, SRZ ;  /* 0x0000000000707805 */ /* 0x000fe2000001ff00 */
[----:B------:R-:W-:Y:S01]  /*5f10*/  CS2R R110, SRZ ;  /* 0x00000000006e7805 */ /* 0x000fe2000001ff00 */
[----:B------:R-:W-:Y:S01]  /*5f20*/  CS2R R108, SRZ ;  /* 0x00000000006c7805 */ /* 0x000fe2000001ff00 */
[----:B------:R-:W-:Y:S01]  /*5f30*/  CS2R R106, SRZ ;  /* 0x00000000006a7805 */ /* 0x000fe2000001ff00 */
[----:B------:R-:W-:Y:S01]  /*5f40*/  CS2R R104, SRZ ;  /* 0x0000000000687805 */ /* 0x000fe2000001ff00 */
[----:B------:R-:W-:Y:S05]  /*5f50*/  @!P0 BRA `(.L_x_563) ;  /* 0x000115c000008947 */ /* 0x000fea0003800000 */
[----:B------:R-:W-:-:S04]  /*5f60*/  ISETP.NE.U32.AND P0, PT, RZ, c[0x0][0x340], PT ;  /* 0x0000d000ff007a0c */ /* 0x000fc80003f05070 */
[----:B------:R-:W-:-:S13]  /*5f70*/  ISETP.NE.AND.EX P0, PT, RZ, c[0x0][0x344], PT, P0 ;  /* 0x0000d100ff007a0c */ /* 0x000fda0003f05300 */
[----:B------:R-:W-:-:S04]  /*5f80*/  @P0 IMAD.MOV.U32 R2, RZ, RZ, 0x4 ;  /* 0x00000004ff020424 */ /* 0x000fc800078e00ff */
[----:B------:R-:W-:-:S05]  /*5f90*/  @P0 IMAD.WIDE R2, R243, R2, c[0x0][0x340] ;  /* 0x0000d000f3020625 */ /* 0x000fca00078e0202 */
[----:B------:R1:W2:Y:S01]  /*5fa0*/  @P0 LDG.E R21, [R2.64] ;  /* 0x0000000602150981 */ /* 0x0002a2000c1e1900 */
[----:B------:R-:W-:Y:S01]  /*5fb0*/  SHF.R.S32.HI R0, RZ, 0x1f, R147 ;  /* 0x0000001fff007819 */ /* 0x000fe20000011493 */
[----:B------:R-:W-:Y:S01]  /*5fc0*/  IMAD R5, R166, c[0x0][0x1b8], RZ ;  /* 0x00006e00a6057a24 */ /* 0x000fe200078e02ff */
[----:B------:R-:W-:Y:S01]  /*5fd0*/  SHF.R.S32.HI R116, RZ, 0x1f, R164 ;  /* 0x0000001fff747819 */ /* 0x000fe200000114a4 */
[----:B------:R-:W-:Y:S01]  /*5fe0*/  IMAD R44, R242, c[0x0][0x2c4], RZ ;  /* 0x0000b100f22c7a24 */ /* 0x000fe200078e02ff */
[----:B------:R-:W-:Y:S01]  /*5ff0*/  ISETP.NE.U32.AND P2, PT, RZ, c[0x0][0x348], PT ;  /* 0x0000d200ff007a0c */ /* 0x000fe20003f45070 */
[----:B------:R-:W-:Y:S01]  /*6000*/  IMAD R0, R0, c[0x0][0x178], RZ ;  /* 0x00005e0000007a24 */ /* 0x000fe200078e02ff */
[CC--:B------:R-:W-:Y:S01]  /*6010*/  LEA.HI R4, R116.reuse, R164.reuse, RZ, 0x3 ;  /* 0x000000a474047211 */ /* 0x0c0fe200078f18ff */
[----:B------:R-:W-:Y:S01]  /*6020*/  IMAD R5, R251, c[0x0][0x1bc], R5 ;  /* 0x00006f00fb057a24 */ /* 0x000fe200078e0205 */
[----:B------:R-:W-:Y:S01]  /*6030*/  LEA.HI R11, R116, R164, RZ, 0x4 ;  /* 0x000000a4740b7211 */ /* 0x000fe200078f20ff */
[----:B------:R-:W-:Y:S01]  /*6040*/  IMAD R0, R147, c[0x0][0x17c], R0 ;  /* 0x00005f0093007a24 */ /* 0x000fe200078e0200 */
[----:B------:R-:W-:Y:S01]  /*6050*/  SHF.R.S32.HI R93, RZ, 0x3, R4 ;  /* 0x00000003ff5d7819 */ /* 0x000fe20000011404 */
[----:B------:R-:W-:Y:S01]  /*6060*/  BSSY B0, `(.L_x_564) ;  /* 0x0000089000007945 */ /* 0x000fe20003800000 */
[----:B------:R-:W-:-:S02]  /*6070*/  SHF.R.S32.HI R9, RZ, 0x4, R11 ;  /* 0x00000004ff097819 */ /* 0x000fc4000001140b */
[----:B------:R-:W-:Y:S02]  /*6080*/  SHF.R.S32.HI R20, RZ, 0x1f, R243 ;  /* 0x0000001fff147819 */ /* 0x000fe400000114f3 */
[----:B------:R-:W-:Y:S02]  /*6090*/  LEA.HI R6, R11, R9, RZ, 0x1 ;  /* 0x000000090b067211 */ /* 0x000fe400078f08ff */
[----:B------:R-:W-:Y:S02]  /*60a0*/  ISETP.NE.AND.EX P2, PT, RZ, c[0x0][0x34c], PT, P2 ;  /* 0x0000d300ff007a0c */ /* 0x000fe40003f45320 */
[----:B------:R-:W-:Y:S02]  /*60b0*/  LOP3.LUT R6, R6, 0xfffffffe, RZ, 0xc0, !PT ;  /* 0xfffffffe06067812 */ /* 0x000fe400078ec0ff */
[----:B------:R-:W-:Y:S01]  /*60c0*/  SEL R12, R20, RZ, !P2 ;  /* 0x000000ff140c7207 */ /* 0x000fe20005000000 */
[----:B-1----:R-:W-:-:S04]  /*60d0*/  IMAD.WIDE.U32 R2, R147, c[0x0][0x178], RZ ;  /* 0x00005e0093027a25 */ /* 0x002fc800078e00ff */
[----:B------:R-:W-:Y:S01]  /*60e0*/  IMAD.IADD R3, R3, 0x1, R0 ;  /* 0x0000000103037824 */ /* 0x000fe200078e0200 */
[----:B------:R-:W-:Y:S01]  /*60f0*/  LOP3.LUT R0, R4, 0xfffffff8, RZ, 0xc0, !PT ;  /* 0xfffffff804007812 */ /* 0x000fe200078ec0ff */
[----:B------:R-:W-:Y:S02]  /*6100*/  IMAD.SHL.U32 R4, R93, 0x40, RZ ;  /* 0x000000405d047824 */ /* 0x000fe400078e00ff */
[----:B------:R-:W-:Y:S01]  /*6110*/  IMAD.IADD R112, R9, 0x1, -R6 ;  /* 0x0000000109707824 */ /* 0x000fe200078e0a06 */
[----:B------:R-:W-:Y:S01]  /*6120*/  SEL R6, R243, RZ, !P2 ;  /* 0x000000fff3067207 */ /* 0x000fe20005000000 */
[----:B------:R-:W-:Y:S01]  /*6130*/  IMAD.IADD R92, R164, 0x1, -R0 ;  /* 0x00000001a45c7824 */ /* 0x000fe200078e0a00 */
[----:B------:R-:W-:Y:S01]  /*6140*/  LOP3.LUT R0, R4, 0x1c0, RZ, 0xc0, !PT ;  /* 0x000001c004007812 */ /* 0x000fe200078ec0ff */
[----:B------:R-:W-:-:S03]  /*6150*/  IMAD.WIDE.U32 R2, R251, c[0x0][0x1b8], R2 ;  /* 0x00006e00fb027a25 */ /* 0x000fc600078e0002 */
[C---:B------:R-:W-:Y:S01]  /*6160*/  SHF.L.U32 R10, R92.reuse, 0x3, RZ ;  /* 0x000000035c0a7819 */ /* 0x040fe200000006ff */
[----:B------:R-:W-:Y:S02]  /*6170*/  IMAD R9, R92, 0x20, R93 ;  /* 0x000000205c097824 */ /* 0x000fe400078e025d */
[----:B------:R-:W-:Y:S01]  /*6180*/  IMAD.IADD R3, R3, 0x1, R5 ;  /* 0x0000000103037824 */ /* 0x000fe200078e0205 */
[----:B------:R-:W-:Y:S01]  /*6190*/  IADD3 R4, R10, 0x80, RZ ;  /* 0x000000800a047810 */ /* 0x000fe20007ffe0ff */
[----:B------:R-:W-:Y:S01]  /*61a0*/  IMAD.IADD R9, R244, 0x1, R9 ;  /* 0x00000001f4097824 */ /* 0x000fe200078e0209 */
[----:B------:R-:W-:Y:S01]  /*61b0*/  LOP3.LUT R7, R0, 0x38, R10, 0xf8, !PT ;  /* 0x0000003800077812 */ /* 0x000fe200078ef80a */
[----:B------:R-:W-:Y:S01]  /*61c0*/  IMAD R14, R12, c[0x0][0x1c0], RZ ;  /* 0x000070000c0e7a24 */ /* 0x000fe200078e02ff */
[----:B------:R-:W-:Y:S01]  /*61d0*/  SHF.R.U32.HI R0, RZ, 0x3, R0 ;  /* 0x00000003ff007819 */ /* 0x000fe20000011600 */
[----:B------:R-:W-:Y:S01]  /*61e0*/  @P3 IMAD.HI.U32 R5, R9, c[0x0][0x2c8], RZ ;  /* 0x0000b20009053a27 */ /* 0x000fe200078e00ff */
[----:B------:R-:W-:-:S02]  /*61f0*/  ISETP.GE.AND P1, PT, R4, c[0x0][0x1d4], PT ;  /* 0x0000750004007a0c */ /* 0x000fc40003f26270 */
[----:B------:R-:W-:Y:S01]  /*6200*/  LOP3.LUT R17, R7, R0, RZ, 0x3c, !PT ;  /* 0x0000000007117212 */ /* 0x000fe200078e3cff */
[----:B------:R-:W-:Y:S01]  /*6210*/  IMAD.WIDE.U32 R2, R6, c[0x0][0x1c0], R2 ;  /* 0x0000700006027a25 */ /* 0x000fe200078e0002 */
[----:B------:R-:W-:Y:S02]  /*6220*/  P2R R240, PR, RZ, 0x2 ;  /* 0x00000002fff07803 */ /* 0x000fe40000000000 */
[----:B------:R-:W-:Y:S02]  /*6230*/  SHF.R.S32.HI R4, RZ, 0x1f, R8 ;  /* 0x0000001fff047819 */ /* 0x000fe40000011408 */
[----:B------:R-:W-:Y:S02]  /*6240*/  IADD3 R0, P1, R93, R8, RZ ;  /* 0x000000085d007210 */ /* 0x000fe40007f3e0ff */
[----:B------:R-:W-:Y:S02]  /*6250*/  LOP3.LUT R7, R11, 0xfffffff0, RZ, 0xc0, !PT ;  /* 0xfffffff00b077812 */ /* 0x000fe400078ec0ff */
[----:B------:R-:W-:-:S02]  /*6260*/  LEA.HI.X.SX32 R4, R93, R4, 0x1, P1 ;  /* 0x000000045d047211 */ /* 0x000fc400008f0eff */
[----:B------:R-:W-:Y:S01]  /*6270*/  MOV R8, R9 ;  /* 0x0000000900087202 */ /* 0x000fe20000000f00 */
[----:B------:R-:W-:Y:S01]  /*6280*/  IMAD.IADD R7, R164, 0x1, -R7 ;  /* 0x00000001a4077824 */ /* 0x000fe200078e0a07 */
[----:B------:R-:W-:Y:S01]  /*6290*/  @P3 SHF.R.U32.HI R8, RZ, c[0x0][0x2cc], R5 ;  /* 0x0000b300ff083a19 */ /* 0x000fe20000011605 */
[C---:B------:R-:W-:Y:S01]  /*62a0*/  IMAD R5, R4.reuse, c[0x0][0x1e0], RZ ;  /* 0x0000780004057a24 */ /* 0x040fe200078e02ff */
[----:B------:R-:W-:Y:S01]  /*62b0*/  SHF.R.S32.HI R11, RZ, 0x1f, R10 ;  /* 0x0000001fff0b7819 */ /* 0x000fe2000001140a */
[----:B------:R-:W-:Y:S01]  /*62c0*/  IMAD R4, R4, c[0x0][0x208], RZ ;  /* 0x0000820004047a24 */ /* 0x000fe200078e02ff */
[----:B------:R-:W-:Y:S01]  /*62d0*/  SHF.R.S32.HI R15, RZ, 0x1f, R7 ;  /* 0x0000001fff0f7819 */ /* 0x000fe20000011407 */
[C---:B------:R-:W-:Y:S01]  /*62e0*/  IMAD R16, R0.reuse, c[0x0][0x1e4], R5 ;  /* 0x0000790000107a24 */ /* 0x040fe200078e0205 */
[----:B------:R-:W-:Y:S01]  /*62f0*/  ISETP.NE.U32.AND P1, PT, RZ, c[0x0][0x350], PT ;  /* 0x0000d400ff007a0c */ /* 0x000fe20003f25070 */
[C---:B------:R-:W-:Y:S01]  /*6300*/  IMAD R19, R0.reuse, c[0x0][0x20c], R4 ;  /* 0x0000830000137a24 */ /* 0x040fe200078e0204 */
[----:B------:R-:W-:Y:S01]  /*6310*/  LEA.HI R18, R15, R7, RZ, 0x3 ;  /* 0x000000070f127211 */ /* 0x000fe200078f18ff */
[----:B------:R-:W-:Y:S01]  /*6320*/  IMAD.WIDE.U32 R4, R0, c[0x0][0x1e0], R10 ;  /* 0x0000780000047a25 */ /* 0x000fe200078e000a */
[----:B------:R-:W-:-:S02]  /*6330*/  ISETP.NE.AND.EX P1, PT, RZ, c[0x0][0x354], PT, P1 ;  /* 0x0000d500ff007a0c */ /* 0x000fc40003f25310 */
[----:B------:R-:W-:Y:S01]  /*6340*/  ISETP.GE.AND P5, PT, R10, c[0x0][0x1d4], PT ;  /* 0x000075000a007a0c */ /* 0x000fe20003fa6270 */
[----:B------:R-:W-:Y:S01]  /*6350*/  IMAD.WIDE.U32 R12, R0, c[0x0][0x208], R10 ;  /* 0x00008200000c7a25 */ /* 0x000fe200078e000a */
[----:B------:R-:W-:Y:S02]  /*6360*/  LEA.HI R0, R116, R164, RZ, 0x6 ;  /* 0x000000a474007211 */ /* 0x000fe400078f30ff */
[----:B------:R-:W-:Y:S01]  /*6370*/  IADD3 R5, R5, R16, RZ ;  /* 0x0000001005057210 */ /* 0x000fe20007ffe0ff */
[----:B------:R-:W-:Y:S02]  /*6380*/  IMAD R15, R6, c[0x0][0x1c4], R14 ;  /* 0x00007100060f7a24 */ /* 0x000fe400078e020e */
[----:B------:R-:W-:Y:S01]  /*6390*/  IMAD.SHL.U32 R6, R0, 0x8, RZ ;  /* 0x0000000800067824 */ /* 0x000fe200078e00ff */
[----:B------:R-:W-:Y:S01]  /*63a0*/  LOP3.LUT R0, R18, 0xfffffff8, RZ, 0xc0, !PT ;  /* 0xfffffff812007812 */ /* 0x000fe200078ec0ff */
[----:B------:R-:W-:Y:S02]  /*63b0*/  IMAD.MOV R14, RZ, RZ, -R8 ;  /* 0x000000ffff0e7224 */ /* 0x000fe400078e0a08 */
[----:B------:R-:W-:Y:S01]  /*63c0*/  IMAD.IADD R3, R3, 0x1, R15 ;  /* 0x0000000103037824 */ /* 0x000fe200078e020f */
[----:B------:R-:W-:Y:S01]  /*63d0*/  LOP3.LUT R209, R17, 0xfffffe00, R6, 0xf8, !PT ;  /* 0xfffffe0011d17812 */ /* 0x000fe200078ef806 */
[----:B------:R-:W-:Y:S01]  /*63e0*/  IMAD.IADD R0, R7, 0x1, -R0 ;  /* 0x0000000107007824 */ /* 0x000fe200078e0a00 */
[----:B------:R-:W-:Y:S01]  /*63f0*/  SHF.R.S32.HI R6, RZ, 0x1f, R8 ;  /* 0x0000001fff067819 */ /* 0x000fe20000011408 */
[----:B------:R-:W-:Y:S01]  /*6400*/  IMAD R14, R14, c[0x0][0x2c4], R9 ;  /* 0x0000b1000e0e7a24 */ /* 0x000fe200078e0209 */
[----:B------:R-:W-:Y:S01]  /*6410*/  SHF.L.U32 R15, R112, 0x3, RZ ;  /* 0x00000003700f7819 */ /* 0x000fe200000006ff */
[C---:B------:R-:W-:Y:S01]  /*6420*/  IMAD.SHL.U32 R9, R0.reuse, 0x40, RZ ;  /* 0x0000004000097824 */ /* 0x040fe200078e00ff */
[----:B------:R-:W-:Y:S01]  /*6430*/  LOP3.LUT P3, RZ, R0, 0x4, RZ, 0xc0, !PT ;  /* 0x0000000400ff7812 */ /* 0x000fe2000786c0ff */
[----:B------:R-:W-:Y:S01]  /*6440*/  IMAD.WIDE.U32 R2, R8, c[0x0][0x1b0], R2 ;  /* 0x00006c0008027a25 */ /* 0x000fe200078e0002 */
[----:B------:R-:W-:-:S02]  /*6450*/  LOP3.LUT P2, RZ, R0, 0x2, RZ, 0xc0, !PT ;  /* 0x0000000200ff7812 */ /* 0x000fc4000784c0ff */
[----:B------:R-:W-:Y:S01]  /*6460*/  LOP3.LUT R9, R9, 0x1c0, RZ, 0xc0, !PT ;  /* 0x000001c009097812 */ /* 0x000fe200078ec0ff */
[----:B------:R-:W-:Y:S02]  /*6470*/  IMAD R0, R6, c[0x0][0x1b0], RZ ;  /* 0x00006c0006007a24 */ /* 0x000fe400078e02ff */
[----:B------:R-:W-:Y:S01]  /*6480*/  IMAD.WIDE.U32 R6, R251, c[0x0][0x1e8], R4 ;  /* 0x00007a00fb067a25 */ /* 0x000fe200078e0004 */
[----:B------:R-:W-:-:S03]  /*6490*/  MOV R4, R12 ;  /* 0x0000000c00047202 */ /* 0x000fc60000000f00 */
[----:B------:R-:W-:Y:S01]  /*64a0*/  IMAD R17, R8, c[0x0][0x1b4], R0 ;  /* 0x00006d0008117a24 */ /* 0x000fe200078e0200 */
[----:B------:R-:W-:Y:S01]  /*64b0*/  LOP3.LUT R0, R9, 0x8, R15, 0xf8, !PT ;  /* 0x0000000809007812 */ /* 0x000fe200078ef80f */
[----:B------:R-:W-:Y:S01]  /*64c0*/  IMAD R16, R166, c[0x0][0x1e8], RZ ;  /* 0x00007a00a6107a24 */ /* 0x000fe200078e02ff */
[----:B------:R-:W-:Y:S01]  /*64d0*/  SHF.R.U32.HI R9, RZ, 0x3, R9 ;  /* 0x00000003ff097819 */ /* 0x000fe20000011609 */
[----:B------:R-:W-:Y:S02]  /*64e0*/  IMAD.MOV.U32 R12, RZ, RZ, R6 ;  /* 0x000000ffff0c7224 */ /* 0x000fe400078e0006 */
[----:B------:R-:W-:Y:S01]  /*64f0*/  IMAD.IADD R5, R13, 0x1, R19 ;  /* 0x000000010d057824 */ /* 0x000fe200078e0213 */
[----:B------:R-:W-:Y:S01]  /*6500*/  LOP3.LUT R15, R0, R9, RZ, 0x3c, !PT ;  /* 0x00000009000f7212 */ /* 0x000fe200078e3cff */
[----:B------:R-:W-:Y:S01]  /*6510*/  IMAD R6, R166, c[0x0][0x210], RZ ;  /* 0x00008400a6067a24 */ /* 0x000fe200078e02ff */
[----:B------:R-:W-:Y:S01]  /*6520*/  SHF.R.S32.HI R0, RZ, 0x1f, R14 ;  /* 0x0000001fff007819 */ /* 0x000fe2000001140e */
[----:B------:R-:W-:-:S02]  /*6530*/  IMAD.IADD R3, R3, 0x1, R17 ;  /* 0x0000000103037824 */ /* 0x000fc400078e0211 */
[C---:B------:R-:W-:Y:S02]  /*6540*/  IMAD R16, R251.reuse, c[0x0][0x1ec], R16 ;  /* 0x00007b00fb107a24 */ /* 0x040fe400078e0210 */
[----:B------:R-:W-:Y:S02]  /*6550*/  IMAD R0, R0, c[0x0][0x1a8], RZ ;  /* 0x00006a0000007a24 */ /* 0x000fe400078e02ff */
[C---:B------:R-:W-:Y:S02]  /*6560*/  IMAD R6, R251.reuse, c[0x0][0x214], R6 ;  /* 0x00008500fb067a24 */ /* 0x040fe400078e0206 */
[----:B------:R-:W-:-:S04]  /*6570*/  IMAD.WIDE.U32 R4, R251, c[0x0][0x210], R4 ;  /* 0x00008400fb047a25 */ /* 0x000fc800078e0004 */
[C---:B------:R-:W-:Y:S02]  /*6580*/  IMAD R0, R14.reuse, c[0x0][0x1ac], R0 ;  /* 0x00006b000e007a24 */ /* 0x040fe400078e0200 */
[----:B------:R-:W-:-:S04]  /*6590*/  IMAD.WIDE.U32 R2, R14, c[0x0][0x1a8], R2 ;  /* 0x00006a000e027a25 */ /* 0x000fc800078e0002 */
[----:B------:R-:W-:Y:S02]  /*65a0*/  IMAD.IADD R13, R16, 0x1, R7 ;  /* 0x00000001100d7824 */ /* 0x000fe400078e0207 */
[----:B------:R-:W-:Y:S01]  /*65b0*/  IMAD.IADD R7, R6, 0x1, R5 ;  /* 0x0000000106077824 */ /* 0x000fe200078e0205 */
[----:B------:R-:W-:Y:S01]  /*65c0*/  MOV R6, R4 ;  /* 0x0000000400067202 */ /* 0x000fe20000000f00 */
[----:B------:R-:W-:Y:S02]  /*65d0*/  IMAD.SHL.U32 R5, R18, 0x40, RZ ;  /* 0x0000004012057824 */ /* 0x000fe400078e00ff */
[----:B------:R-:W-:Y:S02]  /*65e0*/  IMAD.IADD R3, R3, 0x1, R0 ;  /* 0x0000000103037824 */ /* 0x000fe400078e0200 */
[----:B------:R-:W-:Y:S01]  /*65f0*/  IMAD.IADD R16, R244, 0x1, R93 ;  /* 0x00000001f4107824 */ /* 0x000fe200078e025d */
[----:B------:R-:W-:Y:S02]  /*6600*/  LOP3.LUT R4, R15, 0xfffffe00, R5, 0xf8, !PT ;  /* 0xfffffe000f047812 */ /* 0x000fe400078ef805 */
[----:B------:R-:W-:-:S04]  /*6610*/  SHF.L.U32 R15, R92, 0x3, RZ ;  /* 0x000000035c0f7819 */ /* 0x000fc800000006ff */
[----:B------:R-:W-:Y:S02]  /*6620*/  IADD3 R5, R15, 0x80, RZ ;  /* 0x000000800f057810 */ /* 0x000fe40007ffe0ff */
[--C-:B--2---:R-:W-:Y:S01]  /*6630*/  @P0 SHF.R.S32.HI R9, RZ, 0x1f, R21.reuse ;  /* 0x0000001fff090819 */ /* 0x104fe20000011415 */
[----:B------:R-:W-:Y:S01]  /*6640*/  @P0 IMAD.MOV.U32 R8, RZ, RZ, R21 ;  /* 0x000000ffff080224 */ /* 0x000fe200078e0015 */
[----:B------:R-:W-:Y:S01]  /*6650*/  @!P0 MOV R9, R20 ;  /* 0x0000001400098202 */ /* 0x000fe20000000f00 */
[----:B------:R-:W-:Y:S01]  /*6660*/  @!P0 IMAD.MOV.U32 R8, RZ, RZ, R243 ;  /* 0x000000ffff088224 */ /* 0x000fe200078e00f3 */
[C---:B------:R-:W-:Y:S02]  /*6670*/  LEA R18, P0, R2.reuse, c[0x0][0x160], 0x1 ;  /* 0x0000580002127a11 */ /* 0x040fe400078008ff */
[----:B------:R-:W-:Y:S02]  /*6680*/  SEL R0, R9, RZ, !P1 ;  /* 0x000000ff09007207 */ /* 0x000fe40004800000 */
[----:B------:R-:W-:Y:S01]  /*6690*/  LEA.HI.X R17, R2, c[0x0][0x164], R3, 0x1, P0 ;  /* 0x0000590002117a11 */ /* 0x000fe200000f0c03 */
[----:B------:R-:W-:Y:S01]  /*66a0*/  IMAD.MOV.U32 R3, RZ, RZ, 0x10 ;  /* 0x00000010ff037424 */ /* 0x000fe200078e00ff */
[----:B------:R-:W-:Y:S01]  /*66b0*/  ISETP.GE.AND P0, PT, R16, R44, PT ;  /* 0x0000002c1000720c */ /* 0x000fe20003f06270 */
[----:B------:R-:W-:Y:S01]  /*66c0*/  IMAD R2, R0, c[0x0][0x1f0], RZ ;  /* 0x00007c0000027a24 */ /* 0x000fe200078e02ff */
[----:B------:R-:W-:Y:S01]  /*66d0*/  SEL R8, R8, RZ, !P1 ;  /* 0x000000ff08087207 */ /* 0x000fe20004800000 */
[----:B------:R-:W-:Y:S01]  /*66e0*/  IMAD R0, R0, c[0x0][0x218], RZ ;  /* 0x0000860000007a24 */ /* 0x000fe200078e02ff */
[----:B------:R-:W-:-:S02]  /*66f0*/  SEL R3, R3, 0xfffffff0, !P2 ;  /* 0xfffffff003037807 */ /* 0x000fc40005000000 */
[----:B------:R-:W-:Y:S01]  /*6700*/  ISETP.GE.AND P1, PT, R15, c[0x0][0x198], PT ;  /* 0x000066000f007a0c */ /* 0x000fe20003f26270 */
[C---:B------:R-:W-:Y:S02]  /*6710*/  IMAD R14, R8.reuse, c[0x0][0x1f4], R2 ;  /* 0x00007d00080e7a24 */ /* 0x040fe400078e0202 */
[----:B------:R-:W-:Y:S02]  /*6720*/  IMAD.MOV.U32 R2, RZ, RZ, 0x20 ;  /* 0x00000020ff027424 */ /* 0x000fe400078e00ff */
[----:B------:R-:W-:Y:S01]  /*6730*/  IMAD R9, R8, c[0x0][0x21c], R0 ;  /* 0x0000870008097a24 */ /* 0x000fe200078e0200 */
[----:B------:R-:W-:Y:S01]  /*6740*/  IADD3 R0, R10, 0x40, RZ ;  /* 0x000000400a007810 */ /* 0x000fe20007ffe0ff */
[----:B------:R-:W-:Y:S01]  /*6750*/  IMAD.WIDE.U32 R228, R8, c[0x0][0x1f0], R12 ;  /* 0x00007c0008e47a25 */ /* 0x000fe200078e000c */
[----:B------:R-:W-:Y:S02]  /*6760*/  SEL R2, R2, 0xffffffe0, !P3 ;  /* 0xffffffe002027807 */ /* 0x000fe40005800000 */
[----:B------:R-:W-:Y:S01]  /*6770*/  ISETP.GE.AND P6, PT, R0, c[0x0][0x1d4], PT ;  /* 0x0000750000007a0c */ /* 0x000fe20003fc6270 */
[----:B------:R-:W-:Y:S01]  /*6780*/  IMAD.WIDE.U32 R236, R8, c[0x0][0x218], R6 ;  /* 0x0000860008ec7a25 */ /* 0x000fe200078e0006 */
[----:B------:R-:W-:Y:S01]  /*6790*/  ISETP.GE.AND P2, PT, R0, c[0x0][0x198], PT ;  /* 0x0000660000007a0c */ /* 0x000fe20003f46270 */
[----:B------:R1:W2:Y:S01]  /*67a0*/  SHFL.IDX PT, R6, R18, RZ, 0x181f ;  /* 0x00181fff12067589 */ /* 0x0002a200000e0000 */
[----:B------:R-:W-:Y:S01]  /*67b0*/  ISETP.GE.AND P3, PT, R5, c[0x0][0x198], PT ;  /* 0x0000660005007a0c */ /* 0x000fe20003f66270 */
[----:B------:R-:W-:-:S02]  /*67c0*/  IMAD.IADD R231, R229, 0x1, R14 ;  /* 0x00000001e5e77824 */ /* 0x000fc400078e020e */
[----:B------:R1:W3:Y:S01]  /*67d0*/  SHFL.IDX PT, R7, R17, RZ, 0x181f ;  /* 0x00181fff11077589 */ /* 0x0002e200000e0000 */
[----:B------:R-:W-:Y:S01]  /*67e0*/  IMAD.IADD R233, R237, 0x1, R9 ;  /* 0x00000001ede97824 */ /* 0x000fe200078e0209 */
[----:B------:R-:W-:Y:S05]  /*67f0*/  @P0 BRA `(.L_x_565) ;  /* 0x000000f000000947 */ /* 0x000fea0003800000 */
[----:B------:R-:W-:Y:S02]  /*6800*/  SHF.R.S32.HI R12, RZ, 0x1f, R0 ;  /* 0x0000001fff0c7819 */ /* 0x000fe40000011400 */
[----:B------:R-:W-:Y:S02]  /*6810*/  SHF.R.S32.HI R13, RZ, 0x1f, R5 ;  /* 0x0000001fff0d7819 */ /* 0x000fe40000011405 */
[----:B------:R-:W-:Y:S02]  /*6820*/  LEA.HI R12, R12, R0, RZ, 0x3 ;  /* 0x000000000c0c7211 */ /* 0x000fe400078f18ff */
[----:B------:R-:W-:Y:S02]  /*6830*/  LEA.HI R5, R13, R5, RZ, 0x3 ;  /* 0x000000050d057211 */ /* 0x000fe400078f18ff */
[----:B--2---:R-:W-:-:S02]  /*6840*/  LEA R8, P0, R15, R6, 0x1 ;  /* 0x000000060f087211 */ /* 0x004fc400078008ff */
[----:B------:R-:W-:Y:S02]  /*6850*/  LOP3.LUT R12, R12, 0xfffffff8, RZ, 0xc0, !PT ;  /* 0xfffffff80c0c7812 */ /* 0x000fe400078ec0ff */
[----:B------:R-:W-:Y:S01]  /*6860*/  LOP3.LUT R14, R5, 0xfffffff8, RZ, 0xc0, !PT ;  /* 0xfffffff8050e7812 */ /* 0x000fe200078ec0ff */
[----:B------:R-:W-:Y:S01]  /*6870*/  IMAD.SHL.U32 R5, R209, 0x2, RZ ;  /* 0x00000002d1057824 */ /* 0x000fe200078e00ff */
[----:B---3--:R-:W-:Y:S01]  /*6880*/  LEA.HI.X R9, R15, R7, R11, 0x1, P0 ;  /* 0x000000070f097211 */ /* 0x008fe200000f0c0b */
[----:B------:R-:W-:-:S04]  /*6890*/  IMAD.WIDE R12, R12, 0x2, R6 ;  /* 0x000000020c0c7825 */ /* 0x000fc800078e0206 */
[----:B------:R-:W-:Y:S01]  /*68a0*/  IMAD.WIDE R6, R14, 0x2, R6 ;  /* 0x000000020e067825 */ /* 0x000fe200078e0206 */
[----:B------:R-:W-:Y:S01]  /*68b0*/  @!PT LDS RZ, [RZ] ;  /* 0x00000000fffff984 */ /* 0x000fe20000000800 */
[----:B------:R2:W-:Y:S04]  /*68c0*/  LDGSTS.E.BYPASS.LTC128B.128 [R5+0xc100], [R8.64], !P1 ;  /* 0x0c10000008057fae */ /* 0x0005e8000c901d46 */
[----:B------:R2:W-:Y:S04]  /*68d0*/  LDGSTS.E.BYPASS.LTC128B.128 [R5+0x10100], [R12.64], !P2 ;  /* 0x101000000c057fae */ /* 0x0005e8000d101d46 */
[----:B------:R2:W-:Y:S02]  /*68e0*/  LDGSTS.E.BYPASS.LTC128B.128 [R5+0x14100], [R6.64], !P3 ;  /* 0x1410000006057fae */ /* 0x0005e4000d901d46 */
.L_x_565:
[----:B------:R-:W-:Y:S05]  /*68f0*/  BSYNC B0 ;  /* 0x0000000000007941 */ /* 0x000fea0003800000 */
.L_x_564:
[----:B--2---:R-:W-:Y:S01]  /*6900*/  IADD3 R5, R16, 0x20, RZ ;  /* 0x0000002010057810 */ /* 0x004fe20007ffe0ff */
[----:B---3--:R2:W3:Y:S01]  /*6910*/  SHFL.IDX PT, R7, R17, 0x1, 0x181f ;  /* 0x00381f0011077f89 */ /* 0x0084e200000e0000 */
[----:B------:R-:W-:Y:S02]  /*6920*/  BSSY B0, `(.L_x_566) ;  /* 0x0000014000007945 */ /* 0x000fe40003800000 */
[----:B------:R-:W-:Y:S01]  /*6930*/  ISETP.GE.AND P0, PT, R5, R44, PT ;  /* 0x0000002c0500720c */ /* 0x000fe20003f06270 */
[----:B------:R2:W4:-:S12]  /*6940*/  SHFL.IDX PT, R6, R18, 0x1, 0x181f ;  /* 0x00381f0012067f89 */ /* 0x00051800000e0000 */
[----:B------:R-:W-:Y:S05]  /*6950*/  @P0 BRA `(.L_x_567) ;  /* 0x0000010000000947 */ /* 0x000fea0003800000 */
[----:B------:R-:W-:Y:S02]  /*6960*/  IADD3 R13, R15, 0x80, RZ ;  /* 0x000000800f0d7810 */ /* 0x000fe40007ffe0ff */
[----:B------:R-:W-:Y:S02]  /*6970*/  SHF.R.S32.HI R5, RZ, 0x1f, R0 ;  /* 0x0000001fff057819 */ /* 0x000fe40000011400 */
[----:B------:R-:W-:Y:S02]  /*6980*/  SHF.R.S32.HI R14, RZ, 0x1f, R13 ;  /* 0x0000001fff0e7819 */ /* 0x000fe4000001140d */
[----:B------:R-:W-:Y:S02]  /*6990*/  LEA.HI R12, R5, R0, RZ, 0x3 ;  /* 0x00000000050c7211 */ /* 0x000fe400078f18ff */
[----:B------:R-:W-:Y:S02]  /*69a0*/  LEA.HI R5, R14, R13, RZ, 0x3 ;  /* 0x0000000d0e057211 */ /* 0x000fe400078f18ff */
[----:B----4-:R-:W-:-:S02]  /*69b0*/  LEA R8, P0, R15, R6, 0x1 ;  /* 0x000000060f087211 */ /* 0x010fc400078008ff */
        /* <DEDUP_REMOVED lines=10> */
.L_x_567:
[----:B------:R-:W-:Y:S05]  /*6a60*/  BSYNC B0 ;  /* 0x0000000000007941 */ /* 0x000fea0003800000 */
.L_x_566:
[----:B---3--:R-:W-:Y:S01]  /*6a70*/  IADD3 R5, R16, 0x40, RZ ;  /* 0x0000004010057810 */ /* 0x008fe20007ffe0ff */
[----:B------:R3:W1:Y:S01]  /*6a80*/  SHFL.IDX PT, R7, R17, 0x2, 0x181f ;  /* 0x00581f0011077f89 */ /* 0x00066200000e0000 */
[----:B------:R-:W-:Y:S02]  /*6a90*/  BSSY B0, `(.L_x_568) ;  /* 0x0000014000007945 */ /* 0x000fe40003800000 */
[----:B------:R-:W-:Y:S01]  /*6aa0*/  ISETP.GE.AND P0, PT, R5, R44, PT ;  /* 0x0000002c0500720c */ /* 0x000fe20003f06270 */
[----:B----4-:R3:W4:-:S12]  /*6ab0*/  SHFL.IDX PT, R6, R18, 0x2, 0x181f ;  /* 0x00581f0012067f89 */ /* 0x01071800000e0000 */
        /* <DEDUP_REMOVED lines=10> */
[----:B-1----:R-:W-:Y:S01]  /*6b60*/  LEA.HI.X R9, R15, R7, R11, 0x1, P0 ;  /* 0x000000070f097211 */ /* 0x002fe200000f0c0b */
[----:B------:R-:W-:-:S04]  /*6b70*/  IMAD.WIDE R12, R12, 0x2, R6 ;  /* 0x000000020c0c7825 */ /* 0x000fc800078e0206 */
[----:B------:R-:W-:Y:S01]  /*6b80*/  IMAD.WIDE R6, R14, 0x2, R6 ;  /* 0x000000020e067825 */ /* 0x000fe200078e0206 */
[----:B------:R-:W-:Y:S01]  /*6b90*/  @!PT LDS RZ, [RZ] ;  /* 0x00000000fffff984 */ /* 0x000fe20000000800 */
[----:B------:R1:W-:Y:S04]  /*6ba0*/  LDGSTS.E.BYPASS.LTC128B.128 [R5+0xe100], [R8.64], !P1 ;  /* 0x0e10000008057fae */ /* 0x0003e8000c901d46 */
[----:B------:R1:W-:Y:S04]  /*6bb0*/  LDGSTS.E.BYPASS.LTC128B.128 [R5+0x12100], [R12.64], !P2 ;  /* 0x121000000c057fae */ /* 0x0003e8000d101d46 */
[----:B------:R1:W-:Y:S02]  /*6bc0*/  LDGSTS.E.BYPASS.LTC128B.128 [R5+0x16100], [R6.64], !P3 ;  /* 0x1610000006057fae */ /* 0x0003e4000d901d46 */
.L_x_569:
[----:B------:R-:W-:Y:S05]  /*6bd0*/  BSYNC B0 ;  /* 0x0000000000007941 */ /* 0x000fea0003800000 */
.L_x_568:
[----:B-1--4-:R-:W1:Y:S01]  /*6be0*/  SHFL.IDX PT, R6, R18, 0x3, 0x181f ;  /* 0x00781f0012067f89 */ /* 0x012e6200000e0000 */
[----:B------:R-:W-:Y:S01]  /*6bf0*/  IADD3 R5, R16, 0x60, RZ ;  /* 0x0000006010057810 */ /* 0x000fe20007ffe0ff */
[----:B------:R-:W-:Y:S01]  /*6c00*/  IMAD.IADD R10, R232, 0x1, -R93 ;  /* 0x00000001e80a7824 */ /* 0x000fe200078e0a5d */
[----:B------:R-:W-:Y:S01]  /*6c10*/  IADD3 R109, R153, -0x1, RZ ;  /* 0xffffffff996d7810 */ /* 0x000fe20007ffe0ff */
[----:B------:R-:W4:Y:S01]  /*6c20*/  SHFL.IDX PT, R7, R17, 0x3, 0x181f ;  /* 0x00781f0011077f89 */ /* 0x000f2200000e0000 */
[----:B------:R-:W-:Y:S01]  /*6c30*/  ISETP.GE.AND P0, PT, R5, R44, PT ;  /* 0x0000002c0500720c */ /* 0x000fe20003f06270 */
[----:B------:R-:W-:Y:S01]  /*6c40*/  IMAD.MOV.U32 R12, RZ, RZ, c[0x0][0x1e0] ;  /* 0x00007800ff0c7624 */ /* 0x000fe200078e00ff */
[----:B------:R-:W-:Y:S01]  /*6c50*/  SHF.R.S32.HI R111, RZ, 0x1f, R109 ;  /* 0x0000001fff6f7819 */ /* 0x000fe2000001146d */
[----:B------:R-:W-:Y:S01]  /*6c60*/  IMAD.MOV.U32 R246, RZ, RZ, 0x6 ;  /* 0x00000006fff67424 */ /* 0x000fe200078e00ff */
[----:B------:R-:W-:Y:S01]  /*6c70*/  LEA.HI R113, R116, R164, RZ, 0x5 ;  /* 0x000000a474717211 */ /* 0x000fe200078f28ff */
[C---:B------:R-:W-:Y:S01]  /*6c80*/  IMAD.SHL.U32 R118, R12.reuse, 0x40, RZ ;  /* 0x000000400c767824 */ /* 0x040fe200078e00ff */
[----:B------:R-:W-:Y:S01]  /*6c90*/  SEL R114, RZ, 0x1, P5 ;  /* 0x00000001ff727807 */ /* 0x000fe20002800000 */
[----:B------:R-:W-:Y:S01]  /*6ca0*/  IMAD.MOV.U32 R230, RZ, RZ, R228 ;  /* 0x000000ffffe67224 */ /* 0x000fe200078e00e4 */
[C---:B------:R-:W-:Y:S01]  /*6cb0*/  SHF.L.U64.HI R117, R12.reuse, R246, c[0x0][0x1e4] ;  /* 0x000079000c757619 */ /* 0x040fe200000102f6 */
[----:B------:R-:W-:Y:S01]  /*6cc0*/  IMAD.SHL.U32 R247, R12, 0x20, RZ ;  /* 0x000000200cf77824 */ /* 0x000fe200078e00ff */
[----:B------:R-:W-:-:S03]  /*6cd0*/  SHF.R.S32.HI R115, RZ, 0x5, R113 ;  /* 0x00000005ff737819 */ /* 0x000fc60000011471 */
[C---:B------:R-:W-:Y:S02]  /*6ce0*/  @!P0 IADD3 R5, R15.reuse, 0x80, RZ ;  /* 0x000000800f058810 */ /* 0x040fe40007ffe0ff */
[----:B-1----:R-:W-:-:S04]  /*6cf0*/  @!P0 LEA R8, P4, R15, R6, 0x1 ;  /* 0x000000060f088211 */ /* 0x002fc800078808ff */
[----:B----4-:R-:W-:Y:S01]  /*6d00*/  @!P0 LEA.HI.X R9, R15, R7, R11, 0x1, P4 ;  /* 0x000000070f098211 */ /* 0x010fe200020f0c0b */
[----:B------:R-:W-:Y:S01]  /*6d10*/  @!P0 IMAD.SHL.U32 R11, R209, 0x2, RZ ;  /* 0x00000002d10b8824 */ /* 0x000fe200078e00ff */
[----:B------:R-:W-:-:S04]  /*6d20*/  ISETP.NE.AND P4, PT, R249, 0x1, PT ;  /* 0x00000001f900780c */ /* 0x000fc80003f85270 */
[----:B------:R-:W-:Y:S01]  /*6d30*/  @!PT LDS RZ, [RZ] ;  /* 0x00000000fffff984 */ /* 0x000fe20000000800 */
[----:B------:R1:W-:Y:S02]  /*6d40*/  @!P0 LDGSTS.E.BYPASS.LTC128B.128 [R11+0xf100], [R8.64], !P1 ;  /* 0x0f100000080b8fae */ /* 0x0003e4000c901d46 */
[----:B-1----:R-:W-:Y:S02]  /*6d50*/  @!P0 SHF.R.S32.HI R8, RZ, 0x1f, R0 ;  /* 0x0000001fff088819 */ /* 0x002fe40000011400 */
[----:B------:R-:W-:Y:S02]  /*6d60*/  @!P0 SHF.R.S32.HI R9, RZ, 0x1f, R5 ;  /* 0x0000001fff098819 */ /* 0x000fe40000011405 */
[----:B------:R-:W-:Y:S02]  /*6d70*/  @!P0 LEA.HI R8, R8, R0, RZ, 0x3 ;  /* 0x0000000008088211 */ /* 0x000fe400078f18ff */
[----:B------:R-:W-:Y:S02]  /*6d80*/  @!P0 LEA.HI R5, R9, R5, RZ, 0x3 ;  /* 0x0000000509058211 */ /* 0x000fe400078f18ff */
[----:B------:R-:W-:-:S02]  /*6d90*/  @!P0 LOP3.LUT R8, R8, 0xfffffff8, RZ, 0xc0, !PT ;  /* 0xfffffff808088812 */ /* 0x000fc400078ec0ff */
[----:B------:R-:W-:Y:S01]  /*6da0*/  @!P0 LOP3.LUT R0, R5, 0xfffffff8, RZ, 0xc0, !PT ;  /* 0xfffffff805008812 */ /* 0x000fe200078ec0ff */
[----:B------:R-:W-:Y:S02]  /*6db0*/  IMAD R5, R109, -0x40, R10 ;  /* 0xffffffc06d057824 */ /* 0x000fe400078e020a */
[----:B------:R-:W-:-:S03]  /*6dc0*/  @!P0 IMAD.WIDE R8, R8, 0x2, R6 ;  /* 0x0000000208088825 */ /* 0x000fc600078e0206 */
[----:B------:R-:W-:Y:S01]  /*6dd0*/  ISETP.GE.AND P1, PT, R5, 0x1, PT ;  /* 0x000000010500780c */ /* 0x000fe20003f26270 */
[----:B------:R-:W-:Y:S01]  /*6de0*/  @!P0 IMAD.WIDE R6, R0, 0x2, R6 ;  /* 0x0000000200068825 */ /* 0x000fe200078e0206 */
[----:B------:R1:W-:Y:S03]  /*6df0*/  @!P0 LDGSTS.E.BYPASS.LTC128B.128 [R11+0x13100], [R8.64], !P2 ;  /* 0x13100000080b8fae */ /* 0x0003e6000d101d46 */
[----:B------:R-:W-:Y:S01]  /*6e00*/  IMAD R0, R117, R109, RZ ;  /* 0x0000006d75007224 */ /* 0x000fe200078e02ff */
[----:B------:R4:W-:Y:S01]  /*6e10*/  @!P0 LDGSTS.E.BYPASS.LTC128B.128 [R11+0x17100], [R6.64], !P3 ;  /* 0x17100000060b8fae */ /* 0x0009e2000d901d46 */
[----:B------:R-:W-:Y:S01]  /*6e20*/  ISETP.GE.AND P0, PT, R5, 0x21, PT ;  /* 0x000000210500780c */ /* 0x000fe20003f06270 */
[----:B------:R-:W-:Y:S01]  /*6e30*/  IMAD.MOV.U32 R5, RZ, RZ, 0x5 ;  /* 0x00000005ff057424 */ /* 0x000fe200078e00ff */
[----:B------:R-:W-:Y:S01]  /*6e40*/  ISETP.NE.AND P3, PT, R240, RZ, PT ;  /* 0x000000fff000720c */ /* 0x000fe20003f65270 */
[----:B------:R-:W0:Y:S01]  /*6e50*/  LDGDEPBAR ;  /* 0x00000000000079af */ /* 0x000e220000000000 */
[----:B------:R-:W-:-:S02]  /*6e60*/  IMAD R0, R111, R118, R0 ;  /* 0x000000766f007224 */ /* 0x000fc400078e0200 */
[----:B------:R-:W-:Y:S01]  /*6e70*/  SHF.L.U64.HI R245, R12, R5, c[0x0][0x1e4] ;  /* 0x000079000cf57619 */ /* 0x000fe20000010205 */
[----:B------:R-:W-:Y:S02]  /*6e80*/  @P1 IMAD.SHL.U32 R5, R209, 0x2, RZ ;  /* 0x00000002d1051824 */ /* 0x000fe400078e00ff */
[----:B----4-:R-:W-:-:S04]  /*6e90*/  IMAD.WIDE.U32 R6, R109, R118, R230 ;  /* 0x000000766d067225 */ /* 0x010fc800078e00e6 */
[----:B------:R-:W-:Y:S01]  /*6ea0*/  IMAD.IADD R0, R7, 0x1, R0 ;  /* 0x0000000107007824 */ /* 0x000fe200078e0200 */
[----:B------:R-:W-:Y:S01]  /*6eb0*/  BAR.SYNC.DEFER_BLOCKING 0x0 ;  /* 0x0000000000007b1d */ /* 0x000fe20000010000 */
[----:B-1----:R-:W-:-:S04]  /*6ec0*/  @P1 LEA R8, P2, R6, c[0x0][0x1c8], 0x1 ;  /* 0x0000720006081a11 */ /* 0x002fc800078408ff */
[----:B------:R-:W-:Y:S02]  /*6ed0*/  @P1 LEA.HI.X R9, R6, c[0x0][0x1cc], R0, 0x1, P2 ;  /* 0x0000730006091a11 */ /* 0x000fe400010f0c00 */
[----:B------:R-:W-:-:S05]  /*6ee0*/  @P0 IADD3 R7, P2, R247, R6, RZ ;  /* 0x00000006f7070210 */ /* 0x000fca0007f5e0ff */
[----:B------:R-:W-:Y:S01]  /*6ef0*/  @P0 IMAD.X R0, R245, 0x1, R0, P2 ;  /* 0x00000001f5000824 */ /* 0x000fe200010e0600 */
[----:B------:R-:W-:-:S04]  /*6f00*/  @P0 LEA R6, P2, R7, c[0x0][0x1c8], 0x1 ;  /* 0x0000720007060a11 */ /* 0x000fc800078408ff */
[----:B------:R-:W-:Y:S01]  /*6f10*/  @P0 LEA.HI.X R7, R7, c[0x0][0x1cc], R0, 0x1, P2 ;  /* 0x0000730007070a11 */ /* 0x000fe200010f0c00 */
[----:B------:R-:W-:Y:S01]  /*6f20*/  @P0 IMAD.SHL.U32 R0, R209, 0x2, RZ ;  /* 0x00000002d1000824 */ /* 0x000fe200078e00ff */
        /* <DEDUP_REMOVED lines=9> */
[----:B------:R-:W-:-:S03]  /*6fc0*/  ISETP.LT.AND P0, PT, RZ, c[0x0][0x27c], PT ;  /* 0x00009f00ff007a0c */ /* 0x000fc60003f01270 */
[----:B------:R-:W0:Y:S10]  /*6fd0*/  LDGDEPBAR ;  /* 0x00000000000079af */ /* 0x000e340000000000 */
[----:B------:R-:W-:Y:S05]  /*6fe0*/  @P0 BRA `(.L_x_570) ;  /* 0x0000002000000947 */ /* 0x000fea0003800000 */
[----:B------:R-:W-:-:S04]  /*6ff0*/  DEPBAR.LE SB0, 0x1 ;  /* 0x000080400000791a */ /* 0x000fc80000000000 */
[----:B------:R-:W-:Y:S05]  /*7000*/  BRA `(.L_x_571) ;  /* 0x00006f9000007947 */ /* 0x000fea0003800000 */
.L_x_570:
[----:B------:R-:W-:Y:S01]  /*7010*/  ULDC.U8 UR4, c[0x0][0x298] ;  /* 0x0000a60000047ab9 */ /* 0x000fe20000000000 */
[----:B-1---5:R-:W-:Y:S01]  /*7020*/  SHF.R.S32.HI R0, RZ, 0x1f, R146 ;  /* 0x0000001fff007819 */ /* 0x022fe20000011492 */
[----:B------:R-:W-:Y:S01]  /*7030*/  IMAD.WIDE.U32 R12, R146, c[0x0][0x280], RZ ;  /* 0x0000a000920c7a25 */ /* 0x000fe200078e00ff */
        /* <DEDUP_REMOVED lines=11> */
[----:B------:R-:W-:-:S02]  /*70f0*/  IADD3 R28, R244, R69, RZ ;  /* 0x00000045f41c7210 */ /* 0x000fc40007ffe0ff */
[----:B------:R-:W-:Y:S01]  /*7100*/  IADD3 R9, R5, R13, RZ ;  /* 0x0000000d05097210 */ /* 0x000fe20007ffe0ff */
[----:B------:R-:W-:Y:S01]  /*7110*/  IMAD.IADD R7, R0, 0x1, R11 ;  /* 0x0000000100077824 */ /* 0x000fe200078e020b */
[C---:B------:R-:W-:Y:S01]  /*7120*/  SHF.L.U32 R68, R48.reuse, 0x3, RZ ;  /* 0x0000000330447819 */ /* 0x040fe200000006ff */
[----:B------:R-:W-:Y:S01]  /*7130*/  IMAD R0, R48, 0x40, R28 ;  /* 0x0000004030007824 */ /* 0x000fe200078e021c */
[----:B------:R-:W-:Y:S05]  /*7140*/  @!P0 BRA `(.L_x_572) ;  /* 0x000035f000008947 */ /* 0x000fea0003800000 */
[----:B------:R-:W-:Y:S01]  /*7150*/  @P4 IMAD.HI.U32 R5, R0, c[0x0][0x2c8], RZ ;  /* 0x0000b20000054a27 */ /* 0x000fe200078e00ff */
[----:B------:R-:W-:Y:S01]  /*7160*/  MOV R8, R12 ;  /* 0x0000000c00087202 */ /* 0x000fe20000000f00 */
[----:B------:R-:W-:Y:S01]  /*7170*/  BSSY B0, `(.L_x_573) ;  /* 0x0000062000007945 */ /* 0x000fe20003800000 */
[----:B------:R-:W-:Y:S01]  /*7180*/  MOV R6, R10 ;  /* 0x0000000a00067202 */ /* 0x000fe20000000f00 */
[----:B------:R-:W-:Y:S01]  /*7190*/  IMAD.SHL.U32 R20, R48, 0x4, RZ ;  /* 0x0000000430147824 */ /* 0x000fe200078e00ff */
[----:B------:R-:W-:Y:S01]  /*71a0*/  @P4 SHF.R.U32.HI R0, RZ, c[0x0][0x2cc], R5 ;  /* 0x0000b300ff004a19 */ /* 0x000fe20000011605 */
[----:B------:R-:W-:Y:S01]  /*71b0*/  CS2R R74, SRZ ;  /* 0x00000000004a7805 */ /* 0x000fe2000001ff00 */
[----:B------:R-:W-:Y:S01]  /*71c0*/  CS2R R48, SRZ ;  /* 0x0000000000307805 */ /* 0x000fe2000001ff00 */
[----:B------:R-:W-:Y:S01]  /*71d0*/  CS2R R42, SRZ ;  /* 0x00000000002a7805 */ /* 0x000fe2000001ff00 */
[----:B------:R-:W-:Y:S01]  /*71e0*/  SHF.R.S32.HI R5, RZ, 0x1f, R0 ;  /* 0x0000001fff057819 */ /* 0x000fe20000011400 */
[----:B------:R-:W-:Y:S01]  /*71f0*/  IMAD.WIDE.U32 R8, R0, c[0x0][0x280], R8 ;  /* 0x0000a00000087a25 */ /* 0x000fe200078e0008 */
[----:B------:R-:W-:Y:S01]  /*7200*/  CS2R R40, SRZ ;  /* 0x0000000000287805 */ /* 0x000fe2000001ff00 */
[----:B------:R-:W-:Y:S01]  /*7210*/  CS2R R36, SRZ ;  /* 0x0000000000247805 */ /* 0x000fe2000001ff00 */
[----:B------:R-:W-:Y:S01]  /*7220*/  CS2R R26, SRZ ;  /* 0x00000000001a7805 */ /* 0x000fe2000001ff00 */
[C---:B------:R-:W-:Y:S01]  /*7230*/  IMAD R11, R5.reuse, c[0x0][0x280], RZ ;  /* 0x0000a000050b7a24 */ /* 0x040fe200078e02ff */
[----:B------:R-:W-:Y:S01]  /*7240*/  LEA R32, P1, R8, c[0x0][0x270], 0x1 ;  /* 0x00009c0008207a11 */ /* 0x000fe200078208ff */
[----:B------:R-:W-:Y:S01]  /*7250*/  IMAD R10, R5, c[0x0][0x290], RZ ;  /* 0x0000a400050a7a24 */ /* 0x000fe200078e02ff */
[----:B------:R-:W-:Y:S01]  /*7260*/  CS2R R24, SRZ ;  /* 0x0000000000187805 */ /* 0x000fe2000001ff00 */
[C---:B------:R-:W-:Y:S01]  /*7270*/  IMAD.WIDE.U32 R6, R0.reuse, c[0x0][0x290], R6 ;  /* 0x0000a40000067a25 */ /* 0x040fe200078e0006 */
[----:B------:R-:W-:Y:S01]  /*7280*/  CS2R R50, SRZ ;  /* 0x0000000000327805 */ /* 0x000fe2000001ff00 */
[----:B------:R-:W-:Y:S01]  /*7290*/  CS2R R46, SRZ ;  /* 0x00000000002e7805 */ /* 0x000fe2000001ff00 */
[----:B------:R-:W-:Y:S01]  /*72a0*/  CS2R R38, SRZ ;  /* 0x0000000000267805 */ /* 0x000fe2000001ff00 */
[----:B------:R-:W-:Y:S01]  /*72b0*/  IMAD R5, R0, c[0x0][0x284], R11 ;  /* 0x0000a10000057a24 */ /* 0x000fe200078e020b */
[----:B------:R-:W-:Y:S01]  /*72c0*/  LEA R33, P0, R6, c[0x0][0x288], 0x1 ;  /* 0x0000a20006217a11 */ /* 0x000fe200078008ff */
[----:B------:R-:W-:Y:S01]  /*72d0*/  IMAD R0, R0, c[0x0][0x294], R10 ;  /* 0x0000a50000007a24 */ /* 0x000fe200078e020a */
[----:B------:R-:W-:Y:S01]  /*72e0*/  CS2R R34, SRZ ;  /* 0x0000000000227805 */ /* 0x000fe2000001ff00 */
[----:B------:R-:W-:Y:S01]  /*72f0*/  IMAD.IADD R5, R9, 0x1, R5 ;  /* 0x0000000109057824 */ /* 0x000fe200078e0205 */
[----:B------:R-:W-:Y:S01]  /*7300*/  CS2R R30, SRZ ;  /* 0x00000000001e7805 */ /* 0x000fe2000001ff00 */
[----:B------:R-:W-:Y:S01]  /*7310*/  CS2R R22, SRZ ;  /* 0x0000000000167805 */ /* 0x000fe2000001ff00 */
[----:B------:R-:W-:-:S02]  /*7320*/  IADD3 R0, R7, R0, RZ ;  /* 0x0000000007007210 */ /* 0x000fc40007ffe0ff */
[----:B------:R-:W-:Y:S02]  /*7330*/  LEA.HI.X R29, R8, c[0x0][0x274], R5, 0x1, P1 ;  /* 0x00009d00081d7a11 */ /* 0x000fe400008f0c05 */
[----:B------:R-:W-:Y:S01]  /*7340*/  LEA.HI.X R21, R6, c[0x0][0x28c], R0, 0x1, P0 ;  /* 0x0000a30006157a11 */ /* 0x000fe200000f0c00 */
[----:B------:R1:W4:Y:S01]  /*7350*/  SHFL.IDX PT, R8, R32, RZ, 0x1c1f ;  /* 0x001c1fff20087589 */ /* 0x00032200000e0000 */
[----:B------:R-:W-:-:S03]  /*7360*/  ISETP.GE.AND P0, PT, R28, R44, PT ;  /* 0x0000002c1c00720c */ /* 0x000fc60003f06270 */
[----:B------:R1:W2:Y:S04]  /*7370*/  SHFL.IDX PT, R6, R33, RZ, 0x1c1f ;  /* 0x001c1fff21067589 */ /* 0x0002a800000e0000 */
[----:B------:R1:W3:Y:S04]  /*7380*/  SHFL.IDX PT, R9, R29, RZ, 0x1c1f ;  /* 0x001c1fff1d097589 */ /* 0x0002e800000e0000 */
[----:B------:R1:W1:Y:S02]  /*7390*/  SHFL.IDX PT, R7, R21, RZ, 0x1c1f ;  /* 0x001c1fff15077589 */ /* 0x00026400000e0000 */
[----:B------:R-:W-:Y:S05]  /*73a0*/  @P0 BRA `(.L_x_574) ;  /* 0x000003e000000947 */ /* 0x000fea0003800000 */
[C---:B------:R-:W-:Y:S01]  /*73b0*/  IADD3 R12, R20.reuse, 0x10, RZ ;  /* 0x00000010140c7810 */ /* 0x040fe20007ffe0ff */
[----:B------:R-:W-:Y:S01]  /*73c0*/  CS2R R24, SRZ ;  /* 0x0000000000187805 */ /* 0x000fe2000001ff00 */
[----:B------:R-:W-:-:S02]  /*73d0*/  IADD3 R13, R20, 0x20, RZ ;  /* 0x00000020140d7810 */ /* 0x000fc40007ffe0ff */
[----:B------:R-:W-:Y:S02]  /*73e0*/  ISETP.GE.AND P1, PT, R12, c[0x0][0x27c], PT ;  /* 0x00009f000c007a0c */ /* 0x000fe40003f26270 */
[----:B------:R-:W-:Y:S02]  /*73f0*/  ISETP.GE.AND P0, PT, R13, c[0x0][0x27c], PT ;  /* 0x00009f000d007a0c */ /* 0x000fe40003f06270 */
[----:B------:R-:W-:Y:S01]  /*7400*/  ISETP.GE.AND P2, PT, R20, c[0x0][0x27c], PT ;  /* 0x00009f0014007a0c */ /* 0x000fe20003f46270 */
[----:B------:R-:W-:-:S08]  /*7410*/  CS2R R22, SRZ ;  /* 0x0000000000167805 */ /* 0x000fd0000001ff00 */
[----:B------:R-:W-:Y:S02]  /*7420*/  @!P1 SHF.R.S32.HI R5, RZ, 0x1f, R12 ;  /* 0x0000001fff059819 */ /* 0x000fe4000001140c */
[----:B------:R-:W-:Y:S02]  /*7430*/  @!P0 SHF.R.S32.HI R0, RZ, 0x1f, R13 ;  /* 0x0000001fff008819 */ /* 0x000fe4000001140d */
[----:B------:R-:W-:Y:S01]  /*7440*/  @!P1 LEA.HI R12, R5, R12, RZ, 0x2 ;  /* 0x0000000c050c9211 */ /* 0x000fe200078f10ff */
[----:B---34-:R-:W-:Y:S01]  /*7450*/  @!P2 IMAD.WIDE R10, R20, 0x2, R8 ;  /* 0x00000002140aa825 */ /* 0x018fe200078e0208 */
[----:B------:R-:W-:Y:S02]  /*7460*/  @!P0 LEA.HI R5, R0, R13, RZ, 0x2 ;  /* 0x0000000d00058211 */ /* 0x000fe400078f10ff */
[----:B------:R-:W-:Y:S01]  /*7470*/  @!P1 LOP3.LUT R0, R12, 0xfffffffc, RZ, 0xc0, !PT ;  /* 0xfffffffc0c009812 */ /* 0x000fe200078ec0ff */
[----:B-12---:R-:W-:Y:S01]  /*7480*/  @!P2 IMAD.WIDE R12, R20, 0x2, R6 ;  /* 0x00000002140ca825 */ /* 0x006fe200078e0206 */
[----:B------:R-:W-:Y:S01]  /*7490*/  @!P0 LOP3.LUT R5, R5, 0xfffffffc, RZ, 0xc0, !PT ;  /* 0xfffffffc05058812 */ /* 0x000fe200078ec0ff */
[----:B------:R1:W5:Y:S01]  /*74a0*/  @!P2 LD.E.64 R24, [R10.64] ;  /* 0x000000060a18a980 */ /* 0x000362000c101b00 */
[----:B------:R-:W-:Y:S01]  /*74b0*/  CS2R R30, SRZ ;  /* 0x00000000001e7805 */ /* 0x000fe2000001ff00 */
[----:B------:R-:W-:Y:S01]  /*74c0*/  CS2R R36, SRZ ;  /* 0x0000000000247805 */ /* 0x000fe2000001ff00 */
[----:B------:R-:W-:Y:S01]  /*74d0*/  CS2R R26, SRZ ;  /* 0x00000000001a7805 */ /* 0x000fe2000001ff00 */
[----:B------:R2:W5:Y:S01]  /*74e0*/  @!P2 LD.E.64 R22, [R12.64] ;  /* 0x000000060c16a980 */ /* 0x000562000c101b00 */
[----:B------:R-:W-:Y:S01]  /*74f0*/  @!P1 IMAD.WIDE R14, R0, 0x2, R8 ;  /* 0x00000002000e9825 */ /* 0x000fe200078e0208 */
[----:B------:R-:W-:-:S04]  /*7500*/  CS2R R34, SRZ ;  /* 0x0000000000227805 */ /* 0x000fc8000001ff00 */
[----:B------:R3:W5:Y:S01]  /*7510*/  @!P1 LD.E.64 R26, [R14.64] ;  /* 0x000000060e1a9980 */ /* 0x000762000c101b00 */
[----:B-1----:R-:W-:-:S04]  /*7520*/  @!P1 IMAD.WIDE R10, R0, 0x2, R6 ;  /* 0x00000002000a9825 */ /* 0x002fc800078e0206 */
[C---:B--2---:R-:W-:Y:S01]  /*7530*/  @!P0 IMAD.WIDE R12, R5.reuse, 0x2, R8 ;  /* 0x00000002050c8825 */ /* 0x044fe200078e0208 */
[----:B------:R1:W5:Y:S04]  /*7540*/  @!P1 LD.E.64 R30, [R10.64] ;  /* 0x000000060a1e9980 */ /* 0x000368000c101b00 */
[----:B------:R2:W5:Y:S01]  /*7550*/  @!P0 LD.E.64 R36, [R12.64] ;  /* 0x000000060c248980 */ /* 0x000562000c101b00 */
[C---:B---3--:R-:W-:Y:S01]  /*7560*/  IADD3 R14, R20.reuse, 0x50, RZ ;  /* 0x00000050140e7810 */ /* 0x048fe20007ffe0ff */
[----:B-1----:R-:W-:Y:S01]  /*7570*/  @!P0 IMAD.WIDE R10, R5, 0x2, R6 ;  /* 0x00000002050a8825 */ /* 0x002fe200078e0206 */
[----:B--2---:R-:W-:-:S04]  /*7580*/  IADD3 R12, R20, 0x30, RZ ;  /* 0x00000030140c7810 */ /* 0x004fc80007ffe0ff */
[----:B------:R1:W5:Y:S01]  /*7590*/  @!P0 LD.E.64 R34, [R10.64] ;  /* 0x000000060a228980 */ /* 0x000362000c101b00 */
[----:B------:R-:W-:Y:S02]  /*75a0*/  IADD3 R13, R20, 0x40, RZ ;  /* 0x00000040140d7810 */ /* 0x000fe40007ffe0ff */
[----:B------:R-:W-:Y:S02]  /*75b0*/  ISETP.GE.AND P2, PT, R12, c[0x0][0x27c], PT ;  /* 0x00009f000c007a0c */ /* 0x000fe40003f46270 */
[----:B------:R-:W-:Y:S02]  /*75c0*/  ISETP.GE.AND P1, PT, R13, c[0x0][0x27c], PT ;  /* 0x00009f000d007a0c */ /* 0x000fe40003f26270 */
[----:B------:R-:W-:-:S11]  /*75d0*/  ISETP.GE.AND P0, PT, R14, c[0x0][0x27c], PT ;  /* 0x00009f000e007a0c */ /* 0x000fd60003f06270 */
[----:B------:R-:W-:Y:S02]  /*75e0*/  @!P1 SHF.R.S32.HI R5, RZ, 0x1f, R13 ;  /* 0x0000001fff059819 */ /* 0x000fe4000001140d */
[----:B------:R-:W-:Y:S02]  /*75f0*/  @!P0 SHF.R.S32.HI R0, RZ, 0x1f, R14 ;  /* 0x0000001fff008819 */ /* 0x000fe4000001140e */
[----:B-1----:R-:W-:-:S04]  /*7600*/  @!P2 SHF.R.S32.HI R10, RZ, 0x1f, R12 ;  /* 0x0000001fff0aa819 */ /* 0x002fc8000001140c */
[----:B------:R-:W-:Y:S02]  /*7610*/  @!P2 LEA.HI R11, R10, R12, RZ, 0x2 ;  /* 0x0000000c0a0ba211 */ /* 0x000fe400078f10ff */
[----:B------:R-:W-:Y:S02]  /*7620*/  @!P1 LEA.HI R10, R5, R13, RZ, 0x2 ;  /* 0x0000000d050a9211 */ /* 0x000fe400078f10ff */
[----:B------:R-:W-:Y:S02]  /*7630*/  @!P0 LEA.HI R12, R0, R14, RZ, 0x2 ;  /* 0x0000000e000c8211 */ /* 0x000fe400078f10ff */
[----:B------:R-:W-:Y:S02]  /*7640*/  @!P2 LOP3.LUT R5, R11, 0xfffffffc, RZ, 0xc0, !PT ;  /* 0xfffffffc0b05a812 */ /* 0x000fe400078ec0ff */
[----:B------:R-:W-:Y:S02]  /*7650*/  @!P1 LOP3.LUT R0, R10, 0xfffffffc, RZ, 0xc0, !PT ;  /* 0xfffffffc0a009812 */ /* 0x000fe400078ec0ff */
[----:B------:R-:W-:Y:S01]  /*7660*/  @!P0 LOP3.LUT R12, R12, 0xfffffffc, RZ, 0xc0, !PT ;  /* 0xfffffffc0c0c8812 */ /* 0x000fe200078ec0ff */
[C-C-:B------:R-:W-:Y:S01]  /*7670*/  @!P2 IMAD.WIDE R18, R5.reuse, 0x2, R8.reuse ;  /* 0x000000020512a825 */ /* 0x140fe200078e0208 */
[----:B------:R-:W-:Y:S01]  /*7680*/  CS2R R40, SRZ ;  /* 0x0000000000287805 */ /* 0x000fe2000001ff00 */
[----:B------:R-:W-:Y:S01]  /*7690*/  CS2R R38, SRZ ;  /* 0x0000000000267805 */ /* 0x000fe2000001ff00 */
[----:B------:R-:W-:Y:S01]  /*76a0*/  CS2R R42, SRZ ;  /* 0x00000000002a7805 */ /* 0x000fe2000001ff00 */
[--C-:B------:R-:W-:Y:S01]  /*76b0*/  @!P1 IMAD.WIDE R16, R0, 0x2, R8.reuse ;  /* 0x0000000200109825 */ /* 0x100fe200078e0208 */
[----:B------:R-:W-:Y:S01]  /*76c0*/  CS2R R48, SRZ ;  /* 0x0000000000307805 */ /* 0x000fe2000001ff00 */
[----:B------:R-:W-:Y:S01]  /*76d0*/  CS2R R46, SRZ ;  /* 0x00000000002e7805 */ /* 0x000fe2000001ff00 */
[----:B------:R-:W-:Y:S01]  /*76e0*/  CS2R R50, SRZ ;  /* 0x0000000000327805 */ /* 0x000fe2000001ff00 */
[----:B------:R-:W-:Y:S01]  /*76f0*/  @!P0 IMAD.WIDE R14, R12, 0x2, R8 ;  /* 0x000000020c0e8825 */ /* 0x000fe200078e0208 */
[----:B------:R1:W5:Y:S03]  /*7700*/  @!P2 LD.E.64 R40, [R18.64] ;  /* 0x000000061228a980 */ /* 0x000366000c101b00 */
[--C-:B------:R-:W-:Y:S01]  /*7710*/  @!P2 IMAD.WIDE R10, R5, 0x2, R6.reuse ;  /* 0x00000002050aa825 */ /* 0x100fe200078e0206 */
[----:B------:R1:W5:Y:S03]  /*7720*/  @!P1 LD.E.64 R42, [R16.64] ;  /* 0x00000006102a9980 */ /* 0x000366000c101b00 */
[--C-:B------:R-:W-:Y:S01]  /*7730*/  @!P1 IMAD.WIDE R8, R0, 0x2, R6.reuse ;  /* 0x0000000200089825 */ /* 0x100fe200078e0206 */
[----:B------:R1:W5:Y:S03]  /*7740*/  @!P2 LD.E.64 R38, [R10.64] ;  /* 0x000000060a26a980 */ /* 0x000366000c101b00 */
[----:B------:R-:W-:Y:S01]  /*7750*/  @!P0 IMAD.WIDE R6, R12, 0x2, R6 ;  /* 0x000000020c068825 */ /* 0x000fe200078e0206 */
[----:B------:R1:W5:Y:S04]  /*7760*/  @!P0 LD.E.64 R48, [R14.64] ;  /* 0x000000060e308980 */ /* 0x000368000c101b00 */
[----:B------:R1:W5:Y:S04]  /*7770*/  @!P1 LD.E.64 R46, [R8.64] ;  /* 0x00000006082e9980 */ /* 0x000368000c101b00 */
[----:B------:R1:W5:Y:S02]  /*7780*/  @!P0 LD.E.64 R50, [R6.64] ;  /* 0x0000000606328980 */ /* 0x000364000c101b00 */
.L_x_574:
[----:B------:R-:W-:Y:S05]  /*7790*/  BSYNC B0 ;  /* 0x0000000000007941 */ /* 0x000fea0003800000 */
.L_x_573:
[----:B-----5:R-:W-:Y:S01]  /*77a0*/  IMAD.MOV.U32 R0, RZ, RZ, R48 ;  /* 0x000000ffff007224 */ /* 0x020fe200078e0030 */
[----:B------:R-:W-:Y:S01]  /*77b0*/  IADD3 R5, R28, 0x40, RZ ;  /* 0x000000401c057810 */ /* 0x000fe20007ffe0ff */
[----:B-1----:R-:W-:Y:S01]  /*77c0*/  IMAD.MOV.U32 R7, RZ, RZ, R49 ;  /* 0x000000ffff077224 */ /* 0x002fe200078e0031 */
[----:B---3--:R-:W1:Y:S01]  /*77d0*/  SHFL.IDX PT, R9, R29, 0x1, 0x1c1f ;  /* 0x003c1f001d097f89 */ /* 0x008e6200000e0000 */
[----:B--2---:R-:W-:Y:S01]  /*77e0*/  IMAD.MOV.U32 R6, RZ, RZ, R42 ;  /* 0x000000ffff067224 */ /* 0x004fe200078e002a */
[----:B------:R-:W-:Y:S01]  /*77f0*/  ISETP.GE.AND P0, PT, R5, R44, PT ;  /* 0x0000002c0500720c */ /* 0x000fe20003f06270 */
        /* <DEDUP_REMOVED lines=41> */
[----:B----4-:R-:W2:Y:S01]  /*7a90*/  SHFL.IDX PT, R8, R32, 0x1, 0x1c1f ;  /* 0x003c1f0020087f89 */ /* 0x010ea200000e0000 */
[----:B------:R-:W-:Y:S01]  /*7aa0*/  BSSY B0, `(.L_x_575) ;  /* 0x0000051000007945 */ /* 0x000fe20003800000 */
[----:B------:R-:W-:Y:S01]  /*7ab0*/  PRMT R76, R76, 0x5410, R11 ;  /* 0x000054104c4c7816 */ /* 0x000fe2000000000b */
[----:B------:R-:W-:Y:S01]  /*7ac0*/  CS2R R66, SRZ ;  /* 0x0000000000427805 */ /* 0x000fe2000001ff00 */
[----:B------:R3:W4:Y:S01]  /*7ad0*/  SHFL.IDX PT, R7, R21, 0x1, 0x1c1f ;  /* 0x003c1f0015077f89 */ /* 0x00072200000e0000 */
[----:B------:R-:W-:Y:S01]  /*7ae0*/  PRMT R77, R10, 0x7610, R77 ;  /* 0x000076100a4d7816 */ /* 0x000fe2000000004d */
[----:B------:R-:W-:Y:S01]  /*7af0*/  CS2R R64, SRZ ;  /* 0x0000000000407805 */ /* 0x000fe2000001ff00 */
[----:B------:R-:W-:Y:S01]  /*7b00*/  PRMT R45, R0, 0x7610, R45 ;  /* 0x00007610002d7816 */ /* 0x000fe2000000002d */
[----:B------:R1:W2:Y:S01]  /*7b10*/  SHFL.IDX PT, R6, R33, 0x1, 0x1c1f ;  /* 0x003c1f0021067f89 */ /* 0x0002a200000e0000 */
        /* <DEDUP_REMOVED lines=8> */
[----:B---3--:R-:W-:Y:S01]  /*7ba0*/  PRMT R21, R5, 0x7610, R21 ;  /* 0x0000761005157816 */ /* 0x008fe20000000015 */
[----:B-1----:R-:W-:Y:S01]  /*7bb0*/  CS2R R32, SRZ ;  /* 0x0000000000207805 */ /* 0x002fe2000001ff00 */
[----:B------:R-:W-:Y:S05]  /*7bc0*/  @P0 BRA `(.L_x_576) ;  /* 0x000003e000000947 */ /* 0x000fea0003800000 */
[C---:B--2-4-:R-:W-:Y:S01]  /*7bd0*/  IADD3 R12, R20.reuse, 0x10, RZ ;  /* 0x00000010140c7810 */ /* 0x054fe20007ffe0ff */
        /* <DEDUP_REMOVED lines=9> */
[----:B------:R-:W-:Y:S01]  /*7c70*/  @!P2 IMAD.WIDE R10, R20, 0x2, R8 ;  /* 0x00000002140aa825 */ /* 0x000fe200078e0208 */
[----:B------:R-:W-:Y:S02]  /*7c80*/  @!P0 LEA.HI R5, R0, R13, RZ, 0x2 ;  /* 0x0000000d00058211 */ /* 0x000fe400078f10ff */
[----:B------:R-:W-:Y:S01]  /*7c90*/  @!P1 LOP3.LUT R0, R12, 0xfffffffc, RZ, 0xc0, !PT ;  /* 0xfffffffc0c009812 */ /* 0x000fe200078ec0ff */
[----:B------:R-:W-:Y:S01]  /*7ca0*/  @!P2 IMAD.WIDE R12, R20, 0x2, R6 ;  /* 0x00000002140ca825 */ /* 0x000fe200078e0206 */
        /* <DEDUP_REMOVED lines=48> */
.L_x_576:
[----:B--2-4-:R-:W-:Y:S05]  /*7fb0*/  BSYNC B0 ;  /* 0x0000000000007941 */ /* 0x014fea0003800000 */
.L_x_575:
[----:B-----5:R-:W-:Y:S01]  /*7fc0*/  IMAD.MOV.U32 R0, RZ, RZ, R75 ;  /* 0x000000ffff007224 */ /* 0x020fe200078e004b */
[----:B------:R-:W-:-:S04]  /*7fd0*/  DEPBAR.LE SB0, 0x1 ;  /* 0x000080400000791a */ /* 0x000fc80000000000 */
[----:B-1----:R-:W-:Y:S01]  /*7fe0*/  IMAD.MOV.U32 R6, RZ, RZ, R66 ;  /* 0x000000ffff067224 */ /* 0x002fe200078e0042 */
[----:B------:R-:W-:Y:S01]  /*7ff0*/  PRMT R99, R0, 0x7610, R99 ;  /* 0x0000761000637816 */ /* 0x000fe20000000063 */
        /* <DEDUP_REMOVED lines=23> */
[----:B------:R-:W-:Y:S01]  /*8170*/  SHF.R.S32.HI R6, RZ, 0x1f, R69 ;  /* 0x0000001fff067819 */ /* 0x000fe20000011445 */
[----:B------:R-:W-:Y:S01]  /*8180*/  IMAD.MOV.U32 R8, RZ, RZ, R57 ;  /* 0x000000ffff087224 */ /* 0x000fe200078e0039 */
[----:B------:R-:W-:Y:S01]  /*8190*/  PRMT R97, R97, 0x5410, R0 ;  /* 0x0000541061617816 */ /* 0x000fe20000000000 */
[----:B------:R-:W-:Y:S01]  /*81a0*/  IMAD.MOV.U32 R0, RZ, RZ, R73 ;  /* 0x000000ffff007224 */ /* 0x000fe200078e0049 */
[----:B------:R-:W-:-:S02]  /*81b0*/  PRMT R85, R5, 0x7610, R85 ;  /* 0x0000761005557816 */ /* 0x000fc40000000055 */
[----:B------:R-:W-:Y:S01]  /*81c0*/  LEA.HI R5, R6, R69, RZ, 0x3 ;  /* 0x0000004506057211 */ /* 0x000fe200078f18ff */
[----:B------:R-:W-:Y:S01]  /*81d0*/  IMAD.MOV.U32 R6, RZ, RZ, R71 ;  /* 0x000000ffff067224 */ /* 0x000fe200078e0047 */
[----:B------:R-:W-:Y:S02]  /*81e0*/  PRMT R98, R0, 0x7610, R98 ;  /* 0x0000761000627816 */ /* 0x000fe40000000062 */
[----:B------:R-:W-:Y:S01]  /*81f0*/  LOP3.LUT R0, R5, 0xfffffff8, RZ, 0xc0, !PT ;  /* 0xfffffff805007812 */ /* 0x000fe200078ec0ff */
[----:B------:R-:W-:Y:S01]  /*8200*/  IMAD.MOV.U32 R5, RZ, RZ, R58 ;  /* 0x000000ffff057224 */ /* 0x000fe200078e003a */
[----:B------:R-:W-:Y:S01]  /*8210*/  PRMT R95, R95, 0x5410, R7 ;  /* 0x000054105f5f7816 */ /* 0x000fe20000000007 */
[----:B------:R-:W-:Y:S01]  /*8220*/  IMAD.MOV.U32 R7, RZ, RZ, R62 ;  /* 0x000000ffff077224 */ /* 0x000fe200078e003e */
[----:B------:R-:W-:Y:S01]  /*8230*/  PRMT R96, R6, 0x7610, R96 ;  /* 0x0000761006607816 */ /* 0x000fe20000000060 */
[----:B------:R-:W-:Y:S01]  /*8240*/  IMAD.IADD R0, R69, 0x1, -R0 ;  /* 0x0000000145007824 */ /* 0x000fe200078e0a00 */
[----:B------:R-:W-:Y:S01]  /*8250*/  PRMT R89, R89, 0x5410, R5 ;  /* 0x0000541059597816 */ /* 0x000fe20000000005 */
[----:B------:R-:W-:Y:S01]  /*8260*/  IMAD.MOV.U32 R6, RZ, RZ, R63 ;  /* 0x000000ffff067224 */ /* 0x000fe200078e003f */
[----:B------:R-:W-:Y:S01]  /*8270*/  PRMT R91, R91, 0x5410, R7 ;  /* 0x000054105b5b7816 */ /* 0x000fe20000000007 */
[C---:B------:R-:W-:Y:S01]  /*8280*/  IMAD.SHL.U32 R7, R0.reuse, 0x40, RZ ;  /* 0x0000004000077824 */ /* 0x040fe200078e00ff */
[----:B------:R-:W-:Y:S01]  /*8290*/  BAR.SYNC.DEFER_BLOCKING 0x0 ;  /* 0x0000000000007b1d */ /* 0x000fe20000010000 */
[----:B------:R-:W-:-:S02]  /*82a0*/  LOP3.LUT P1, RZ, R0, 0x4, RZ, 0xc0, !PT ;  /* 0x0000000400ff7812 */ /* 0x000fc4000782c0ff */
[----:B------:R-:W-:Y:S02]  /*82b0*/  PRMT R94, R6, 0x7610, R94 ;  /* 0x00007610065e7816 */ /* 0x000fe4000000005e */
[----:B------:R-:W-:Y:S01]  /*82c0*/  LOP3.LUT R0, R7, 0x1c0, RZ, 0xc0, !PT ;  /* 0x000001c007007812 */ /* 0x000fe200078ec0ff */
[----:B------:R-:W-:Y:S01]  /*82d0*/  IMAD.MOV.U32 R7, RZ, RZ, R56 ;  /* 0x000000ffff077224 */ /* 0x000fe200078e0038 */
[----:B------:R-:W-:Y:S02]  /*82e0*/  PRMT R86, R86, 0x5410, R8 ;  /* 0x0000541056567816 */ /* 0x000fe40000000008 */
[----:B------:R-:W-:Y:S02]  /*82f0*/  LOP3.LUT R6, R0, 0x18, R68, 0xf8, !PT ;  /* 0x0000001800067812 */ /* 0x000fe400078ef844 */
[----:B------:R-:W-:Y:S01]  /*8300*/  SHF.R.U32.HI R5, RZ, 0x3, R0 ;  /* 0x00000003ff057819 */ /* 0x000fe20000011600 */
[----:B------:R-:W-:Y:S01]  /*8310*/  IMAD.MOV.U32 R0, RZ, RZ, R59 ;  /* 0x000000ffff007224 */ /* 0x000fe200078e003b */
[----:B------:R-:W-:Y:S01]  /*8320*/  PRMT R85, R85, 0x5410, R7 ;  /* 0x0000541055557816 */ /* 0x000fe20000000007 */
[----:B------:R-:W-:Y:S01]  /*8330*/  IMAD.MOV.U32 R7, RZ, RZ, R32 ;  /* 0x000000ffff077224 */ /* 0x000fe200078e0020 */
[----:B------:R-:W-:Y:S01]  /*8340*/  LOP3.LUT R6, R6, R5, RZ, 0x3c, !PT ;  /* 0x0000000506067212 */ /* 0x000fe200078e3cff */
[----:B------:R-:W-:Y:S01]  /*8350*/  IMAD.IADD R5, R44, 0x1, -R244 ;  /* 0x000000012c057824 */ /* 0x000fe200078e0af4 */
[----:B------:R-:W-:-:S03]  /*8360*/  PRMT R90, R0, 0x7610, R90 ;  /* 0x00007610005a7816 */ /* 0x000fc6000000005a */
[----:B------:R-:W-:Y:S01]  /*8370*/  IMAD R0, R115, 0x200, R6 ;  /* 0x0000020073007824 */ /* 0x000fe200078e0206 */
[----:B------:R-:W-:Y:S01]  /*8380*/  IMNMX R44, R5, 0x80, PT ;  /* 0x00000080052c7817 */ /* 0x000fe20003800200 */
[----:B------:R-:W-:-:S03]  /*8390*/  IMAD.MOV.U32 R6, RZ, RZ, R33 ;  /* 0x000000ffff067224 */ /* 0x000fc600078e0021 */
[----:B------:R-:W-:Y:S02]  /*83a0*/  ISETP.GE.AND P0, PT, R69, R44, PT ;  /* 0x0000002c4500720c */ /* 0x000fe40003f06270 */
[C---:B------:R-:W-:Y:S02]  /*83b0*/  IADD3 R5, R0.reuse, 0x20, RZ ;  /* 0x0000002000057810 */ /* 0x040fe40007ffe0ff */
[C---:B------:R-:W-:Y:S02]  /*83c0*/  @P1 IADD3 R5, R0.reuse, -0x20, RZ ;  /* 0xffffffe000051810 */ /* 0x040fe40007ffe0ff */
[----:B------:R-:W-:Y:S02]  /*83d0*/  PRMT R68, R7, 0x5410, R6 ;  /* 0x0000541007447816 */ /* 0x000fe40000000006 */
[----:B------:R-:W-:Y:S02]  /*83e0*/  LEA R28, R0, 0xc100, 0x1 ;  /* 0x0000c100001c7811 */ /* 0x000fe400078e08ff */
[----:B------:R-:W-:-:S03]  /*83f0*/  LEA R29, R5, 0xc100, 0x1 ;  /* 0x0000c100051d7811 */ /* 0x000fc600078e08ff */
[----:B------:R-:W-:Y:S05]  /*8400*/  @P0 BRA `(.L_x_578) ;  /* 0x0000117000000947 */ /* 0x000fea0003800000 */
[----:B------:R-:W-:Y:S01]  /*8410*/  ISETP.GE.AND P0, PT, R20, c[0x0][0x27c], PT ;  /* 0x00009f0014007a0c */ /* 0x000fe20003f06270 */
[----:B------:R-:W-:-:S12]  /*8420*/  BSSY B0, `(.L_x_579) ;  /* 0x000002c000007945 */ /* 0x000fd80003800000 */
[----:B------:R-:W-:Y:S05]  /*8430*/  @P0 BRA `(.L_x_580) ;  /* 0x000002a000000947 */ /* 0x000fea0003800000 */
[----:B------:R-:W1:Y:S01]  /*8440*/  LDS.128 R8, [R28] ;  /* 0x000000001c087984 */ /* 0x000e620000000c00 */
[----:B------:R-:W-:Y:S02]  /*8450*/  SHF.R.U32.HI R0, RZ, 0x10, R23 ;  /* 0x00000010ff007819 */ /* 0x000fe40000011617 */
[----:B------:R-:W-:Y:S02]  /*8460*/  SHF.R.U32.HI R5, RZ, 0x10, R25 ;  /* 0x00000010ff057819 */ /* 0x000fe40000011619 */
[----:B------:R-:W-:Y:S02]  /*8470*/  SHF.R.U64 R17, R22, 0x10, R23 ;  /* 0x0000001016117819 */ /* 0x000fe40000001217 */
[----:B------:R-:W-:-:S05]  /*8480*/  SHF.R.U64 R19, R24, 0x10, R25 ;  /* 0x0000001018137819 */ /* 0x000fca0000001219 */
[----:B------:R-:W-:Y:S02]  /*8490*/  HADD2.F32 R19, -RZ, R19.H0_H0 ;  /* 0x20000013ff137230 */ /* 0x000fe40000004100 */
[--C-:B-1----:R-:W-:Y:S02]  /*84a0*/  HADD2.F32 R7, -RZ, R11.reuse.H0_H0 ;  /* 0x2000000bff077230 */ /* 0x102fe40000004100 */
[--C-:B------:R-:W-:Y:S02]  /*84b0*/  HADD2.F32 R14, -RZ, R10.reuse.H0_H0 ;  /* 0x2000000aff0e7230 */ /* 0x100fe40000004100 */
[----:B------:R-:W-:Y:S02]  /*84c0*/  HADD2.F32 R13, -RZ, R10.H1_H1 ;  /* 0x3000000aff0d7230 */ /* 0x000fe40000004100 */
[----:B------:R-:W-:Y:S02]  /*84d0*/  HADD2.F32 R11, -RZ, R11.H1_H1 ;  /* 0x3000000bff0b7230 */ /* 0x000fe40000004100 */
[----:B------:R-:W-:-:S02]  /*84e0*/  HADD2.F32 R10, -RZ, R0.H0_H0 ;  /* 0x20000000ff0a7230 */ /* 0x000fc40000004100 */
[----:B------:R-:W-:Y:S02]  /*84f0*/  HADD2.F32 R0, -RZ, R21.H0_H0 ;  /* 0x20000015ff007230 */ /* 0x000fe40000004100 */
[--C-:B------:R-:W-:Y:S02]  /*8500*/  HADD2.F32 R6, -RZ, R8.reuse.H0_H0 ;  /* 0x20000008ff067230 */ /* 0x100fe40000004100 */
[--C-:B------:R-:W-:Y:S02]  /*8510*/  HADD2.F32 R16, -RZ, R9.reuse.H0_H0 ;  /* 0x20000009ff107230 */ /* 0x100fe40000004100 */
[----:B------:R-:W-:Y:S01]  /*8520*/  HADD2.F32 R15, -RZ, R9.H1_H1 ;  /* 0x30000009ff0f7230 */ /* 0x000fe20000004100 */
[-C--:B------:R-:W-:Y:S01]  /*8530*/  FMUL.FTZ R9, R11, R10.reuse ;  /* 0x0000000a0b097220 */ /* 0x080fe20000410000 */
[----:B------:R-:W-:Y:S01]  /*8540*/  HADD2.F32 R21, -RZ, R5.H0_H0 ;  /* 0x20000005ff157230 */ /* 0x000fe20000004100 */
[----:B------:R-:W-:Y:S01]  /*8550*/  FMUL.FTZ R10, R7, R10 ;  /* 0x0000000a070a7220 */ /* 0x000fe20000410000 */
[----:B------:R-:W-:-:S02]  /*8560*/  HADD2.F32 R8, -RZ, R8.H1_H1 ;  /* 0x30000008ff087230 */ /* 0x000fc40000004100 */
[----:B------:R-:W-:Y:S01]  /*8570*/  HADD2.F32 R5, -RZ, R45.H1_H1 ;  /* 0x3000002dff057230 */ /* 0x000fe20000004100 */
[-C--:B------:R-:W-:Y:S01]  /*8580*/  FFMA.FTZ R18, R7, R21.reuse, -R9 ;  /* 0x0000001507127223 */ /* 0x080fe20000010809 */
[----:B------:R-:W-:Y:S01]  /*8590*/  HADD2.F32 R9, -RZ, R17.H0_H0 ;  /* 0x20000011ff097230 */ /* 0x000fe20000004100 */
[-C--:B------:R-:W-:Y:S02]  /*85a0*/  FMUL.FTZ R12, R8, R0.reuse ;  /* 0x00000000080c7220 */ /* 0x080fe40000410000 */
[C---:B------:R-:W-:Y:S01]  /*85b0*/  FMUL.FTZ R7, R6.reuse, R0 ;  /* 0x0000000006077220 */ /* 0x040fe20000410000 */
[----:B------:R-:W-:Y:S01]  /*85c0*/  HADD2.F32 R0, -RZ, R45.H0_H0 ;  /* 0x2000002dff007230 */ /* 0x000fe20000004100 */
[----:B------:R-:W-:Y:S02]  /*85d0*/  FFMA.FTZ R11, R11, R21, R10 ;  /* 0x000000150b0b7223 */ /* 0x000fe4000001000a */
[-C--:B------:R-:W-:Y:S02]  /*85e0*/  FFMA.FTZ R12, R6, R5.reuse, -R12 ;  /* 0x00000005060c7223 */ /* 0x080fe4000001080c */
[----:B------:R-:W-:Y:S01]  /*85f0*/  FFMA.FTZ R8, R8, R5, R7 ;  /* 0x0000000508087223 */ /* 0x000fe20000010007 */
[----:B------:R-:W-:Y:S01]  /*8600*/  HADD2.F32 R5, -RZ, R76.H0_H0 ;  /* 0x2000004cff057230 */ /* 0x000fe20000004100 */
[----:B------:R-:W-:Y:S01]  /*8610*/  FMUL.FTZ R6, R13, R0 ;  /* 0x000000000d067220 */ /* 0x000fe20000410000 */
[----:B------:R-:W-:Y:S01]  /*8620*/  F2FP.PACK_AB R11, R11, R18 ;  /* 0x000000120b0b723e */ /* 0x000fe200000000ff */
[----:B------:R-:W-:Y:S01]  /*8630*/  FMUL.FTZ R10, R14, R0 ;  /* 0x000000000e0a7220 */ /* 0x000fe20000410000 */
[----:B------:R-:W-:Y:S01]  /*8640*/  F2FP.PACK_AB R8, R8, R12 ;  /* 0x0000000c0808723e */ /* 0x000fe200000000ff */
[----:B------:R-:W-:-:S02]  /*8650*/  FMUL.FTZ R0, R15, R9 ;  /* 0x000000090f007220 */ /* 0x000fc40000410000 */
[----:B------:R-:W-:Y:S02]  /*8660*/  FMUL.FTZ R9, R16, R9 ;  /* 0x0000000910097220 */ /* 0x000fe40000410000 */
[-C--:B------:R-:W-:Y:S02]  /*8670*/  FFMA.FTZ R6, R14, R5.reuse, -R6 ;  /* 0x000000050e067223 */ /* 0x080fe40000010806 */
[----:B------:R-:W-:Y:S02]  /*8680*/  FFMA.FTZ R10, R13, R5, R10 ;  /* 0x000000050d0a7223 */ /* 0x000fe4000001000a */
[-C--:B------:R-:W-:Y:S02]  /*8690*/  FFMA.FTZ R0, R16, R19.reuse, -R0 ;  /* 0x0000001310007223 */ /* 0x080fe40000010800 */
[----:B------:R-:W-:Y:S01]  /*86a0*/  FFMA.FTZ R9, R15, R19, R9 ;  /* 0x000000130f097223 */ /* 0x000fe20000010009 */
[----:B------:R-:W-:-:S04]  /*86b0*/  F2FP.PACK_AB R10, R10, R6 ;  /* 0x000000060a0a723e */ /* 0x000fc800000000ff */
[----:B------:R-:W-:-:S05]  /*86c0*/  F2FP.PACK_AB R9, R9, R0 ;  /* 0x000000000909723e */ /* 0x000fca00000000ff */
[----:B------:R1:W-:Y:S02]  /*86d0*/  STS.128 [R28], R8 ;  /* 0x000000081c007388 */ /* 0x0003e40000000c00 */
.L_x_580:
[----:B------:R-:W-:Y:S05]  /*86e0*/  BSYNC B0 ;  /* 0x0000000000007941 */ /* 0x000fea0003800000 */
.L_x_579:
[----:B------:R-:W-:Y:S01]  /*86f0*/  IADD3 R0, R20, 0x10, RZ ;  /* 0x0000001014007810 */ /* 0x000fe20007ffe0ff */
[----:B------:R-:W-:Y:S03]  /*8700*/  BSSY B0, `(.L_x_581) ;  /* 0x000002d000007945 */ /* 0x000fe60003800000 */
[----:B------:R-:W-:-:S13]  /*8710*/  ISETP.GE.AND P0, PT, R0, c[0x0][0x27c], PT ;  /* 0x00009f0000007a0c */ /* 0x000fda0003f06270 */
[----:B------:R-:W-:Y:S05]  /*8720*/  @P0 BRA `(.L_x_582) ;  /* 0x000002a000000947 */ /* 0x000fea0003800000 */
[----:B-1----:R-:W1:Y:S01]  /*8730*/  LDS.128 R8, [R29] ;  /* 0x000000001d087984 */ /* 0x002e620000000c00 */
[----:B------:R-:W-:Y:S02]  /*8740*/  SHF.R.U32.HI R0, RZ, 0x10, R31 ;  /* 0x00000010ff007819 */ /* 0x000fe4000001161f */
[----:B------:R-:W-:Y:S02]  /*8750*/  SHF.R.U32.HI R5, RZ, 0x10, R27 ;  /* 0x00000010ff057819 */ /* 0x000fe4000001161b */
[----:B------:R-:W-:Y:S02]  /*8760*/  SHF.R.U64 R17, R30, 0x10, R31 ;  /* 0x000000101e117819 */ /* 0x000fe4000000121f */
[----:B------:R-:W-:Y:S01]  /*8770*/  SHF.R.U64 R19, R26, 0x10, R27 ;  /* 0x000000101a137819 */ /* 0x000fe2000000121b */
[----:B------:R-:W-:Y:S02]  /*8780*/  HADD2.F32 R21, -RZ, R5.H0_H0 ;  /* 0x20000005ff157230 */ /* 0x000fe40000004100 */
[----:B------:R-:W-:-:S02]  /*8790*/  HADD2.F32 R5, -RZ, R77.H1_H1 ;  /* 0x3000004dff057230 */ /* 0x000fc40000004100 */
[----:B------:R-:W-:Y:S02]  /*87a0*/  HADD2.F32 R19, -RZ, R19.H0_H0 ;  /* 0x20000013ff137230 */ /* 0x000fe40000004100 */
[--C-:B-1----:R-:W-:Y:S02]  /*87b0*/  HADD2.F32 R7, -RZ, R11.reuse.H0_H0 ;  /* 0x2000000bff077230 */ /* 0x102fe40000004100 */
[--C-:B------:R-:W-:Y:S02]  /*87c0*/  HADD2.F32 R14, -RZ, R10.reuse.H0_H0 ;  /* 0x2000000aff0e7230 */ /* 0x100fe40000004100 */
[----:B------:R-:W-:Y:S02]  /*87d0*/  HADD2.F32 R13, -RZ, R10.H1_H1 ;  /* 0x3000000aff0d7230 */ /* 0x000fe40000004100 */
[----:B------:R-:W-:Y:S02]  /*87e0*/  HADD2.F32 R11, -RZ, R11.H1_H1 ;  /* 0x3000000bff0b7230 */ /* 0x000fe40000004100 */
[----:B------:R-:W-:-:S02]  /*87f0*/  HADD2.F32 R10, -RZ, R0.H0_H0 ;  /* 0x20000000ff0a7230 */ /* 0x000fc40000004100 */
[--C-:B------:R-:W-:Y:S02]  /*8800*/  HADD2.F32 R6, -RZ, R8.reuse.H0_H0 ;  /* 0x20000008ff067230 */ /* 0x100fe40000004100 */
[--C-:B------:R-:W-:Y:S02]  /*8810*/  HADD2.F32 R16, -RZ, R9.reuse.H0_H0 ;  /* 0x20000009ff107230 */ /* 0x100fe40000004100 */
[----:B------:R-:W-:Y:S01]  /*8820*/  HADD2.F32 R15, -RZ, R9.H1_H1 ;  /* 0x30000009ff0f7230 */ /* 0x000fe20000004100 */
[-C--:B------:R-:W-:Y:S01]  /*8830*/  FMUL.FTZ R9, R11, R10.reuse ;  /* 0x0000000a0b097220 */ /* 0x080fe20000410000 */
[----:B------:R-:W-:Y:S01]  /*8840*/  HADD2.F32 R8, -RZ, R8.H1_H1 ;  /* 0x30000008ff087230 */ /* 0x000fe20000004100 */
[C---:B------:R-:W-:Y:S01]  /*8850*/  FMUL.FTZ R10, R7.reuse, R10 ;  /* 0x0000000a070a7220 */ /* 0x040fe20000410000 */
[----:B------:R-:W-:Y:S01]  /*8860*/  HADD2.F32 R0, -RZ, R76.H1_H1 ;  /* 0x3000004cff007230 */ /* 0x000fe20000004100 */
[-C--:B------:R-:W-:Y:S01]  /*8870*/  FFMA.FTZ R18, R7, R21.reuse, -R9 ;  /* 0x0000001507127223 */ /* 0x080fe20000010809 */
[----:B------:R-:W-:Y:S01]  /*8880*/  HADD2.F32 R9, -RZ, R17.H0_H0 ;  /* 0x20000011ff097230 */ /* 0x000fe20000004100 */
[----:B------:R-:W-:-:S02]  /*8890*/  FFMA.FTZ R11, R11, R21, R10 ;  /* 0x000000150b0b7223 */ /* 0x000fc4000001000a */
[-C--:B------:R-:W-:Y:S02]  /*88a0*/  FMUL.FTZ R12, R8, R0.reuse ;  /* 0x00000000080c7220 */ /* 0x080fe40000410000 */
[C---:B------:R-:W-:Y:S01]  /*88b0*/  FMUL.FTZ R7, R6.reuse, R0 ;  /* 0x0000000006077220 */ /* 0x040fe20000410000 */
[----:B------:R-:W-:Y:S01]  /*88c0*/  HADD2.F32 R0, -RZ, R77.H0_H0 ;  /* 0x2000004dff007230 */ /* 0x000fe20000004100 */
[-C--:B------:R-:W-:Y:S01]  /*88d0*/  FFMA.FTZ R12, R6, R5.reuse, -R12 ;  /* 0x00000005060c7223 */ /* 0x080fe2000001080c */
[----:B------:R-:W-:Y:S01]  /*88e0*/  F2FP.PACK_AB R11, R11, R18 ;  /* 0x000000120b0b723e */ /* 0x000fe200000000ff */
[----:B------:R-:W-:Y:S01]  /*88f0*/  FFMA.FTZ R8, R8, R5, R7 ;  /* 0x0000000508087223 */ /* 0x000fe20000010007 */
[----:B------:R-:W-:Y:S01]  /*8900*/  HADD2.F32 R5, -RZ, R78.H0_H0 ;  /* 0x2000004eff057230 */ /* 0x000fe20000004100 */
[-C--:B------:R-:W-:Y:S02]  /*8910*/  FMUL.FTZ R6, R13, R0.reuse ;  /* 0x000000000d067220 */ /* 0x080fe40000410000 */
        /* <DEDUP_REMOVED lines=11> */
.L_x_582:
[----:B------:R-:W-:Y:S05]  /*89d0*/  BSYNC B0 ;  /* 0x0000000000007941 */ /* 0x000fea0003800000 */
.L_x_581:
[----:B------:R-:W-:Y:S01]  /*89e0*/  IADD3 R0, R20, 0x20, RZ ;  /* 0x0000002014007810 */ /* 0x000fe20007ffe0ff */
[----:B------:R-:W-:Y:S03]  /*89f0*/  BSSY B0, `(.L_x_583) ;  /* 0x000002d000007945 */ /* 0x000fe60003800000 */
[----:B------:R-:W-:-:S13]  /*8a00*/  ISETP.GE.AND P0, PT, R0, c[0x0][0x27c], PT ;  /* 0x00009f0000007a0c */ /* 0x000fda0003f06270 */
[----:B------:R-:W-:Y:S05]  /*8a10*/  @P0 BRA `(.L_x_584) ;  /* 0x000002a000000947 */ /* 0x000fea0003800000 */
[----:B-1----:R-:W1:Y:S01]  /*8a20*/  LDS.128 R8, [R28+0x4000] ;  /* 0x004000001c087984 */ /* 0x002e620000000c00 */
        /* <DEDUP_REMOVED lines=40> */
[----:B------:R1:W-:Y:S02]  /*8cb0*/  STS.128 [R28+0x4000], R8 ;  /* 0x004000081c007388 */ /* 0x0003e40000000c00 */
.L_x_584:
[----:B------:R-:W-:Y:S05]  /*8cc0*/  BSYNC B0 ;  /* 0x0000000000007941 */ /* 0x000fea0003800000 */
.L_x_583:
        /* <DEDUP_REMOVED lines=46> */
.L_x_586:
[----:B------:R-:W-:Y:S05]  /*8fb0*/  BSYNC B0 ;  /* 0x0000000000007941 */ /* 0x000fea0003800000 */
.L_x_585:
        /* <DEDUP_REMOVED lines=33> */
[----:B------:R-:W-:Y:S01]  /*91d0*/  HADD2.F32 R5, -RZ, R84.H1_H1 ;  /* 0x30000054ff057230 */ /* 0x000fe20000004100 */
        /* <DEDUP_REMOVED lines=12> */
.L_x_588:
[----:B------:R-:W-:Y:S05]  /*92a0*/  BSYNC B0 ;  /* 0x0000000000007941 */ /* 0x000fea0003800000 */
.L_x_587:
[----:B------:R-:W-:-:S04]  /*92b0*/  IADD3 R0, R20, 0x50, RZ ;  /* 0x0000005014007810 */ /* 0x000fc80007ffe0ff */
        /* <DEDUP_REMOVED lines=21> */
[----:B------:R-:W-:Y:S01]  /*9410*/  HADD2.F32 R0, -RZ, R86.H0_H0 ;  /* 0x20000056ff007230 */ /* 0x000fe20000004100 */
        /* <DEDUP_REMOVED lines=22> */
.L_x_578:
[----:B------:R-:W-:Y:S05]  /*9580*/  BSYNC B1 ;  /* 0x0000000000017941 */ /* 0x000fea0003800000 */
.L_x_577:
[----:B------:R-:W-:-:S04]  /*9590*/  IADD3 R0, R69, 0x40, RZ ;  /* 0x0000004045007810 */ /* 0x000fc80007ffe0ff */
[----:B------:R-:W-:-:S13]  /*95a0*/  ISETP.GE.AND P0, PT, R0, R44, PT ;  /* 0x0000002c0000720c */ /* 0x000fda0003f06270 */
[----:B------:R-:W-:Y:S05]  /*95b0*/  @P0 BRA `(.L_x_589) ;  /* 0x000049d000000947 */ /* 0x000fea0003800000 */
[----:B------:R-:W-:Y:S01]  /*95c0*/  ISETP.GE.AND P0, PT, R20, c[0x0][0x27c], PT ;  /* 0x00009f0014007a0c */ /* 0x000fe20003f06270 */
[----:B------:R-:W-:-:S12]  /*95d0*/  BSSY B0, `(.L_x_590) ;  /* 0x000002c000007945 */ /* 0x000fd80003800000 */
[----:B------:R-:W-:Y:S05]  /*95e0*/  @P0 BRA `(.L_x_591) ;  /* 0x000002a000000947 */ /* 0x000fea0003800000 */
[----:B-1----:R-:W1:Y:S01]  /*95f0*/  LDS.128 R8, [R28+0x2000] ;  /* 0x002000001c087984 */ /* 0x002e620000000c00 */
[----:B------:R-:W-:Y:S02]  /*9600*/  SHF.R.U32.HI R0, RZ, 0x10, R33 ;  /* 0x00000010ff007819 */ /* 0x000fe40000011621 */
[----:B------:R-:W-:Y:S02]  /*9610*/  SHF.R.U32.HI R5, RZ, 0x10, R53 ;  /* 0x00000010ff057819 */ /* 0x000fe40000011635 */
[----:B------:R-:W-:Y:S02]  /*9620*/  SHF.R.U64 R17, R32, 0x10, R33 ;  /* 0x0000001020117819 */ /* 0x000fe40000001221 */
[----:B------:R-:W-:Y:S01]  /*9630*/  SHF.R.U64 R19, R52, 0x10, R53 ;  /* 0x0000001034137819 */ /* 0x000fe20000001235 */
[----:B------:R-:W-:Y:S02]  /*9640*/  HADD2.F32 R21, -RZ, R5.H0_H0 ;  /* 0x20000005ff157230 */ /* 0x000fe40000004100 */
[----:B------:R-:W-:-:S02]  /*9650*/  HADD2.F32 R5, -RZ, R84.H0_H0 ;  /* 0x20000054ff057230 */ /* 0x000fc40000004100 */
        /* <DEDUP_REMOVED lines=18> */
[----:B------:R-:W-:Y:S01]  /*9780*/  HADD2.F32 R0, -RZ, R68.H1_H1 ;  /* 0x30000044ff007230 */ /* 0x000fe20000004100 */
        /* <DEDUP_REMOVED lines=16> */
.L_x_591:
[----:B------:R-:W-:Y:S05]  /*9890*/  BSYNC B0 ;  /* 0x0000000000007941 */ /* 0x000fea0003800000 */
.L_x_590:
        /* <DEDUP_REMOVED lines=46> */
.L_x_593:
[----:B------:R-:W-:Y:S05]  /*9b80*/  BSYNC B0 ;  /* 0x0000000000007941 */ /* 0x000fea0003800000 */
.L_x_592:
        /* <DEDUP_REMOVED lines=46> */
.L_x_595:
[----:B------:R-:W-:Y:S05]  /*9e70*/  BSYNC B0 ;  /* 0x0000000000007941 */ /* 0x000fea0003800000 */
.L_x_594:
        /* <DEDUP_REMOVED lines=46> */
.L_x_597:
[----:B------:R-:W-:Y:S05]  /*a160*/  BSYNC B0 ;  /* 0x0000000000007941 */ /* 0x000fea0003800000 */
.L_x_596:
        /* <DEDUP_REMOVED lines=46> */
.L_x_599:
[----:B------:R-:W-:Y:S05]  /*a450*/  BSYNC B0 ;  /* 0x0000000000007941 */ /* 0x000fea0003800000 */
.L_x_598:
        /* <DEDUP_REMOVED lines=44> */
[----:B------:R1:W-:Y:S01]  /*a720*/  STS.128 [R29+0xa000], R8 ;  /* 0x00a000081d007388 */ /* 0x0003e20000000c00 */
[----:B------:R-:W-:Y:S05]  /*a730*/  BRA `(.L_x_589) ;  /* 0x0000385000007947 */ /* 0x000fea0003800000 */
.L_x_572:
[----:B------:R-:W-:Y:S01]  /*a740*/  @P4 IMAD.HI.U32 R5, R0, c[0x0][0x2c8], RZ ;  /* 0x0000b20000054a27 */ /* 0x000fe200078e00ff */
[----:B------:R-:W-:Y:S01]  /*a750*/  BSSY B0, `(.L_x_600) ;  /* 0x0000047000007945 */ /* 0x000fe20003800000 */
[----:B------:R-:W-:Y:S01]  /*a760*/  CS2R R86, SRZ ;  /* 0x0000000000567805 */ /* 0x000fe2000001ff00 */
[----:B------:R-:W-:Y:S01]  /*a770*/  CS2R R54, SRZ ;  /* 0x0000000000367805 */ /* 0x000fe2000001ff00 */
[----:B------:R-:W-:Y:S01]  /*a780*/  IMAD.MOV.U32 R8, RZ, RZ, R12 ;  /* 0x000000ffff087224 */ /* 0x000fe200078e000c */
[----:B------:R-:W-:Y:S01]  /*a790*/  @P4 SHF.R.U32.HI R0, RZ, c[0x0][0x2cc], R5 ;  /* 0x0000b300ff004a19 */ /* 0x000fe20000011605 */
[----:B------:R-:W-:Y:S01]  /*a7a0*/  IMAD.MOV.U32 R6, RZ, RZ, R10 ;  /* 0x000000ffff067224 */ /* 0x000fe200078e000a */
        /* <DEDUP_REMOVED lines=19> */
[----:B------:R-:W-:Y:S01]  /*a8e0*/  CS2R R20, SRZ ;  /* 0x0000000000147805 */ /* 0x000fe2000001ff00 */
[----:B------:R-:W-:-:S02]  /*a8f0*/  IADD3 R5, R9, R5, RZ ;  /* 0x0000000509057210 */ /* 0x000fc40007ffe0ff */
[----:B------:R-:W-:Y:S02]  /*a900*/  IADD3 R0, R7, R0, RZ ;  /* 0x0000000007007210 */ /* 0x000fe40007ffe0ff */
[----:B------:R-:W-:Y:S02]  /*a910*/  LEA.HI.X R19, R8, c[0x0][0x274], R5, 0x1, P1 ;  /* 0x00009d0008137a11 */ /* 0x000fe400008f0c05 */
[----:B--23--:R-:W-:Y:S01]  /*a920*/  LEA.HI.X R18, R6, c[0x0][0x28c], R0, 0x1, P0 ;  /* 0x0000a30006127a11 */ /* 0x00cfe200000f0c00 */
[----:B------:R1:W2:Y:S01]  /*a930*/  SHFL.IDX PT, R8, R30, RZ, 0x1c1f ;  /* 0x001c1fff1e087589 */ /* 0x0002a200000e0000 */
[----:B------:R-:W-:-:S03]  /*a940*/  ISETP.GE.AND P0, PT, R28, R44, PT ;  /* 0x0000002c1c00720c */ /* 0x000fc60003f06270 */
[----:B------:R1:W3:Y:S04]  /*a950*/  SHFL.IDX PT, R6, R29, RZ, 0x1c1f ;  /* 0x001c1fff1d067589 */ /* 0x0002e800000e0000 */
[----:B------:R1:W4:Y:S04]  /*a960*/  SHFL.IDX PT, R7, R19, RZ, 0x1c1f ;  /* 0x001c1fff13077589 */ /* 0x00032800000e0000 */
[----:B------:R1:W1:Y:S02]  /*a970*/  SHFL.IDX PT, R9, R18, RZ, 0x1c1f ;  /* 0x001c1fff12097589 */ /* 0x00026400000e0000 */
[----:B------:R-:W-:Y:S05]  /*a980*/  @P0 BRA `(.L_x_601) ;  /* 0x0000023000000947 */ /* 0x000fea0003800000 */
[C---:B------:R-:W-:Y:S01]  /*a990*/  IADD3 R12, R68.reuse, 0x20, RZ ;  /* 0x00000020440c7810 */ /* 0x040fe20007ffe0ff */
[----:B------:R-:W-:Y:S01]  /*a9a0*/  CS2R R26, SRZ ;  /* 0x00000000001a7805 */ /* 0x000fe2000001ff00 */
[C---:B------:R-:W-:Y:S01]  /*a9b0*/  IADD3 R13, R68.reuse, 0x40, RZ ;  /* 0x00000040440d7810 */ /* 0x040fe20007ffe0ff */
[----:B------:R-:W-:Y:S01]  /*a9c0*/  CS2R R24, SRZ ;  /* 0x0000000000187805 */ /* 0x000fe2000001ff00 */
[----:B------:R-:W-:-:S02]  /*a9d0*/  ISETP.GE.AND P2, PT, R68, c[0x0][0x27c], PT ;  /* 0x00009f0044007a0c */ /* 0x000fc40003f46270 */
[----:B------:R-:W-:Y:S02]  /*a9e0*/  ISETP.GE.AND P1, PT, R12, c[0x0][0x27c], PT ;  /* 0x00009f000c007a0c */ /* 0x000fe40003f26270 */
[----:B------:R-:W-:-:S09]  /*a9f0*/  ISETP.GE.AND P0, PT, R13, c[0x0][0x27c], PT ;  /* 0x00009f000d007a0c */ /* 0x000fd20003f06270 */
[----:B---34-:R-:W-:Y:S02]  /*aa00*/  @!P2 IMAD.WIDE R10, R68, 0x2, R6 ;  /* 0x00000002440aa825 */ /* 0x018fe400078e0206 */
[----:B------:R-:W-:Y:S02]  /*aa10*/  @!P1 SHF.R.S32.HI R0, RZ, 0x1f, R12 ;  /* 0x0000001fff009819 */ /* 0x000fe4000001140c */
[----:B------:R-:W-:Y:S01]  /*aa20*/  @!P0 SHF.R.S32.HI R5, RZ, 0x1f, R13 ;  /* 0x0000001fff058819 */ /* 0x000fe2000001140d */
[----:B------:R3:W5:Y:S01]  /*aa30*/  @!P2 LD.E.128 R24, [R10.64] ;  /* 0x000000060a18a980 */ /* 0x000762000c101d00 */
[----:B------:R-:W-:Y:S01]  /*aa40*/  @!P1 LEA.HI R0, R0, R12, RZ, 0x3 ;  /* 0x0000000c00009211 */ /* 0x000fe200078f18ff */
        /* <DEDUP_REMOVED lines=10> */
[----:B---3--:R-:W-:-:S02]  /*aaf0*/  @!P0 LEA.HI R10, R5, R13, RZ, 0x3 ;  /* 0x0000000d050a8211 */ /* 0x008fc400078f18ff */
[----:B------:R-:W-:Y:S02]  /*ab00*/  @!P1 LOP3.LUT R5, R0, 0xfffffff8, RZ, 0xc0, !PT ;  /* 0xfffffff800059812 */ /* 0x000fe400078ec0ff */
[----:B------:R-:W-:-:S03]  /*ab10*/  @!P0 LOP3.LUT R0, R10, 0xfffffff8, RZ, 0xc0, !PT ;  /* 0xfffffff80a008812 */ /* 0x000fc600078ec0ff */
[----:B------:R-:W-:-:S04]  /*ab20*/  @!P1 IMAD.WIDE R16, R5, 0x2, R6 ;  /* 0x0000000205109825 */ /* 0x000fc800078e0206 */
[C---:B------:R-:W-:Y:S01]  /*ab30*/  @!P0 IMAD.WIDE R14, R0.reuse, 0x2, R6 ;  /* 0x00000002000e8825 */ /* 0x040fe200078e0206 */
[----:B------:R3:W5:Y:S03]  /*ab40*/  @!P1 LD.E.128 R36, [R16.64] ;  /* 0x0000000610249980 */ /* 0x000766000c101d00 */
[--C-:B-12---:R-:W-:Y:S01]  /*ab50*/  @!P1 IMAD.WIDE R12, R5, 0x2, R8.reuse ;  /* 0x00000002050c9825 */ /* 0x106fe200078e0208 */
[----:B------:R3:W5:Y:S03]  /*ab60*/  @!P0 LD.E.128 R52, [R14.64] ;  /* 0x000000060e348980 */ /* 0x000766000c101d00 */
[--C-:B------:R-:W-:Y:S01]  /*ab70*/  @!P0 IMAD.WIDE R10, R0, 0x2, R8.reuse ;  /* 0x00000002000a8825 */ /* 0x100fe200078e0208 */
[----:B------:R3:W5:Y:S03]  /*ab80*/  @!P1 LD.E.128 R40, [R12.64] ;  /* 0x000000060c289980 */ /* 0x000766000c101d00 */
[----:B------:R-:W-:Y:S01]  /*ab90*/  @!P2 IMAD.WIDE R6, R68, 0x2, R8 ;  /* 0x000000024406a825 */ /* 0x000fe200078e0208 */
[----:B------:R3:W5:Y:S04]  /*aba0*/  @!P0 LD.E.128 R56, [R10.64] ;  /* 0x000000060a388980 */ /* 0x000768000c101d00 */
[----:B------:R3:W5:Y:S02]  /*abb0*/  @!P2 LD.E.128 R20, [R6.64] ;  /* 0x000000060614a980 */ /* 0x000764000c101d00 */
.L_x_601:
[----:B------:R-:W-:Y:S05]  /*abc0*/  BSYNC B0 ;  /* 0x0000000000007941 */ /* 0x000fea0003800000 */
.L_x_600:
[----:B------:R-:W-:Y:S01]  /*abd0*/  IADD3 R5, R28, 0x40, RZ ;  /* 0x000000401c057810 */ /* 0x000fe20007ffe0ff */
[----:B-----5:R-:W-:Y:S01]  /*abe0*/  IMAD.MOV.U32 R0, RZ, RZ, R54 ;  /* 0x000000ffff007224 */ /* 0x020fe200078e0036 */
[----:B---3--:R-:W-:Y:S01]  /*abf0*/  MOV R11, R22 ;  /* 0x00000016000b7202 */ /* 0x008fe20000000f00 */
[----:B----4-:R-:W-:Y:S01]  /*ac00*/  IMAD.MOV.U32 R7, RZ, RZ, R55 ;  /* 0x000000ffff077224 */ /* 0x010fe200078e0037 */
[----:B------:R-:W-:Y:S01]  /*ac10*/  ISETP.GE.AND P0, PT, R5, R44, PT ;  /* 0x0000002c0500720c */ /* 0x000fe20003f06270 */
[----:B------:R-:W-:Y:S01]  /*ac20*/  IMAD.MOV.U32 R6, RZ, RZ, R52 ;  /* 0x000000ffff067224 */ /* 0x000fe200078e0034 */
[----:B------:R-:W-:Y:S01]  /*ac30*/  PRMT R97, R97, 0x5410, R0 ;  /* 0x0000541061617816 */ /* 0x000fe20000000000 */
[----:B------:R-:W-:Y:S01]  /*ac40*/  IMAD.MOV.U32 R5, RZ, RZ, R53 ;  /* 0x000000ffff057224 */ /* 0x000fe200078e0035 */
[----:B-1----:R-:W1:Y:S01]  /*ac50*/  SHFL.IDX PT, R9, R18, 0x1, 0x1c1f ;  /* 0x003c1f0012097f89 */ /* 0x002e6200000e0000 */
        /* <DEDUP_REMOVED lines=15> */
[----:B--2---:R2:W3:Y:S01]  /*ad50*/  SHFL.IDX PT, R8, R30, 0x1, 0x1c1f ;  /* 0x003c1f001e087f89 */ /* 0x0044e200000e0000 */
        /* <DEDUP_REMOVED lines=19> */
[----:B------:R-:W-:Y:S01]  /*ae90*/  PRMT R95, R6, 0x7610, R95 ;  /* 0x00007610065f7816 */ /* 0x000fe2000000005f */
[----:B------:R4:W1:Y:S01]  /*aea0*/  SHFL.IDX PT, R7, R19, 0x1, 0x1c1f ;  /* 0x003c1f0013077f89 */ /* 0x00086200000e0000 */
[----:B------:R-:W-:Y:S01]  /*aeb0*/  CS2R R84, SRZ ;  /* 0x0000000000547805 */ /* 0x000fe2000001ff00 */
[----:B--2---:R-:W-:Y:S01]  /*aec0*/  PRMT R30, R5, 0x5410, R11 ;  /* 0x00005410051e7816 */ /* 0x004fe2000000000b */
[----:B------:R-:W-:Y:S01]  /*aed0*/  CS2R R74, SRZ ;  /* 0x00000000004a7805 */ /* 0x000fe2000001ff00 */
[----:B------:R4:W2:Y:S01]  /*aee0*/  SHFL.IDX PT, R6, R29, 0x1, 0x1c1f ;  /* 0x003c1f001d067f89 */ /* 0x0008a200000e0000 */
[----:B------:R-:W-:Y:S01]  /*aef0*/  PRMT R28, R10, 0x5410, R0 ;  /* 0x000054100a1c7816 */ /* 0x000fe20000000000 */
        /* <DEDUP_REMOVED lines=10> */
[C---:B---3--:R-:W-:Y:S01]  /*afa0*/  IADD3 R12, R68.reuse, 0x20, RZ ;  /* 0x00000020440c7810 */ /* 0x048fe20007ffe0ff */
[----:B------:R-:W-:Y:S01]  /*afb0*/  CS2R R66, SRZ ;  /* 0x0000000000427805 */ /* 0x000fe2000001ff00 */
[C---:B------:R-:W-:Y:S01]  /*afc0*/  IADD3 R13, R68.reuse, 0x40, RZ ;  /* 0x00000040440d7810 */ /* 0x040fe20007ffe0ff */
[----:B------:R-:W-:Y:S01]  /*afd0*/  CS2R R64, SRZ ;  /* 0x0000000000407805 */ /* 0x000fe2000001ff00 */
[----:B------:R-:W-:-:S02]  /*afe0*/  ISETP.GE.AND P2, PT, R68, c[0x0][0x27c], PT ;  /* 0x00009f0044007a0c */ /* 0x000fc40003f46270 */
[----:B------:R-:W-:Y:S02]  /*aff0*/  ISETP.GE.AND P1, PT, R12, c[0x0][0x27c], PT ;  /* 0x00009f000c007a0c */ /* 0x000fe40003f26270 */
[----:B------:R-:W-:-:S09]  /*b000*/  ISETP.GE.AND P0, PT, R13, c[0x0][0x27c], PT ;  /* 0x00009f000d007a0c */ /* 0x000fd20003f06270 */
[----:B-12---:R-:W-:Y:S02]  /*b010*/  @!P2 IMAD.WIDE R10, R68, 0x2, R6 ;  /* 0x00000002440aa825 */ /* 0x006fe400078e0206 */
        /* <DEDUP_REMOVED lines=14> */
[----:B-1----:R-:W-:-:S02]  /*b100*/  @!P0 LEA.HI R10, R5, R13, RZ, 0x3 ;  /* 0x0000000d050a8211 */ /* 0x002fc400078f18ff */
[----:B------:R-:W-:Y:S02]  /*b110*/  @!P1 LOP3.LUT R5, R0, 0xfffffff8, RZ, 0xc0, !PT ;  /* 0xfffffff800059812 */ /* 0x000fe400078ec0ff */
[----:B------:R-:W-:-:S03]  /*b120*/  @!P0 LOP3.LUT R0, R10, 0xfffffff8, RZ, 0xc0, !PT ;  /* 0xfffffff80a008812 */ /* 0x000fc600078ec0ff */
[----:B------:R-:W-:-:S04]  /*b130*/  @!P1 IMAD.WIDE R16, R5, 0x2, R6 ;  /* 0x0000000205109825 */ /* 0x000fc800078e0206 */
[C---:B------:R-:W-:Y:S01]  /*b140*/  @!P0 IMAD.WIDE R14, R0.reuse, 0x2, R6 ;  /* 0x00000002000e8825 */ /* 0x040fe200078e0206 */
[----:B------:R1:W5:Y:S03]  /*b150*/  @!P1 LD.E.128 R72, [R16.64] ;  /* 0x0000000610489980 */ /* 0x000366000c101d00 */
[--C-:B------:R-:W-:Y:S01]  /*b160*/  @!P1 IMAD.WIDE R12, R5, 0x2, R8.reuse ;  /* 0x00000002050c9825 */ /* 0x100fe200078e0208 */
[----:B------:R1:W5:Y:S03]  /*b170*/  @!P0 LD.E.128 R84, [R14.64] ;  /* 0x000000060e548980 */ /* 0x000366000c101d00 */
[--C-:B------:R-:W-:Y:S01]  /*b180*/  @!P0 IMAD.WIDE R10, R0, 0x2, R8.reuse ;  /* 0x00000002000a8825 */ /* 0x100fe200078e0208 */
[----:B------:R1:W5:Y:S03]  /*b190*/  @!P1 LD.E.128 R76, [R12.64] ;  /* 0x000000060c4c9980 */ /* 0x000366000c101d00 */
[----:B------:R-:W-:Y:S01]  /*b1a0*/  @!P2 IMAD.WIDE R6, R68, 0x2, R8 ;  /* 0x000000024406a825 */ /* 0x000fe200078e0208 */
[----:B------:R1:W5:Y:S04]  /*b1b0*/  @!P0 LD.E.128 R80, [R10.64] ;  /* 0x000000060a508980 */ /* 0x000368000c101d00 */
[----:B------:R1:W5:Y:S02]  /*b1c0*/  @!P2 LD.E.128 R60, [R6.64] ;  /* 0x00000006063ca980 */ /* 0x000364000c101d00 */
.L_x_603:
[----:B---3--:R-:W-:Y:S05]  /*b1d0*/  BSYNC B0 ;  /* 0x0000000000007941 */ /* 0x008fea0003800000 */
.L_x_602:
[----:B-1---5:R-:W-:Y:S01]  /*b1e0*/  IMAD.MOV.U32 R7, RZ, RZ, R87 ;  /* 0x000000ffff077224 */ /* 0x022fe200078e0057 */
[----:B------:R-:W-:-:S04]  /*b1f0*/  DEPBAR.LE SB0, 0x1 ;  /* 0x000080400000791a */ /* 0x000fc80000000000 */
[----:B--2---:R-:W-:Y:S01]  /*b200*/  IMAD.MOV.U32 R6, RZ, RZ, R84 ;  /* 0x000000ffff067224 */ /* 0x004fe200078e0054 */
[----:B------:R-:W-:Y:S01]  /*b210*/  PRMT R106, R106, 0x5410, R7 ;  /* 0x000054106a6a7816 */ /* 0x000fe20000000007 */
[----:B------:R-:W-:Y:S01]  /*b220*/  IMAD.MOV.U32 R7, RZ, RZ, R75 ;  /* 0x000000ffff077224 */ /* 0x000fe200078e004b */
[----:B------:R-:W-:Y:S01]  /*b230*/  BSSY B1, `(.L_x_604) ;  /* 0x000017d000017945 */ /* 0x000fe20003800000 */
[----:B------:R-:W-:Y:S01]  /*b240*/  IMAD.MOV.U32 R0, RZ, RZ, R86 ;  /* 0x000000ffff007224 */ /* 0x000fe200078e0056 */
[----:B------:R-:W-:Y:S01]  /*b250*/  PRMT R108, R108, 0x5410, R6 ;  /* 0x000054106c6c7816 */ /* 0x000fe20000000006 */
[----:B------:R-:W-:Y:S02]  /*b260*/  IMAD.MOV.U32 R6, RZ, RZ, R72 ;  /* 0x000000ffff067224 */ /* 0x000fe400078e0048 */
        /* <DEDUP_REMOVED lines=15> */
[----:B------:R-:W-:-:S02]  /*b360*/  PRMT R105, R105, 0x5410, R7 ;  /* 0x0000541069697816 */ /* 0x000fc40000000007 */
[----:B------:R-:W-:Y:S02]  /*b370*/  IADD3 R7, -R244, R44, RZ ;  /* 0x0000002cf4077210 */ /* 0x000fe40007ffe1ff */
[----:B------:R-:W-:Y:S02]  /*b380*/  MOV R0, R82 ;  /* 0x0000005200007202 */ /* 0x000fe40000000f00 */
[----:B------:R-:W-:Y:S01]  /*b390*/  IMNMX R71, R7, 0x80, PT ;  /* 0x0000008007477817 */ /* 0x000fe20003800200 */
[----:B------:R-:W-:Y:S01]  /*b3a0*/  IMAD.MOV.U32 R7, RZ, RZ, R62 ;  /* 0x000000ffff077224 */ /* 0x000fe200078e003e */
[----:B------:R-:W-:Y:S01]  /*b3b0*/  PRMT R100, R5, 0x5410, R6 ;  /* 0x0000541005647816 */ /* 0x000fe20000000006 */
[----:B------:R-:W-:Y:S01]  /*b3c0*/  IMAD.MOV.U32 R6, RZ, RZ, R80 ;  /* 0x000000ffff067224 */ /* 0x000fe200078e0050 */
[----:B------:R-:W-:Y:S01]  /*b3d0*/  PRMT R108, R0, 0x7610, R108 ;  /* 0x00007610006c7816 */ /* 0x000fe2000000006c */
[----:B------:R-:W-:Y:S01]  /*b3e0*/  IMAD.MOV.U32 R5, RZ, RZ, R81 ;  /* 0x000000ffff057224 */ /* 0x000fe200078e0051 */
[----:B------:R-:W-:Y:S01]  /*b3f0*/  BAR.SYNC.DEFER_BLOCKING 0x0 ;  /* 0x0000000000007b1d */ /* 0x000fe20000010000 */
[----:B------:R-:W-:Y:S01]  /*b400*/  IMAD.MOV.U32 R0, RZ, RZ, R78 ;  /* 0x000000ffff007224 */ /* 0x000fe200078e004e */
[----:B------:R-:W-:-:S02]  /*b410*/  ISETP.GE.AND P0, PT, R69, R71, PT ;  /* 0x000000474500720c */ /* 0x000fc40003f06270 */
        /* <DEDUP_REMOVED lines=13> */
[----:B------:R-:W-:Y:S02]  /*b4f0*/  PRMT R97, R6, 0x7610, R97 ;  /* 0x0000761006617816 */ /* 0x000fe40000000061 */
[----:B------:R-:W-:Y:S01]  /*b500*/  PRMT R98, R0, 0x5410, R5 ;  /* 0x0000541000627816 */ /* 0x000fe20000000005 */
[----:B------:R-:W-:Y:S05]  /*b510*/  @P0 BRA `(.L_x_605) ;  /* 0x000014e000000947 */ /* 0x000fea0003800000 */
[----:B------:R-:W-:Y:S01]  /*b520*/  ISETP.GE.AND P0, PT, R68, c[0x0][0x27c], PT ;  /* 0x00009f0044007a0c */ /* 0x000fe20003f06270 */
[----:B------:R-:W-:-:S12]  /*b530*/  BSSY B0, `(.L_x_606) ;  /* 0x0000068000007945 */ /* 0x000fd80003800000 */
[----:B------:R-:W-:Y:S05]  /*b540*/  @P0 BRA `(.L_x_607) ;  /* 0x0000066000000947 */ /* 0x000fea0003800000 */
[----:B------:R-:W-:Y:S02]  /*b550*/  MOV R7, c[0x0][0x27c] ;  /* 0x00009f0000077a02 */ /* 0x000fe40000000f00 */
[----:B------:R-:W-:Y:S02]  /*b560*/  SHF.L.U32 R0, R69, 0x6, RZ ;  /* 0x0000000645007819 */ /* 0x000fe400000006ff */
[----:B------:R-:W-:Y:S02]  /*b570*/  LEA.HI R7, R7, R48, RZ, 0x1d ;  /* 0x0000003007077211 */ /* 0x000fe400078fe8ff */
[----:B------:R-:W-:Y:S02]  /*b580*/  LOP3.LUT R0, R0, 0x1c0, RZ, 0xc0, !PT ;  /* 0x000001c000007812 */ /* 0x000fe400078ec0ff */
[----:B------:R-:W-:Y:S02]  /*b590*/  SHF.R.S32.HI R9, RZ, 0x1f, R7 ;  /* 0x0000001fff097819 */ /* 0x000fe40000011407 */
[----:B------:R-:W-:-:S02]  /*b5a0*/  SHF.L.U32 R5, R7, 0x3, RZ ;  /* 0x0000000307057819 */ /* 0x000fc400000006ff */
[----:B------:R-:W-:Y:S02]  /*b5b0*/  LEA.HI R7, R9, R7, RZ, 0x3 ;  /* 0x0000000709077211 */ /* 0x000fe400078f18ff */
[C---:B------:R-:W-:Y:S02]  /*b5c0*/  LOP3.LUT R6, R0.reuse, 0x38, R68, 0xf8, !PT ;  /* 0x0000003800067812 */ /* 0x040fe400078ef844 */
[----:B------:R-:W-:Y:S02]  /*b5d0*/  SHF.R.U32.HI R8, RZ, 0x3, R0 ;  /* 0x00000003ff087819 */ /* 0x000fe40000011600 */
[----:B------:R-:W-:Y:S02]  /*b5e0*/  LOP3.LUT R5, R0, 0x38, R5, 0xf8, !PT ;  /* 0x0000003800057812 */ /* 0x000fe400078ef805 */
[----:B------:R-:W-:Y:S02]  /*b5f0*/  SHF.L.U32 R0, R7, 0xa, RZ ;  /* 0x0000000a07007819 */ /* 0x000fe400000006ff */
[----:B------:R-:W-:-:S02]  /*b600*/  SHF.L.U32 R12, R115, 0x9, RZ ;  /* 0x00000009730c7819 */ /* 0x000fc400000006ff */
[----:B------:R-:W-:Y:S02]  /*b610*/  LOP3.LUT R5, R5, R8, RZ, 0x3c, !PT ;  /* 0x0000000805057212 */ /* 0x000fe400078e3cff */
[----:B------:R-:W-:Y:S02]  /*b620*/  LOP3.LUT R0, R0, 0x7fffe000, RZ, 0xc0, !PT ;  /* 0x7fffe00000007812 */ /* 0x000fe400078ec0ff */
[----:B------:R-:W-:Y:S02]  /*b630*/  LOP3.LUT R6, R12, R6, R8, 0xf6, !PT ;  /* 0x000000060c067212 */ /* 0x000fe400078ef608 */
[----:B------:R-:W-:Y:S02]  /*b640*/  IADD3 R0, R5, R0, R12 ;  /* 0x0000000005007210 */ /* 0x000fe40007ffe00c */
[----:B------:R-:W-:Y:S02]  /*b650*/  SHF.L.U32 R44, R6, 0x1, RZ ;  /* 0x00000001062c7819 */ /* 0x000fe400000006ff */
[----:B------:R-:W-:Y:S01]  /*b660*/  SHF.L.U32 R34, R0, 0x1, RZ ;  /* 0x0000000100227819 */ /* 0x000fe200000006ff */
[----:B------:R-:W-:Y:S01]  /*b670*/  HADD2.F32 R0, -RZ, R28.H0_H0 ;  /* 0x2000001cff007230 */ /* 0x000fe20000004100 */
[----:B------:R-:W-:Y:S01]  /*b680*/  SHF.R.U32.HI R5, RZ, 0x10, R23 ;  /* 0x00000010ff057819 */ /* 0x000fe20000011617 */
[----:B------:R-:W1:Y:S01]  /*b690*/  LDS.128 R8, [R44+0xc100] ;  /* 0x00c100002c087984 */ /* 0x000e620000000c00 */
[----:B------:R-:W-:-:S02]  /*b6a0*/  SHF.R.U64 R49, R26, 0x10, R27 ;  /* 0x000000101a317819 */ /* 0x000fc4000000121b */
[----:B------:R-:W-:Y:S01]  /*b6b0*/  SHF.R.U32.HI R17, RZ, 0x10, R27 ;  /* 0x00000010ff117819 */ /* 0x000fe2000001161b */
[----:B------:R-:W2:Y:S01]  /*b6c0*/  LDS.128 R12, [R34+0xc100] ;  /* 0x00c10000220c7984 */ /* 0x000ea20000000c00 */
[----:B------:R-:W-:Y:S01]  /*b6d0*/  SHF.R.U64 R46, R22, 0x10, R23 ;  /* 0x00000010162e7819 */ /* 0x000fe20000001217 */
[----:B------:R-:W-:Y:S01]  /*b6e0*/  HADD2.F32 R27, -RZ, R5.H0_H0 ;  /* 0x20000005ff1b7230 */ /* 0x000fe20000004100 */
[--C-:B------:R-:W-:Y:S01]  /*b6f0*/  SHF.R.U64 R47, R24, 0x10, R25.reuse ;  /* 0x00000010182f7819 */ /* 0x100fe20000001219 */
[----:B------:R-:W-:Y:S01]  /*b700*/  HADD2.F32 R5, -RZ, R28.H1_H1 ;  /* 0x3000001cff057230 */ /* 0x000fe20000004100 */
[----:B------:R-:W-:Y:S01]  /*b710*/  SHF.R.U32.HI R26, RZ, 0x10, R25 ;  /* 0x00000010ff1a7819 */ /* 0x000fe20000011619 */
[----:B------:R-:W-:Y:S01]  /*b720*/  HADD2.F32 R51, -RZ, R17.H0_H0 ;  /* 0x20000011ff337230 */ /* 0x000fe20000004100 */
[--C-:B----4-:R-:W-:Y:S01]  /*b730*/  SHF.R.U64 R29, R20, 0x10, R21.reuse ;  /* 0x00000010141d7819 */ /* 0x110fe20000001215 */
[----:B------:R-:W-:Y:S01]  /*b740*/  HADD2.F32 R47, -RZ, R47.H0_H0 ;  /* 0x2000002fff2f7230 */ /* 0x000fe20000004100 */
[----:B------:R-:W-:-:S05]  /*b750*/  SHF.R.U32.HI R16, RZ, 0x10, R21 ;  /* 0x00000010ff107819 */ /* 0x000fca0000011615 */
[----:B------:R-:W-:Y:S02]  /*b760*/  HADD2.F32 R16, -RZ, R16.H0_H0 ;  /* 0x20000010ff107230 */ /* 0x000fe40000004100 */
[--C-:B-1----:R-:W-:Y:S02]  /*b770*/  HADD2.F32 R19, -RZ, R11.reuse.H0_H0 ;  /* 0x2000000bff137230 */ /* 0x102fe40000004100 */
[----:B------:R-:W-:Y:S02]  /*b780*/  HADD2.F32 R18, -RZ, R11.H1_H1 ;  /* 0x3000000bff127230 */ /* 0x000fe40000004100 */
[----:B--2---:R-:W-:Y:S02]  /*b790*/  HADD2.F32 R7, -RZ, R15.H0_H0 ;  /* 0x2000000fff077230 */ /* 0x004fe40000004100 */
[--C-:B------:R-:W-:Y:S02]  /*b7a0*/  HADD2.F32 R23, -RZ, R8.reuse.H0_H0 ;  /* 0x20000008ff177230 */ /* 0x100fe40000004100 */
[----:B------:R-:W-:Y:S01]  /*b7b0*/  HADD2.F32 R25, -RZ, R8.H1_H1 ;  /* 0x30000008ff197230 */ /* 0x000fe20000004100 */
[----:B------:R-:W-:Y:S01]  /*b7c0*/  FMUL.FTZ R32, R7, R0 ;  /* 0x0000000007207220 */ /* 0x000fe20000410000 */
[----:B------:R-:W-:-:S02]  /*b7d0*/  HADD2.F32 R22, -RZ, R10.H0_H0 ;  /* 0x2000000aff167230 */ /* 0x000fc40000004100 */
[----:B------:R-:W-:Y:S02]  /*b7e0*/  HADD2.F32 R24, -RZ, R10.H1_H1 ;  /* 0x3000000aff187230 */ /* 0x000fe40000004100 */
[--C-:B------:R-:W-:Y:S02]  /*b7f0*/  HADD2.F32 R8, -RZ, R13.reuse.H0_H0 ;  /* 0x2000000dff087230 */ /* 0x100fe40000004100 */
[----:B------:R-:W-:Y:S02]  /*b800*/  HADD2.F32 R10, -RZ, R13.H1_H1 ;  /* 0x3000000dff0a7230 */ /* 0x000fe40000004100 */
[--C-:B------:R-:W-:Y:S02]  /*b810*/  HADD2.F32 R21, -RZ, R9.reuse.H0_H0 ;  /* 0x20000009ff157230 */ /* 0x100fe40000004100 */
[----:B------:R-:W-:Y:S01]  /*b820*/  HADD2.F32 R20, -RZ, R9.H1_H1 ;  /* 0x30000009ff147230 */ /* 0x000fe20000004100 */
[----:B------:R-:W-:Y:S01]  /*b830*/  FMUL.FTZ R9, R19, R0 ;  /* 0x0000000013097220 */ /* 0x000fe20000410000 */
[----:B------:R-:W-:Y:S01]  /*b840*/  HADD2.F32 R13, -RZ, R31.H0_H0 ;  /* 0x2000001fff0d7230 */ /* 0x000fe20000004100 */
[----:B------:R-:W-:Y:S01]  /*b850*/  FMUL.FTZ R0, R18, R27 ;  /* 0x0000001b12007220 */ /* 0x000fe20000410000 */
[----:B------:R-:W-:-:S02]  /*b860*/  HADD2.F32 R6, -RZ, R15.H1_H1 ;  /* 0x3000000fff067230 */ /* 0x000fc40000004100 */
[--C-:B------:R-:W-:Y:S01]  /*b870*/  HADD2.F32 R11, -RZ, R12.reuse.H0_H0 ;  /* 0x2000000cff0b7230 */ /* 0x100fe20000004100 */
[----:B------:R-:W-:Y:S01]  /*b880*/  FFMA.FTZ R45, R7, R13, R9 ;  /* 0x0000000d072d7223 */ /* 0x000fe20000010009 */
[----:B------:R-:W-:Y:S01]  /*b890*/  HADD2.F32 R9, -RZ, R31.H1_H1 ;  /* 0x3000001fff097230 */ /* 0x000fe20000004100 */
[----:B------:R-:W-:Y:S01]  /*b8a0*/  FMUL.FTZ R7, R21, R5 ;  /* 0x0000000515077220 */ /* 0x000fe20000410000 */
[----:B------:R-:W-:Y:S01]  /*b8b0*/  HADD2.F32 R15, -RZ, R12.H1_H1 ;  /* 0x3000000cff0f7230 */ /* 0x000fe20000004100 */
[C---:B------:R-:W-:Y:S01]  /*b8c0*/  FFMA.FTZ R35, R6.reuse, R51, R0 ;  /* 0x0000003306237223 */ /* 0x040fe20000010000 */
[----:B------:R-:W-:Y:S01]  /*b8d0*/  HADD2.F32 R0, -RZ, R30.H0_H0 ;  /* 0x2000001eff007230 */ /* 0x000fe20000004100 */
[----:B------:R-:W-:Y:S01]  /*b8e0*/  FMUL.FTZ R31, R6, R27 ;  /* 0x0000001b061f7220 */ /* 0x000fe20000410000 */
[----:B------:R-:W-:Y:S01]  /*b8f0*/  HADD2.F32 R12, -RZ, R14.H0_H0 ;  /* 0x2000000eff0c7230 */ /* 0x000fe20000004100 */
[C---:B------:R-:W-:Y:S01]  /*b900*/  FMUL.FTZ R27, R8.reuse, R5 ;  /* 0x00000005081b7220 */ /* 0x040fe20000410000 */
[----:B------:R-:W-:Y:S01]  /*b910*/  HADD2.F32 R5, -RZ, R30.H1_H1 ;  /* 0x3000001eff057230 */ /* 0x000fe20000004100 */
[----:B------:R-:W-:Y:S01]  /*b920*/  FFMA.FTZ R33, R8, R9, R7 ;  /* 0x0000000908217223 */ /* 0x000fe20000010007 */
[----:B------:R-:W-:Y:S01]  /*b930*/  HADD2.F32 R8, -RZ, R50.H0_H0 ;  /* 0x20000032ff087230 */ /* 0x000fe20000004100 */
[----:B------:R-:W-:Y:S01]  /*b940*/  FMUL.FTZ R7, R23, R0 ;  /* 0x0000000017077220 */ /* 0x000fe20000410000 */
[----:B------:R-:W-:Y:S01]  /*b950*/  HADD2.F32 R50, -RZ, R26.H0_H0 ;  /* 0x2000001aff327230 */ /* 0x000fe20000004100 */
[----:B------:R-:W-:Y:S01]  /*b960*/  FMUL.FTZ R6, R20, R16 ;  /* 0x0000001014067220 */ /* 0x000fe20000410000 */
[----:B------:R-:W-:Y:S01]  /*b970*/  HADD2.F32 R14, -RZ, R14.H1_H1 ;  /* 0x3000000eff0e7230 */ /* 0x000fe20000004100 */
[----:B------:R-:W-:Y:S01]  /*b980*/  FFMA.FTZ R28, R11, R8, R7 ;  /* 0x000000080b1c7223 */ /* 0x000fe20000010007 */
[----:B------:R-:W-:Y:S01]  /*b990*/  HADD2.F32 R7, -RZ, R29.H0_H0 ;  /* 0x2000001dff077230 */ /* 0x000fe20000004100 */
[----:B------:R-:W-:-:S02]  /*b9a0*/  FMUL.FTZ R26, R10, R16 ;  /* 0x000000100a1a7220 */ /* 0x000fc40000410000 */
[----:B------:R-:W-:Y:S01]  /*b9b0*/  FMUL.FTZ R16, R11, R0 ;  /* 0x000000000b107220 */ /* 0x000fe20000410000 */
[----:B------:R-:W-:Y:S01]  /*b9c0*/  HADD2.F32 R0, -RZ, R70.H0_H0 ;  /* 0x20000046ff007230 */ /* 0x000fe20000004100 */
[----:B------:R-:W-:Y:S01]  /*b9d0*/  FFMA.FTZ R30, R10, R50, R6 ;  /* 0x000000320a1e7223 */ /* 0x000fe20000010006 */
[----:B------:R-:W-:Y:S01]  /*b9e0*/  HADD2.F32 R10, -RZ, R46.H0_H0 ;  /* 0x2000002eff0a7230 */ /* 0x000fe20000004100 */
[-C--:B------:R-:W-:Y:S01]  /*b9f0*/  FMUL.FTZ R6, R22, R5.reuse ;  /* 0x0000000516067220 */ /* 0x080fe20000410000 */
[----:B------:R-:W-:Y:S01]  /*ba00*/  HADD2.F32 R46, -RZ, R49.H0_H0 ;  /* 0x20000031ff2e7230 */ /* 0x000fe20000004100 */
[C---:B------:R-:W-:Y:S02]  /*ba10*/  FMUL.FTZ R11, R12.reuse, R5 ;  /* 0x000000050c0b7220 */ /* 0x040fe40000410000 */
[----:B------:R-:W-:Y:S02]  /*ba20*/  FMUL.FTZ R5, R25, R7 ;  /* 0x0000000719057220 */ /* 0x000fe40000410000 */
[----:B------:R-:W-:-:S02]  /*ba30*/  FFMA.FTZ R29, R12, R0, R6 ;  /* 0x000000000c1d7223 */ /* 0x000fc40000010006 */
[-C--:B------:R-:W-:Y:S02]  /*ba40*/  FMUL.FTZ R6, R24, R10.reuse ;  /* 0x0000000a18067220 */ /* 0x080fe40000410000 */
[C---:B------:R-:W-:Y:S02]  /*ba50*/  FMUL.FTZ R7, R15.reuse, R7 ;  /* 0x000000070f077220 */ /* 0x040fe40000410000 */
[----:B------:R-:W-:Y:S02]  /*ba60*/  FFMA.FTZ R15, R15, R47, R5 ;  /* 0x0000002f0f0f7223 */ /* 0x000fe40000010005 */
[C---:B------:R-:W-:Y:S02]  /*ba70*/  FMUL.FTZ R5, R14.reuse, R10 ;  /* 0x0000000a0e057220 */ /* 0x040fe40000410000 */
[----:B------:R-:W-:Y:S02]  /*ba80*/  FFMA.FTZ R17, R14, R46, R6 ;  /* 0x0000002e0e117223 */ /* 0x000fe40000010006 */
[----:B------:R-:W-:-:S02]  /*ba90*/  FFMA.FTZ R10, R19, R13, -R32 ;  /* 0x0000000d130a7223 */ /* 0x000fc40000010820 */
[----:B------:R-:W-:Y:S01]  /*baa0*/  FFMA.FTZ R12, R21, R9, -R27 ;  /* 0x00000009150c7223 */ /* 0x000fe2000001081b */
[----:B------:R-:W-:Y:S01]  /*bab0*/  F2FP.PACK_AB R9, R30, R33 ;  /* 0x000000211e09723e */ /* 0x000fe200000000ff */
[----:B------:R-:W-:Y:S02]  /*bac0*/  FFMA.FTZ R13, R20, R50, -R26 ;  /* 0x00000032140d7223 */ /* 0x000fe4000001081a */
        /* <DEDUP_REMOVED lines=14> */
.L_x_607:
[----:B------:R-:W-:Y:S05]  /*bbb0*/  BSYNC B0 ;  /* 0x0000000000007941 */ /* 0x000fea0003800000 */
.L_x_606:
[----:B------:R-:W-:Y:S01]  /*bbc0*/  IADD3 R0, R68, 0x20, RZ ;  /* 0x0000002044007810 */ /* 0x000fe20007ffe0ff */
[----:B------:R-:W-:Y:S03]  /*bbd0*/  BSSY B0, `(.L_x_608) ;  /* 0x0000071000007945 */ /* 0x000fe60003800000 */
[----:B------:R-:W-:-:S13]  /*bbe0*/  ISETP.GE.AND P0, PT, R0, c[0x0][0x27c], PT ;  /* 0x00009f0000007a0c */ /* 0x000fda0003f06270 */
[----:B------:R-:W-:Y:S05]  /*bbf0*/  @P0 BRA `(.L_x_609) ;  /* 0x000006e000000947 */ /* 0x000fea0003800000 */
[----:B------:R-:W-:Y:S02]  /*bc00*/  SHF.R.S32.HI R7, RZ, 0x1f, R0 ;  /* 0x0000001fff077819 */ /* 0x000fe40000011400 */
[----:B-1----:R-:W-:Y:S02]  /*bc10*/  SHF.L.U32 R8, R69, 0x6, RZ ;  /* 0x0000000645087819 */ /* 0x002fe400000006ff */
[CC--:B------:R-:W-:Y:S02]  /*bc20*/  LEA.HI R6, R7.reuse, R0.reuse, RZ, 0x3 ;  /* 0x0000000007067211 */ /* 0x0c0fe400078f18ff */
[----:B------:R-:W-:Y:S02]  /*bc30*/  LEA.HI R7, R7, R0, RZ, 0x6 ;  /* 0x0000000007077211 */ /* 0x000fe400078f30ff */
[----:B------:R-:W-:Y:S02]  /*bc40*/  MOV R9, c[0x0][0x27c] ;  /* 0x00009f0000097a02 */ /* 0x000fe40000000f00 */
[----:B------:R-:W-:Y:S01]  /*bc50*/  SHF.R.S32.HI R5, RZ, 0x3, R6 ;  /* 0x00000003ff057819 */ /* 0x000fe20000011406 */
[----:B------:R-:W-:Y:S01]  /*bc60*/  IMAD.SHL.U32 R7, R7, 0x80, RZ ;  /* 0x0000008007077824 */ /* 0x000fe200078e00ff */
[----:B------:R-:W-:-:S02]  /*bc70*/  LOP3.LUT R0, R8, 0x1c0, RZ, 0xc0, !PT ;  /* 0x000001c008007812 */ /* 0x000fc400078ec0ff */
[----:B------:R-:W-:Y:S02]  /*bc80*/  LEA.HI R5, R9, R5, RZ, 0x1d ;  /* 0x0000000509057211 */ /* 0x000fe400078fe8ff */
[----:B------:R-:W-:Y:S02]  /*bc90*/  LOP3.LUT R8, R0, 0x38, R6, 0xf8, !PT ;  /* 0x0000003800087812 */ /* 0x000fe400078ef806 */
[----:B------:R-:W-:Y:S02]  /*bca0*/  SHF.R.S32.HI R6, RZ, 0x1f, R5 ;  /* 0x0000001fff067819 */ /* 0x000fe40000011405 */
[----:B------:R-:W-:Y:S02]  /*bcb0*/  SHF.R.U32.HI R10, RZ, 0x3, R0 ;  /* 0x00000003ff0a7819 */ /* 0x000fe40000011600 */
[----:B------:R-:W-:Y:S02]  /*bcc0*/  LOP3.LUT R7, R7, 0x7fffe000, RZ, 0xc0, !PT ;  /* 0x7fffe00007077812 */ /* 0x000fe400078ec0ff */
[----:B------:R-:W-:-:S02]  /*bcd0*/  LEA.HI R6, R6, R5, RZ, 0x3 ;  /* 0x0000000506067211 */ /* 0x000fc400078f18ff */
[-C--:B------:R-:W-:Y:S02]  /*bce0*/  LOP3.LUT R9, R8, R10.reuse, RZ, 0x3c, !PT ;  /* 0x0000000a08097212 */ /* 0x080fe400078e3cff */
[----:B------:R-:W-:Y:S01]  /*bcf0*/  LEA R8, R115, R7, 0x9 ;  /* 0x0000000773087211 */ /* 0x000fe200078e48ff */
[----:B------:R-:W-:Y:S01]  /*bd00*/  IMAD.SHL.U32 R7, R5, 0x8, RZ ;  /* 0x0000000805077824 */ /* 0x000fe200078e00ff */
[----:B------:R-:W-:Y:S02]  /*bd10*/  SHF.L.U32 R5, R6, 0xa, RZ ;  /* 0x0000000a06057819 */ /* 0x000fe400000006ff */
[----:B------:R-:W-:Y:S01]  /*bd20*/  SHF.R.U32.HI R16, RZ, 0x10, R37 ;  /* 0x00000010ff107819 */ /* 0x000fe20000011625 */
[----:B------:R-:W-:Y:S01]  /*bd30*/  IMAD.IADD R8, R8, 0x1, R9 ;  /* 0x0000000108087824 */ /* 0x000fe200078e0209 */
[----:B------:R-:W-:Y:S02]  /*bd40*/  LOP3.LUT R6, R0, 0x38, R7, 0xf8, !PT ;  /* 0x0000003800067812 */ /* 0x000fe400078ef807 */
[----:B------:R-:W-:Y:S01]  /*bd50*/  LOP3.LUT R0, R5, 0x7fffe000, RZ, 0xc0, !PT ;  /* 0x7fffe00005007812 */ /* 0x000fe200078ec0ff */
[----:B------:R-:W-:Y:S01]  /*bd60*/  HADD2.F32 R5, -RZ, R70.H1_H1 ;  /* 0x30000046ff057230 */ /* 0x000fe20000004100 */
[----:B------:R-:W-:-:S02]  /*bd70*/  LOP3.LUT R6, R6, R10, RZ, 0x3c, !PT ;  /* 0x0000000a06067212 */ /* 0x000fc400078e3cff */
[----:B------:R-:W-:Y:S01]  /*bd80*/  SHF.L.U32 R44, R8, 0x1, RZ ;  /* 0x00000001082c7819 */ /* 0x000fe200000006ff */
[----:B------:R-:W-:Y:S01]  /*bd90*/  IMAD R0, R115, 0x200, R0 ;  /* 0x0000020073007824 */ /* 0x000fe200078e0200 */
[----:B------:R-:W-:Y:S02]  /*bda0*/  SHF.R.U64 R45, R36, 0x10, R37 ;  /* 0x00000010242d7819 */ /* 0x000fe40000001225 */
[----:B------:R-:W-:Y:S01]  /*bdb0*/  SHF.R.U64 R36, R40, 0x10, R41 ;  /* 0x0000001028247819 */ /* 0x000fe20000001229 */
[----:B------:R-:W1:Y:S01]  /*bdc0*/  LDS.128 R8, [R44+0xc100] ;  /* 0x00c100002c087984 */ /* 0x000e620000000c00 */
[----:B------:R-:W-:Y:S01]  /*bdd0*/  IADD3 R0, R0, R6, RZ ;  /* 0x0000000600007210 */ /* 0x000fe20007ffe0ff */
[----:B------:R-:W-:Y:S01]  /*bde0*/  HADD2.F32 R40, -RZ, R16.H0_H0 ;  /* 0x20000010ff287230 */ /* 0x000fe20000004100 */
[----:B------:R-:W-:Y:S02]  /*bdf0*/  SHF.R.U32.HI R17, RZ, 0x10, R43 ;  /* 0x00000010ff117819 */ /* 0x000fe4000001162b */
[----:B------:R-:W-:Y:S01]  /*be00*/  SHF.R.U32.HI R18, RZ, 0x10, R39 ;  /* 0x00000010ff127819 */ /* 0x000fe20000011627 */
[----:B------:R-:W-:Y:S01]  /*be10*/  IMAD.SHL.U32 R35, R0, 0x2, RZ ;  /* 0x0000000200237824 */ /* 0x000fe200078e00ff */
[----:B------:R-:W-:Y:S01]  /*be20*/  SHF.R.U32.HI R0, RZ, 0x10, R41 ;  /* 0x00000010ff007819 */ /* 0x000fe20000011629 */
[----:B------:R-:W-:Y:S01]  /*be30*/  HADD2.F32 R17, -RZ, R17.H0_H0 ;  /* 0x20000011ff117230 */ /* 0x000fe20000004100 */
[----:B------:R-:W-:Y:S01]  /*be40*/  SHF.R.U64 R38, R38, 0x10, R39 ;  /* 0x0000001026267819 */ /* 0x000fe20000001227 */
[----:B------:R-:W-:Y:S01]  /*be50*/  HADD2.F32 R39, -RZ, R18.H0_H0 ;  /* 0x20000012ff277230 */ /* 0x000fe20000004100 */
[----:B------:R-:W2:Y:S01]  /*be60*/  LDS.128 R12, [R35+0xc100] ;  /* 0x00c10000230c7984 */ /* 0x000ea20000000c00 */
[----:B------:R-:W-:Y:S01]  /*be70*/  HADD2.F32 R27, -RZ, R0.H0_H0 ;  /* 0x20000000ff1b7230 */ /* 0x000fe20000004100 */
[----:B------:R-:W-:Y:S01]  /*be80*/  SHF.R.U64 R30, R42, 0x10, R43 ;  /* 0x000000102a1e7819 */ /* 0x000fe2000000122b */
[----:B------:R-:W-:-:S02]  /*be90*/  HADD2.F32 R0, -RZ, R88.H0_H0 ;  /* 0x20000058ff007230 */ /* 0x000fc40000004100 */
[----:B------:R-:W-:Y:S02]  /*bea0*/  HADD2.F32 R38, -RZ, R38.H0_H0 ;  /* 0x20000026ff267230 */ /* 0x000fe40000004100 */
[--C-:B-1----:R-:W-:Y:S02]  /*beb0*/  HADD2.F32 R20, -RZ, R9.reuse.H0_H0 ;  /* 0x20000009ff147230 */ /* 0x102fe40000004100 */
[--C-:B------:R-:W-:Y:S02]  /*bec0*/  HADD2.F32 R24, -RZ, R8.reuse.H0_H0 ;  /* 0x20000008ff187230 */ /* 0x100fe40000004100 */
[----:B------:R-:W-:Y:S02]  /*bed0*/  HADD2.F32 R26, -RZ, R8.H1_H1 ;  /* 0x30000008ff1a7230 */ /* 0x000fe40000004100 */
[----:B----4-:R-:W-:Y:S01]  /*bee0*/  HADD2.F32 R19, -RZ, R9.H1_H1 ;  /* 0x30000009ff137230 */ /* 0x010fe20000004100 */
[----:B------:R-:W-:Y:S01]  /*bef0*/  FMUL.FTZ R9, R20, R5 ;  /* 0x0000000514097220 */ /* 0x000fe20000410000 */
[----:B------:R-:W-:-:S02]  /*bf00*/  HADD2.F32 R22, -RZ, R11.H0_H0 ;  /* 0x2000000bff167230 */ /* 0x000fc40000004100 */
[----:B------:R-:W-:Y:S02]  /*bf10*/  HADD2.F32 R21, -RZ, R11.H1_H1 ;  /* 0x3000000bff157230 */ /* 0x000fe40000004100 */
[--C-:B--2---:R-:W-:Y:S02]  /*bf20*/  HADD2.F32 R8, -RZ, R13.reuse.H0_H0 ;  /* 0x2000000dff087230 */ /* 0x104fe40000004100 */
[----:B------:R-:W-:Y:S02]  /*bf30*/  HADD2.F32 R7, -RZ, R13.H1_H1 ;  /* 0x3000000dff077230 */ /* 0x000fe40000004100 */
[----:B------:R-:W-:Y:S01]  /*bf40*/  HADD2.F32 R13, -RZ, R89.H0_H0 ;  /* 0x20000059ff0d7230 */ /* 0x000fe20000004100 */
[C---:B------:R-:W-:Y:S01]  /*bf50*/  FMUL.FTZ R33, R8.reuse, R5 ;  /* 0x0000000508217220 */ /* 0x040fe20000410000 */
[--C-:B------:R-:W-:Y:S01]  /*bf60*/  HADD2.F32 R6, -RZ, R15.reuse.H0_H0 ;  /* 0x2000000fff067230 */ /* 0x100fe20000004100 */
[----:B------:R-:W-:Y:S01]  /*bf70*/  FMUL.FTZ R31, R7, R27 ;  /* 0x0000001b071f7220 */ /* 0x000fe20000410000 */
[----:B------:R-:W-:Y:S01]  /*bf80*/  HADD2.F32 R11, -RZ, R12.H0_H0 ;  /* 0x2000000cff0b7230 */ /* 0x000fe20000004100 */
[----:B------:R-:W-:Y:S01]  /*bf90*/  FFMA.FTZ R37, R8, R13, R9 ;  /* 0x0000000d08257223 */ /* 0x000fe20000010009 */
[----:B------:R-:W-:Y:S01]  /*bfa0*/  HADD2.F32 R9, -RZ, R90.H0_H0 ;  /* 0x2000005aff097230 */ /* 0x000fe20000004100 */
[----:B------:R-:W-:Y:S01]  /*bfb0*/  FMUL.FTZ R8, R19, R27 ;  /* 0x0000001b13087220 */ /* 0x000fe20000410000 */
[--C-:B------:R-:W-:Y:S01]  /*bfc0*/  HADD2.F32 R23, -RZ, R10.reuse.H0_H0 ;  /* 0x2000000aff177230 */ /* 0x100fe20000004100 */
[-C--:B------:R-:W-:Y:S01]  /*bfd0*/  FMUL.FTZ R5, R22, R0.reuse ;  /* 0x0000000016057220 */ /* 0x080fe20000410000 */
[----:B------:R-:W-:Y:S01]  /*bfe0*/  HADD2.F32 R25, -RZ, R10.H1_H1 ;  /* 0x3000000aff197230 */ /* 0x000fe20000004100 */
[C---:B------:R-:W-:Y:S01]  /*bff0*/  FMUL.FTZ R27, R6.reuse, R0 ;  /* 0x00000000061b7220 */ /* 0x040fe20000410000 */
[----:B------:R-:W-:Y:S01]  /*c000*/  HADD2.F32 R0, -RZ, R88.H1_H1 ;  /* 0x30000058ff007230 */ /* 0x000fe20000004100 */
[----:B------:R-:W-:Y:S01]  /*c010*/  FFMA.FTZ R34, R7, R40, R8 ;  /* 0x0000002807227223 */ /* 0x000fe20000010008 */
[----:B------:R-:W-:Y:S01]  /*c020*/  HADD2.F32 R8, -RZ, R90.H1_H1 ;  /* 0x3000005aff087230 */ /* 0x000fe20000004100 */
[----:B------:R-:W-:Y:S01]  /*c030*/  FFMA.FTZ R32, R6, R9, R5 ;  /* 0x0000000906207223 */ /* 0x000fe20000010005 */
[----:B------:R-:W-:Y:S01]  /*c040*/  HADD2.F32 R10, -RZ, R15.H1_H1 ;  /* 0x3000000fff0a7230 */ /* 0x000fe20000004100 */
[----:B------:R-:W-:Y:S01]  /*c050*/  FMUL.FTZ R7, R24, R0 ;  /* 0x0000000018077220 */ /* 0x000fe20000410000 */
[----:B------:R-:W-:Y:S01]  /*c060*/  HADD2.F32 R15, -RZ, R12.H1_H1 ;  /* 0x3000000cff0f7230 */ /* 0x000fe20000004100 */
[-C--:B------:R-:W-:Y:S01]  /*c070*/  FMUL.FTZ R6, R21, R17.reuse ;  /* 0x0000001115067220 */ /* 0x080fe20000410000 */
[----:B------:R-:W-:Y:S01]  /*c080*/  HADD2.F32 R5, -RZ, R89.H1_H1 ;  /* 0x30000059ff057230 */ /* 0x000fe20000004100 */
[C---:B------:R-:W-:Y:S01]  /*c090*/  FFMA.FTZ R28, R11.reuse, R8, R7 ;  /* 0x000000080b1c7223 */ /* 0x040fe20000010007 */
[----:B------:R-:W-:Y:S01]  /*c0a0*/  HADD2.F32 R12, -RZ, R14.H0_H0 ;  /* 0x2000000eff0c7230 */ /* 0x000fe20000004100 */
[----:B------:R-:W-:Y:S01]  /*c0b0*/  FMUL.FTZ R16, R11, R0 ;  /* 0x000000000b107220 */ /* 0x000fe20000410000 */
[----:B------:R-:W-:Y:S01]  /*c0c0*/  HADD2.F32 R7, -RZ, R36.H0_H0 ;  /* 0x20000024ff077230 */ /* 0x000fe20000004100 */
[C---:B------:R-:W-:Y:S01]  /*c0d0*/  FMUL.FTZ R17, R10.reuse, R17 ;  /* 0x000000110a117220 */ /* 0x040fe20000410000 */
[----:B------:R-:W-:Y:S01]  /*c0e0*/  HADD2.F32 R0, -RZ, R91.H0_H0 ;  /* 0x2000005bff007230 */ /* 0x000fe20000004100 */
[----:B------:R-:W-:Y:S01]  /*c0f0*/  FFMA.FTZ R29, R10, R39, R6 ;  /* 0x000000270a1d7223 */ /* 0x000fe20000010006 */
[----:B------:R-:W-:Y:S01]  /*c100*/  HADD2.F32 R10, -RZ, R30.H0_H0 ;  /* 0x2000001eff0a7230 */ /* 0x000fe20000004100 */
[-C--:B------:R-:W-:Y:S01]  /*c110*/  FMUL.FTZ R6, R23, R5.reuse ;  /* 0x0000000517067220 */ /* 0x080fe20000410000 */
[----:B------:R-:W-:Y:S01]  /*c120*/  HADD2.F32 R36, -RZ, R45.H0_H0 ;  /* 0x2000002dff247230 */ /* 0x000fe20000004100 */
[----:B------:R-:W-:Y:S01]  /*c130*/  FMUL.FTZ R11, R12, R5 ;  /* 0x000000050c0b7220 */ /* 0x000fe20000410000 */
[----:B------:R-:W-:Y:S01]  /*c140*/  HADD2.F32 R14, -RZ, R14.H1_H1 ;  /* 0x3000000eff0e7230 */ /* 0x000fe20000004100 */
[----:B------:R-:W-:-:S02]  /*c150*/  FMUL.FTZ R5, R26, R7 ;  /* 0x000000071a057220 */ /* 0x000fc40000410000 */
[----:B------:R-:W-:Y:S02]  /*c160*/  FFMA.FTZ R30, R12, R0, R6 ;  /* 0x000000000c1e7223 */ /* 0x000fe40000010006 */
[----:B------:R-:W-:Y:S02]  /*c170*/  FMUL.FTZ R6, R25, R10 ;  /* 0x0000000a19067220 */ /* 0x000fe40000410000 */
[C---:B------:R-:W-:Y:S02]  /*c180*/  FMUL.FTZ R7, R15.reuse, R7 ;  /* 0x000000070f077220 */ /* 0x040fe40000410000 */
[----:B------:R-:W-:Y:S02]  /*c190*/  FFMA.FTZ R15, R15, R36, R5 ;  /* 0x000000240f0f7223 */ /* 0x000fe40000010005 */
[C---:B------:R-:W-:Y:S02]  /*c1a0*/  FMUL.FTZ R5, R14.reuse, R10 ;  /* 0x0000000a0e057220 */ /* 0x040fe40000410000 */
[----:B------:R-:W-:-:S02]  /*c1b0*/  FFMA.FTZ R18, R14, R38, R6 ;  /* 0x000000260e127223 */ /* 0x000fc40000010006 */
        /* <DEDUP_REMOVED lines=18> */
.L_x_609:
[----:B------:R-:W-:Y:S05]  /*c2e0*/  BSYNC B0 ;  /* 0x0000000000007941 */ /* 0x000fea0003800000 */
.L_x_608:
[----:B------:R-:W-:-:S04]  /*c2f0*/  IADD3 R0, R68, 0x40, RZ ;  /* 0x0000004044007810 */ /* 0x000fc80007ffe0ff */
        /* <DEDUP_REMOVED lines=25> */
[----:B------:R-:W-:Y:S01]  /*c490*/  LOP3.LUT R6, R6, R10, RZ, 0x3c, !PT ;  /* 0x0000000a06067212 */ /* 0x000fe200078e3cff */
[----:B------:R-:W-:Y:S01]  /*c4a0*/  HADD2.F32 R42, -RZ, R16.H0_H0 ;  /* 0x20000010ff2a7230 */ /* 0x000fe20000004100 */
[----:B------:R-:W-:Y:S01]  /*c4b0*/  SHF.L.U32 R36, R8, 0x1, RZ ;  /* 0x0000000108247819 */ /* 0x000fe200000006ff */
[----:B------:R-:W-:Y:S01]  /*c4c0*/  IMAD R0, R115, 0x200, R0 ;  /* 0x0000020073007824 */ /* 0x000fe200078e0200 */
[----:B------:R-:W-:-:S02]  /*c4d0*/  SHF.R.U32.HI R17, RZ, 0x10, R59 ;  /* 0x00000010ff117819 */ /* 0x000fc4000001163b */
[----:B------:R-:W-:Y:S01]  /*c4e0*/  SHF.R.U32.HI R18, RZ, 0x10, R55 ;  /* 0x00000010ff127819 */ /* 0x000fe20000011637 */
[----:B------:R-:W1:Y:S01]  /*c4f0*/  LDS.128 R8, [R36+0xc100] ;  /* 0x00c1000024087984 */ /* 0x000e620000000c00 */
[----:B------:R-:W-:Y:S01]  /*c500*/  IADD3 R0, R0, R6, RZ ;  /* 0x0000000600007210 */ /* 0x000fe20007ffe0ff */
[----:B------:R-:W-:Y:S01]  /*c510*/  HADD2.F32 R17, -RZ, R17.H0_H0 ;  /* 0x20000011ff117230 */ /* 0x000fe20000004100 */
[----:B------:R-:W-:Y:S01]  /*c520*/  SHF.R.U64 R30, R56, 0x10, R57 ;  /* 0x00000010381e7819 */ /* 0x000fe20000001239 */
[----:B------:R-:W-:Y:S01]  /*c530*/  HADD2.F32 R41, -RZ, R18.H0_H0 ;  /* 0x20000012ff297230 */ /* 0x000fe20000004100 */
[----:B------:R-:W-:Y:S01]  /*c540*/  SHF.R.U64 R35, R58, 0x10, R59 ;  /* 0x000000103a237819 */ /* 0x000fe2000000123b */
[----:B------:R-:W-:Y:S01]  /*c550*/  IMAD.SHL.U32 R33, R0, 0x2, RZ ;  /* 0x0000000200217824 */ /* 0x000fe200078e00ff */
[----:B------:R-:W-:Y:S02]  /*c560*/  SHF.R.U32.HI R0, RZ, 0x10, R57 ;  /* 0x00000010ff007819 */ /* 0x000fe40000011639 */
[----:B------:R-:W-:-:S02]  /*c570*/  SHF.R.U64 R38, R52, 0x10, R53 ;  /* 0x0000001034267819 */ /* 0x000fc40000001235 */
[----:B------:R-:W2:Y:S01]  /*c580*/  LDS.128 R12, [R33+0xc100] ;  /* 0x00c10000210c7984 */ /* 0x000ea20000000c00 */
[----:B------:R-:W-:Y:S01]  /*c590*/  HADD2.F32 R27, -RZ, R0.H0_H0 ;  /* 0x20000000ff1b7230 */ /* 0x000fe20000004100 */
[----:B------:R-:W-:Y:S01]  /*c5a0*/  SHF.R.U64 R39, R54, 0x10, R55 ;  /* 0x0000001036277819 */ /* 0x000fe20000001237 */
[----:B------:R-:W-:Y:S02]  /*c5b0*/  HADD2.F32 R0, -RZ, R94.H0_H0 ;  /* 0x2000005eff007230 */ /* 0x000fe40000004100 */
[----:B------:R-:W-:Y:S02]  /*c5c0*/  HADD2.F32 R38, -RZ, R38.H0_H0 ;  /* 0x20000026ff267230 */ /* 0x000fe40000004100 */
[----:B-1----:R-:W-:Y:S02]  /*c5d0*/  HADD2.F32 R20, -RZ, R9.H0_H0 ;  /* 0x20000009ff147230 */ /* 0x002fe40000004100 */
[--C-:B------:R-:W-:Y:S02]  /*c5e0*/  HADD2.F32 R24, -RZ, R8.reuse.H0_H0 ;  /* 0x20000008ff187230 */ /* 0x100fe40000004100 */
[----:B------:R-:W-:-:S02]  /*c5f0*/  HADD2.F32 R26, -RZ, R8.H1_H1 ;  /* 0x30000008ff1a7230 */ /* 0x000fc40000004100 */
[----:B----4-:R-:W-:Y:S01]  /*c600*/  HADD2.F32 R19, -RZ, R9.H1_H1 ;  /* 0x30000009ff137230 */ /* 0x010fe20000004100 */
[-C--:B------:R-:W-:Y:S01]  /*c610*/  FMUL.FTZ R9, R20, R5.reuse ;  /* 0x0000000514097220 */ /* 0x080fe20000410000 */
[--C-:B------:R-:W-:Y:S02]  /*c620*/  HADD2.F32 R22, -RZ, R11.reuse.H0_H0 ;  /* 0x2000000bff167230 */ /* 0x100fe40000004100 */
[----:B------:R-:W-:Y:S02]  /*c630*/  HADD2.F32 R21, -RZ, R11.H1_H1 ;  /* 0x3000000bff157230 */ /* 0x000fe40000004100 */
[--C-:B--2---:R-:W-:Y:S02]  /*c640*/  HADD2.F32 R8, -RZ, R13.reuse.H0_H0 ;  /* 0x2000000dff087230 */ /* 0x104fe40000004100 */
[----:B------:R-:W-:Y:S02]  /*c650*/  HADD2.F32 R7, -RZ, R13.H1_H1 ;  /* 0x3000000dff077230 */ /* 0x000fe40000004100 */
[----:B------:R-:W-:Y:S01]  /*c660*/  HADD2.F32 R13, -RZ, R94.H1_H1 ;  /* 0x3000005eff0d7230 */ /* 0x000fe20000004100 */
[C---:B------:R-:W-:Y:S01]  /*c670*/  FMUL.FTZ R34, R8.reuse, R5 ;  /* 0x0000000508227220 */ /* 0x040fe20000410000 */
[----:B------:R-:W-:Y:S01]  /*c680*/  HADD2.F32 R6, -RZ, R15.H0_H0 ;  /* 0x2000000fff067230 */ /* 0x000fe20000004100 */
        /* <DEDUP_REMOVED lines=9> */
[----:B------:R-:W-:Y:S01]  /*c720*/  HADD2.F32 R0, -RZ, R95.H0_H0 ;  /* 0x2000005fff007230 */ /* 0x000fe20000004100 */
        /* <DEDUP_REMOVED lines=16> */
[-C--:B------:R-:W-:Y:S01]  /*c830*/  FMUL.FTZ R6, R23, R5.reuse ;  /* 0x0000000517067220 */ /* 0x080fe20000410000 */
[----:B------:R-:W-:Y:S01]  /*c840*/  HADD2.F32 R14, -RZ, R14.H1_H1 ;  /* 0x3000000eff0e7230 */ /* 0x000fe20000004100 */
[----:B------:R-:W-:Y:S01]  /*c850*/  FMUL.FTZ R11, R12, R5 ;  /* 0x000000050c0b7220 */ /* 0x000fe20000410000 */
[----:B------:R-:W-:Y:S01]  /*c860*/  HADD2.F32 R35, -RZ, R39.H0_H0 ;  /* 0x20000027ff237230 */ /* 0x000fe20000004100 */
        /* <DEDUP_REMOVED lines=25> */
.L_x_605:
[----:B------:R-:W-:Y:S05]  /*ca00*/  BSYNC B1 ;  /* 0x0000000000017941 */ /* 0x000fea0003800000 */
.L_x_604:
[----:B------:R-:W-:-:S04]  /*ca10*/  IADD3 R18, R69, 0x40, RZ ;  /* 0x0000004045127810 */ /* 0x000fc80007ffe0ff */
[----:B------:R-:W-:-:S13]  /*ca20*/  ISETP.GE.AND P0, PT, R18, R71, PT ;  /* 0x000000471200720c */ /* 0x000fda0003f06270 */
[----:B------:R-:W-:Y:S05]  /*ca30*/  @P0 BRA `(.L_x_589) ;  /* 0x0000155000000947 */ /* 0x000fea0003800000 */
[----:B------:R-:W-:Y:S01]  /*ca40*/  ISETP.GE.AND P0, PT, R68, c[0x0][0x27c], PT ;  /* 0x00009f0044007a0c */ /* 0x000fe20003f06270 */
[----:B------:R-:W-:-:S12]  /*ca50*/  BSSY B0, `(.L_x_610) ;  /* 0x000006b000007945 */ /* 0x000fd80003800000 */
[----:B------:R-:W-:Y:S05]  /*ca60*/  @P0 BRA `(.L_x_611) ;  /* 0x0000069000000947 */ /* 0x000fea0003800000 */
[----:B------:R-:W-:Y:S02]  /*ca70*/  MOV R7, c[0x0][0x27c] ;  /* 0x00009f0000077a02 */ /* 0x000fe40000000f00 */
[----:B------:R-:W-:Y:S02]  /*ca80*/  SHF.R.S32.HI R0, RZ, 0x1f, R18 ;  /* 0x0000001fff007819 */ /* 0x000fe40000011412 */
[----:B------:R-:W-:Y:S02]  /*ca90*/  LEA.HI R7, R7, R48, RZ, 0x1d ;  /* 0x0000003007077211 */ /* 0x000fe400078fe8ff */
[----:B------:R-:W-:Y:S02]  /*caa0*/  SHF.L.U32 R6, R18, 0x6, RZ ;  /* 0x0000000612067819 */ /* 0x000fe400000006ff */
[----:B------:R-:W-:Y:S02]  /*cab0*/  LEA.HI R5, R0, R18, RZ, 0x3 ;  /* 0x0000001200057211 */ /* 0x000fe400078f18ff */
[----:B-1----:R-:W-:-:S02]  /*cac0*/  SHF.R.S32.HI R10, RZ, 0x1f, R7 ;  /* 0x0000001fff0a7819 */ /* 0x002fc40000011407 */
[----:B------:R-:W-:Y:S01]  /*cad0*/  LOP3.LUT R0, R6, 0x1c0, RZ, 0xc0, !PT ;  /* 0x000001c006007812 */ /* 0x000fe200078ec0ff */
[----:B------:R-:W-:Y:S01]  /*cae0*/  IMAD.SHL.U32 R6, R5, 0x40, RZ ;  /* 0x0000004005067824 */ /* 0x000fe200078e00ff */
[----:B------:R-:W-:Y:S02]  /*caf0*/  SHF.L.U32 R8, R7, 0x3, RZ ;  /* 0x0000000307087819 */ /* 0x000fe400000006ff */
[----:B------:R-:W-:Y:S02]  /*cb00*/  LEA.HI R7, R10, R7, RZ, 0x3 ;  /* 0x000000070a077211 */ /* 0x000fe400078f18ff */
[C---:B------:R-:W-:Y:S02]  /*cb10*/  LOP3.LUT R9, R0.reuse, 0x38, R68, 0xf8, !PT ;  /* 0x0000003800097812 */ /* 0x040fe400078ef844 */
[----:B------:R-:W-:Y:S02]  /*cb20*/  SHF.R.U32.HI R5, RZ, 0x3, R0 ;  /* 0x00000003ff057819 */ /* 0x000fe40000011600 */
[----:B------:R-:W-:Y:S01]  /*cb30*/  LOP3.LUT R8, R0, 0x38, R8, 0xf8, !PT ;  /* 0x0000003800087812 */ /* 0x000fe200078ef808 */
[----:B------:R-:W-:Y:S01]  /*cb40*/  IMAD.SHL.U32 R0, R7, 0x400, RZ ;  /* 0x0000040007007824 */ /* 0x000fe200078e00ff */
[----:B------:R-:W-:-:S02]  /*cb50*/  LOP3.LUT R6, R6, 0xfffffe00, RZ, 0xc0, !PT ;  /* 0xfffffe0006067812 */ /* 0x000fc400078ec0ff */
[----:B------:R-:W-:Y:S02]  /*cb60*/  SHF.R.U32.HI R16, RZ, 0x10, R67 ;  /* 0x00000010ff107819 */ /* 0x000fe40000011643 */
[----:B------:R-:W-:Y:S02]  /*cb70*/  LOP3.LUT R9, R6, R9, R5, 0xf6, !PT ;  /* 0x0000000906097212 */ /* 0x000fe400078ef605 */
[----:B------:R-:W-:Y:S01]  /*cb80*/  LOP3.LUT R5, R8, R5, RZ, 0x3c, !PT ;  /* 0x0000000508057212 */ /* 0x000fe200078e3cff */
[----:B------:R-:W-:Y:S01]  /*cb90*/  HADD2.F32 R43, -RZ, R16.H0_H0 ;  /* 0x20000010ff2b7230 */ /* 0x000fe20000004100 */
[----:B------:R-:W-:Y:S02]  /*cba0*/  LOP3.LUT R0, R0, 0x7fffe000, RZ, 0xc0, !PT ;  /* 0x7fffe00000007812 */ /* 0x000fe400078ec0ff */
[----:B------:R-:W-:Y:S02]  /*cbb0*/  SHF.L.U32 R36, R9, 0x1, RZ ;  /* 0x0000000109247819 */ /* 0x000fe400000006ff */
[----:B------:R-:W-:-:S02]  /*cbc0*/  IADD3 R0, R5, R0, R6 ;  /* 0x0000000005007210 */ /* 0x000fc40007ffe006 */
[----:B------:R-:W-:Y:S01]  /*cbd0*/  SHF.R.U32.HI R5, RZ, 0x10, R63 ;  /* 0x00000010ff057819 */ /* 0x000fe2000001163f */
[----:B------:R-:W1:Y:S01]  /*cbe0*/  LDS.128 R8, [R36+0xc100] ;  /* 0x00c1000024087984 */ /* 0x000e620000000c00 */
[----:B------:R-:W-:Y:S01]  /*cbf0*/  SHF.L.U32 R33, R0, 0x1, RZ ;  /* 0x0000000100217819 */ /* 0x000fe200000006ff */
[----:B------:R-:W-:Y:S01]  /*cc00*/  HADD2.F32 R0, -RZ, R97.H0_H0 ;  /* 0x20000061ff007230 */ /* 0x000fe20000004100 */
[----:B------:R-:W-:Y:S01]  /*cc10*/  SHF.R.U32.HI R17, RZ, 0x10, R61 ;  /* 0x00000010ff117819 */ /* 0x000fe2000001163d */
[----:B------:R-:W-:Y:S01]  /*cc20*/  HADD2.F32 R28, -RZ, R5.H0_H0 ;  /* 0x20000005ff1c7230 */ /* 0x000fe20000004100 */
[----:B----4-:R-:W-:Y:S01]  /*cc30*/  SHF.R.U32.HI R19, RZ, 0x10, R65 ;  /* 0x00000010ff137819 */ /* 0x010fe20000011641 */
[----:B------:R-:W2:Y:S01]  /*cc40*/  LDS.128 R12, [R33+0xc100] ;  /* 0x00c10000210c7984 */ /* 0x000ea20000000c00 */
[----:B------:R-:W-:Y:S01]  /*cc50*/  HADD2.F32 R5, -RZ, R98.H0_H0 ;  /* 0x20000062ff057230 */ /* 0x000fe20000004100 */
[----:B------:R-:W-:Y:S01]  /*cc60*/  SHF.R.U64 R30, R60, 0x10, R61 ;  /* 0x000000103c1e7819 */ /* 0x000fe2000000123d */
[----:B------:R-:W-:Y:S01]  /*cc70*/  HADD2.F32 R17, -RZ, R17.H0_H0 ;  /* 0x20000011ff117230 */ /* 0x000fe20000004100 */
[----:B------:R-:W-:Y:S01]  /*cc80*/  SHF.R.U64 R37, R62, 0x10, R63 ;  /* 0x000000103e257819 */ /* 0x000fe2000000123f */
[----:B------:R-:W-:Y:S01]  /*cc90*/  HADD2.F32 R42, -RZ, R19.H0_H0 ;  /* 0x20000013ff2a7230 */ /* 0x000fe20000004100 */
[----:B------:R-:W-:-:S02]  /*cca0*/  SHF.R.U64 R39, R64, 0x10, R65 ;  /* 0x0000001040277819 */ /* 0x000fc40000001241 */
[----:B------:R-:W-:-:S03]  /*ccb0*/  SHF.R.U64 R40, R66, 0x10, R67 ;  /* 0x0000001042287819 */ /* 0x000fc60000001243 */
[----:B------:R-:W-:Y:S02]  /*ccc0*/  HADD2.F32 R39, -RZ, R39.H0_H0 ;  /* 0x20000027ff277230 */ /* 0x000fe40000004100 */
[--C-:B-1----:R-:W-:Y:S02]  /*ccd0*/  HADD2.F32 R21, -RZ, R11.reuse.H0_H0 ;  /* 0x2000000bff157230 */ /* 0x102fe40000004100 */
[----:B------:R-:W-:Y:S02]  /*cce0*/  HADD2.F32 R20, -RZ, R11.H1_H1 ;  /* 0x3000000bff147230 */ /* 0x000fe40000004100 */
[--C-:B------:R-:W-:Y:S02]  /*ccf0*/  HADD2.F32 R25, -RZ, R8.reuse.H0_H0 ;  /* 0x20000008ff197230 */ /* 0x100fe40000004100 */
[----:B--2---:R-:W-:Y:S02]  /*cd00*/  HADD2.F32 R7, -RZ, R15.H0_H0 ;  /* 0x2000000fff077230 */ /* 0x004fe40000004100 */
[----:B------:R-:W-:-:S02]  /*cd10*/  HADD2.F32 R27, -RZ, R8.H1_H1 ;  /* 0x30000008ff1b7230 */ /* 0x000fc40000004100 */
[--C-:B------:R-:W-:Y:S01]  /*cd20*/  HADD2.F32 R24, -RZ, R10.reuse.H0_H0 ;  /* 0x2000000aff187230 */ /* 0x100fe20000004100 */
[-C--:B------:R-:W-:Y:S01]  /*cd30*/  FMUL.FTZ R35, R7, R0.reuse ;  /* 0x0000000007237220 */ /* 0x080fe20000410000 */
[----:B------:R-:W-:Y:S02]  /*cd40*/  HADD2.F32 R26, -RZ, R10.H1_H1 ;  /* 0x3000000aff1a7230 */ /* 0x000fe40000004100 */
[--C-:B------:R-:W-:Y:S02]  /*cd50*/  HADD2.F32 R8, -RZ, R13.reuse.H0_H0 ;  /* 0x2000000dff087230 */ /* 0x100fe40000004100 */
[----:B------:R-:W-:Y:S02]  /*cd60*/  HADD2.F32 R10, -RZ, R13.H1_H1 ;  /* 0x3000000dff0a7230 */ /* 0x000fe40000004100 */
[--C-:B------:R-:W-:Y:S02]  /*cd70*/  HADD2.F32 R23, -RZ, R9.reuse.H0_H0 ;  /* 0x20000009ff177230 */ /* 0x100fe40000004100 */
[----:B------:R-:W-:Y:S01]  /*cd80*/  HADD2.F32 R22, -RZ, R9.H1_H1 ;  /* 0x30000009ff167230 */ /* 0x000fe20000004100 */
[----:B------:R-:W-:Y:S01]  /*cd90*/  FMUL.FTZ R9, R21, R0 ;  /* 0x0000000015097220 */ /* 0x000fe20000410000 */
[----:B------:R-:W-:Y:S01]  /*cda0*/  HADD2.F32 R13, -RZ, R99.H0_H0 ;  /* 0x20000063ff0d7230 */ /* 0x000fe20000004100 */
[-C--:B------:R-:W-:Y:S01]  /*cdb0*/  FMUL.FTZ R0, R20, R28.reuse ;  /* 0x0000001c14007220 */ /* 0x080fe20000410000 */
[----:B------:R-:W-:Y:S01]  /*cdc0*/  HADD2.F32 R6, -RZ, R15.H1_H1 ;  /* 0x3000000fff067230 */ /* 0x000fe20000004100 */
[----:B------:R-:W-:Y:S01]  /*cdd0*/  FMUL.FTZ R19, R10, R17 ;  /* 0x000000110a137220 */ /* 0x000fe20000410000 */
[----:B------:R-:W-:Y:S01]  /*cde0*/  HADD2.F32 R11, -RZ, R12.H0_H0 ;  /* 0x2000000cff0b7230 */ /* 0x000fe20000004100 */
[----:B------:R-:W-:Y:S01]  /*cdf0*/  FFMA.FTZ R41, R7, R13, R9 ;  /* 0x0000000d07297223 */ /* 0x000fe20000010009 */
[----:B------:R-:W-:Y:S01]  /*ce00*/  HADD2.F32 R9, -RZ, R100.H0_H0 ;  /* 0x20000064ff097230 */ /* 0x000fe20000004100 */
[----:B------:R-:W-:Y:S01]  /*ce10*/  FMUL.FTZ R7, R23, R5 ;  /* 0x0000000517077220 */ /* 0x000fe20000410000 */
[----:B------:R-:W-:Y:S01]  /*ce20*/  HADD2.F32 R15, -RZ, R12.H1_H1 ;  /* 0x3000000cff0f7230 */ /* 0x000fe20000004100 */
[C---:B------:R-:W-:Y:S01]  /*ce30*/  FFMA.FTZ R38, R6.reuse, R43, R0 ;  /* 0x0000002b06267223 */ /* 0x040fe20000010000 */
[----:B------:R-:W-:Y:S01]  /*ce40*/  HADD2.F32 R0, -RZ, R98.H1_H1 ;  /* 0x30000062ff007230 */ /* 0x000fe20000004100 */
[----:B------:R-:W-:Y:S01]  /*ce50*/  FMUL.FTZ R32, R6, R28 ;  /* 0x0000001c06207220 */ /* 0x000fe20000410000 */
[----:B------:R-:W-:Y:S01]  /*ce60*/  HADD2.F32 R12, -RZ, R14.H0_H0 ;  /* 0x2000000eff0c7230 */ /* 0x000fe20000004100 */
[C---:B------:R-:W-:Y:S01]  /*ce70*/  FMUL.FTZ R28, R8.reuse, R5 ;  /* 0x00000005081c7220 */ /* 0x040fe20000410000 */
[----:B------:R-:W-:Y:S01]  /*ce80*/  HADD2.F32 R5, -RZ, R99.H1_H1 ;  /* 0x30000063ff057230 */ /* 0x000fe20000004100 */
[----:B------:R-:W-:Y:S01]  /*ce90*/  FFMA.FTZ R34, R8, R9, R7 ;  /* 0x0000000908227223 */ /* 0x000fe20000010007 */
[----:B------:R-:W-:Y:S01]  /*cea0*/  HADD2.F32 R8, -RZ, R100.H1_H1 ;  /* 0x30000064ff087230 */ /* 0x000fe20000004100 */
[----:B------:R-:W-:Y:S01]  /*ceb0*/  FMUL.FTZ R7, R25, R0 ;  /* 0x0000000019077220 */ /* 0x000fe20000410000 */
[----:B------:R-:W-:Y:S01]  /*cec0*/  HADD2.F32 R14, -RZ, R14.H1_H1 ;  /* 0x3000000eff0e7230 */ /* 0x000fe20000004100 */
[----:B------:R-:W-:-:S02]  /*ced0*/  FMUL.FTZ R6, R22, R17 ;  /* 0x0000001116067220 */ /* 0x000fc40000410000 */
[C---:B------:R-:W-:Y:S01]  /*cee0*/  FFMA.FTZ R29, R11.reuse, R8, R7 ;  /* 0x000000080b1d7223 */ /* 0x040fe20000010007 */
[----:B------:R-:W-:Y:S01]  /*cef0*/  HADD2.F32 R7, -RZ, R30.H0_H0 ;  /* 0x2000001eff077230 */ /* 0x000fe20000004100 */
[----:B------:R-:W-:Y:S01]  /*cf00*/  FMUL.FTZ R16, R11, R0 ;  /* 0x000000000b107220 */ /* 0x000fe20000410000 */
[----:B------:R-:W-:Y:S01]  /*cf10*/  HADD2.F32 R0, -RZ, R101.H0_H0 ;  /* 0x20000065ff007230 */ /* 0x000fe20000004100 */
[----:B------:R-:W-:Y:S01]  /*cf20*/  FFMA.FTZ R31, R10, R42, R6 ;  /* 0x0000002a0a1f7223 */ /* 0x000fe20000010006 */
[----:B------:R-:W-:Y:S01]  /*cf30*/  HADD2.F32 R10, -RZ, R37.H0_H0 ;  /* 0x20000025ff0a7230 */ /* 0x000fe20000004100 */
[-C--:B------:R-:W-:Y:S01]  /*cf40*/  FMUL.FTZ R6, R24, R5.reuse ;  /* 0x0000000518067220 */ /* 0x080fe20000410000 */
[----:B------:R-:W-:Y:S01]  /*cf50*/  HADD2.F32 R37, -RZ, R40.H0_H0 ;  /* 0x20000028ff257230 */ /* 0x000fe20000004100 */
[----:B------:R-:W-:Y:S02]  /*cf60*/  FMUL.FTZ R11, R12, R5 ;  /* 0x000000050c0b7220 */ /* 0x000fe40000410000 */
[----:B------:R-:W-:-:S02]  /*cf70*/  FMUL.FTZ R5, R27, R7 ;  /* 0x000000071b057220 */ /* 0x000fc40000410000 */
[----:B------:R-:W-:Y:S02]  /*cf80*/  FFMA.FTZ R30, R12, R0, R6 ;  /* 0x000000000c1e7223 */ /* 0x000fe40000010006 */
[-C--:B------:R-:W-:Y:S02]  /*cf90*/  FMUL.FTZ R6, R26, R10.reuse ;  /* 0x0000000a1a067220 */ /* 0x080fe40000410000 */
[C---:B------:R-:W-:Y:S02]  /*cfa0*/  FMUL.FTZ R7, R15.reuse, R7 ;  /* 0x000000070f077220 */ /* 0x040fe40000410000 */
[----:B------:R-:W-:Y:S02]  /*cfb0*/  FFMA.FTZ R15, R15, R39, R5 ;  /* 0x000000270f0f7223 */ /* 0x000fe40000010005 */
[C---:B------:R-:W-:Y:S02]  /*cfc0*/  FMUL.FTZ R5, R14.reuse, R10 ;  /* 0x0000000a0e057220 */ /* 0x040fe40000410000 */
[----:B------:R-:W-:-:S02]  /*cfd0*/  FFMA.FTZ R17, R14, R37, R6 ;  /* 0x000000250e117223 */ /* 0x000fc40000010006 */
        /* <DEDUP_REMOVED lines=18> */
.L_x_611:
[----:B------:R-:W-:Y:S05]  /*d100*/  BSYNC B0 ;  /* 0x0000000000007941 */ /* 0x000fea0003800000 */
.L_x_610:
[----:B------:R-:W-:Y:S01]  /*d110*/  IADD3 R0, R68, 0x20, RZ ;  /* 0x0000002044007810 */ /* 0x000fe20007ffe0ff */
[----:B------:R-:W-:Y:S03]  /*d120*/  BSSY B0, `(.L_x_612) ;  /* 0x0000073000007945 */ /* 0x000fe60003800000 */
[----:B------:R-:W-:-:S13]  /*d130*/  ISETP.GE.AND P0, PT, R0, c[0x0][0x27c], PT ;  /* 0x00009f0000007a0c */ /* 0x000fda0003f06270 */
[----:B------:R-:W-:Y:S05]  /*d140*/  @P0 BRA `(.L_x_613) ;  /* 0x0000070000000947 */ /* 0x000fea0003800000 */
[----:B------:R-:W-:Y:S01]  /*d150*/  SHF.R.S32.HI R7, RZ, 0x1f, R0 ;  /* 0x0000001fff077819 */ /* 0x000fe20000011400 */
[----:B-1----:R-:W-:Y:S01]  /*d160*/  IMAD.SHL.U32 R8, R18, 0x40, RZ ;  /* 0x0000004012087824 */ /* 0x002fe200078e00ff */
[----:B------:R-:W-:Y:S01]  /*d170*/  SHF.R.S32.HI R9, RZ, 0x1f, R18 ;  /* 0x0000001fff097819 */ /* 0x000fe20000011412 */
[----:B------:R-:W-:Y:S01]  /*d180*/  IMAD.MOV.U32 R10, RZ, RZ, c[0x0][0x27c] ;  /* 0x00009f00ff0a7624 */ /* 0x000fe200078e00ff */
[CC--:B------:R-:W-:Y:S02]  /*d190*/  LEA.HI R6, R7.reuse, R0.reuse, RZ, 0x3 ;  /* 0x0000000007067211 */ /* 0x0c0fe400078f18ff */
[----:B------:R-:W-:Y:S02]  /*d1a0*/  LEA.HI R7, R7, R0, RZ, 0x6 ;  /* 0x0000000007077211 */ /* 0x000fe400078f30ff */
[----:B------:R-:W-:Y:S02]  /*d1b0*/  SHF.R.S32.HI R5, RZ, 0x3, R6 ;  /* 0x00000003ff057819 */ /* 0x000fe40000011406 */
[----:B------:R-:W-:-:S02]  /*d1c0*/  LOP3.LUT R0, R8, 0x1c0, RZ, 0xc0, !PT ;  /* 0x000001c008007812 */ /* 0x000fc400078ec0ff */
[----:B------:R-:W-:Y:S02]  /*d1d0*/  LEA.HI R5, R10, R5, RZ, 0x1d ;  /* 0x000000050a057211 */ /* 0x000fe400078fe8ff */
[----:B------:R-:W-:Y:S02]  /*d1e0*/  SHF.L.U32 R7, R7, 0x7, RZ ;  /* 0x0000000707077819 */ /* 0x000fe400000006ff */
[----:B------:R-:W-:Y:S02]  /*d1f0*/  LEA.HI R8, R9, R18, RZ, 0x3 ;  /* 0x0000001209087211 */ /* 0x000fe400078f18ff */
[----:B------:R-:W-:Y:S02]  /*d200*/  LOP3.LUT R9, R0, 0x38, R6, 0xf8, !PT ;  /* 0x0000003800097812 */ /* 0x000fe400078ef806 */
[----:B------:R-:W-:Y:S01]  /*d210*/  SHF.R.S32.HI R6, RZ, 0x1f, R5 ;  /* 0x0000001fff067819 */ /* 0x000fe20000011405 */
[----:B------:R-:W-:Y:S01]  /*d220*/  IMAD.SHL.U32 R8, R8, 0x40, RZ ;  /* 0x0000004008087824 */ /* 0x000fe200078e00ff */
[----:B------:R-:W-:Y:S01]  /*d230*/  LOP3.LUT R10, R7, 0x7fffe000, RZ, 0xc0, !PT ;  /* 0x7fffe000070a7812 */ /* 0x000fe200078ec0ff */
[----:B------:R-:W-:Y:S01]  /*d240*/  IMAD.SHL.U32 R7, R5, 0x8, RZ ;  /* 0x0000000805077824 */ /* 0x000fe200078e00ff */
[----:B------:R-:W-:-:S02]  /*d250*/  SHF.R.U32.HI R11, RZ, 0x3, R0 ;  /* 0x00000003ff0b7819 */ /* 0x000fc40000011600 */
[----:B------:R-:W-:Y:S02]  /*d260*/  LEA.HI R5, R6, R5, RZ, 0x3 ;  /* 0x0000000506057211 */ /* 0x000fe400078f18ff */
[----:B------:R-:W-:Y:S02]  /*d270*/  LOP3.LUT R6, R0, 0x38, R7, 0xf8, !PT ;  /* 0x0000003800067812 */ /* 0x000fe400078ef807 */
[----:B------:R-:W-:Y:S02]  /*d280*/  LOP3.LUT R9, R9, R11, RZ, 0x3c, !PT ;  /* 0x0000000b09097212 */ /* 0x000fe400078e3cff */
[----:B------:R-:W-:Y:S02]  /*d290*/  LOP3.LUT R12, R8, 0xfffffe00, RZ, 0xc0, !PT ;  /* 0xfffffe00080c7812 */ /* 0x000fe400078ec0ff */
[----:B------:R-:W-:Y:S01]  /*d2a0*/  SHF.L.U32 R0, R5, 0xa, RZ ;  /* 0x0000000a05007819 */ /* 0x000fe200000006ff */
[----:B------:R-:W-:Y:S01]  /*d2b0*/  HADD2.F32 R5, -RZ, R101.H1_H1 ;  /* 0x30000065ff057230 */ /* 0x000fe20000004100 */
[----:B------:R-:W-:-:S02]  /*d2c0*/  IADD3 R8, R9, R10, R12 ;  /* 0x0000000a09087210 */ /* 0x000fc40007ffe00c */
[----:B------:R-:W-:Y:S02]  /*d2d0*/  LOP3.LUT R6, R6, R11, RZ, 0x3c, !PT ;  /* 0x0000000b06067212 */ /* 0x000fe400078e3cff */
[----:B------:R-:W-:Y:S01]  /*d2e0*/  LOP3.LUT R0, R0, 0x7fffe000, RZ, 0xc0, !PT ;  /* 0x7fffe00000007812 */ /* 0x000fe200078ec0ff */
[----:B------:R-:W-:Y:S01]  /*d2f0*/  IMAD.SHL.U32 R37, R8, 0x2, RZ ;  /* 0x0000000208257824 */ /* 0x000fe200078e00ff */
[----:B------:R-:W-:Y:S02]  /*d300*/  SHF.R.U32.HI R16, RZ, 0x10, R73 ;  /* 0x00000010ff107819 */ /* 0x000fe40000011649 */
[----:B------:R-:W-:Y:S02]  /*d310*/  IADD3 R0, R6, R0, R12 ;  /* 0x0000000006007210 */ /* 0x000fe40007ffe00c */
[----:B------:R-:W1:Y:S01]  /*d320*/  LDS.128 R8, [R37+0xc100] ;  /* 0x00c1000025087984 */ /* 0x000e620000000c00 */
[----:B------:R-:W-:Y:S01]  /*d330*/  SHF.R.U32.HI R17, RZ, 0x10, R79 ;  /* 0x00000010ff117819 */ /* 0x000fe2000001164f */
[----:B------:R-:W-:Y:S01]  /*d340*/  HADD2.F32 R43, -RZ, R16.H0_H0 ;  /* 0x20000010ff2b7230 */ /* 0x000fe20000004100 */
[----:B------:R-:W-:-:S02]  /*d350*/  SHF.L.U32 R34, R0, 0x1, RZ ;  /* 0x0000000100227819 */ /* 0x000fc400000006ff */
[----:B------:R-:W-:Y:S01]  /*d360*/  SHF.R.U32.HI R0, RZ, 0x10, R77 ;  /* 0x00000010ff007819 */ /* 0x000fe2000001164d */
[----:B------:R-:W-:Y:S01]  /*d370*/  HADD2.F32 R17, -RZ, R17.H0_H0 ;  /* 0x20000011ff117230 */ /* 0x000fe20000004100 */
[----:B----4-:R-:W-:Y:S01]  /*d380*/  SHF.R.U32.HI R19, RZ, 0x10, R75 ;  /* 0x00000010ff137819 */ /* 0x010fe2000001164b */
[----:B------:R-:W2:Y:S01]  /*d390*/  LDS.128 R12, [R34+0xc100] ;  /* 0x00c10000220c7984 */ /* 0x000ea20000000c00 */
[----:B------:R-:W-:Y:S01]  /*d3a0*/  SHF.R.U64 R31, R76, 0x10, R77 ;  /* 0x000000104c1f7819 */ /* 0x000fe2000000124d */
[----:B------:R-:W-:Y:S01]  /*d3b0*/  HADD2.F32 R28, -RZ, R0.H0_H0 ;  /* 0x20000000ff1c7230 */ /* 0x000fe20000004100 */
[----:B------:R-:W-:Y:S01]  /*d3c0*/  SHF.R.U64 R36, R78, 0x10, R79 ;  /* 0x000000104e247819 */ /* 0x000fe2000000124f */
[----:B------:R-:W-:Y:S01]  /*d3d0*/  HADD2.F32 R0, -RZ, R102.H0_H0 ;  /* 0x20000066ff007230 */ /* 0x000fe20000004100 */
[----:B------:R-:W-:Y:S01]  /*d3e0*/  SHF.R.U64 R39, R72, 0x10, R73 ;  /* 0x0000001048277819 */ /* 0x000fe20000001249 */
[----:B------:R-:W-:Y:S01]  /*d3f0*/  HADD2.F32 R42, -RZ, R19.H0_H0 ;  /* 0x20000013ff2a7230 */ /* 0x000fe20000004100 */
[----:B------:R-:W-:-:S03]  /*d400*/  SHF.R.U64 R40, R74, 0x10, R75 ;  /* 0x000000104a287819 */ /* 0x000fc6000000124b */
[----:B------:R-:W-:Y:S02]  /*d410*/  HADD2.F32 R39, -RZ, R39.H0_H0 ;  /* 0x20000027ff277230 */ /* 0x000fe40000004100 */
[--C-:B-1----:R-:W-:Y:S02]  /*d420*/  HADD2.F32 R21, -RZ, R9.reuse.H0_H0 ;  /* 0x20000009ff157230 */ /* 0x102fe40000004100 */
[--C-:B------:R-:W-:Y:S02]  /*d430*/  HADD2.F32 R25, -RZ, R8.reuse.H0_H0 ;  /* 0x20000008ff197230 */ /* 0x100fe40000004100 */
[----:B------:R-:W-:Y:S02]  /*d440*/  HADD2.F32 R27, -RZ, R8.H1_H1 ;  /* 0x30000008ff1b7230 */ /* 0x000fe40000004100 */
[----:B------:R-:W-:Y:S01]  /*d450*/  HADD2.F32 R20, -RZ, R9.H1_H1 ;  /* 0x30000009ff147230 */ /* 0x000fe20000004100 */
[----:B------:R-:W-:Y:S01]  /*d460*/  FMUL.FTZ R9, R21, R5 ;  /* 0x0000000515097220 */ /* 0x000fe20000410000 */
[----:B--2---:R-:W-:-:S02]  /*d470*/  HADD2.F32 R8, -RZ, R13.H0_H0 ;  /* 0x2000000dff087230 */ /* 0x004fc40000004100 */
[----:B------:R-:W-:Y:S02]  /*d480*/  HADD2.F32 R7, -RZ, R13.H1_H1 ;  /* 0x3000000dff077230 */ /* 0x000fe40000004100 */
[----:B------:R-:W-:Y:S01]  /*d490*/  HADD2.F32 R13, -RZ, R102.H1_H1 ;  /* 0x30000066ff0d7230 */ /* 0x000fe20000004100 */
[C---:B------:R-:W-:Y:S01]  /*d4a0*/  FMUL.FTZ R35, R8.reuse, R5 ;  /* 0x0000000508237220 */ /* 0x040fe20000410000 */
[----:B------:R-:W-:Y:S01]  /*d4b0*/  HADD2.F32 R23, -RZ, R11.H0_H0 ;  /* 0x2000000bff177230 */ /* 0x000fe20000004100 */
[-C--:B------:R-:W-:Y:S01]  /*d4c0*/  FMUL.FTZ R32, R7, R28.reuse ;  /* 0x0000001c07207220 */ /* 0x080fe20000410000 */
[----:B------:R-:W-:Y:S01]  /*d4d0*/  HADD2.F32 R6, -RZ, R15.H0_H0 ;  /* 0x2000000fff067230 */ /* 0x000fe20000004100 */
[----:B------:R-:W-:Y:S01]  /*d4e0*/  FFMA.FTZ R41, R8, R13, R9 ;  /* 0x0000000d08297223 */ /* 0x000fe20000010009 */
[----:B------:R-:W-:Y:S01]  /*d4f0*/  HADD2.F32 R9, -RZ, R104.H0_H0 ;  /* 0x20000068ff097230 */ /* 0x000fe20000004100 */
[----:B------:R-:W-:Y:S01]  /*d500*/  FMUL.FTZ R8, R20, R28 ;  /* 0x0000001c14087220 */ /* 0x000fe20000410000 */
[----:B------:R-:W-:Y:S01]  /*d510*/  HADD2.F32 R22, -RZ, R11.H1_H1 ;  /* 0x3000000bff167230 */ /* 0x000fe20000004100 */
[-C--:B------:R-:W-:Y:S01]  /*d520*/  FMUL.FTZ R5, R23, R0.reuse ;  /* 0x0000000017057220 */ /* 0x080fe20000410000 */
[----:B------:R-:W-:Y:S01]  /*d530*/  HADD2.F32 R11, -RZ, R12.H0_H0 ;  /* 0x2000000cff0b7230 */ /* 0x000fe20000004100 */
[C---:B------:R-:W-:Y:S01]  /*d540*/  FMUL.FTZ R28, R6.reuse, R0 ;  /* 0x00000000061c7220 */ /* 0x040fe20000410000 */
[----:B------:R-:W-:Y:S01]  /*d550*/  HADD2.F32 R0, -RZ, R103.H0_H0 ;  /* 0x20000067ff007230 */ /* 0x000fe20000004100 */
[----:B------:R-:W-:Y:S01]  /*d560*/  FFMA.FTZ R38, R7, R43, R8 ;  /* 0x0000002b07267223 */ /* 0x000fe20000010008 */
[----:B------:R-:W-:Y:S01]  /*d570*/  HADD2.F32 R8, -RZ, R104.H1_H1 ;  /* 0x30000068ff087230 */ /* 0x000fe20000004100 */
[----:B------:R-:W-:Y:S01]  /*d580*/  FFMA.FTZ R33, R6, R9, R5 ;  /* 0x0000000906217223 */ /* 0x000fe20000010005 */
[--C-:B------:R-:W-:Y:S01]  /*d590*/  HADD2.F32 R24, -RZ, R10.reuse.H0_H0 ;  /* 0x2000000aff187230 */ /* 0x100fe20000004100 */
[----:B------:R-:W-:Y:S01]  /*d5a0*/  FMUL.FTZ R7, R25, R0 ;  /* 0x0000000019077220 */ /* 0x000fe20000410000 */
[----:B------:R-:W-:Y:S01]  /*d5b0*/  HADD2.F32 R26, -RZ, R10.H1_H1 ;  /* 0x3000000aff1a7230 */ /* 0x000fe20000004100 */
[-C--:B------:R-:W-:Y:S01]  /*d5c0*/  FMUL.FTZ R6, R22, R17.reuse ;  /* 0x0000001116067220 */ /* 0x080fe20000410000 */
[----:B------:R-:W-:Y:S01]  /*d5d0*/  HADD2.F32 R10, -RZ, R15.H1_H1 ;  /* 0x3000000fff0a7230 */ /* 0x000fe20000004100 */
[C---:B------:R-:W-:Y:S01]  /*d5e0*/  FFMA.FTZ R29, R11.reuse, R8, R7 ;  /* 0x000000080b1d7223 */ /* 0x040fe20000010007 */
[----:B------:R-:W-:Y:S01]  /*d5f0*/  HADD2.F32 R15, -RZ, R12.H1_H1 ;  /* 0x3000000cff0f7230 */ /* 0x000fe20000004100 */
[----:B------:R-:W-:Y:S01]  /*d600*/  FMUL.FTZ R16, R11, R0 ;  /* 0x000000000b107220 */ /* 0x000fe20000410000 */
[----:B------:R-:W-:Y:S01]  /*d610*/  HADD2.F32 R5, -RZ, R103.H1_H1 ;  /* 0x30000067ff057230 */ /* 0x000fe20000004100 */
[C---:B------:R-:W-:Y:S01]  /*d620*/  FMUL.FTZ R17, R10.reuse, R17 ;  /* 0x000000110a117220 */ /* 0x040fe20000410000 */
[----:B------:R-:W-:Y:S01]  /*d630*/  HADD2.F32 R12, -RZ, R14.H0_H0 ;  /* 0x2000000eff0c7230 */ /* 0x000fe20000004100 */
[----:B------:R-:W-:Y:S01]  /*d640*/  FFMA.FTZ R30, R10, R42, R6 ;  /* 0x0000002a0a1e7223 */ /* 0x000fe20000010006 */
[----:B------:R-:W-:Y:S01]  /*d650*/  HADD2.F32 R7, -RZ, R31.H0_H0 ;  /* 0x2000001fff077230 */ /* 0x000fe20000004100 */
[-C--:B------:R-:W-:Y:S01]  /*d660*/  FMUL.FTZ R6, R24, R5.reuse ;  /* 0x0000000518067220 */ /* 0x080fe20000410000 */
[----:B------:R-:W-:Y:S01]  /*d670*/  HADD2.F32 R0, -RZ, R105.H0_H0 ;  /* 0x20000069ff007230 */ /* 0x000fe20000004100 */
[C---:B------:R-:W-:Y:S01]  /*d680*/  FMUL.FTZ R11, R12.reuse, R5 ;  /* 0x000000050c0b7220 */ /* 0x040fe20000410000 */
[----:B------:R-:W-:Y:S01]  /*d690*/  HADD2.F32 R10, -RZ, R36.H0_H0 ;  /* 0x20000024ff0a7230 */ /* 0x000fe20000004100 */
[----:B------:R-:W-:Y:S01]  /*d6a0*/  FMUL.FTZ R5, R27, R7 ;  /* 0x000000071b057220 */ /* 0x000fe20000410000 */
[----:B------:R-:W-:Y:S01]  /*d6b0*/  HADD2.F32 R14, -RZ, R14.H1_H1 ;  /* 0x3000000eff0e7230 */ /* 0x000fe20000004100 */
[----:B------:R-:W-:Y:S01]  /*d6c0*/  FFMA.FTZ R31, R12, R0, R6 ;  /* 0x000000000c1f7223 */ /* 0x000fe20000010006 */
[----:B------:R-:W-:Y:S01]  /*d6d0*/  HADD2.F32 R36, -RZ, R40.H0_H0 ;  /* 0x20000028ff247230 */ /* 0x000fe20000004100 */
[----:B------:R-:W-:-:S02]  /*d6e0*/  FMUL.FTZ R6, R26, R10 ;  /* 0x0000000a1a067220 */ /* 0x000fc40000410000 */
[C---:B------:R-:W-:Y:S02]  /*d6f0*/  FMUL.FTZ R7, R15.reuse, R7 ;  /* 0x000000070f077220 */ /* 0x040fe40000410000 */
[----:B------:R-:W-:Y:S02]  /*d700*/  FFMA.FTZ R15, R15, R39, R5 ;  /* 0x000000270f0f7223 */ /* 0x000fe40000010005 */
[C---:B------:R-:W-:Y:S02]  /*d710*/  FMUL.FTZ R5, R14.reuse, R10 ;  /* 0x0000000a0e057220 */ /* 0x040fe40000410000 */
[----:B------:R-:W-:Y:S02]  /*d720*/  FFMA.FTZ R19, R14, R36, R6 ;  /* 0x000000240e137223 */ /* 0x000fe40000010006 */
[----:B------:R-:W-:Y:S02]  /*d730*/  FFMA.FTZ R12, R21, R13, -R35 ;  /* 0x0000000d150c7223 */ /* 0x000fe40000010823 */
[----:B------:R-:W-:-:S02]  /*d740*/  FFMA.FTZ R13, R20, R43, -R32 ;  /* 0x0000002b140d7223 */ /* 0x000fc40000010820 */
        /* <DEDUP_REMOVED lines=16> */
.L_x_613:
[----:B------:R-:W-:Y:S05]  /*d850*/  BSYNC B0 ;  /* 0x0000000000007941 */ /* 0x000fea0003800000 */
.L_x_612:
[----:B------:R-:W-:-:S04]  /*d860*/  IADD3 R0, R68, 0x40, RZ ;  /* 0x0000004044007810 */ /* 0x000fc80007ffe0ff */
        /* <DEDUP_REMOVED lines=12> */
[----:B------:R-:W-:Y:S02]  /*d930*/  LOP3.LUT R8, R0, 0x38, R6, 0xf8, !PT ;  /* 0x0000003800087812 */ /* 0x000fe400078ef806 */
[----:B------:R-:W-:Y:S02]  /*d940*/  SHF.R.U32.HI R11, RZ, 0x3, R0 ;  /* 0x00000003ff0b7819 */ /* 0x000fe40000011600 */
[----:B------:R-:W-:Y:S02]  /*d950*/  LEA.HI R9, R9, R18, RZ, 0x3 ;  /* 0x0000001209097211 */ /* 0x000fe400078f18ff */
[----:B------:R-:W-:-:S02]  /*d960*/  LOP3.LUT R10, R7, 0x7fffe000, RZ, 0xc0, !PT ;  /* 0x7fffe000070a7812 */ /* 0x000fc400078ec0ff */
[----:B------:R-:W-:Y:S01]  /*d970*/  SHF.R.S32.HI R6, RZ, 0x1f, R5 ;  /* 0x0000001fff067819 */ /* 0x000fe20000011405 */
[----:B------:R-:W-:Y:S01]  /*d980*/  IMAD.SHL.U32 R9, R9, 0x40, RZ ;  /* 0x0000004009097824 */ /* 0x000fe200078e00ff */
[----:B------:R-:W-:Y:S01]  /*d990*/  LOP3.LUT R7, R8, R11, RZ, 0x3c, !PT ;  /* 0x0000000b08077212 */ /* 0x000fe200078e3cff */
[----:B------:R-:W-:Y:S01]  /*d9a0*/  IMAD.SHL.U32 R8, R5, 0x8, RZ ;  /* 0x0000000805087824 */ /* 0x000fe200078e00ff */
[----:B------:R-:W-:Y:S02]  /*d9b0*/  LEA.HI R5, R6, R5, RZ, 0x3 ;  /* 0x0000000506057211 */ /* 0x000fe400078f18ff */
[----:B------:R-:W-:Y:S02]  /*d9c0*/  LOP3.LUT R12, R9, 0xfffffe00, RZ, 0xc0, !PT ;  /* 0xfffffe00090c7812 */ /* 0x000fe400078ec0ff */
[----:B------:R-:W-:Y:S02]  /*d9d0*/  LOP3.LUT R6, R0, 0x38, R8, 0xf8, !PT ;  /* 0x0000003800067812 */ /* 0x000fe400078ef808 */
[----:B------:R-:W-:-:S02]  /*d9e0*/  SHF.L.U32 R0, R5, 0xa, RZ ;  /* 0x0000000a05007819 */ /* 0x000fc400000006ff */
[----:B------:R-:W-:Y:S02]  /*d9f0*/  LOP3.LUT R6, R6, R11, RZ, 0x3c, !PT ;  /* 0x0000000b06067212 */ /* 0x000fe400078e3cff */
[----:B------:R-:W-:Y:S02]  /*da00*/  LOP3.LUT R0, R0, 0x7fffe000, RZ, 0xc0, !PT ;  /* 0x7fffe00000007812 */ /* 0x000fe400078ec0ff */
[--C-:B------:R-:W-:Y:S02]  /*da10*/  IADD3 R7, R7, R10, R12.reuse ;  /* 0x0000000a07077210 */ /* 0x100fe40007ffe00c */
[----:B------:R-:W-:Y:S02]  /*da20*/  IADD3 R0, R6, R0, R12 ;  /* 0x0000000006007210 */ /* 0x000fe40007ffe00c */
[----:B------:R-:W-:Y:S01]  /*da30*/  SHF.R.U32.HI R5, RZ, 0x10, R83 ;  /* 0x00000010ff057819 */ /* 0x000fe20000011653 */
[----:B------:R-:W-:Y:S01]  /*da40*/  IMAD.SHL.U32 R38, R7, 0x2, RZ ;  /* 0x0000000207267824 */ /* 0x000fe200078e00ff */
[----:B------:R-:W-:Y:S01]  /*da50*/  SHF.L.U32 R35, R0, 0x1, RZ ;  /* 0x0000000100237819 */ /* 0x000fe200000006ff */
[----:B------:R-:W-:Y:S01]  /*da60*/  HADD2.F32 R0, -RZ, R105.H1_H1 ;  /* 0x30000069ff007230 */ /* 0x000fe20000004100 */
[----:B------:R-:W-:Y:S01]  /*da70*/  SHF.R.U32.HI R16, RZ, 0x10, R87 ;  /* 0x00000010ff107819 */ /* 0x000fe20000011657 */
[----:B----4-:R-:W-:Y:S01]  /*da80*/  HADD2.F32 R19, -RZ, R5.H0_H0 ;  /* 0x20000005ff137230 */ /* 0x010fe20000004100 */
[----:B------:R-:W1:Y:S01]  /*da90*/  LDS.128 R8, [R38+0xc100] ;  /* 0x00c1000026087984 */ /* 0x000e620000000c00 */
[----:B------:R-:W-:Y:S01]  /*daa0*/  HADD2.F32 R5, -RZ, R106.H0_H0 ;  /* 0x2000006aff057230 */ /* 0x000fe20000004100 */
[----:B------:R-:W-:Y:S01]  /*dab0*/  SHF.R.U32.HI R17, RZ, 0x10, R81 ;  /* 0x00000010ff117819 */ /* 0x000fe20000011651 */
[----:B------:R-:W-:Y:S01]  /*dac0*/  HADD2.F32 R44, -RZ, R16.H0_H0 ;  /* 0x20000010ff2c7230 */ /* 0x000fe20000004100 */
[----:B------:R-:W2:Y:S01]  /*dad0*/  LDS.128 R12, [R35+0xc100] ;  /* 0x00c10000230c7984 */ /* 0x000ea20000000c00 */
[----:B------:R-:W-:-:S02]  /*dae0*/  SHF.R.U32.HI R18, RZ, 0x10, R85 ;  /* 0x00000010ff127819 */ /* 0x000fc40000011655 */
[----:B------:R-:W-:Y:S01]  /*daf0*/  HADD2.F32 R17, -RZ, R17.H0_H0 ;  /* 0x20000011ff117230 */ /* 0x000fe20000004100 */
[----:B------:R-:W-:Y:S02]  /*db00*/  SHF.R.U64 R31, R80, 0x10, R81 ;  /* 0x00000010501f7819 */ /* 0x000fe40000001251 */
[----:B------:R-:W-:Y:S01]  /*db10*/  HADD2.F32 R43, -RZ, R18.H0_H0 ;  /* 0x20000012ff2b7230 */ /* 0x000fe20000004100 */
[----:B------:R-:W-:Y:S02]  /*db20*/  SHF.R.U64 R37, R82, 0x10, R83 ;  /* 0x0000001052257819 */ /* 0x000fe40000001253 */
[----:B------:R-:W-:Y:S02]  /*db30*/  SHF.R.U64 R40, R84, 0x10, R85 ;  /* 0x0000001054287819 */ /* 0x000fe40000001255 */
[----:B------:R-:W-:-:S03]  /*db40*/  SHF.R.U64 R41, R86, 0x10, R87 ;  /* 0x0000001056297819 */ /* 0x000fc60000001257 */
[----:B------:R-:W-:Y:S02]  /*db50*/  HADD2.F32 R40, -RZ, R40.H0_H0 ;  /* 0x20000028ff287230 */ /* 0x000fe40000004100 */
[----:B------:R-:W-:Y:S02]  /*db60*/  HADD2.F32 R41, -RZ, R41.H0_H0 ;  /* 0x20000029ff297230 */ /* 0x000fe40000004100 */
[--C-:B-1----:R-:W-:Y:S02]  /*db70*/  HADD2.F32 R22, -RZ, R11.reuse.H0_H0 ;  /* 0x2000000bff167230 */ /* 0x102fe40000004100 */
[----:B------:R-:W-:Y:S02]  /*db80*/  HADD2.F32 R21, -RZ, R11.H1_H1 ;  /* 0x3000000bff157230 */ /* 0x000fe40000004100 */
[----:B--2---:R-:W-:Y:S02]  /*db90*/  HADD2.F32 R7, -RZ, R15.H0_H0 ;  /* 0x2000000fff077230 */ /* 0x004fe40000004100 */
[----:B------:R-:W-:-:S02]  /*dba0*/  HADD2.F32 R25, -RZ, R10.H0_H0 ;  /* 0x2000000aff197230 */ /* 0x000fc40000004100 */
[----:B------:R-:W-:Y:S01]  /*dbb0*/  HADD2.F32 R27, -RZ, R10.H1_H1 ;  /* 0x3000000aff1b7230 */ /* 0x000fe20000004100 */
[-C--:B------:R-:W-:Y:S01]  /*dbc0*/  FMUL.FTZ R36, R7, R0.reuse ;  /* 0x0000000007247220 */ /* 0x080fe20000410000 */
[----:B------:R-:W-:Y:S02]  /*dbd0*/  HADD2.F32 R6, -RZ, R15.H1_H1 ;  /* 0x3000000fff067230 */ /* 0x000fe40000004100 */
[--C-:B------:R-:W-:Y:S02]  /*dbe0*/  HADD2.F32 R10, -RZ, R12.reuse.H0_H0 ;  /* 0x2000000cff0a7230 */ /* 0x100fe40000004100 */
[----:B------:R-:W-:Y:S01]  /*dbf0*/  HADD2.F32 R15, -RZ, R12.H1_H1 ;  /* 0x3000000cff0f7230 */ /* 0x000fe20000004100 */
[-C--:B------:R-:W-:Y:S01]  /*dc00*/  FMUL.FTZ R33, R6, R19.reuse ;  /* 0x0000001306217220 */ /* 0x080fe20000410000 */
[--C-:B------:R-:W-:Y:S02]  /*dc10*/  HADD2.F32 R24, -RZ, R9.reuse.H0_H0 ;  /* 0x20000009ff187230 */ /* 0x100fe40000004100 */
[----:B------:R-:W-:Y:S01]  /*dc20*/  HADD2.F32 R23, -RZ, R9.H1_H1 ;  /* 0x30000009ff177230 */ /* 0x000fe20000004100 */
[----:B------:R-:W-:Y:S01]  /*dc30*/  FMUL.FTZ R9, R22, R0 ;  /* 0x0000000016097220 */ /* 0x000fe20000410000 */
[----:B------:R-:W-:Y:S01]  /*dc40*/  HADD2.F32 R12, -RZ, R106.H1_H1 ;  /* 0x3000006aff0c7230 */ /* 0x000fe20000004100 */
[----:B------:R-:W-:Y:S01]  /*dc50*/  FMUL.FTZ R0, R21, R19 ;  /* 0x0000001315007220 */ /* 0x000fe20000410000 */
[----:B------:R-:W-:-:S02]  /*dc60*/  HADD2.F32 R26, -RZ, R8.H0_H0 ;  /* 0x20000008ff1a7230 */ /* 0x000fc40000004100 */
[----:B------:R-:W-:Y:S01]  /*dc70*/  HADD2.F32 R28, -RZ, R8.H1_H1 ;  /* 0x30000008ff1c7230 */ /* 0x000fe20000004100 */
[----:B------:R-:W-:Y:S01]  /*dc80*/  FFMA.FTZ R42, R7, R12, R9 ;  /* 0x0000000c072a7223 */ /* 0x000fe20000010009 */
[----:B------:R-:W-:Y:S01]  /*dc90*/  HADD2.F32 R8, -RZ, R13.H0_H0 ;  /* 0x2000000dff087230 */ /* 0x000fe20000004100 */
[-C--:B------:R-:W-:Y:S01]  /*dca0*/  FMUL.FTZ R7, R24, R5.reuse ;  /* 0x0000000518077220 */ /* 0x080fe20000410000 */
[--C-:B------:R-:W-:Y:S01]  /*dcb0*/  HADD2.F32 R9, -RZ, R107.reuse.H1_H1 ;  /* 0x3000006bff097230 */ /* 0x100fe20000004100 */
[----:B------:R-:W-:Y:S01]  /*dcc0*/  FFMA.FTZ R39, R6, R44, R0 ;  /* 0x0000002c06277223 */ /* 0x000fe20000010000 */
[----:B------:R-:W-:Y:S01]  /*dcd0*/  HADD2.F32 R0, -RZ, R107.H0_H0 ;  /* 0x2000006bff007230 */ /* 0x000fe20000004100 */
[C---:B------:R-:W-:Y:S01]  /*dce0*/  FMUL.FTZ R29, R8.reuse, R5 ;  /* 0x00000005081d7220 */ /* 0x040fe20000410000 */
[----:B------:R-:W-:Y:S01]  /*dcf0*/  HADD2.F32 R13, -RZ, R13.H1_H1 ;  /* 0x3000000dff0d7230 */ /* 0x000fe20000004100 */
[----:B------:R-:W-:Y:S01]  /*dd00*/  FFMA.FTZ R34, R8, R9, R7 ;  /* 0x0000000908227223 */ /* 0x000fe20000010007 */
[--C-:B------:R-:W-:Y:S01]  /*dd10*/  HADD2.F32 R8, -RZ, R108.reuse.H1_H1 ;  /* 0x3000006cff087230 */ /* 0x100fe20000004100 */
[----:B------:R-:W-:Y:S01]  /*dd20*/  FMUL.FTZ R7, R26, R0 ;  /* 0x000000001a077220 */ /* 0x000fe20000410000 */
[----:B------:R-:W-:Y:S01]  /*dd30*/  HADD2.F32 R5, -RZ, R108.H0_H0 ;  /* 0x2000006cff057230 */ /* 0x000fe20000004100 */
[----:B------:R-:W-:Y:S01]  /*dd40*/  FMUL.FTZ R6, R23, R17 ;  /* 0x0000001117067220 */ /* 0x000fe20000410000 */
[----:B------:R-:W-:Y:S01]  /*dd50*/  HADD2.F32 R11, -RZ, R14.H0_H0 ;  /* 0x2000000eff0b7230 */ /* 0x000fe20000004100 */
[C---:B------:R-:W-:Y:S01]  /*dd60*/  FFMA.FTZ R30, R10.reuse, R8, R7 ;  /* 0x000000080a1e7223 */ /* 0x040fe20000010007 */
[----:B------:R-:W-:Y:S01]  /*dd70*/  HADD2.F32 R7, -RZ, R31.H0_H0 ;  /* 0x2000001fff077230 */ /* 0x000fe20000004100 */
[----:B------:R-:W-:Y:S01]  /*dd80*/  FMUL.FTZ R18, R10, R0 ;  /* 0x000000000a127220 */ /* 0x000fe20000410000 */
[----:B------:R-:W-:Y:S01]  /*dd90*/  HADD2.F32 R0, -RZ, R110.H0_H0 ;  /* 0x2000006eff007230 */ /* 0x000fe20000004100 */
[----:B------:R-:W-:Y:S01]  /*dda0*/  FFMA.FTZ R32, R13, R43, R6 ;  /* 0x0000002b0d207223 */ /* 0x000fe20000010006 */
[----:B------:R-:W-:Y:S01]  /*ddb0*/  HADD2.F32 R10, -RZ, R37.H0_H0 ;  /* 0x20000025ff0a7230 */ /* 0x000fe20000004100 */
[-C--:B------:R-:W-:Y:S01]  /*ddc0*/  FMUL.FTZ R6, R25, R5.reuse ;  /* 0x0000000519067220 */ /* 0x080fe20000410000 */
[----:B------:R-:W-:Y:S01]  /*ddd0*/  HADD2.F32 R14, -RZ, R14.H1_H1 ;  /* 0x3000000eff0e7230 */ /* 0x000fe20000004100 */
[----:B------:R-:W-:-:S02]  /*dde0*/  FMUL.FTZ R16, R11, R5 ;  /* 0x000000050b107220 */ /* 0x000fc40000410000 */
[----:B------:R-:W-:Y:S02]  /*ddf0*/  FMUL.FTZ R5, R28, R7 ;  /* 0x000000071c057220 */ /* 0x000fe40000410000 */
[----:B------:R-:W-:Y:S01]  /*de00*/  FFMA.FTZ R31, R11, R0, R6 ;  /* 0x000000000b1f7223 */ /* 0x000fe20000010006 */
[----:B------:R-:W-:Y:S01]  /*de10*/  F2FP.PACK_AB R11, R39, R42 ;  /* 0x0000002a270b723e */ /* 0x000fe200000000ff */
[----:B------:R-:W-:Y:S02]  /*de20*/  FMUL.FTZ R20, R13, R17 ;  /* 0x000000110d147220 */ /* 0x000fe40000410000 */
[----:B------:R-:W-:Y:S02]  /*de30*/  FMUL.FTZ R6, R27, R10 ;  /* 0x0000000a1b067220 */ /* 0x000fe40000410000 */
[C---:B------:R-:W-:Y:S02]  /*de40*/  FFMA.FTZ R17, R15.reuse, R40, R5 ;  /* 0x000000280f117223 */ /* 0x040fe40000010005 */
[----:B------:R-:W-:-:S02]  /*de50*/  FMUL.FTZ R7, R15, R7 ;  /* 0x000000070f077220 */ /* 0x000fc40000410000 */
[C---:B------:R-:W-:Y:S02]  /*de60*/  FMUL.FTZ R5, R14.reuse, R10 ;  /* 0x0000000a0e057220 */ /* 0x040fe40000410000 */
[----:B------:R-:W-:Y:S02]  /*de70*/  FFMA.FTZ R19, R14, R41, R6 ;  /* 0x000000290e137223 */ /* 0x000fe40000010006 */
        /* <DEDUP_REMOVED lines=12> */
[----:B------:R-:W-:-:S03]  /*df40*/  FFMA.FTZ R5, R27, R41, -R5 ;  /* 0x000000291b057223 */ /* 0x000fc60000010805 */
[----:B------:R-:W-:Y:S02]  /*df50*/  F2FP.PACK_AB R12, R7, R12 ;  /* 0x0000000c070c723e */ /* 0x000fe400000000ff */
[----:B------:R-:W-:-:S05]  /*df60*/  F2FP.PACK_AB R14, R5, R14 ;  /* 0x0000000e050e723e */ /* 0x000fca00000000ff */
[----:B------:R1:W-:Y:S04]  /*df70*/  STS.128 [R38+0xc100], R12 ;  /* 0x00c1000c26007388 */ /* 0x0003e80000000c00 */
[----:B------:R1:W-:Y:S02]  /*df80*/  STS.128 [R35+0xc100], R8 ;  /* 0x00c1000823007388 */ /* 0x0003e40000000c00 */
.L_x_589:
[----:B------:R-:W-:Y:S05]  /*df90*/  BSYNC B2 ;  /* 0x0000000000027941 */ /* 0x000fea0003800000 */
.L_x_571:
[C---:B-1----:R-:W-:Y:S01]  /*dfa0*/  IMAD.SHL.U32 R0, R92.reuse, 0x40, RZ ;  /* 0x000000405c007824 */ /* 0x042fe200078e00ff */
[----:B------:R-:W-:Y:S01]  /*dfb0*/  LOP3.LUT P1, RZ, R92, 0x2, RZ, 0xc0, !PT ;  /* 0x000000025cff7812 */ /* 0x000fe2000782c0ff */
[----:B------:R-:W-:Y:S01]  /*dfc0*/  IMAD.SHL.U32 R9, R93, 0x8, RZ ;  /* 0x000000085d097824 */ /* 0x000fe200078e00ff */
[----:B------:R-:W-:-:S04]  /*dfd0*/  DEPBAR.LE SB0, 0x0 ;  /* 0x000080000000791a */ /* 0x000fc80000000000 */
[----:B------:R-:W-:Y:S01]  /*dfe0*/  LOP3.LUT R0, R0, 0x1c0, RZ, 0xc0, !PT ;  /* 0x000001c000007812 */ /* 0x000fe200078ec0ff */
[----:B------:R-:W-:Y:S01]  /*dff0*/  IMAD R5, R111, c[0x0][0x208], RZ ;  /* 0x000082006f057a24 */ /* 0x000fe200078e02ff */
[----:B------:R-:W-:Y:S01]  /*e000*/  IADD3 R207, R153, -0x2, RZ ;  /* 0xfffffffe99cf7810 */ /* 0x000fe20007ffe0ff */
[C---:B------:R-:W-:Y:S01]  /*e010*/  IMAD.WIDE.U32 R6, R109.reuse, c[0x0][0x208], RZ ;  /* 0x000082006d067a25 */ /* 0x040fe200078e00ff */
[----:B------:R-:W-:Y:S02]  /*e020*/  LOP3.LUT R9, R0, 0x8, R9, 0xf8, !PT ;  /* 0x0000000800097812 */ /* 0x000fe400078ef809 */
[----:B------:R-:W-:Y:S01]  /*e030*/  SHF.R.U32.HI R8, RZ, 0x3, R0 ;  /* 0x00000003ff087819 */ /* 0x000fe20000011600 */
[C---:B------:R-:W-:Y:S02]  /*e040*/  IMAD R0, R109.reuse, c[0x0][0x20c], R5 ;  /* 0x000083006d007a24 */ /* 0x040fe400078e0205 */
[----:B------:R-:W-:Y:S01]  /*e050*/  IMAD R108, R109, -0x40, R232 ;  /* 0xffffffc06d6c7824 */ /* 0x000fe200078e02e8 */
[----:B------:R-:W-:Y:S01]  /*e060*/  LOP3.LUT R5, R9, R8, RZ, 0x3c, !PT ;  /* 0x0000000809057212 */ /* 0x000fe200078e3cff */
[----:B------:R-:W-:Y:S01]  /*e070*/  IMAD.IADD R7, R7, 0x1, R0 ;  /* 0x0000000107077824 */ /* 0x000fe200078e0200 */
[----:B------:R-:W-:Y:S01]  /*e080*/  BAR.SYNC.DEFER_BLOCKING 0x0 ;  /* 0x0000000000007b1d */ /* 0x000fe20000010000 */
[----:B------:R-:W-:Y:S01]  /*e090*/  LEA R8, P0, R6, R236, 0x6 ;  /* 0x000000ec06087211 */ /* 0x000fe200078030ff */
[----:B------:R-:W-:-:S02]  /*e0a0*/  IMAD.SHL.U32 R209, R209, 0x2, RZ ;  /* 0x00000002d1d17824 */ /* 0x000fc400078e00ff */
[----:B------:R-:W-:Y:S01]  /*e0b0*/  IMAD R0, R112, 0x200, R5 ;  /* 0x0000020070007824 */ /* 0x000fe200078e0205 */
[----:B------:R-:W-:Y:S01]  /*e0c0*/  LEA.HI.X R9, R6, R233, R7, 0x6, P0 ;  /* 0x000000e906097211 */ /* 0x000fe200000f3407 */
[----:B------:R-:W-:Y:S01]  /*e0d0*/  IMAD.SHL.U32 R185, R4, 0x2, RZ ;  /* 0x0000000204b97824 */ /* 0x000fe200078e00ff */
[----:B------:R-:W-:Y:S01]  /*e0e0*/  SEL R7, RZ, 0x2, P6 ;  /* 0x00000002ff077807 */ /* 0x000fe20003000000 */
[----:B------:R-:W-:Y:S01]  /*e0f0*/  IMAD.SHL.U32 R184, R0, 0x2, RZ ;  /* 0x0000000200b87824 */ /* 0x000fe200078e00ff */
[----:B------:R-:W-:Y:S01]  /*e100*/  SEL R5, RZ, 0x4, P3 ;  /* 0x00000004ff057807 */ /* 0x000fe20001800000 */
[--C-:B------:R-:W-:Y:S01]  /*e110*/  IMAD R186, R3, 0x2, R185.reuse ;  /* 0x0000000203ba7824 */ /* 0x100fe200078e02b9 */
[----:B------:R-:W-:Y:S01]  /*e120*/  LEA R6, P0, R8, c[0x0][0x1f8], 0x1 ;  /* 0x00007e0008067a11 */ /* 0x000fe200078008ff */
[----:B------:R-:W-:Y:S01]  /*e130*/  IMAD R188, R2, 0x2, R185 ;  /* 0x0000000202bc7824 */ /* 0x000fe200078e02b9 */
[----:B------:R-:W-:Y:S01]  /*e140*/  IADD3 R0, R184, 0x6100, RZ ;  /* 0x00006100b8007810 */ /* 0x000fe20007ffe0ff */
[----:B------:R-:W-:Y:S01]  /*e150*/  IMAD R187, R2, 0x2, R186 ;  /* 0x0000000202bb7824 */ /* 0x000fe200078e02ba */
[----:B------:R-:W-:Y:S01]  /*e160*/  IADD3 R12, R5, R7, R114 ;  /* 0x00000007050c7210 */ /* 0x000fe20007ffe072 */
[----:B------:R-:W-:Y:S01]  /*e170*/  IMAD.IADD R5, R108, 0x1, -R93 ;  /* 0x000000016c057824 */ /* 0x000fe200078e0a5d */
[----:B------:R-:W-:-:S02]  /*e180*/  IADD3 R195, R184, 0x6120, RZ ;  /* 0x00006120b8c37810 */ /* 0x000fc40007ffe0ff */
[----:B------:R-:W-:Y:S01]  /*e190*/  @P1 IADD3 R195, R0, -0x20, RZ ;  /* 0xffffffe000c31810 */ /* 0x000fe20007ffe0ff */
[----:B------:R-:W-:Y:S01]  /*e1a0*/  IMAD R0, R115, 0x400, R4 ;  /* 0x0000040073007824 */ /* 0x000fe200078e0204 */
[----:B------:R-:W-:Y:S02]  /*e1b0*/  LEA.HI.X R7, R8, c[0x0][0x1fc], R9, 0x1, P0 ;  /* 0x00007f0008077a11 */ /* 0x000fe400000f0c09 */
[----:B------:R-:W-:Y:S01]  /*e1c0*/  LOP3.LUT P2, RZ, R12, 0x2, RZ, 0xc0, !PT ;  /* 0x000000020cff7812 */ /* 0x000fe2000784c0ff */
[----:B------:R-:W-:Y:S01]  /*e1d0*/  IMAD.SHL.U32 R191, R0, 0x2, RZ ;  /* 0x0000000200bf7824 */ /* 0x000fe200078e00ff */
[C---:B------:R-:W-:Y:S01]  /*e1e0*/  ISETP.LT.OR P0, PT, R5.reuse, 0x1, P5 ;  /* 0x000000010500780c */ /* 0x040fe20002f01670 */
[----:B------:R-:W-:Y:S01]  /*e1f0*/  LDSM.16.M88.4 R24, [R184+0x6100] ;  /* 0x00610000b818783b */ /* 0x000fe20000000200 */
[----:B------:R-:W-:Y:S01]  /*e200*/  ISETP.LT.OR P1, PT, R5, 0x1, !P2 ;  /* 0x000000010500780c */ /* 0x000fe20005721670 */
[----:B------:R-:W-:Y:S01]  /*e210*/  IMAD R192, R3, 0x2, R191 ;  /* 0x0000000203c07824 */ /* 0x000fe200078e02bf */
[----:B------:R-:W-:Y:S01]  /*e220*/  ISETP.LT.OR P3, PT, R5, 0x21, P5 ;  /* 0x000000210500780c */ /* 0x000fe20002f61670 */
[----:B------:R-:W1:Y:S01]  /*e230*/  LDSM.16.M88.4 R8, [R191+0xc100] ;  /* 0x00c10000bf08783b */ /* 0x000e620000000200 */
[----:B------:R-:W-:-:S02]  /*e240*/  IMAD.MOV.U32 R0, RZ, RZ, c[0x0][0x208] ;  /* 0x00008200ff007624 */ /* 0x000fc400078e00ff */
[C---:B------:R-:W-:Y:S01]  /*e250*/  IMAD R194, R2.reuse, 0x2, R191 ;  /* 0x0000000202c27824 */ /* 0x040fe200078e02bf */
[----:B--234-:R-:W-:Y:S01]  /*e260*/  LDSM.16.M88.4 R16, [R192+0xc100] ;  /* 0x00c10000c010783b */ /* 0x01cfe20000000200 */
[----:B------:R-:W-:Y:S01]  /*e270*/  IMAD R193, R2, 0x2, R192 ;  /* 0x0000000202c17824 */ /* 0x000fe200078e02c0 */
[----:B------:R-:W-:Y:S02]  /*e280*/  SHF.L.U64.HI R246, R0, R246, c[0x0][0x20c] ;  /* 0x0000830000f67619 */ /* 0x000fe400000102f6 */
[----:B------:R-:W2:Y:S04]  /*e290*/  LDSM.16.M88.4 R40, [R184+0x6900] ;  /* 0x00690000b828783b */ /* 0x000ea80000000200 */
[----:B------:R-:W-:Y:S04]  /*e2a0*/  LDSM.16.M88.4 R44, [R184+0x7100] ;  /* 0x00710000b82c783b */ /* 0x000fe80000000200 */
[----:B------:R-:W3:Y:S04]  /*e2b0*/  LDSM.16.M88.4 R48, [R184+0x7900] ;  /* 0x00790000b830783b */ /* 0x000ee80000000200 */
[----:B------:R-:W4:Y:S04]  /*e2c0*/  LDSM.16.M88.4 R32, [R195] ;  /* 0x00000000c320783b */ /* 0x000f280000000200 */
[----:B------:R-:W4:Y:S04]  /*e2d0*/  LDSM.16.M88.4 R60, [R195+0x800] ;  /* 0x00080000c33c783b */ /* 0x000f280000000200 */
[----:B------:R-:W-:Y:S04]  /*e2e0*/  LDSM.16.M88.4 R72, [R195+0x1000] ;  /* 0x00100000c348783b */ /* 0x000fe80000000200 */
[----:B------:R-:W4:Y:S04]  /*e2f0*/  LDSM.16.M88.4 R80, [R195+0x1800] ;  /* 0x00180000c350783b */ /* 0x000f280000000200 */
[----:B------:R-:W-:Y:S01]  /*e300*/  @!PT LDS RZ, [RZ] ;  /* 0x00000000fffff984 */ /* 0x000fe20000000800 */
[----:B------:R-:W-:Y:S01]  /*e310*/  @!PT LDS RZ, [RZ] ;  /* 0x00000000fffff984 */ /* 0x000fe20000000800 */
[----:B------:R-:W-:Y:S01]  /*e320*/  @!PT LDS RZ, [RZ] ;  /* 0x00000000fffff984 */ /* 0x000fe20000000800 */
[----:B------:R4:W-:Y:S01]  /*e330*/  LDGSTS.E.BYPASS.LTC128B.128 [R209+0x100], [R6.64], !P0 ;  /* 0x0010000006d17fae */ /* 0x0009e2000c101d46 */
[----:B------:R-:W-:Y:S01]  /*e340*/  LOP3.LUT P0, RZ, R12, 0x4, RZ, 0xc0, !PT ;  /* 0x000000040cff7812 */ /* 0x000fe2000780c0ff */
[----:B------:R-:W-:-:S02]  /*e350*/  IMAD.SHL.U32 R12, R0, 0x40, RZ ;  /* 0x00000040000c7824 */ /* 0x000fc400078e00ff */
[----:B------:R4:W-:Y:S01]  /*e360*/  LDGSTS.E.BYPASS.LTC128B.128 [R209+0x2100], [R6.64+0x80], !P1 ;  /* 0x0210008006d17fae */ /* 0x0009e2000c901d46 */
[C---:B------:R-:W-:Y:S01]  /*e370*/  ISETP.LT.OR P1, PT, R5.reuse, 0x1, !P0 ;  /* 0x000000010500780c */ /* 0x040fe20004721670 */
[----:B------:R-:W-:Y:S01]  /*e380*/  IMAD.MOV.U32 R0, RZ, RZ, 0x40 ;  /* 0x00000040ff007424 */ /* 0x000fe200078e00ff */
[----:B------:R-:W-:Y:S01]  /*e390*/  ISETP.LT.OR P0, PT, R5, 0x21, !P0 ;  /* 0x000000210500780c */ /* 0x000fe20004701670 */
[C---:B-1----:R-:W-:Y:S08]  /*e3a0*/  HMMA.16816.F32 R28, R8.reuse, R26, RZ ;  /* 0x0000001a081c723c */ /* 0x042ff000000018ff */
[C---:B--2---:R-:W-:Y:S02]  /*e3b0*/  HMMA.16816.F32 R36, R8.reuse, R40, RZ ;  /* 0x000000280824723c */ /* 0x044fe400000018ff */
[----:B------:R1:W-:Y:S06]  /*e3c0*/  LDGSTS.E.BYPASS.LTC128B.128 [R209+0x4100], [R6.64+0x100], !P1 ;  /* 0x0410010006d17fae */ /* 0x0003ec000c901d46 */
[----:B---3--:R-:W-:Y:S08]  /*e3d0*/  HMMA.16816.F32 R52, R8, R48, RZ ;  /* 0x000000300834723c */ /* 0x008ff000000018ff */
[C---:B----4-:R-:W-:Y:S08]  /*e3e0*/  HMMA.16816.F32 R56, R16.reuse, R34, R28 ;  /* 0x000000221038723c */ /* 0x050ff0000000181c */
[----:B------:R-:W-:Y:S01]  /*e3f0*/  HMMA.16816.F32 R36, R16, R60, R36 ;  /* 0x0000003c1024723c */ /* 0x000fe20000001824 */
[----:B-1----:R-:W-:-:S07]  /*e400*/  IADD3 R6, P1, R12, R6, RZ ;  /* 0x000000060c067210 */ /* 0x002fce0007f3e0ff */
[----:B------:R-:W-:Y:S01]  /*e410*/  HMMA.16816.F32 R12, R8, R24, RZ ;  /* 0x00000018080c723c */ /* 0x000fe200000018ff */
[----:B------:R-:W-:Y:S01]  /*e420*/  IMAD.X R7, R246, 0x1, R7, P1 ;  /* 0x00000001f6077824 */ /* 0x000fe200008e0607 */
[----:B------:R-:W-:-:S04]  /*e430*/  LOP3.LUT P1, RZ, R92, 0x4, RZ, 0xc0, !PT ;  /* 0x000000045cff7812 */ /* 0x000fc8000782c0ff */
[----:B------:R-:W-:Y:S01]  /*e440*/  SEL R0, R0, 0xffffffc0, !P1 ;  /* 0xffffffc000007807 */ /* 0x000fe20004800000 */
[----:B------:R1:W-:Y:S01]  /*e450*/  LDGSTS.E.BYPASS.LTC128B.128 [R209+0x1100], [R6.64], !P3 ;  /* 0x0110000006d17fae */ /* 0x0003e2000d901d46 */
[----:B------:R-:W-:Y:S01]  /*e460*/  ISETP.LT.OR P1, PT, R5, 0x21, !P2 ;  /* 0x000000210500780c */ /* 0x000fe20005721670 */
[----:B------:R-:W-:Y:S01]  /*e470*/  HMMA.16816.F32 R52, R16, R80, R52 ;  /* 0x000000501034723c */ /* 0x000fe20000001834 */
[----:B------:R-:W-:Y:S01]  /*e480*/  LOP3.LUT R5, R113, 0xffffffe0, RZ, 0xc0, !PT ;  /* 0xffffffe071057812 */ /* 0x000fe200078ec0ff */
[----:B------:R-:W-:Y:S02]  /*e490*/  IMAD.IADD R190, R184, 0x1, R0 ;  /* 0x00000001b8be7824 */ /* 0x000fe400078e0200 */
[----:B------:R-:W-:-:S08]  /*e4a0*/  IMAD.IADD R189, R0, 0x1, R195 ;  /* 0x0000000100bd7824 */ /* 0x000fd000078e02c3 */
[----:B------:R1:W-:Y:S03]  /*e4b0*/  LDGSTS.E.BYPASS.LTC128B.128 [R209+0x3100], [R6.64+0x80], !P1 ;  /* 0x0310008006d17fae */ /* 0x0003e6000c901d46 */
[----:B------:R-:W-:Y:S01]  /*e4c0*/  HMMA.16816.F32 R12, R16, R32, R12 ;  /* 0x00000020100c723c */ /* 0x000fe2000000180c */
[----:B------:R1:W-:Y:S04]  /*e4d0*/  LDGSTS.E.BYPASS.LTC128B.128 [R209+0x5100], [R6.64+0x100], !P0 ;  /* 0x0510010006d17fae */ /* 0x0003e8000c101d46 */
[----:B------:R-:W-:Y:S03]  /*e4e0*/  LDSM.16.M88.4 R20, [R194+0xc100] ;  /* 0x00c10000c214783b */ /* 0x000fe60000000200 */
[C---:B------:R-:W-:Y:S01]  /*e4f0*/  HMMA.16816.F32 R32, R8.reuse, R42, RZ ;  /* 0x0000002a0820723c */ /* 0x040fe200000018ff */
[----:B------:R-:W2:Y:S04]  /*e500*/  LDSM.16.M88.4 R64, [R190+0x6100] ;  /* 0x00610000be40783b */ /* 0x000ea80000000200 */
[----:B------:R-:W-:Y:S03]  /*e510*/  LDSM.16.M88.4 R24, [R193+0xc100] ;  /* 0x00c10000c118783b */ /* 0x000fe60000000200 */
[C---:B------:R-:W-:Y:S01]  /*e520*/  HMMA.16816.F32 R40, R8.reuse, R44, RZ ;  /* 0x0000002c0828723c */ /* 0x040fe200000018ff */
[----:B------:R-:W3:Y:S04]  /*e530*/  LDSM.16.M88.4 R84, [R189] ;  /* 0x00000000bd54783b */ /* 0x000ee80000000200 */
[----:B------:R-:W4:Y:S03]  /*e540*/  LDSM.16.M88.4 R68, [R190+0x6900] ;  /* 0x00690000be44783b */ /* 0x000f260000000200 */
[----:B------:R-:W-:Y:S01]  /*e550*/  HMMA.16816.F32 R44, R8, R46, RZ ;  /* 0x0000002e082c723c */ /* 0x000fe200000018ff */
[----:B------:R-:W3:Y:S01]  /*e560*/  LDSM.16.M88.4 R76, [R190+0x7100] ;  /* 0x00710000be4c783b */ /* 0x000ee20000000200 */
[----:B-1----:R-:W-:-:S03]  /*e570*/  SHF.R.S32.HI R6, RZ, 0x1f, R115 ;  /* 0x0000001fff067819 */ /* 0x002fc60000011473 */
[----:B------:R-:W1:Y:S01]  /*e580*/  LDSM.16.M88.4 R96, [R190+0x7900] ;  /* 0x00790000be60783b */ /* 0x000e620000000200 */
[----:B------:R-:W-:Y:S02]  /*e590*/  LEA.HI R7, R116, R164, RZ, 0x2 ;  /* 0x000000a474077211 */ /* 0x000fe400078f10ff */
[----:B------:R-:W-:Y:S01]  /*e5a0*/  HMMA.16816.F32 R8, R8, R50, RZ ;  /* 0x000000320808723c */ /* 0x000fe200000018ff */
[----:B------:R-:W-:Y:S01]  /*e5b0*/  LEA.HI R6, R6, R115, RZ, 0x3 ;  /* 0x0000007306067211 */ /* 0x000fe200078f18ff */
[----:B------:R-:W-:Y:S03]  /*e5c0*/  LDSM.16.M88.4 R100, [R184+0x8100] ;  /* 0x00810000b864783b */ /* 0x000fe60000000200 */
[----:B------:R-:W-:Y:S01]  /*e5d0*/  LOP3.LUT R6, R6, 0xffffff8, RZ, 0xc0, !PT ;  /* 0x0ffffff806067812 */ /* 0x000fe200078ec0ff */
[----:B------:R-:W-:Y:S02]  /*e5e0*/  LDSM.16.M88.4 R48, [R189+0x800] ;  /* 0x00080000bd30783b */ /* 0x000fe40000000200 */
[C---:B------:R-:W-:Y:S02]  /*e5f0*/  HMMA.16816.F32 R32, R16.reuse, R62, R32 ;  /* 0x0000003e1020723c */ /* 0x040fe40000001820 */
[----:B------:R-:W-:Y:S04]  /*e600*/  LDSM.16.M88.4 R92, [R189+0x1800] ;  /* 0x00180000bd5c783b */ /* 0x000fe80000000200 */
[----:B------:R-:W-:Y:S02]  /*e610*/  LDSM.16.M88.4 R60, [R184+0x8900] ;  /* 0x00890000b83c783b */ /* 0x000fe40000000200 */
[----:B------:R-:W-:Y:S02]  /*e620*/  HMMA.16816.F32 R40, R16, R72, R40 ;  /* 0x000000481028723c */ /* 0x000fe40000001828 */
[----:B------:R-:W-:Y:S04]  /*e630*/  LDSM.16.M88.4 R88, [R184+0x9900] ;  /* 0x00990000b858783b */ /* 0x000fe80000000200 */
[----:B------:R-:W-:Y:S02]  /*e640*/  LDSM.16.M88.4 R104, [R189+0x2000] ;  /* 0x00200000bd68783b */ /* 0x000fe40000000200 */
[C---:B--2---:R-:W-:Y:S02]  /*e650*/  HMMA.16816.F32 R28, R20.reuse, R64, R12 ;  /* 0x00000040141c723c */ /* 0x044fe4000000180c */
[----:B------:R-:W2:Y:S04]  /*e660*/  LDSM.16.M88.4 R12, [R191+0x10100] ;  /* 0x01010000bf0c783b */ /* 0x000ea80000000200 */
[----:B------:R-:W0:Y:S02]  /*e670*/  LDGDEPBAR ;  /* 0x00000000000079af */ /* 0x000e240000000000 */
[----:B------:R-:W-:Y:S08]  /*e680*/  HMMA.16816.F32 R64, R20, R66, R56 ;  /* 0x000000421440723c */ /* 0x000ff00000001838 */
[----:B------:R-:W-:Y:S01]  /*e690*/  HMMA.16816.F32 R44, R16, R74, R44 ;  /* 0x0000004a102c723c */ /* 0x000fe2000000182c */
[----:B------:R-:W1:Y:S07]  /*e6a0*/  LDSM.16.M88.4 R72, [R189+0x1000] ;  /* 0x00100000bd48783b */ /* 0x000e6e0000000200 */
[----:B---3--:R-:W-:Y:S08]  /*e6b0*/  HMMA.16816.F32 R28, R24, R84, R28 ;  /* 0x00000054181c723c */ /* 0x008ff0000000181c */
[----:B------:R-:W-:Y:S01]  /*e6c0*/  HMMA.16816.F32 R16, R16, R82, R8 ;  /* 0x000000521010723c */ /* 0x000fe20000001808 */
[----:B------:R-:W-:Y:S04]  /*e6d0*/  LDSM.16.M88.4 R8, [R192+0x10100] ;  /* 0x01010000c008783b */ /* 0x000fe80000000200 */
[----:B------:R-:W3:Y:S03]  /*e6e0*/  LDSM.16.M88.4 R80, [R195+0x2000] ;  /* 0x00200000c350783b */ /* 0x000ee60000000200 */
[----:B------:R-:W-:Y:S01]  /*e6f0*/  HMMA.16816.F32 R64, R24, R86, R64 ;  /* 0x000000561840723c */ /* 0x000fe20000001840 */
[----:B------:R-:W-:Y:S07]  /*e700*/  LDSM.16.M88.4 R84, [R195+0x3800] ;  /* 0x00380000c354783b */ /* 0x000fee0000000200 */
[C---:B----4-:R-:W-:Y:S08]  /*e710*/  HMMA.16816.F32 R56, R20.reuse, R68, R36 ;  /* 0x000000441438723c */ /* 0x050ff00000001824 */
[C---:B------:R-:W-:Y:S01]  /*e720*/  HMMA.16816.F32 R36, R20.reuse, R70, R32 ;  /* 0x000000461424723c */ /* 0x040fe20000001820 */
[----:B------:R-:W-:Y:S07]  /*e730*/  LDSM.16.M88.4 R68, [R195+0x2800] ;  /* 0x00280000c344783b */ /* 0x000fee0000000200 */
[C---:B------:R-:W-:Y:S08]  /*e740*/  HMMA.16816.F32 R32, R20.reuse, R76, R40 ;  /* 0x0000004c1420723c */ /* 0x040ff00000001828 */
[C---:B------:R-:W-:Y:S01]  /*e750*/  HMMA.16816.F32 R40, R20.reuse, R78, R44 ;  /* 0x0000004e1428723c */ /* 0x040fe2000000182c */
[----:B------:R-:W4:Y:S07]  /*e760*/  LDSM.16.M88.4 R76, [R184+0x9100] ;  /* 0x00910000b84c783b */ /* 0x000f2e0000000200 */
[----:B-1----:R-:W-:Y:S08]  /*e770*/  HMMA.16816.F32 R52, R20, R96, R52 ;  /* 0x000000601434723c */ /* 0x002ff00000001834 */
[----:B--2---:R-:W-:Y:S08]  /*e780*/  HMMA.16816.F32 R28, R12, R100, R28 ;  /* 0x000000640c1c723c */ /* 0x004ff0000000181c */
[----:B------:R-:W-:Y:S01]  /*e790*/  HMMA.16816.F32 R16, R20, R98, R16 ;  /* 0x000000621410723c */ /* 0x000fe20000001810 */
[----:B------:R-:W-:Y:S04]  /*e7a0*/  LDSM.16.M88.4 R20, [R194+0x10100] ;  /* 0x01010000c214783b */ /* 0x000fe80000000200 */
[----:B------:R-:W1:Y:S03]  /*e7b0*/  LDSM.16.M88.4 R96, [R190+0x8100] ;  /* 0x00810000be60783b */ /* 0x000e660000000200 */
[----:B------:R-:W-:Y:S01]  /*e7c0*/  HMMA.16816.F32 R64, R12, R102, R64 ;  /* 0x000000660c40723c */ /* 0x000fe20000001840 */
[----:B------:R-:W-:Y:S07]  /*e7d0*/  LDSM.16.M88.4 R100, [R195+0x4000] ;  /* 0x00400000c364783b */ /* 0x000fee0000000200 */
[C---:B------:R-:W-:Y:S08]  /*e7e0*/  HMMA.16816.F32 R56, R24.reuse, R48, R56 ;  /* 0x000000301838723c */ /* 0x040ff00000001838 */
[C---:B------:R-:W-:Y:S08]  /*e7f0*/  HMMA.16816.F32 R36, R24.reuse, R50, R36 ;  /* 0x000000321824723c */ /* 0x040ff00000001824 */
[C---:B------:R-:W-:Y:S08]  /*e800*/  HMMA.16816.F32 R32, R24.reuse, R72, R32 ;  /* 0x000000481820723c */ /* 0x040ff00000001820 */
[C---:B------:R-:W-:Y:S01]  /*e810*/  HMMA.16816.F32 R40, R24.reuse, R74, R40 ;  /* 0x0000004a1828723c */ /* 0x040fe20000001828 */
[----:B------:R-:W2:Y:S07]  /*e820*/  LDSM.16.M88.4 R72, [R195+0x3000] ;  /* 0x00300000c348783b */ /* 0x000eae0000000200 */
[----:B------:R-:W-:Y:S08]  /*e830*/  HMMA.16816.F32 R52, R24, R92, R52 ;  /* 0x0000005c1834723c */ /* 0x000ff00000001834 */
[----:B---3--:R-:W-:Y:S01]  /*e840*/  HMMA.16816.F32 R44, R8, R80, R28 ;  /* 0x00000050082c723c */ /* 0x008fe2000000181c */
[----:B------:R-:W3:Y:S07]  /*e850*/  LDSM.16.M88.4 R28, [R193+0x10100] ;  /* 0x01010000c11c783b */ /* 0x000eee0000000200 */
[----:B------:R-:W-:Y:S01]  /*e860*/  HMMA.16816.F32 R24, R24, R94, R16 ;  /* 0x0000005e1818723c */ /* 0x000fe20000001810 */
[----:B------:R-:W-:Y:S07]  /*e870*/  LDSM.16.M88.4 R92, [R190+0x9900] ;  /* 0x00990000be5c783b */ /* 0x000fee0000000200 */
[----:B------:R-:W-:Y:S01]  /*e880*/  HMMA.16816.F32 R64, R8, R82, R64 ;  /* 0x000000520840723c */ /* 0x000fe20000001840 */
[----:B------:R-:W-:Y:S07]  /*e890*/  LDSM.16.M88.4 R80, [R190+0x9100] ;  /* 0x00910000be50783b */ /* 0x000fee0000000200 */
[C---:B------:R-:W-:Y:S08]  /*e8a0*/  HMMA.16816.F32 R56, R12.reuse, R60, R56 ;  /* 0x0000003c0c38723c */ /* 0x040ff00000001838 */
[C---:B------:R-:W-:Y:S08]  /*e8b0*/  HMMA.16816.F32 R48, R12.reuse, R62, R36 ;  /* 0x0000003e0c30723c */ /* 0x040ff00000001824 */
[C---:B----4-:R-:W-:Y:S08]  /*e8c0*/  HMMA.16816.F32 R36, R12.reuse, R76, R32 ;  /* 0x0000004c0c24723c */ /* 0x050ff00000001820 */
[C---:B------:R-:W-:Y:S01]  /*e8d0*/  HMMA.16816.F32 R32, R12.reuse, R78, R40 ;  /* 0x0000004e0c20723c */ /* 0x040fe20000001828 */
[----:B------:R-:W4:Y:S07]  /*e8e0*/  LDSM.16.M88.4 R76, [R190+0x8900] ;  /* 0x00890000be4c783b */ /* 0x000f2e0000000200 */
[----:B------:R-:W-:Y:S08]  /*e8f0*/  HMMA.16816.F32 R16, R12, R88, R52 ;  /* 0x000000580c10723c */ /* 0x000ff00000001834 */
[----:B-1----:R-:W-:Y:S08]  /*e900*/  HMMA.16816.F32 R44, R20, R96, R44 ;  /* 0x00000060142c723c */ /* 0x002ff0000000182c */
[----:B------:R-:W-:Y:S01]  /*e910*/  HMMA.16816.F32 R40, R12, R90, R24 ;  /* 0x0000005a0c28723c */ /* 0x000fe20000001818 */
[----:B------:R-:W-:Y:S04]  /*e920*/  LDSM.16.M88.4 R24, [R191+0x14100] ;  /* 0x01410000bf18783b */ /* 0x000fe80000000200 */
[----:B------:R-:W1:Y:S03]  /*e930*/  LDSM.16.M88.4 R88, [R184+0xa100] ;  /* 0x00a10000b858783b */ /* 0x000e660000000200 */
[----:B------:R-:W-:Y:S01]  /*e940*/  HMMA.16816.F32 R12, R20, R98, R64 ;  /* 0x00000062140c723c */ /* 0x000fe20000001840 */
[----:B------:R-:W-:Y:S04]  /*e950*/  LDSM.16.M88.4 R96, [R189+0x3000] ;  /* 0x00300000bd60783b */ /* 0x000fe80000000200 */
[----:B------:R-:W-:Y:S03]  /*e960*/  LDSM.16.M88.4 R64, [R189+0x3800] ;  /* 0x00380000bd40783b */ /* 0x000fe60000000200 */
[C---:B------:R-:W-:Y:S08]  /*e970*/  HMMA.16816.F32 R60, R8.reuse, R68, R56 ;  /* 0x00000044083c723c */ /* 0x040ff00000001838 */
[C---:B------:R-:W-:Y:S08]  /*e980*/  HMMA.16816.F32 R56, R8.reuse, R70, R48 ;  /* 0x000000460838723c */ /* 0x040ff00000001830 */
[C---:B--2---:R-:W-:Y:S08]  /*e990*/  HMMA.16816.F32 R52, R8.reuse, R72, R36 ;  /* 0x000000480834723c */ /* 0x044ff00000001824 */
[C---:B------:R-:W-:Y:S01]  /*e9a0*/  HMMA.16816.F32 R48, R8.reuse, R74, R32 ;  /* 0x0000004a0830723c */ /* 0x040fe20000001820 */
[----:B------:R-:W2:Y:S07]  /*e9b0*/  LDSM.16.M88.4 R72, [R189+0x2800] ;  /* 0x00280000bd48783b */ /* 0x000eae0000000200 */
[----:B------:R-:W-:Y:S01]  /*e9c0*/  HMMA.16816.F32 R32, R8, R84, R16 ;  /* 0x000000540820723c */ /* 0x000fe20000001810 */
[----:B------:R-:W1:Y:S07]  /*e9d0*/  LDSM.16.M88.4 R16, [R192+0x14100] ;  /* 0x01410000c010783b */ /* 0x000e6e0000000200 */
[----:B---3--:R-:W-:Y:S08]  /*e9e0*/  HMMA.16816.F32 R36, R28, R104, R44 ;  /* 0x000000681c24723c */ /* 0x008ff0000000182c */
[----:B------:R-:W-:Y:S01]  /*e9f0*/  HMMA.16816.F32 R40, R8, R86, R40 ;  /* 0x000000560828723c */ /* 0x000fe20000001828 */
[----:B------:R-:W-:Y:S07]  /*ea00*/  LDSM.16.M88.4 R84, [R195+0x4800] ;  /* 0x00480000c354783b */ /* 0x000fee0000000200 */
[----:B------:R-:W-:Y:S01]  /*ea10*/  HMMA.16816.F32 R8, R28, R106, R12 ;  /* 0x0000006a1c08723c */ /* 0x000fe2000000180c */
[----:B------:R-:W-:Y:S07]  /*ea20*/  LDSM.16.M88.4 R12, [R194+0x14100] ;  /* 0x01410000c20c783b */ /* 0x000fee0000000200 */
[C---:B----4-:R-:W-:Y:S08]  /*ea30*/  HMMA.16816.F32 R44, R20.reuse, R76, R60 ;  /* 0x0000004c142c723c */ /* 0x050ff0000000183c */
[C---:B------:R-:W-:Y:S08]  /*ea40*/  HMMA.16816.F32 R52, R20.reuse, R80, R52 ;  /* 0x000000501434723c */ /* 0x040ff00000001834 */
[C---:B------:R-:W-:Y:S01]  /*ea50*/  HMMA.16816.F32 R68, R20.reuse, R82, R48 ;  /* 0x000000521444723c */ /* 0x040fe20000001830 */
[----:B------:R-:W3:Y:S04]  /*ea60*/  LDSM.16.M88.4 R80, [R184+0xa900] ;  /* 0x00a90000b850783b */ /* 0x000ee80000000200 */
[----:B------:R-:W-:Y:S03]  /*ea70*/  LDSM.16.M88.4 R48, [R184+0xb100] ;  /* 0x00b10000b830783b */ /* 0x000fe60000000200 */
[C---:B------:R-:W-:Y:S08]  /*ea80*/  HMMA.16816.F32 R56, R20.reuse, R78, R56 ;  /* 0x0000004e1438723c */ /* 0x040ff00000001838 */
[----:B------:R-:W-:Y:S08]  /*ea90*/  HMMA.16816.F32 R76, R20, R92, R32 ;  /* 0x0000005c144c723c */ /* 0x000ff00000001820 */
[----:B-1----:R-:W-:Y:S08]  /*eaa0*/  HMMA.16816.F32 R32, R24, R88, R36 ;  /* 0x000000581820723c */ /* 0x002ff00000001824 */
[----:B------:R-:W-:Y:S01]  /*eab0*/  HMMA.16816.F32 R40, R20, R94, R40 ;  /* 0x0000005e1428723c */ /* 0x000fe20000001828 */
[----:B------:R-:W1:Y:S07]  /*eac0*/  LDSM.16.M88.4 R92, [R190+0xa100] ;  /* 0x00a10000be5c783b */ /* 0x000e6e0000000200 */
[----:B------:R-:W-:Y:S01]  /*ead0*/  HMMA.16816.F32 R20, R24, R90, R8 ;  /* 0x0000005a1814723c */ /* 0x000fe20000001808 */
[----:B------:R-:W-:Y:S04]  /*eae0*/  LDSM.16.M88.4 R8, [R193+0x14100] ;  /* 0x01410000c108783b */ /* 0x000fe80000000200 */
[----:B------:R-:W-:Y:S03]  /*eaf0*/  LDSM.16.M88.4 R88, [R184+0xb900] ;  /* 0x00b90000b858783b */ /* 0x000fe60000000200 */
[----:B--2---:R-:W-:Y:S08]  /*eb00*/  HMMA.16816.F32 R36, R28, R72, R44 ;  /* 0x000000481c24723c */ /* 0x004ff0000000182c */
[----:B------:R-:W-:Y:S08]  /*eb10*/  HMMA.16816.F32 R32, R16, R100, R32 ;  /* 0x000000641020723c */ /* 0x000ff00000001820 */
[C---:B------:R-:W-:Y:S08]  /*eb20*/  HMMA.16816.F32 R60, R28.reuse, R74, R56 ;  /* 0x0000004a1c3c723c */ /* 0x040ff00000001838 */
[C---:B------:R-:W-:Y:S08]  /*eb30*/  HMMA.16816.F32 R52, R28.reuse, R96, R52 ;  /* 0x000000601c34723c */ /* 0x040ff00000001834 */
[----:B------:R-:W-:Y:S01]  /*eb40*/  HMMA.16816.F32 R44, R28, R98, R68 ;  /* 0x000000621c2c723c */ /* 0x000fe20000001844 */
[----:B------:R-:W2:Y:S04]  /*eb50*/  LDSM.16.M88.4 R96, [R189+0x4000] ;  /* 0x00400000bd60783b */ /* 0x000ea80000000200 */
[----:B------:R-:W-:Y:S03]  /*eb60*/  LDSM.16.M88.4 R68, [R195+0x5000] ;  /* 0x00500000c344783b */ /* 0x000fe60000000200 */
[----:B------:R-:W-:Y:S08]  /*eb70*/  HMMA.16816.F32 R20, R16, R102, R20 ;  /* 0x000000661014723c */ /* 0x000ff00000001814 */
[----:B---3--:R-:W-:Y:S08]  /*eb80*/  HMMA.16816.F32 R36, R24, R80, R36 ;  /* 0x000000501824723c */ /* 0x008ff00000001824 */
[C---:B------:R-:W-:Y:S01]  /*eb90*/  HMMA.16816.F32 R56, R28.reuse, R64, R76 ;  /* 0x000000401c38723c */ /* 0x040fe2000000184c */
[----:B------:R-:W3:Y:S07]  /*eba0*/  LDSM.16.M88.4 R76, [R190+0xa900] ;  /* 0x00a90000be4c783b */ /* 0x000eee0000000200 */
[----:B------:R-:W-:Y:S08]  /*ebb0*/  HMMA.16816.F32 R72, R28, R66, R40 ;  /* 0x000000421c48723c */ /* 0x000ff00000001828 */
[----:B-1----:R-:W-:Y:S08]  /*ebc0*/  HMMA.16816.F32 R28, R12, R92, R32 ;  /* 0x0000005c0c1c723c */ /* 0x002ff00000001820 */
[----:B------:R-:W-:Y:S01]  /*ebd0*/  HMMA.16816.F32 R32, R24, R82, R60 ;  /* 0x000000521820723c */ /* 0x000fe2000000183c */
[----:B------:R-:W-:Y:S07]  /*ebe0*/  LDSM.16.M88.4 R60, [R195+0x5800] ;  /* 0x00580000c33c783b */ /* 0x000fee0000000200 */
[----:B------:R-:W-:Y:S08]  /*ebf0*/  HMMA.16816.F32 R20, R12, R94, R20 ;  /* 0x0000005e0c14723c */ /* 0x000ff00000001814 */
[----:B------:R-:W-:Y:S08]  /*ec00*/  HMMA.16816.F32 R36, R16, R84, R36 ;  /* 0x000000541024723c */ /* 0x000ff00000001824 */
[C---:B------:R-:W-:Y:S01]  /*ec10*/  HMMA.16816.F32 R40, R24.reuse, R50, R44 ;  /* 0x000000321828723c */ /* 0x040fe2000000182c */
[----:B------:R-:W1:Y:S07]  /*ec20*/  LDSM.16.M88.4 R44, [R189+0x4800] ;  /* 0x00480000bd2c783b */ /* 0x000e6e0000000200 */
[----:B------:R-:W-:Y:S08]  /*ec30*/  HMMA.16816.F32 R52, R24, R48, R52 ;  /* 0x000000301834723c */ /* 0x000ff00000001834 */
[----:B--2---:R-:W-:Y:S08]  /*ec40*/  HMMA.16816.F32 R48, R8, R96, R28 ;  /* 0x000000600830723c */ /* 0x004ff0000000181c */
[----:B------:R-:W-:Y:S08]  /*ec50*/  HMMA.16816.F32 R32, R16, R86, R32 ;  /* 0x000000561020723c */ /* 0x000ff00000001820 */
[----:B------:R-:W-:Y:S08]  /*ec60*/  HMMA.16816.F32 R20, R8, R98, R20 ;  /* 0x000000620814723c */ /* 0x000ff00000001814 */
[----:B---3--:R-:W-:Y:S01]  /*ec70*/  HMMA.16816.F32 R28, R12, R76, R36 ;  /* 0x0000004c0c1c723c */ /* 0x008fe20000001824 */
[----:B------:R-:W-:-:S02]  /*ec80*/  FMUL.FTZ R0, R48, c[0x0][0x320] ;  /* 0x0000c80030007a20 */ /* 0x000fc40000410000 */
[----:B------:R-:W-:-:S05]  /*ec90*/  FMUL.FTZ R49, R49, c[0x0][0x320] ;  /* 0x0000c80031317a20 */ /* 0x000fca0000410000 */
[C---:B------:R-:W-:Y:S08]  /*eca0*/  HMMA.16816.F32 R64, R24.reuse, R88, R56 ;  /* 0x000000581840723c */ /* 0x040ff00000001838 */
[----:B------:R-:W-:Y:S01]  /*ecb0*/  HMMA.16816.F32 R56, R24, R90, R72 ;  /* 0x0000005a1838723c */ /* 0x000fe20000001848 */
[----:B------:R2:W3:Y:S07]  /*ecc0*/  MUFU.TANH R73, R0 ;  /* 0x0000000000497308 */ /* 0x0004ee0000002400 */
[----:B------:R-:W-:Y:S01]  /*ecd0*/  HMMA.16816.F32 R24, R12, R78, R32 ;  /* 0x0000004e0c18723c */ /* 0x000fe20000001820 */
[----:B------:R-:W4:Y:S01]  /*ece0*/  LDSM.16.M88.4 R32, [R190+0xb100] ;  /* 0x00b10000be20783b */ /* 0x000f220000000200 */
[----:B------:R-:W3:Y:S06]  /*ecf0*/  MUFU.TANH R72, R49 ;  /* 0x0000003100487308 */ /* 0x000eec0000002400 */
[----:B-1----:R-:W-:Y:S01]  /*ed00*/  HMMA.16816.F32 R36, R8, R44, R28 ;  /* 0x0000002c0824723c */ /* 0x002fe2000000181c */
[----:B--2---:R-:W-:Y:S01]  /*ed10*/  FMUL.FTZ R0, R50, c[0x0][0x320] ;  /* 0x0000c80032007a20 */ /* 0x004fe20000410000 */
[----:B------:R-:W1:Y:S03]  /*ed20*/  LDSM.16.M88.4 R28, [R189+0x5000] ;  /* 0x00500000bd1c783b */ /* 0x000e660000000200 */
[----:B------:R2:W-:Y:S03]  /*ed30*/  MUFU.TANH R76, R0 ;  /* 0x00000000004c7308 */ /* 0x0005e60000002400 */
[C---:B------:R-:W-:Y:S08]  /*ed40*/  HMMA.16816.F32 R64, R16.reuse, R60, R64 ;  /* 0x0000003c1040723c */ /* 0x040ff00000001840 */
[----:B------:R-:W-:Y:S01]  /*ed50*/  HMMA.16816.F32 R52, R16, R68, R52 ;  /* 0x000000441034723c */ /* 0x000fe20000001834 */
[----:B--2---:R-:W-:-:S07]  /*ed60*/  FMUL.FTZ R0, R20, c[0x0][0x320] ;  /* 0x0000c80014007a20 */ /* 0x004fce0000410000 */
[----:B------:R-:W-:Y:S01]  /*ed70*/  HMMA.16816.F32 R68, R16, R70, R40 ;  /* 0x000000461044723c */ /* 0x000fe20000001828 */
[----:B------:R2:W1:Y:S01]  /*ed80*/  MUFU.TANH R61, R0 ;  /* 0x00000000003d7308 */ /* 0x0004620000002400 */
[----:B------:R-:W-:Y:S02]  /*ed90*/  FMUL.FTZ R38, R38, c[0x0][0x320] ;  /* 0x0000c80026267a20 */ /* 0x000fe40000410000 */
[----:B------:R-:W-:-:S04]  /*eda0*/  FMUL.FTZ R39, R39, c[0x0][0x320] ;  /* 0x0000c80027277a20 */ /* 0x000fc80000410000 */
[----:B------:R-:W-:Y:S01]  /*edb0*/  HMMA.16816.F32 R40, R8, R46, R24 ;  /* 0x0000002e0828723c */ /* 0x000fe20000001818 */
[----:B------:R-:W3:Y:S01]  /*edc0*/  LDSM.16.M88.4 R44, [R190+0xb900] ;  /* 0x00b90000be2c783b */ /* 0x000ee20000000200 */
[----:B------:R-:W-:Y:S06]  /*edd0*/  MUFU.TANH R38, R38 ;  /* 0x0000002600267308 */ /* 0x000fec0000002400 */
[----:B----4-:R-:W-:Y:S01]  /*ede0*/  HMMA.16816.F32 R24, R12, R32, R52 ;  /* 0x000000200c18723c */ /* 0x010fe20000001834 */
[----:B--2---:R-:W-:Y:S01]  /*edf0*/  FMUL.FTZ R0, R21, c[0x0][0x320] ;  /* 0x0000c80015007a20 */ /* 0x004fe20000410000 */
[----:B------:R-:W2:Y:S01]  /*ee00*/  LDSM.16.M88.4 R52, [R189+0x5800] ;  /* 0x00580000bd34783b */ /* 0x000ea20000000200 */
[----:B------:R-:W-:Y:S01]  /*ee10*/  MUFU.TANH R39, R39 ;  /* 0x0000002700277308 */ /* 0x000fe20000002400 */
[----:B------:R-:W-:-:S07]  /*ee20*/  DEPBAR.LE SB0, 0x0 ;  /* 0x000080000000791a */ /* 0x000fce0000000000 */
[----:B------:R4:W2:Y:S05]  /*ee30*/  MUFU.TANH R60, R0 ;  /* 0x00000000003c7308 */ /* 0x0008aa0000002400 */
[----:B------:R-:W-:-:S06]  /*ee40*/  FMUL.FTZ R41, R41, c[0x0][0x320] ;  /* 0x0000c80029297a20 */ /* 0x000fcc0000410000 */
[----:B------:R-:W-:Y:S02]  /*ee50*/  MUFU.TANH R41, R41 ;  /* 0x0000002900297308 */ /* 0x000fe40000002400 */
[----:B-1----:R-:W-:Y:S01]  /*ee60*/  HMMA.16816.F32 R24, R8, R28, R24 ;  /* 0x0000001c0818723c */ /* 0x002fe20000001818 */
[----:B----4-:R-:W-:-:S05]  /*ee70*/  FMUL.FTZ R0, R23, c[0x0][0x320] ;  /* 0x0000c80017007a20 */ /* 0x010fca0000410000 */
[----:B------:R1:W-:Y:S02]  /*ee80*/  MUFU.TANH R75, R0 ;  /* 0x00000000004b7308 */ /* 0x0003e40000002400 */
[----:B-1----:R-:W-:Y:S02]  /*ee90*/  FMUL.FTZ R0, R51, c[0x0][0x320] ;  /* 0x0000c80033007a20 */ /* 0x002fe40000410000 */
[----:B------:R-:W-:Y:S04]  /*eea0*/  HMMA.16816.F32 R48, R16, R62, R56 ;  /* 0x0000003e1030723c */ /* 0x000fe80000001838 */
[----:B------:R1:W-:Y:S03]  /*eeb0*/  MUFU.TANH R74, R0 ;  /* 0x00000000004a7308 */ /* 0x0003e60000002400 */
[----:B------:R-:W-:-:S02]  /*eec0*/  IMAD.IADD R17, R115, 0x1, -R6 ;  /* 0x0000000173117824 */ /* 0x000fc400078e0a06 */
[----:B-1----:R-:W-:Y:S02]  /*eed0*/  FMUL.FTZ R0, R22, c[0x0][0x320] ;  /* 0x0000c80016007a20 */ /* 0x002fe40000410000 */
[C---:B------:R-:W-:Y:S02]  /*eee0*/  HMMA.16816.F32 R20, R12.reuse, R34, R68 ;  /* 0x000000220c14723c */ /* 0x040fe40000001844 */
[----:B------:R1:W-:Y:S06]  /*eef0*/  MUFU.TANH R62, R0 ;  /* 0x00000000003e7308 */ /* 0x0003ec0000002400 */
[----:B---3--:R-:W-:Y:S01]  /*ef00*/  HMMA.16816.F32 R32, R12, R44, R64 ;  /* 0x0000002c0c20723c */ /* 0x008fe20000001840 */
[----:B-1----:R-:W-:-:S04]  /*ef10*/  FMUL.FTZ R0, R36, c[0x0][0x320] ;  /* 0x0000c80024007a20 */ /* 0x002fc80000410000 */
[----:B------:R1:W3:Y:S11]  /*ef20*/  MUFU.TANH R56, R0 ;  /* 0x0000000000387308 */ /* 0x0002f60000002400 */
[C---:B------:R-:W-:Y:S08]  /*ef30*/  HMMA.16816.F32 R28, R8.reuse, R30, R20 ;  /* 0x0000001e081c723c */ /* 0x040ff00000001814 */
[----:B--2---:R-:W-:Y:S01]  /*ef40*/  HMMA.16816.F32 R20, R8, R52, R32 ;  /* 0x000000340814723c */ /* 0x004fe20000001820 */
[----:B-1----:R-:W-:-:S04]  /*ef50*/  FMUL.FTZ R0, R37, c[0x0][0x320] ;  /* 0x0000c80025007a20 */ /* 0x002fc80000410000 */
[----:B------:R1:W2:Y:S11]  /*ef60*/  MUFU.TANH R37, R0 ;  /* 0x0000000000257308 */ /* 0x0002b60000002400 */
[----:B------:R-:W-:-:S02]  /*ef70*/  FMUL.FTZ R28, R28, c[0x0][0x320] ;  /* 0x0000c8001c1c7a20 */ /* 0x000fc40000410000 */
[----:B------:R-:W-:-:S04]  /*ef80*/  FMUL.FTZ R29, R29, c[0x0][0x320] ;  /* 0x0000c8001d1d7a20 */ /* 0x000fc80000410000 */
[----:B------:R-:W-:Y:S02]  /*ef90*/  MUFU.TANH R28, R28 ;  /* 0x0000001c001c7308 */ /* 0x000fe40000002400 */
[----:B------:R-:W-:Y:S02]  /*efa0*/  FMUL.FTZ R22, R22, c[0x0][0x320] ;  /* 0x0000c80016167a20 */ /* 0x000fe40000410000 */
[----:B-1----:R-:W-:Y:S01]  /*efb0*/  IMAD.IADD R0, R164, 0x1, -R5 ;  /* 0x00000001a4007824 */ /* 0x002fe200078e0a05 */
[----:B------:R-:W-:Y:S01]  /*efc0*/  LOP3.LUT R5, R7, 0xfffffffc, RZ, 0xc0, !PT ;  /* 0xfffffffc07057812 */ /* 0x000fe200078ec0ff */
[----:B------:R-:W-:Y:S02]  /*efd0*/  FMUL.FTZ R7, R40, c[0x0][0x320] ;  /* 0x0000c80028077a20 */ /* 0x000fe40000410000 */
[----:B------:R-:W-:Y:S01]  /*efe0*/  MUFU.TANH R29, R29 ;  /* 0x0000001d001d7308 */ /* 0x000fe20000002400 */
[----:B------:R-:W-:Y:S01]  /*eff0*/  SHF.R.S32.HI R16, RZ, 0x1f, R0 ;  /* 0x0000001fff107819 */ /* 0x000fe20000011400 */
[----:B------:R-:W-:-:S02]  /*f000*/  IMAD.IADD R5, R164, 0x1, -R5 ;  /* 0x00000001a4057824 */ /* 0x000fc400078e0a05 */
[----:B------:R-:W-:Y:S01]  /*f010*/  FMUL.FTZ R23, R23, c[0x0][0x320] ;  /* 0x0000c80017177a20 */ /* 0x000fe20000410000 */
[----:B------:R-:W-:Y:S02]  /*f020*/  LEA.HI R6, R16, R0, RZ, 0x2 ;  /* 0x0000000010067211 */ /* 0x000fe400078f10ff */
[----:B------:R-:W-:Y:S01]  /*f030*/  LEA.HI R16, R5, R5, RZ, 0x1 ;  /* 0x0000000505107211 */ /* 0x000fe200078f08ff */
[----:B------:R1:W4:Y:S03]  /*f040*/  MUFU.TANH R36, R7 ;  /* 0x0000000700247308 */ /* 0x0003260000002400 */
[----:B------:R-:W-:-:S05]  /*f050*/  LOP3.LUT R16, R16, 0x1ffffffe, RZ, 0xc0, !PT ;  /* 0x1ffffffe10107812 */ /* 0x000fca00078ec0ff */
[----:B------:R-:W-:Y:S02]  /*f060*/  IMAD.IADD R5, R5, 0x1, -R16 ;  /* 0x0000000105057824 */ /* 0x000fe400078e0a10 */
[----:B------:R-:W-:-:S04]  /*f070*/  FMUL.FTZ R16, R42, c[0x0][0x320] ;  /* 0x0000c8002a107a20 */ /* 0x000fc80000410000 */
[----:B------:R2:W-:Y:S01]  /*f080*/  MUFU.TANH R58, R16 ;  /* 0x00000010003a7308 */ /* 0x0005e20000002400 */
[----:B-1----:R-:W-:-:S05]  /*f090*/  LEA.HI.SX32 R7, R6, R244, 0x1e ;  /* 0x000000f406077211 */ /* 0x002fca00078ff2ff */
[----:B------:R-:W-:-:S04]  /*f0a0*/  IMAD R7, R17, 0x10, R7 ;  /* 0x0000001011077824 */ /* 0x000fc800078e0207 */
[----:B------:R-:W-:-:S04]  /*f0b0*/  IMAD R238, R5, 0x8, R7 ;  /* 0x0000000805ee7824 */ /* 0x000fc800078e0207 */
[----:B------:R-:W-:Y:S01]  /*f0c0*/  @P4 IMAD.HI.U32 R7, R238, c[0x0][0x2c8], RZ ;  /* 0x0000b200ee074a27 */ /* 0x000fe200078e00ff */
[----:B--2---:R-:W-:Y:S03]  /*f0d0*/  HMMA.16816.F32 R16, R12, R46, R48 ;  /* 0x0000002e0c10723c */ /* 0x004fe60000001830 */
[----:B------:R-:W-:Y:S01]  /*f0e0*/  IMAD.MOV.U32 R5, RZ, RZ, R238 ;  /* 0x000000ffff057224 */ /* 0x000fe200078e00ee */
[----:B------:R-:W-:-:S03]  /*f0f0*/  @P4 SHF.R.U32.HI R5, RZ, c[0x0][0x2cc], R7 ;  /* 0x0000b300ff054a19 */ /* 0x000fc60000011607 */
[----:B------:R-:W-:Y:S02]  /*f100*/  IMAD.MOV.U32 R14, RZ, RZ, -0x40 ;  /* 0xffffffc0ff0e7424 */ /* 0x000fe400078e00ff */
[----:B------:R-:W1:Y:S01]  /*f110*/  SHFL.IDX PT, R12, R5, RZ, 0x1c1f ;  /* 0x001c1fff050c7589 */ /* 0x000e6200000e0000 */
[----:B------:R-:W-:-:S03]  /*f120*/  FMUL.FTZ R13, R43, c[0x0][0x320] ;  /* 0x0000c8002b0d7a20 */ /* 0x000fc60000410000 */
[----:B------:R2:W1:Y:S01]  /*f130*/  SHFL.IDX PT, R7, R5, 0x1, 0x1c1f ;  /* 0x003c1f0005077f89 */ /* 0x00046200000e0000 */
[----:B------:R-:W-:Y:S10]  /*f140*/  MUFU.TANH R57, R13 ;  /* 0x0000000d00397308 */ /* 0x000ff40000002400 */
[----:B------:R-:W-:Y:S07]  /*f150*/  HMMA.16816.F32 R8, R8, R54, R16 ;  /* 0x000000360808723c */ /* 0x000fee0000001810 */
[----:B------:R-:W-:Y:S01]  /*f160*/  FMUL.FTZ R18, R27, c[0x0][0x320] ;  /* 0x0000c8001b127a20 */ /* 0x000fe20000410000 */
[----:B--2---:R-:W-:Y:S01]  /*f170*/  LOP3.LUT R5, R6, 0x7ffffffc, RZ, 0xc0, !PT ;  /* 0x7ffffffc06057812 */ /* 0x004fe200078ec0ff */
[----:B------:R-:W-:-:S04]  /*f180*/  FMUL.FTZ R6, R24, c[0x0][0x320] ;  /* 0x0000c80018067a20 */ /* 0x000fc80000410000 */
[----:B------:R-:W-:Y:S01]  /*f190*/  IMAD.IADD R5, R0, 0x1, -R5 ;  /* 0x0000000100057824 */ /* 0x000fe200078e0a05 */
[----:B------:R2:W1:Y:S01]  /*f1a0*/  MUFU.TANH R24, R6 ;  /* 0x0000000600187308 */ /* 0x0004620000002400 */
[----:B------:R-:W-:Y:S02]  /*f1b0*/  IMAD R0, R109, R14, 0x1 ;  /* 0x000000016d007424 */ /* 0x000fe400078e020e */
[----:B------:R-:W-:-:S07]  /*f1c0*/  IMAD.SHL.U32 R239, R5, 0x2, RZ ;  /* 0x0000000205ef7824 */ /* 0x000fce00078e00ff */
[----:B------:R-:W-:Y:S01]  /*f1d0*/  FMUL.FTZ R8, R8, c[0x0][0x320] ;  /* 0x0000c80008087a20 */ /* 0x000fe20000410000 */
[----:B------:R-:W-:Y:S01]  /*f1e0*/  IADD3 R0, -R239, R0, R232 ;  /* 0x00000000ef007210 */ /* 0x000fe20007ffe1e8 */
[----:B------:R-:W-:-:S04]  /*f1f0*/  FMUL.FTZ R9, R9, c[0x0][0x320] ;  /* 0x0000c80009097a20 */ /* 0x000fc80000410000 */
[----:B------:R-:W-:Y:S01]  /*f200*/  MUFU.TANH R8, R8 ;  /* 0x0000000800087308 */ /* 0x000fe20000002400 */
[----:B------:R-:W-:Y:S02]  /*f210*/  IMAD.IADD R0, R0, 0x1, -R242 ;  /* 0x0000000100007824 */ /* 0x000fe400078e0af2 */
[----:B--2---:R-:W-:Y:S02]  /*f220*/  IMAD.IADD R6, R108, 0x1, -R239 ;  /* 0x000000016c067824 */ /* 0x004fe400078e0aef */
[C---:B-1----:R-:W-:Y:S02]  /*f230*/  IMAD.IADD R5, R0.reuse, 0x1, R12 ;  /* 0x0000000100057824 */ /* 0x042fe400078e020c */
[----:B------:R-:W-:Y:S01]  /*f240*/  IMAD.IADD R0, R0, 0x1, R7 ;  /* 0x0000000100007824 */ /* 0x000fe200078e0207 */
[----:B------:R-:W-:Y:S01]  /*f250*/  MUFU.TANH R9, R9 ;  /* 0x0000000900097308 */ /* 0x000fe20000002400 */
[----:B------:R-:W-:Y:S01]  /*f260*/  FMUL.FTZ R7, R25, c[0x0][0x320] ;  /* 0x0000c80019077a20 */ /* 0x000fe20000410000 */
[----:B------:R-:W-:-:S02]  /*f270*/  IMNMX R5, R6, R5, PT ;  /* 0x0000000506057217 */ /* 0x000fc40003800200 */
[----:B------:R-:W-:Y:S01]  /*f280*/  IMNMX R0, R6, R0, PT ;  /* 0x0000000006007217 */ /* 0x000fe20003800200 */
[----:B------:R-:W-:Y:S01]  /*f290*/  FMUL.FTZ R6, R20, c[0x0][0x320] ;  /* 0x0000c80014067a20 */ /* 0x000fe20000410000 */
[----:B------:R-:W-:Y:S01]  /*f2a0*/  BAR.SYNC.DEFER_BLOCKING 0x0 ;  /* 0x0000000000007b1d */ /* 0x000fe20000010000 */
[C---:B------:R-:W-:Y:S01]  /*f2b0*/  ISETP.GT.AND P0, PT, R5.reuse, RZ, PT ;  /* 0x000000ff0500720c */ /* 0x040fe20003f04270 */
[----:B------:R-:W-:Y:S01]  /*f2c0*/  FMUL.FTZ R20, R10, c[0x0][0x320] ;  /* 0x0000c8000a147a20 */ /* 0x000fe20000410000 */
[C---:B------:R-:W-:Y:S02]  /*f2d0*/  ISETP.GT.AND P1, PT, R5.reuse, 0x1, PT ;  /* 0x000000010500780c */ /* 0x040fe40003f24270 */
[----:B------:R-:W-:Y:S01]  /*f2e0*/  ISETP.GT.AND P2, PT, R5, 0x8, PT ;  /* 0x000000080500780c */ /* 0x000fe20003f44270 */
[----:B------:R-:W1:Y:S01]  /*f2f0*/  MUFU.TANH R7, R7 ;  /* 0x0000000700077308 */ /* 0x000e620000002400 */
[----:B------:R-:W-:Y:S02]  /*f300*/  FSEL R13, R73, -INF , P0 ;  /* 0xff800000490d7808 */ /* 0x000fe40000000000 */
[----:B------:R-:W-:-:S02]  /*f310*/  FSEL R15, R72, -INF , P1 ;  /* 0xff800000480f7808 */ /* 0x000fc40000800000 */
[----:B------:R-:W-:Y:S02]  /*f320*/  ISETP.GT.AND P0, PT, R5, 0x9, PT ;  /* 0x000000090500780c */ /* 0x000fe40003f04270 */
[----:B------:R-:W-:Y:S01]  /*f330*/  FSEL R16, R61, -INF , P2 ;  /* 0xff8000003d107808 */ /* 0x000fe20001000000 */
[----:B------:R2:W1:Y:S01]  /*f340*/  MUFU.TANH R12, R6 ;  /* 0x00000006000c7308 */ /* 0x0004620000002400 */
[C---:B------:R-:W-:Y:S02]  /*f350*/  ISETP.GT.AND P1, PT, R5.reuse, 0x10, PT ;  /* 0x000000100500780c */ /* 0x040fe40003f24270 */
[----:B------:R-:W-:Y:S02]  /*f360*/  ISETP.GT.AND P2, PT, R5, 0x11, PT ;  /* 0x000000110500780c */ /* 0x000fe40003f44270 */
[----:B------:R-:W-:Y:S02]  /*f370*/  FMNMX.FTZ R101, R13, R15, !PT ;  /* 0x0000000f0d657209 */ /* 0x000fe40007810000 */
[----:B------:R-:W-:Y:S01]  /*f380*/  FSEL R17, R60, -INF , P0 ;  /* 0xff8000003c117808 */ /* 0x000fe20000000000 */
[----:B------:R-:W-:Y:S01]  /*f390*/  MUFU.TANH R10, R23 ;  /* 0x00000017000a7308 */ /* 0x000fe20000002400 */
[----:B------:R-:W-:-:S02]  /*f3a0*/  ISETP.GT.AND P0, PT, R5, 0x18, PT ;  /* 0x000000180500780c */ /* 0x000fc40003f04270 */
[----:B---3--:R-:W-:Y:S02]  /*f3b0*/  FSEL R46, R56, -INF , P1 ;  /* 0xff800000382e7808 */ /* 0x008fe40000800000 */
[----:B------:R-:W-:Y:S02]  /*f3c0*/  FSEL R45, R37, -INF , P2 ;  /* 0xff800000252d7808 */ /* 0x000fe40001000000 */
[----:B------:R-:W-:Y:S01]  /*f3d0*/  ISETP.GT.AND P1, PT, R5, 0x19, PT ;  /* 0x000000190500780c */ /* 0x000fe20003f24270 */
[----:B--2---:R-:W-:Y:S01]  /*f3e0*/  FMUL.FTZ R6, R21, c[0x0][0x320] ;  /* 0x0000c80015067a20 */ /* 0x004fe20000410000 */
[----:B------:R-:W-:Y:S01]  /*f3f0*/  ISETP.GT.AND P2, PT, R5, 0x20, PT ;  /* 0x000000200500780c */ /* 0x000fe20003f44270 */
[----:B------:R-:W-:Y:S01]  /*f400*/  FMUL.FTZ R21, R11, c[0x0][0x320] ;  /* 0x0000c8000b157a20 */ /* 0x000fe20000410000 */
[----:B------:R-:W-:Y:S01]  /*f410*/  FMNMX.FTZ R101, R16, R101, !PT ;  /* 0x0000006510657209 */ /* 0x000fe20007810000 */
[----:B------:R2:W3:Y:S01]  /*f420*/  MUFU.TANH R14, R6 ;  /* 0x00000006000e7308 */ /* 0x0004e20000002400 */
[----:B----4-:R-:W-:-:S02]  /*f430*/  FSEL R47, R36, -INF , P0 ;  /* 0xff800000242f7808 */ /* 0x010fc40000000000 */
[----:B------:R-:W-:Y:S02]  /*f440*/  ISETP.GT.AND P0, PT, R5, 0x21, PT ;  /* 0x000000210500780c */ /* 0x000fe40003f04270 */
[----:B------:R-:W-:Y:S02]  /*f450*/  FSEL R59, R41, -INF , P1 ;  /* 0xff800000293b7808 */ /* 0x000fe40000800000 */
[----:B------:R-:W-:Y:S01]  /*f460*/  FSEL R151, R24, -INF , P2 ;  /* 0xff80000018977808 */ /* 0x000fe20001000000 */
[----:B------:R-:W-:Y:S01]  /*f470*/  MUFU.TANH R11, R22 ;  /* 0x00000016000b7308 */ /* 0x000fe20000002400 */
[C---:B------:R-:W-:Y:S02]  /*f480*/  ISETP.GT.AND P1, PT, R5.reuse, 0x28, PT ;  /* 0x000000280500780c */ /* 0x040fe40003f24270 */
[----:B------:R-:W-:Y:S02]  /*f490*/  ISETP.GT.AND P2, PT, R5, 0x29, PT ;  /* 0x000000290500780c */ /* 0x000fe40003f44270 */
[----:B------:R-:W-:-:S02]  /*f4a0*/  FMNMX.FTZ R101, R17, R101, !PT ;  /* 0x0000006511657209 */ /* 0x000fc40007810000 */
[----:B-1----:R-:W-:Y:S01]  /*f4b0*/  FSEL R150, R7, -INF , P0 ;  /* 0xff80000007967808 */ /* 0x002fe20000000000 */
[----:B------:R-:W-:Y:S01]  /*f4c0*/  FMUL.FTZ R7, R26, c[0x0][0x320] ;  /* 0x0000c8001a077a20 */ /* 0x000fe20000410000 */
[----:B------:R-:W-:Y:S01]  /*f4d0*/  ISETP.GT.AND P0, PT, R5, 0x30, PT ;  /* 0x000000300500780c */ /* 0x000fe20003f04270 */
[----:B--2---:R-:W-:Y:S01]  /*f4e0*/  FMUL.FTZ R6, R30, c[0x0][0x320] ;  /* 0x0000c8001e067a20 */ /* 0x004fe20000410000 */
[----:B------:R-:W-:Y:S02]  /*f4f0*/  FSEL R156, R28, -INF , P1 ;  /* 0xff8000001c9c7808 */ /* 0x000fe40000800000 */
[----:B------:R-:W-:Y:S01]  /*f500*/  FSEL R157, R29, -INF , P2 ;  /* 0xff8000001d9d7808 */ /* 0x000fe20001000000 */
[----:B------:R-:W1:Y:S01]  /*f510*/  MUFU.TANH R7, R7 ;  /* 0x0000000700077308 */ /* 0x000e620000002400 */
[----:B------:R-:W-:Y:S02]  /*f520*/  FMNMX.FTZ R101, R46, R101, !PT ;  /* 0x000000652e657209 */ /* 0x000fe40007810000 */
[----:B------:R-:W-:-:S02]  /*f530*/  ISETP.GT.AND P1, PT, R5, 0x31, PT ;  /* 0x000000310500780c */ /* 0x000fc40003f24270 */
[----:B------:R-:W-:Y:S02]  /*f540*/  ISETP.GT.AND P2, PT, R5, 0x38, PT ;  /* 0x000000380500780c */ /* 0x000fe40003f44270 */
[----:B------:R-:W-:Y:S01]  /*f550*/  FSEL R214, R12, -INF , P0 ;  /* 0xff8000000cd67808 */ /* 0x000fe20000000000 */
[----:B------:R-:W-:Y:S01]  /*f560*/  MUFU.TANH R24, R6 ;  /* 0x0000000600187308 */ /* 0x000fe20000002400 */
[----:B------:R-:W-:Y:S02]  /*f570*/  FMNMX.FTZ R101, R45, R101, !PT ;  /* 0x000000652d657209 */ /* 0x000fe40007810000 */
[----:B------:R-:W-:Y:S01]  /*f580*/  ISETP.GT.AND P0, PT, R5, 0x39, PT ;  /* 0x000000390500780c */ /* 0x000fe20003f04270 */
[----:B------:R-:W-:Y:S01]  /*f590*/  FMUL.FTZ R5, R31, c[0x0][0x320] ;  /* 0x0000c8001f057a20 */ /* 0x000fe20000410000 */
[----:B---3--:R-:W-:Y:S02]  /*f5a0*/  FSEL R212, R14, -INF , P1 ;  /* 0xff8000000ed47808 */ /* 0x008fe40000800000 */
[----:B------:R-:W-:Y:S01]  /*f5b0*/  FSEL R213, R8, -INF , P2 ;  /* 0xff80000008d57808 */ /* 0x000fe20001000000 */
[----:B------:R2:W-:Y:S01]  /*f5c0*/  MUFU.TANH R19, R5 ;  /* 0x0000000500137308 */ /* 0x0005e20000002400 */
[----:B------:R-:W-:-:S02]  /*f5d0*/  ISETP.GT.AND P1, PT, R0, RZ, PT ;  /* 0x000000ff0000720c */ /* 0x000fc40003f24270 */
[C---:B------:R-:W-:Y:S02]  /*f5e0*/  ISETP.GT.AND P2, PT, R0.reuse, 0x1, PT ;  /* 0x000000010000780c */ /* 0x040fe40003f44270 */
[----:B------:R-:W-:Y:S02]  /*f5f0*/  FMNMX.FTZ R101, R47, R101, !PT ;  /* 0x000000652f657209 */ /* 0x000fe40007810000 */
[----:B------:R-:W-:Y:S01]  /*f600*/  FSEL R215, R9, -INF , P0 ;  /* 0xff80000009d77808 */ /* 0x000fe20000000000 */
[----:B------:R-:W3:Y:S01]  /*f610*/  MUFU.TANH R6, R18 ;  /* 0x0000001200067308 */ /* 0x000ee20000002400 */
[----:B------:R-:W-:Y:S02]  /*f620*/  ISETP.GT.AND P0, PT, R0, 0x8, PT ;  /* 0x000000080000780c */ /* 0x000fe40003f04270 */
[----:B------:R-:W-:Y:S02]  /*f630*/  FSEL R9, R76, -INF , P1 ;  /* 0xff8000004c097808 */ /* 0x000fe40000800000 */
[----:B------:R-:W-:-:S02]  /*f640*/  FSEL R12, R74, -INF , P2 ;  /* 0xff8000004a0c7808 */ /* 0x000fc40001000000 */
[----:B------:R-:W-:Y:S01]  /*f650*/  FMNMX.FTZ R101, R59, R101, !PT ;  /* 0x000000653b657209 */ /* 0x000fe20007810000 */
[----:B------:R-:W4:Y:S01]  /*f660*/  MUFU.TANH R8, R20 ;  /* 0x0000001400087308 */ /* 0x000f220000002400 */
[----:B------:R-:W-:Y:S02]  /*f670*/  ISETP.GT.AND P1, PT, R0, 0x9, PT ;  /* 0x000000090000780c */ /* 0x000fe40003f24270 */
[----:B------:R-:W-:Y:S02]  /*f680*/  FSEL R14, R62, -INF , P0 ;  /* 0xff8000003e0e7808 */ /* 0x000fe40000000000 */
[----:B--2---:R-:W-:Y:S02]  /*f690*/  FMNMX.FTZ R5, R9, R12, !PT ;  /* 0x0000000c09057209 */ /* 0x004fe40007810000 */
        /* <DEDUP_REMOVED lines=22> */
[----:B-1----:R-:W-:Y:S02]  /*f800*/  FSEL R103, R7, -INF , P1 ;  /* 0xff80000007677808 */ /* 0x002fe40000800000 */
[----:B------:R-:W-:Y:S01]  /*f810*/  FMNMX.FTZ R5, R57, R5, !PT ;  /* 0x0000000539057209 */ /* 0x000fe20007810000 */
[----:B------:R-:W1:Y:S01]  /*f820*/  MUFU.TANH R7, R21 ;  /* 0x0000001500077308 */ /* 0x000e620000002400 */
[----:B------:R-:W-:Y:S02]  /*f830*/  FMNMX.FTZ R101, R213, R101, !PT ;  /* 0x00000065d5657209 */ /* 0x000fe40007810000 */
[----:B------:R-:W-:-:S02]  /*f840*/  ISETP.GT.AND P2, PT, R0, 0x28, PT ;  /* 0x000000280000780c */ /* 0x000fc40003f44270 */
[----:B---3--:R-:W-:Y:S02]  /*f850*/  FSEL R102, R6, -INF , P0 ;  /* 0xff80000006667808 */ /* 0x008fe40000000000 */
[----:B------:R-:W-:Y:S02]  /*f860*/  FMNMX.FTZ R5, R103, R5, !PT ;  /* 0x0000000567057209 */ /* 0x000fe40007810000 */
[----:B------:R-:W-:Y:S02]  /*f870*/  FMNMX.FTZ R101, R215, R101, !PT ;  /* 0x00000065d7657209 */ /* 0x000fe40007810000 */
[----:B------:R-:W-:Y:S02]  /*f880*/  ISETP.GT.AND P0, PT, R0, 0x29, PT ;  /* 0x000000290000780c */ /* 0x000fe40003f04270 */
[----:B------:R-:W-:Y:S01]  /*f890*/  FSEL R148, R24, -INF , P2 ;  /* 0xff80000018947808 */ /* 0x000fe20001000000 */
[----:B------:R-:W2:Y:S01]  /*f8a0*/  SHFL.BFLY PT, R6, R101, 0x2, 0x1f ;  /* 0x0c401f0065067f89 */ /* 0x000ea200000e0000 */
[----:B------:R-:W-:-:S02]  /*f8b0*/  FMNMX.FTZ R5, R102, R5, !PT ;  /* 0x0000000566057209 */ /* 0x000fc40007810000 */
[----:B------:R-:W-:Y:S02]  /*f8c0*/  ISETP.GT.AND P1, PT, R0, 0x30, PT ;  /* 0x000000300000780c */ /* 0x000fe40003f24270 */
[----:B------:R-:W-:Y:S02]  /*f8d0*/  FSEL R149, R19, -INF , P0 ;  /* 0xff80000013957808 */ /* 0x000fe40000000000 */
[----:B------:R-:W-:Y:S02]  /*f8e0*/  FMNMX.FTZ R5, R148, R5, !PT ;  /* 0x0000000594057209 */ /* 0x000fe40007810000 */
[----:B------:R-:W-:Y:S02]  /*f8f0*/  ISETP.GT.AND P0, PT, R0, 0x31, PT ;  /* 0x000000310000780c */ /* 0x000fe40003f04270 */
[----:B------:R-:W-:Y:S02]  /*f900*/  FSEL R208, R11, -INF , P1 ;  /* 0xff8000000bd07808 */ /* 0x000fe40000800000 */
[----:B------:R-:W-:-:S02]  /*f910*/  FMNMX.FTZ R5, R149, R5, !PT ;  /* 0x0000000595057209 */ /* 0x000fc40007810000 */
[----:B------:R-:W-:Y:S02]  /*f920*/  ISETP.GT.AND P1, PT, R0, 0x38, PT ;  /* 0x000000380000780c */ /* 0x000fe40003f24270 */
[----:B------:R-:W-:Y:S02]  /*f930*/  FSEL R206, R10, -INF , P0 ;  /* 0xff8000000ace7808 */ /* 0x000fe40000000000 */
[----:B------:R-:W-:Y:S02]  /*f940*/  FMNMX.FTZ R5, R208, R5, !PT ;  /* 0x00000005d0057209 */ /* 0x000fe40007810000 */
[----:B------:R-:W-:Y:S02]  /*f950*/  ISETP.GT.AND P0, PT, R0, 0x39, PT ;  /* 0x000000390000780c */ /* 0x000fe40003f04270 */
[----:B----4-:R-:W-:Y:S02]  /*f960*/  FSEL R210, R8, -INF , P1 ;  /* 0xff80000008d27808 */ /* 0x010fe40000800000 */
[----:B------:R-:W-:-:S02]  /*f970*/  FMNMX.FTZ R0, R206, R5, !PT ;  /* 0x00000005ce007209 */ /* 0x000fc40007810000 */
[----:B-1----:R-:W-:Y:S02]  /*f980*/  FSEL R211, R7, -INF , P0 ;  /* 0xff80000007d37808 */ /* 0x002fe40000000000 */
[----:B------:R-:W-:Y:S02]  /*f990*/  FMNMX.FTZ R0, R210, R0, !PT ;  /* 0x00000000d2007209 */ /* 0x000fe40007810000 */
[----:B--2---:R-:W-:Y:S02]  /*f9a0*/  FMNMX.FTZ R101, R101, R6, !PT ;  /* 0x0000000665657209 */ /* 0x004fe40007810000 */
[----:B------:R-:W-:Y:S02]  /*f9b0*/  FMNMX.FTZ R0, R211, R0, !PT ;  /* 0x00000000d3007209 */ /* 0x000fe40007810000 */
[----:B------:R-:W-:Y:S01]  /*f9c0*/  ISETP.GE.AND P0, PT, R153, 0x2, PT ;  /* 0x000000029900780c */ /* 0x000fe20003f06270 */
[----:B------:R-:W1:Y:S01]  /*f9d0*/  SHFL.BFLY PT, R6, R101, 0x1, 0x1f ;  /* 0x0c201f0065067f89 */ /* 0x000e6200000e0000 */
[----:B------:R-:W-:-:S03]  /*f9e0*/  ISETP.NE.AND P3, PT, R240, RZ, PT ;  /* 0x000000fff000720c */ /* 0x000fc60003f65270 */
[----:B------:R-:W2:Y:S08]  /*f9f0*/  SHFL.BFLY PT, R5, R0, 0x2, 0x1f ;  /* 0x0c401f0000057f89 */ /* 0x000eb000000e0000 */
[----:B------:R-:W-:Y:S01]  /*fa00*/  @P0 IMAD.WIDE.U32 R10, R207, R118, R230 ;  /* 0x00000076cf0a0225 */ /* 0x000fe200078e00e6 */
[----:B-1----:R-:W-:Y:S02]  /*fa10*/  FMNMX.FTZ R101, R101, R6, !PT ;  /* 0x0000000665657209 */ /* 0x002fe40007810000 */
[----:B------:R-:W-:-:S02]  /*fa20*/  @P0 SHF.R.S32.HI R6, RZ, 0x1f, R207 ;  /* 0x0000001fff060819 */ /* 0x000fc400000114cf */
[----:B--2---:R-:W-:Y:S01]  /*fa30*/  FMNMX.FTZ R5, R0, R5, !PT ;  /* 0x0000000500057209 */ /* 0x004fe20007810000 */
[C---:B------:R-:W-:Y:S01]  /*fa40*/  FMUL.FTZ R8, R101.reuse, c[0x0][0x2d0] ;  /* 0x0000b40065087a20 */ /* 0x040fe20000410000 */
[----:B------:R-:W-:Y:S01]  /*fa50*/  FSETP.NEU.FTZ.AND P1, PT, R101, -INF , PT ;  /* 0xff8000006500780b */ /* 0x000fe20003f3d000 */
[----:B------:R-:W-:Y:S02]  /*fa60*/  @P0 IMAD R0, R117, R207, RZ ;  /* 0x000000cf75000224 */ /* 0x000fe400078e02ff */
[----:B------:R-:W1:Y:S01]  /*fa70*/  SHFL.BFLY PT, R100, R5, 0x1, 0x1f ;  /* 0x0c201f0005647f89 */ /* 0x000e6200000e0000 */
[----:B------:R-:W-:Y:S01]  /*fa80*/  FSEL R8, R8, RZ, P1 ;  /* 0x000000ff08087208 */ /* 0x000fe20000800000 */
[----:B------:R-:W-:Y:S01]  /*fa90*/  @P0 IMAD R0, R6, R118, R0 ;  /* 0x0000007606000224 */ /* 0x000fe200078e0200 */
[----:B------:R-:W-:-:S03]  /*faa0*/  @P0 LEA R6, P1, R10, c[0x0][0x1c8], 0x1 ;  /* 0x000072000a060a11 */ /* 0x000fc600078208ff */
[----:B------:R-:W-:Y:S02]  /*fab0*/  FFMA.FTZ R7, R13, c[0x0][0x2d0], -R8 ;  /* 0x0000b4000d077a23 */ /* 0x000fe40000010808 */
[----:B------:R-:W-:Y:S02]  /*fac0*/  @P0 IMAD.IADD R0, R11, 0x1, R0 ;  /* 0x000000010b000824 */ /* 0x000fe400078e0200 */
[----:B------:R2:W-:Y:S01]  /*fad0*/  MUFU.EX2 R241, R7 ;  /* 0x0000000700f17308 */ /* 0x0005e20000000800 */
[----:B-1----:R-:W-:Y:S01]  /*fae0*/  FMNMX.FTZ R100, R5, R100, !PT ;  /* 0x0000006405647209 */ /* 0x002fe20007810000 */
[--C-:B------:R-:W-:Y:S02]  /*faf0*/  FFMA.FTZ R5, R17, c[0x0][0x2d0], -R8.reuse ;  /* 0x0000b40011057a23 */ /* 0x100fe40000010808 */
[----:B--2---:R-:W-:-:S04]  /*fb00*/  FFMA.FTZ R7, R15, c[0x0][0x2d0], -R8 ;  /* 0x0000b4000f077a23 */ /* 0x004fc80000010808 */
[----:B------:R-:W-:Y:S08]  /*fb10*/  MUFU.EX2 R235, R5 ;  /* 0x0000000500eb7308 */ /* 0x000ff00000000800 */
[----:B------:R1:W-:Y:S02]  /*fb20*/  MUFU.EX2 R234, R7 ;  /* 0x0000000700ea7308 */ /* 0x0003e40000000800 */
[----:B-1----:R-:W-:Y:S01]  /*fb30*/  @P0 LEA.HI.X R7, R10, c[0x0][0x1cc], R0, 0x1, P1 ;  /* 0x000073000a070a11 */ /* 0x002fe200008f0c00 */
[----:B------:R-:W-:Y:S01]  /*fb40*/  FFMA.FTZ R0, R16, c[0x0][0x2d0], -R8 ;  /* 0x0000b40010007a23 */ /* 0x000fe20000010808 */
[----:B------:R-:W-:-:S04]  /*fb50*/  @P0 LEA R10, P1, R247, R6, 0x1 ;  /* 0x00000006f70a0211 */ /* 0x000fc800078208ff */
[----:B------:R1:W2:Y:S01]  /*fb60*/  MUFU.EX2 R227, R0 ;  /* 0x0000000000e37308 */ /* 0x0002a20000000800 */
[----:B------:R-:W-:Y:S01]  /*fb70*/  @P0 LEA.HI.X R11, R247, R7, R245, 0x1, P1 ;  /* 0x00000007f70b0211 */ /* 0x000fe200008f0cf5 */
[----:B------:R2:W-:Y:S01]  /*fb80*/  @P0 LDGSTS.E.BYPASS.LTC128B.128 [R209+0x6100], [R6.64], !P5 ;  /* 0x0610000006d10fae */ /* 0x0005e2000e901d46 */
[----:B------:R-:W-:-:S03]  /*fb90*/  FSETP.NEU.FTZ.AND P1, PT, R100, -INF , PT ;  /* 0xff8000006400780b */ /* 0x000fc60003f3d000 */
[----:B------:R2:W-:Y:S04]  /*fba0*/  @P0 LDGSTS.E.BYPASS.LTC128B.128 [R209+0x8100], [R6.64+0x80], !P6 ;  /* 0x0810008006d10fae */ /* 0x0005e8000f101d46 */
[----:B------:R2:W-:Y:S04]  /*fbb0*/  @P0 LDGSTS.E.BYPASS.LTC128B.128 [R209+0xa100], [R6.64+0x100], !P3 ;  /* 0x0a10010006d10fae */ /* 0x0005e8000d901d46 */
[----:B------:R3:W-:Y:S01]  /*fbc0*/  @P0 LDGSTS.E.BYPASS.LTC128B.128 [R209+0x7100], [R10.64], !P5 ;  /* 0x071000000ad10fae */ /* 0x0007e2000e901d46 */
[----:B-1----:R-:W-:-:S03]  /*fbd0*/  FMUL.FTZ R0, R100, c[0x0][0x2d0] ;  /* 0x0000b40064007a20 */ /* 0x002fc60000410000 */
[----:B------:R3:W-:Y:S02]  /*fbe0*/  @P0 LDGSTS.E.BYPASS.LTC128B.128 [R209+0x9100], [R10.64+0x80], !P6 ;  /* 0x091000800ad10fae */ /* 0x0007e4000f101d46 */
[----:B------:R-:W-:Y:S02]  /*fbf0*/  FSEL R0, R0, RZ, P1 ;  /* 0x000000ff00007208 */ /* 0x000fe40000800000 */
[----:B------:R3:W-:Y:S03]  /*fc00*/  @P0 LDGSTS.E.BYPASS.LTC128B.128 [R209+0xb100], [R10.64+0x100], !P3 ;  /* 0x0b1001000ad10fae */ /* 0x0007e6000d901d46 */
[--C-:B------:R-:W-:Y:S01]  /*fc10*/  FFMA.FTZ R3, R12, c[0x0][0x2d0], -R0.reuse ;  /* 0x0000b4000c037a23 */ /* 0x100fe20000010800 */
[----:B------:R-:W1:Y:S01]  /*fc20*/  LDSM.16.MT88.4 R20, [R186+0x100] ;  /* 0x00010000ba14783b */ /* 0x000e620000004200 */
[--C-:B------:R-:W-:Y:S02]  /*fc30*/  FFMA.FTZ R2, R14, c[0x0][0x2d0], -R0.reuse ;  /* 0x0000b4000e027a23 */ /* 0x100fe40000010800 */
[----:B------:R-:W-:Y:S01]  /*fc40*/  FFMA.FTZ R4, R9, c[0x0][0x2d0], -R0 ;  /* 0x0000b40009047a23 */ /* 0x000fe20000010800 */
[----:B------:R-:W4:Y:S01]  /*fc50*/  LDSM.16.MT88.4 R12, [R187+0x100] ;  /* 0x00010000bb0c783b */ /* 0x000f220000004200 */
[----:B------:R3:W-:Y:S03]  /*fc60*/  MUFU.EX2 R226, R2 ;  /* 0x0000000200e27308 */ /* 0x0007e60000000800 */
[----:B------:R-:W1:Y:S01]  /*fc70*/  LDSM.16.MT88.4 R16, [R188+0x100] ;  /* 0x00010000bc10783b */ /* 0x000e620000004200 */
[----:B--2---:R-:W-:-:S03]  /*fc80*/  F2FP.PACK_AB R6, R235, R227 ;  /* 0x000000e3eb06723e */ /* 0x004fc600000000ff */
[----:B------:R-:W2:Y:S01]  /*fc90*/  LDSM.16.MT88.4 R24, [R185+0x100] ;  /* 0x00010000b918783b */ /* 0x000ea20000004200 */
[----:B------:R3:W-:Y:S03]  /*fca0*/  MUFU.EX2 R224, R4 ;  /* 0x0000000400e07308 */ /* 0x0007e60000000800 */
[----:B------:R-:W2:Y:S04]  /*fcb0*/  LDSM.16.MT88.4 R40, [R187+0x2100] ;  /* 0x00210000bb28783b */ /* 0x000ea80000004200 */
[----:B------:R-:W-:Y:S01]  /*fcc0*/  LDSM.16.MT88.4 R36, [R185+0x2100] ;  /* 0x00210000b924783b */ /* 0x000fe20000004200 */
[----:B---3--:R-:W-:Y:S01]  /*fcd0*/  FFMA.FTZ R2, R28, c[0x0][0x2d0], -R0 ;  /* 0x0000b4001c027a23 */ /* 0x008fe20000010800 */
[----:B------:R-:W3:Y:S02]  /*fce0*/  MUFU.EX2 R3, R3 ;  /* 0x0000000300037308 */ /* 0x000ee40000000800 */
[----:B------:R-:W2:Y:S04]  /*fcf0*/  LDSM.16.MT88.4 R28, [R188+0x2100] ;  /* 0x00210000bc1c783b */ /* 0x000ea80000004200 */
[----:B------:R-:W-:Y:S01]  /*fd00*/  LDSM.16.MT88.4 R32, [R186+0x2100] ;  /* 0x00210000ba20783b */ /* 0x000fe20000004200 */
[----:B------:R-:W-:Y:S01]  /*fd10*/  F2FP.PACK_AB R4, R234, R241 ;  /* 0x000000f1ea04723e */ /* 0x000fe200000000ff */
[----:B------:R-:W4:Y:S02]  /*fd20*/  MUFU.EX2 R225, R2 ;  /* 0x0000000200e17308 */ /* 0x000f240000000800 */
[----:B------:R-:W0:Y:S01]  /*fd30*/  LDGDEPBAR ;  /* 0x00000000000079af */ /* 0x000e220000000000 */
[----:B---3--:R-:W-:Y:S01]  /*fd40*/  F2FP.PACK_AB R5, R3, R224 ;  /* 0x000000e00305723e */ /* 0x008fe200000000ff */
[----:B------:R-:W-:Y:S01]  /*fd50*/  FADD.FTZ R3, R224, R3 ;  /* 0x00000003e0037221 */ /* 0x000fe20000010000 */
[----:B----4-:R-:W-:Y:S01]  /*fd60*/  F2FP.PACK_AB R7, R225, R226 ;  /* 0x000000e2e107723e */ /* 0x010fe200000000ff */
[----:B------:R-:W-:-:S04]  /*fd70*/  FFMA.FTZ R2, R46, c[0x0][0x2d0], -R8 ;  /* 0x0000b4002e027a23 */ /* 0x000fc80000010808 */
[----:B------:R3:W-:Y:S02]  /*fd80*/  MUFU.EX2 R223, R2 ;  /* 0x0000000200df7308 */ /* 0x0007e40000000800 */
[C---:B-1----:R-:W-:Y:S08]  /*fd90*/  HMMA.16816.F32 R108, R4.reuse, R20, RZ ;  /* 0x00000014046c723c */ /* 0x042ff000000018ff */
[----:B------:R-:W-:Y:S01]  /*fda0*/  HMMA.16816.F32 R104, R4, R22, RZ ;  /* 0x000000160468723c */ /* 0x000fe200000018ff */
[----:B------:R-:W1:Y:S01]  /*fdb0*/  LDSM.16.MT88.4 R20, [R185+0x4100] ;  /* 0x00410000b914783b */ /* 0x000e620000004200 */
[----:B---3--:R-:W-:-:S06]  /*fdc0*/  FFMA.FTZ R2, R45, c[0x0][0x2d0], -R8 ;  /* 0x0000b4002d027a23 */ /* 0x008fcc0000010808 */
[C---:B------:R-:W-:Y:S01]  /*fdd0*/  HMMA.16816.F32 R88, R4.reuse, R12, RZ ;  /* 0x0000000c0458723c */ /* 0x040fe200000018ff */
[----:B------:R3:W4:Y:S07]  /*fde0*/  MUFU.EX2 R221, R2 ;  /* 0x0000000200dd7308 */ /* 0x00072e0000000800 */
[C---:B------:R-:W-:Y:S01]  /*fdf0*/  HMMA.16816.F32 R84, R4.reuse, R14, RZ ;  /* 0x0000000e0454723c */ /* 0x040fe200000018ff */
[----:B------:R-:W1:Y:S07]  /*fe00*/  LDSM.16.MT88.4 R12, [R186+0x4100] ;  /* 0x00410000ba0c783b */ /* 0x000e6e0000004200 */
[----:B------:R-:W-:Y:S01]  /*fe10*/  HMMA.16816.F32 R96, R4, R16, RZ ;  /* 0x000000100460723c */ /* 0x000fe200000018ff */
[----:B---3--:R-:W-:-:S04]  /*fe20*/  FFMA.FTZ R2, R47, c[0x0][0x2d0], -R8 ;  /* 0x0000b4002f027a23 */ /* 0x008fc80000010808 */
[----:B------:R3:W-:Y:S03]  /*fe30*/  MUFU.EX2 R222, R2 ;  /* 0x0000000200de7308 */ /* 0x0007e60000000800 */
[C---:B------:R-:W-:Y:S01]  /*fe40*/  HMMA.16816.F32 R92, R4.reuse, R18, RZ ;  /* 0x00000012045c723c */ /* 0x040fe200000018ff */
[----:B------:R-:W1:Y:S07]  /*fe50*/  LDSM.16.MT88.4 R16, [R188+0x4100] ;  /* 0x00410000bc10783b */ /* 0x000e6e0000004200 */
[----:B--2---:R-:W-:Y:S01]  /*fe60*/  HMMA.16816.F32 R120, R4, R24, RZ ;  /* 0x000000180478723c */ /* 0x004fe200000018ff */
[----:B---3--:R-:W-:-:S07]  /*fe70*/  FFMA.FTZ R2, R59, c[0x0][0x2d0], -R8 ;  /* 0x0000b4003b027a23 */ /* 0x008fce0000010808 */
[C---:B------:R-:W-:Y:S01]  /*fe80*/  HMMA.16816.F32 R112, R4.reuse, R26, RZ ;  /* 0x0000001a0470723c */ /* 0x040fe200000018ff */
[----:B------:R-:W2:Y:S01]  /*fe90*/  LDSM.16.MT88.4 R24, [R187+0x4100] ;  /* 0x00410000bb18783b */ /* 0x000ea20000004200 */
[----:B------:R3:W1:Y:S06]  /*fea0*/  MUFU.EX2 R220, R2 ;  /* 0x0000000200dc7308 */ /* 0x00066c0000000800 */
[C---:B------:R-:W-:Y:S08]  /*feb0*/  HMMA.16816.F32 R52, R4.reuse, R40, RZ ;  /* 0x000000280434723c */ /* 0x040ff000000018ff */
[----:B------:R-:W-:Y:S01]  /*fec0*/  HMMA.16816.F32 R48, R4, R42, RZ ;  /* 0x0000002a0430723c */ /* 0x000fe200000018ff */
[----:B------:R-:W-:Y:S01]  /*fed0*/  LDSM.16.MT88.4 R40, [R186+0x900] ;  /* 0x00090000ba28783b */ /* 0x000fe20000004200 */
[----:B---3--:R-:W-:-:S03]  /*fee0*/  FFMA.FTZ R2, R44, c[0x0][0x2d0], -R0 ;  /* 0x0000b4002c027a23 */ /* 0x008fc60000010800 */
[----:B------:R-:W3:Y:S01]  /*fef0*/  LDSM.16.MT88.4 R44, [R185+0x900] ;  /* 0x00090000b92c783b */ /* 0x000ee20000004200 */
[----:B------:R1:W-:Y:S02]  /*ff00*/  MUFU.EX2 R219, R2 ;  /* 0x0000000200db7308 */ /* 0x0003e40000000800 */
[C---:B------:R-:W-:Y:S08]  /*ff10*/  HMMA.16816.F32 R64, R4.reuse, R28, RZ ;  /* 0x0000001c0440723c */ /* 0x040ff000000018ff */
[----:B------:R-:W-:Y:S01]  /*ff20*/  HMMA.16816.F32 R60, R4, R30, RZ ;  /* 0x0000001e043c723c */ /* 0x000fe200000018ff */
[----:B------:R-:W2:Y:S01]  /*ff30*/  LDSM.16.MT88.4 R28, [R185+0x2900] ;  /* 0x00290000b91c783b */ /* 0x000ea20000004200 */
[----:B-1----:R-:W-:-:S06]  /*ff40*/  FFMA.FTZ R2, R56, c[0x0][0x2d0], -R0 ;  /* 0x0000b40038027a23 */ /* 0x002fcc0000010800 */
[C---:B------:R-:W-:Y:S01]  /*ff50*/  HMMA.16816.F32 R116, R4.reuse, R20, RZ ;  /* 0x000000140474723c */ /* 0x040fe200000018ff */
[----:B------:R1:W1:Y:S07]  /*ff60*/  MUFU.EX2 R217, R2 ;  /* 0x0000000200d97308 */ /* 0x00026e0000000800 */
[C---:B------:R-:W-:Y:S01]  /*ff70*/  HMMA.16816.F32 R124, R4.reuse, R22, RZ ;  /* 0x00000016047c723c */ /* 0x040fe200000018ff */
[----:B------:R-:W2:Y:S07]  /*ff80*/  LDSM.16.MT88.4 R20, [R186+0x2900] ;  /* 0x00290000ba14783b */ /* 0x000eae0000004200 */
[----:B------:R-:W-:Y:S01]  /*ff90*/  HMMA.16816.F32 R132, R4, R12, RZ ;  /* 0x0000000c0484723c */ /* 0x000fe200000018ff */
[----:B-1----:R-:W-:-:S04]  /*ffa0*/  FFMA.FTZ R2, R58, c[0x0][0x2d0], -R0 ;  /* 0x0000b4003a027a23 */ /* 0x002fc80000010800 */
[----:B------:R1:W-:Y:S03]  /*ffb0*/  MUFU.EX2 R218, R2 ;  /* 0x0000000200da7308 */ /* 0x0003e60000000800 */
[C---:B------:R-:W-:Y:S01]  /*ffc0*/  HMMA.16816.F32 R136, R4.reuse, R14, RZ ;  /* 0x0000000e0488723c */ /* 0x040fe200000018ff */
[----:B------:R-:W2:Y:S07]  /*ffd0*/  LDSM.16.MT88.4 R12, [R187+0x2900] ;  /* 0x00290000bb0c783b */ /* 0x000eae0000004200 */
[----:B------:R-:W-:Y:S01]  /*ffe0*/  HMMA.16816.F32 R80, R4, R36, RZ ;  /* 0x000000240450723c */ /* 0x000fe200000018ff */
[----:B-1----:R-:W-:-:S07]  /*fff0*/  FFMA.FTZ R2, R57, c[0x0][0x2d0], -R0 ;  /* 0x0000b40039027a23 */ /* 0x002fce0000010800 */
[C---:B------:R-:W-:Y:S01]  /*10000*/  HMMA.16816.F32 R72, R4.reuse, R38, RZ ;  /* 0x000000260448723c */ /* 0x040fe200000018ff */
[----:B------:R-:W1:Y:S01]  /*10010*/  LDSM.16.MT88.4 R36, [R188+0x900] ;  /* 0x00090000bc24783b */ /* 0x000e620000004200 */
[----:B------:R3:W1:Y:S06]  /*10020*/  MUFU.EX2 R216, R2 ;  /* 0x0000000200d87308 */ /* 0x00066c0000000800 */
[C---:B------:R-:W-:Y:S08]  /*10030*/  HMMA.16816.F32 R76, R4.reuse, R32, RZ ;  /* 0x00000020044c723c */ /* 0x040ff000000018ff */
[----:B------:R-:W-:Y:S01]  /*10040*/  HMMA.16816.F32 R68, R4, R34, RZ ;  /* 0x000000220444723c */ /* 0x000fe200000018ff */
[----:B------:R-:W1:Y:S01]  /*10050*/  LDSM.16.MT88.4 R32, [R187+0x900] ;  /* 0x00090000bb20783b */ /* 0x000e620000004200 */
[----:B---3--:R-:W-:-:S04]  /*10060*/  FFMA.FTZ R2, R151, c[0x0][0x2d0], -R8 ;  /* 0x0000b40097027a23 */ /* 0x008fc80000010808 */
[----:B------:R3:W-:Y:S02]  /*10070*/  MUFU.EX2 R205, R2 ;  /* 0x0000000200cd7308 */ /* 0x0007e40000000800 */
[C---:B-----5:R-:W-:Y:S08]  /*10080*/  HMMA.16816.F32 R144, R4.reuse, R16, RZ ;  /* 0x000000100490723c */ /* 0x060ff000000018ff */
[----:B------:R-:W-:Y:S01]  /*10090*/  HMMA.16816.F32 R164, R4, R18, RZ ;  /* 0x0000001204a4723c */ /* 0x000fe200000018ff */
[----:B------:R-:W1:Y:S01]  /*100a0*/  LDSM.16.MT88.4 R16, [R188+0x2900] ;  /* 0x00290000bc10783b */ /* 0x000e620000004200 */
[----:B---3--:R-:W-:-:S06]  /*100b0*/  FFMA.FTZ R2, R150, c[0x0][0x2d0], -R8 ;  /* 0x0000b40096027a23 */ /* 0x008fcc0000010808 */
[C---:B--2---:R-:W-:Y:S01]  /*100c0*/  HMMA.16816.F32 R176, R4.reuse, R24, RZ ;  /* 0x0000001804b0723c */ /* 0x044fe200000018ff */
[----:B------:R2:W3:Y:S07]  /*100d0*/  MUFU.EX2 R159, R2 ;  /* 0x00000002009f7308 */ /* 0x0004ee0000000800 */
[----:B------:R-:W-:Y:S01]  /*100e0*/  HMMA.16816.F32 R196, R4, R26, RZ ;  /* 0x0000001a04c4723c */ /* 0x000fe200000018ff */
[----:B------:R-:W3:Y:S06]  /*100f0*/  LDSM.16.MT88.4 R24, [R185+0x4900] ;  /* 0x00490000b918783b */ /* 0x000eec0000004200 */
[----:B----4-:R-:W-:-:S02]  /*10100*/  F2FP.PACK_AB R4, R221, R223 ;  /* 0x000000dfdd04723e */ /* 0x010fc400000000ff */
[----:B------:R-:W-:Y:S01]  /*10110*/  F2FP.PACK_AB R6, R220, R222 ;  /* 0x000000dedc06723e */ /* 0x000fe200000000ff */
[--C-:B--2---:R-:W-:Y:S01]  /*10120*/  FFMA.FTZ R2, R156, c[0x0][0x2d0], -R8.reuse ;  /* 0x0000b4009c027a23 */ /* 0x104fe20000010808 */
[----:B------:R-:W-:Y:S02]  /*10130*/  F2FP.PACK_AB R5, R217, R219 ;  /* 0x000000dbd905723e */ /* 0x000fe400000000ff */
[----:B-1----:R-:W-:Y:S01]  /*10140*/  F2FP.PACK_AB R7, R216, R218 ;  /* 0x000000dad807723e */ /* 0x002fe200000000ff */
[----:B------:R1:W-:Y:S06]  /*10150*/  MUFU.EX2 R204, R2 ;  /* 0x0000000200cc7308 */ /* 0x0003ec0000000800 */
[C---:B------:R-:W-:Y:S08]  /*10160*/  HMMA.16816.F32 R200, R4.reuse, R44, R120 ;  /* 0x0000002c04c8723c */ /* 0x040ff00000001878 */
[----:B------:R-:W-:Y:S01]  /*10170*/  HMMA.16816.F32 R180, R4, R46, R112 ;  /* 0x0000002e04b4723c */ /* 0x000fe20000001870 */
[----:B------:R-:W-:Y:S01]  /*10180*/  LDSM.16.MT88.4 R44, [R186+0x1100] ;  /* 0x00110000ba2c783b */ /* 0x000fe20000004200 */
[----:B-1----:R-:W-:-:S04]  /*10190*/  FFMA.FTZ R2, R157, c[0x0][0x2d0], -R8 ;  /* 0x0000b4009d027a23 */ /* 0x002fc80000010808 */
[----:B------:R1:W2:Y:S02]  /*101a0*/  MUFU.EX2 R158, R2 ;  /* 0x00000002009e7308 */ /* 0x0002a40000000800 */
[C---:B------:R-:W-:Y:S08]  /*101b0*/  HMMA.16816.F32 R172, R4.reuse, R40, R108 ;  /* 0x0000002804ac723c */ /* 0x040ff0000000186c */
[----:B------:R-:W-:Y:S01]  /*101c0*/  HMMA.16816.F32 R120, R4, R28, R80 ;  /* 0x0000001c0478723c */ /* 0x000fe20000001850 */
[----:B-1----:R-:W-:-:S07]  /*101d0*/  FFMA.FTZ R2, R103, c[0x0][0x2d0], -R0 ;  /* 0x0000b40067027a23 */ /* 0x002fce0000010800 */
[C---:B------:R-:W-:Y:S01]  /*101e0*/  HMMA.16816.F32 R112, R4.reuse, R30, R72 ;  /* 0x0000001e0470723c */ /* 0x040fe20000001848 */
[----:B------:R-:W1:Y:S01]  /*101f0*/  LDSM.16.MT88.4 R28, [R186+0x4900] ;  /* 0x00490000ba1c783b */ /* 0x000e620000004200 */
[----:B------:R4:W-:Y:S06]  /*10200*/  MUFU.EX2 R157, R2 ;  /* 0x00000002009d7308 */ /* 0x0009ec0000000800 */
[C---:B------:R-:W-:Y:S08]  /*10210*/  HMMA.16816.F32 R108, R4.reuse, R20, R76 ;  /* 0x00000014046c723c */ /* 0x040ff0000000184c */
[----:B------:R-:W-:Y:S01]  /*10220*/  HMMA.16816.F32 R76, R4, R12, R52 ;  /* 0x0000000c044c723c */ /* 0x000fe20000001834 */
[----:B----4-:R-:W-:-:S04]  /*10230*/  FFMA.FTZ R2, R102, c[0x0][0x2d0], -R0 ;  /* 0x0000b40066027a23 */ /* 0x010fc80000010800 */
[----:B------:R4:W1:Y:S03]  /*10240*/  MUFU.EX2 R102, R2 ;  /* 0x0000000200667308 */ /* 0x0008660000000800 */
[C---:B------:R-:W-:Y:S01]  /*10250*/  HMMA.16816.F32 R56, R4.reuse, R14, R48 ;  /* 0x0000000e0438723c */ /* 0x040fe20000001830 */
[----:B------:R-:W1:Y:S04]  /*10260*/  LDSM.16.MT88.4 R12, [R188+0x4900] ;  /* 0x00490000bc0c783b */ /* 0x000e680000004200 */
[----:B------:R-:W-:Y:S03]  /*10270*/  LDSM.16.MT88.4 R48, [R185+0x1100] ;  /* 0x00110000b930783b */ /* 0x000fe60000004200 */
[----:B------:R-:W-:Y:S01]  /*10280*/  HMMA.16816.F32 R160, R4, R36, R96 ;  /* 0x0000002404a0723c */ /* 0x000fe20000001860 */
[----:B----4-:R-:W-:-:S07]  /*10290*/  FFMA.FTZ R2, R148, c[0x0][0x2d0], -R0 ;  /* 0x0000b40094027a23 */ /* 0x010fce0000010800 */
[C---:B------:R-:W-:Y:S01]  /*102a0*/  HMMA.16816.F32 R128, R4.reuse, R34, R84 ;  /* 0x000000220480723c */ /* 0x040fe20000001854 */
[----:B------:R4:W-:Y:S07]  /*102b0*/  MUFU.EX2 R156, R2 ;  /* 0x00000002009c7308 */ /* 0x0009ee0000000800 */
[C---:B------:R-:W-:Y:S01]  /*102c0*/  HMMA.16816.F32 R96, R4.reuse, R22, R68 ;  /* 0x000000160460723c */ /* 0x040fe20000001844 */
[----:B------:R-:W-:Y:S07]  /*102d0*/  LDSM.16.MT88.4 R20, [R188+0x3100] ;  /* 0x00310000bc14783b */ /* 0x000fee0000004200 */
[----:B------:R-:W-:Y:S01]  /*102e0*/  HMMA.16816.F32 R84, R4, R18, R60 ;  /* 0x000000120454723c */ /* 0x000fe2000000183c */
[----:B----4-:R-:W-:-:S04]  /*102f0*/  FFMA.FTZ R2, R149, c[0x0][0x2d0], -R0 ;  /* 0x0000b40095027a23 */ /* 0x010fc80000010800 */
[----:B------:R4:W1:Y:S03]  /*10300*/  MUFU.EX2 R103, R2 ;  /* 0x0000000200677308 */ /* 0x0008660000000800 */
[C---:B---3--:R-:W-:Y:S01]  /*10310*/  HMMA.16816.F32 R68, R4.reuse, R24, R116 ;  /* 0x000000180444723c */ /* 0x048fe20000001874 */
[----:B------:R-:W-:Y:S07]  /*10320*/  LDSM.16.MT88.4 R116, [R186+0x1900] ;  /* 0x00190000ba74783b */ /* 0x000fee0000004200 */
[----:B------:R-:W-:Y:S01]  /*10330*/  HMMA.16816.F32 R60, R4, R26, R124 ;  /* 0x0000001a043c723c */ /* 0x000fe2000000187c */
[----:B------:R-:W3:Y:S04]  /*10340*/  LDSM.16.MT88.4 R24, [R187+0x4900] ;  /* 0x00490000bb18783b */ /* 0x000ee80000004200 */
[----:B------:R-:W-:Y:S01]  /*10350*/  LDSM.16.MT88.4 R124, [R188+0x1900] ;  /* 0x00190000bc7c783b */ /* 0x000fe20000004200 */
[----:B----4-:R-:W-:-:S02]  /*10360*/  FFMA.FTZ R2, R214, c[0x0][0x2d0], -R8 ;  /* 0x0000b400d6027a23 */ /* 0x010fc40000010808 */
[C---:B------:R-:W-:Y:S01]  /*10370*/  HMMA.16816.F32 R168, R4.reuse, R42, R104 ;  /* 0x0000002a04a8723c */ /* 0x040fe20000001868 */
[----:B------:R-:W4:Y:S07]  /*10380*/  LDSM.16.MT88.4 R40, [R188+0x1100] ;  /* 0x00110000bc28783b */ /* 0x000f2e0000004200 */
[C---:B------:R-:W-:Y:S01]  /*10390*/  HMMA.16816.F32 R140, R4.reuse, R32, R88 ;  /* 0x00000020048c723c */ /* 0x040fe20000001858 */
[----:B------:R-:W-:Y:S07]  /*103a0*/  LDSM.16.MT88.4 R32, [R185+0x3100] ;  /* 0x00310000b920783b */ /* 0x000fee0000004200 */
[C---:B------:R-:W-:Y:S01]  /*103b0*/  HMMA.16816.F32 R152, R4.reuse, R38, R92 ;  /* 0x000000260498723c */ /* 0x040fe2000000185c */
[----:B------:R-:W2:Y:S07]  /*103c0*/  LDSM.16.MT88.4 R36, [R187+0x1100] ;  /* 0x00110000bb24783b */ /* 0x000eae0000004200 */
[C---:B------:R-:W-:Y:S01]  /*103d0*/  HMMA.16816.F32 R88, R4.reuse, R16, R64 ;  /* 0x000000100458723c */ /* 0x040fe20000001840 */
[----:B------:R-:W-:Y:S07]  /*103e0*/  LDSM.16.MT88.4 R16, [R187+0x3100] ;  /* 0x00310000bb10783b */ /* 0x000fee0000004200 */
[C---:B-1----:R-:W-:Y:S01]  /*103f0*/  HMMA.16816.F32 R64, R4.reuse, R28, R132 ;  /* 0x0000001c0440723c */ /* 0x042fe20000001884 */
[----:B------:R-:W-:Y:S07]  /*10400*/  LDSM.16.MT88.4 R132, [R187+0x1900] ;  /* 0x00190000bb84783b */ /* 0x000fee0000004200 */
[C---:B------:R-:W-:Y:S01]  /*10410*/  HMMA.16816.F32 R52, R4.reuse, R30, R136 ;  /* 0x0000001e0434723c */ /* 0x040fe20000001888 */
[----:B------:R-:W1:Y:S07]  /*10420*/  LDSM.16.MT88.4 R28, [R186+0x3100] ;  /* 0x00310000ba1c783b */ /* 0x000e6e0000004200 */
[C---:B------:R-:W-:Y:S08]  /*10430*/  HMMA.16816.F32 R72, R4.reuse, R12, R144 ;  /* 0x0000000c0448723c */ /* 0x040ff00000001890 */
[C---:B------:R-:W-:Y:S01]  /*10440*/  HMMA.16816.F32 R80, R4.reuse, R14, R164 ;  /* 0x0000000e0450723c */ /* 0x040fe200000018a4 */
[----:B------:R-:W1:Y:S07]  /*10450*/  LDSM.16.MT88.4 R12, [R185+0x5100] ;  /* 0x00510000b90c783b */ /* 0x000e6e0000004200 */
[C---:B---3--:R-:W-:Y:S08]  /*10460*/  HMMA.16816.F32 R104, R4.reuse, R24, R176 ;  /* 0x000000180468723c */ /* 0x048ff000000018b0 */
[----:B------:R-:W-:Y:S01]  /*10470*/  HMMA.16816.F32 R92, R4, R26, R196 ;  /* 0x0000001a045c723c */ /* 0x000fe200000018c4 */
[----:B------:R-:W3:Y:S06]  /*10480*/  LDSM.16.MT88.4 R24, [R186+0x5100] ;  /* 0x00510000ba18783b */ /* 0x000eec0000004200 */
[----:B------:R-:W-:-:S02]  /*10490*/  F2FP.PACK_AB R4, R159, R205 ;  /* 0x000000cd9f04723e */ /* 0x000fc400000000ff */
[----:B--2---:R-:W-:Y:S02]  /*104a0*/  F2FP.PACK_AB R6, R158, R204 ;  /* 0x000000cc9e06723e */ /* 0x004fe400000000ff */
[----:B------:R-:W-:Y:S02]  /*104b0*/  F2FP.PACK_AB R5, R102, R157 ;  /* 0x0000009d6605723e */ /* 0x000fe400000000ff */
[----:B------:R-:W-:-:S07]  /*104c0*/  F2FP.PACK_AB R7, R103, R156 ;  /* 0x0000009c6707723e */ /* 0x000fce00000000ff */
[C---:B------:R-:W-:Y:S08]  /*104d0*/  HMMA.16816.F32 R196, R4.reuse, R50, R180 ;  /* 0x0000003204c4723c */ /* 0x040ff000000018b4 */
[C---:B------:R-:W-:Y:S08]  /*104e0*/  HMMA.16816.F32 R180, R4.reuse, R44, R172 ;  /* 0x0000002c04b4723c */ /* 0x040ff000000018ac */
[C---:B------:R-:W-:Y:S08]  /*104f0*/  HMMA.16816.F32 R176, R4.reuse, R46, R168 ;  /* 0x0000002e04b0723c */ /* 0x040ff000000018a8 */
[C---:B----4-:R-:W-:Y:S08]  /*10500*/  HMMA.16816.F32 R172, R4.reuse, R40, R160 ;  /* 0x0000002804ac723c */ /* 0x050ff000000018a0 */
[C---:B------:R-:W-:Y:S01]  /*10510*/  HMMA.16816.F32 R164, R4.reuse, R42, R152 ;  /* 0x0000002a04a4723c */ /* 0x040fe20000001898 */
[----:B------:R-:W-:Y:S07]  /*10520*/  LDSM.16.MT88.4 R40, [R185+0x3900] ;  /* 0x00390000b928783b */ /* 0x000fee0000004200 */
[C---:B------:R-:W-:Y:S08]  /*10530*/  HMMA.16816.F32 R168, R4.reuse, R36, R140 ;  /* 0x0000002404a8723c */ /* 0x040ff0000000188c */
[C---:B------:R-:W-:Y:S08]  /*10540*/  HMMA.16816.F32 R160, R4.reuse, R38, R128 ;  /* 0x0000002604a0723c */ /* 0x040ff00000001880 */
[C---:B------:R-:W-:Y:S08]  /*10550*/  HMMA.16816.F32 R36, R4.reuse, R32, R120 ;  /* 0x000000200424723c */ /* 0x040ff00000001878 */
[C---:B------:R-:W-:Y:S08]  /*10560*/  HMMA.16816.F32 R152, R4.reuse, R34, R112 ;  /* 0x000000220498723c */ /* 0x040ff00000001870 */
[C---:B-1----:R-:W-:Y:S01]  /*10570*/  HMMA.16816.F32 R44, R4.reuse, R28, R108 ;  /* 0x0000001c042c723c */ /* 0x042fe2000000186c */
[----:B------:R-:W-:Y:S07]  /*10580*/  LDSM.16.MT88.4 R108, [R185+0x1900] ;  /* 0x00190000b96c783b */ /* 0x000fee0000004200 */
[C---:B------:R-:W-:Y:S08]  /*10590*/  HMMA.16816.F32 R148, R4.reuse, R30, R96 ;  /* 0x0000001e0494723c */ /* 0x040ff00000001860 */
[C---:B------:R-:W-:Y:S08]  /*105a0*/  HMMA.16816.F32 R140, R4.reuse, R16, R76 ;  /* 0x00000010048c723c */ /* 0x040ff0000000184c */
[C---:B------:R-:W-:Y:S01]  /*105b0*/  HMMA.16816.F32 R32, R4.reuse, R18, R56 ;  /* 0x000000120420723c */ /* 0x040fe20000001838 */
[----:B------:R-:W1:Y:S04]  /*105c0*/  LDSM.16.MT88.4 R16, [R188+0x5100] ;  /* 0x00510000bc10783b */ /* 0x000e680000004200 */
[----:B------:R-:W-:Y:S03]  /*105d0*/  LDSM.16.MT88.4 R56, [R188+0x3900] ;  /* 0x00390000bc38783b */ /* 0x000fe60000004200 */
[C---:B------:R-:W-:Y:S08]  /*105e0*/  HMMA.16816.F32 R68, R4.reuse, R12, R68 ;  /* 0x0000000c0444723c */ /* 0x040ff00000001844 */
[C---:B------:R-:W-:Y:S01]  /*105f0*/  HMMA.16816.F32 R28, R4.reuse, R14, R60 ;  /* 0x0000000e041c723c */ /* 0x040fe2000000183c */
[----:B------:R-:W2:Y:S07]  /*10600*/  LDSM.16.MT88.4 R12, [R187+0x5100] ;  /* 0x00510000bb0c783b */ /* 0x000eae0000004200 */
[C---:B------:R-:W-:Y:S01]  /*10610*/  HMMA.16816.F32 R84, R4.reuse, R22, R84 ;  /* 0x000000160454723c */ /* 0x040fe20000001854 */
[----:B------:R4:W-:Y:S07]  /*10620*/  MUFU.EX2 R22, R2 ;  /* 0x0000000200167308 */ /* 0x0009ee0000000800 */
[C---:B------:R-:W-:Y:S08]  /*10630*/  HMMA.16816.F32 R88, R4.reuse, R20, R88 ;  /* 0x000000140458723c */ /* 0x040ff00000001858 */
[C---:B---3--:R-:W-:Y:S01]  /*10640*/  HMMA.16816.F32 R76, R4.reuse, R24, R64 ;  /* 0x00000018044c723c */ /* 0x048fe20000001840 */
[--C-:B----4-:R-:W-:Y:S01]  /*10650*/  FFMA.FTZ R2, R212, c[0x0][0x2d0], -R8.reuse ;  /* 0x0000b400d4027a23 */ /* 0x110fe20000010808 */
[----:B------:R-:W-:Y:S03]  /*10660*/  LDSM.16.MT88.4 R64, [R187+0x3900] ;  /* 0x00390000bb40783b */ /* 0x000fe60000004200 */
[----:B------:R3:W4:Y:S03]  /*10670*/  MUFU.EX2 R21, R2 ;  /* 0x0000000200157308 */ /* 0x0007260000000800 */
[C---:B-1----:R-:W-:Y:S01]  /*10680*/  HMMA.16816.F32 R136, R4.reuse, R16, R72 ;  /* 0x000000100488723c */ /* 0x042fe20000001848 */
[----:B------:R-:W-:Y:S07]  /*10690*/  LDSM.16.MT88.4 R72, [R185+0x5900] ;  /* 0x00590000b948783b */ /* 0x000fee0000004200 */
[----:B------:R-:W-:Y:S01]  /*106a0*/  HMMA.16816.F32 R200, R4, R48, R200 ;  /* 0x0000003004c8723c */ /* 0x000fe200000018c8 */
[----:B------:R-:W-:Y:S01]  /*106b0*/  LDSM.16.MT88.4 R48, [R186+0x3900] ;  /* 0x00390000ba30783b */ /* 0x000fe20000004200 */
[----:B---3--:R-:W-:Y:S01]  /*106c0*/  FFMA.FTZ R2, R213, c[0x0][0x2d0], -R8 ;  /* 0x0000b400d5027a23 */ /* 0x008fe20000010808 */
[----:B----4-:R-:W-:-:S05]  /*106d0*/  F2FP.PACK_AB R96, R21, R22 ;  /* 0x000000161560723e */ /* 0x010fca00000000ff */
[C---:B--2---:R-:W-:Y:S01]  /*106e0*/  HMMA.16816.F32 R144, R4.reuse, R12, R104 ;  /* 0x0000000c0490723c */ /* 0x044fe20000001868 */
[----:B------:R1:W-:Y:S07]  /*106f0*/  MUFU.EX2 R23, R2 ;  /* 0x0000000200177308 */ /* 0x0003ee0000000800 */
[C---:B------:R-:W-:Y:S08]  /*10700*/  HMMA.16816.F32 R24, R4.reuse, R26, R52 ;  /* 0x0000001a0418723c */ /* 0x040ff00000001834 */
[C---:B------:R-:W-:Y:S01]  /*10710*/  HMMA.16816.F32 R16, R4.reuse, R18, R80 ;  /* 0x000000120410723c */ /* 0x040fe20000001850 */
[----:B-1----:R-:W-:Y:S01]  /*10720*/  FFMA.FTZ R2, R215, c[0x0][0x2d0], -R8 ;  /* 0x0000b400d7027a23 */ /* 0x002fe20000010808 */
[----:B------:R-:W-:Y:S03]  /*10730*/  LDSM.16.MT88.4 R80, [R186+0x5900] ;  /* 0x00590000ba50783b */ /* 0x000fe60000004200 */
[----:B------:R1:W2:Y:S03]  /*10740*/  MUFU.EX2 R20, R2 ;  /* 0x0000000200147308 */ /* 0x0002a60000000800 */
[----:B------:R-:W-:Y:S01]  /*10750*/  HMMA.16816.F32 R12, R4, R14, R92 ;  /* 0x0000000e040c723c */ /* 0x000fe2000000185c */
[----:B------:R-:W3:Y:S01]  /*10760*/  LDSM.16.MT88.4 R4, [R187+0x5900] ;  /* 0x00590000bb04783b */ /* 0x000ee20000004200 */
[----:B-1----:R-:W-:Y:S01]  /*10770*/  FFMA.FTZ R2, R208, c[0x0][0x2d0], -R0 ;  /* 0x0000b400d0027a23 */ /* 0x002fe20000010800 */
[----:B--2---:R-:W-:-:S03]  /*10780*/  F2FP.PACK_AB R98, R20, R23 ;  /* 0x000000171462723e */ /* 0x004fc600000000ff */
[----:B------:R1:W-:Y:S02]  /*10790*/  MUFU.EX2 R10, R2 ;  /* 0x00000002000a7308 */ /* 0x0003e40000000800 */
[----:B-1----:R-:W-:Y:S01]  /*107a0*/  FFMA.FTZ R2, R206, c[0x0][0x2d0], -R0 ;  /* 0x0000b400ce027a23 */ /* 0x002fe20000010800 */
[----:B------:R-:W-:-:S05]  /*107b0*/  IADD3 R206, R195, 0x800, RZ ;  /* 0x00000800c3ce7810 */ /* 0x000fca0007ffe0ff */
[----:B------:R1:W2:Y:S02]  /*107c0*/  MUFU.EX2 R8, R2 ;  /* 0x0000000200087308 */ /* 0x0002a40000000800 */
[--C-:B-1----:R-:W-:Y:S01]  /*107d0*/  FFMA.FTZ R2, R210, c[0x0][0x2d0], -R0.reuse ;  /* 0x0000b400d2027a23 */ /* 0x102fe20000010800 */
[----:B--2---:R-:W-:Y:S01]  /*107e0*/  F2FP.PACK_AB R97, R8, R10 ;  /* 0x0000000a0861723e */ /* 0x004fe200000000ff */
[----:B------:R-:W-:-:S04]  /*107f0*/  FFMA.FTZ R0, R211, c[0x0][0x2d0], -R0 ;  /* 0x0000b400d3007a23 */ /* 0x000fc80000010800 */
[----:B------:R-:W-:Y:S08]  /*10800*/  MUFU.EX2 R11, R2 ;  /* 0x00000002000b7308 */ /* 0x000ff00000000800 */
[----:B------:R1:W2:Y:S02]  /*10810*/  MUFU.EX2 R9, R0 ;  /* 0x0000000000097308 */ /* 0x0002a40000000800 */
[----:B-1----:R-:W-:Y:S01]  /*10820*/  FADD.FTZ R0, R241, R234 ;  /* 0x000000eaf1007221 */ /* 0x002fe20000010000 */
[----:B--2---:R-:W-:-:S03]  /*10830*/  F2FP.PACK_AB R99, R9, R11 ;  /* 0x0000000b0963723e */ /* 0x004fc600000000ff */
[----:B------:R-:W-:Y:S02]  /*10840*/  FADD.FTZ R2, R227, R0 ;  /* 0x00000000e3027221 */ /* 0x000fe40000010000 */
[----:B------:R-:W-:Y:S02]  /*10850*/  FADD.FTZ R0, R226, R3 ;  /* 0x00000003e2007221 */ /* 0x000fe40000010000 */
[----:B------:R-:W-:Y:S01]  /*10860*/  FADD.FTZ R2, R235, R2 ;  /* 0x00000002eb027221 */ /* 0x000fe20000010000 */
[----:B------:R-:W-:Y:S01]  /*10870*/  HMMA.16816.F32 R52, R96, R56, R88 ;  /* 0x000000386034723c */ /* 0x000fe20000001858 */
[----:B------:R-:W-:Y:S01]  /*10880*/  FADD.FTZ R0, R225, R0 ;  /* 0x00000000e1007221 */ /* 0x000fe20000010000 */
[----:B------:R-:W1:Y:S01]  /*10890*/  LDSM.16.MT88.4 R88, [R188+0x5900] ;  /* 0x00590000bc58783b */ /* 0x000e620000004200 */
[----:B------:R-:W-:Y:S02]  /*108a0*/  FADD.FTZ R2, R223, R2 ;  /* 0x00000002df027221 */ /* 0x000fe40000010000 */
[----:B------:R-:W-:-:S02]  /*108b0*/  FADD.FTZ R0, R219, R0 ;  /* 0x00000000db007221 */ /* 0x000fc40000010000 */
[----:B------:R-:W-:Y:S01]  /*108c0*/  FADD.FTZ R2, R221, R2 ;  /* 0x00000002dd027221 */ /* 0x000fe20000010000 */
[C---:B---3--:R-:W-:Y:S01]  /*108d0*/  HMMA.16816.F32 R92, R96.reuse, R4, R144 ;  /* 0x00000004605c723c */ /* 0x048fe20000001890 */
[----:B------:R-:W-:Y:S02]  /*108e0*/  FADD.FTZ R0, R217, R0 ;  /* 0x00000000d9007221 */ /* 0x000fe40000010000 */
[----:B------:R-:W-:Y:S02]  /*108f0*/  FADD.FTZ R2, R222, R2 ;  /* 0x00000002de027221 */ /* 0x000fe40000010000 */
[----:B------:R-:W-:Y:S02]  /*10900*/  FADD.FTZ R0, R218, R0 ;  /* 0x00000000da007221 */ /* 0x000fe40000010000 */
[----:B------:R-:W-:Y:S01]  /*10910*/  FADD.FTZ R2, R220, R2 ;  /* 0x00000002dc027221 */ /* 0x000fe20000010000 */
[----:B------:R-:W-:Y:S01]  /*10920*/  HMMA.16816.F32 R56, R96, R58, R84 ;  /* 0x0000003a6038723c */ /* 0x000fe20000001854 */
[----:B------:R-:W-:-:S02]  /*10930*/  FADD.FTZ R0, R216, R0 ;  /* 0x00000000d8007221 */ /* 0x000fc40000010000 */
[----:B------:R-:W-:Y:S01]  /*10940*/  FADD.FTZ R2, R205, R2 ;  /* 0x00000002cd027221 */ /* 0x000fe20000010000 */
[----:B------:R-:W-:Y:S01]  /*10950*/  IADD3 R205, R195, 0x1000, RZ ;  /* 0x00001000c3cd7810 */ /* 0x000fe20007ffe0ff */
[----:B------:R-:W-:Y:S02]  /*10960*/  FADD.FTZ R0, R157, R0 ;  /* 0x000000009d007221 */ /* 0x000fe40000010000 */
[----:B------:R-:W-:Y:S01]  /*10970*/  FADD.FTZ R2, R159, R2 ;  /* 0x000000029f027221 */ /* 0x000fe20000010000 */
[----:B------:R-:W-:Y:S01]  /*10980*/  HMMA.16816.F32 R104, R96, R108, R200 ;  /* 0x0000006c6068723c */ /* 0x000fe200000018c8 */
[----:B------:R-:W-:Y:S02]  /*10990*/  FADD.FTZ R0, R102, R0 ;  /* 0x0000000066007221 */ /* 0x000fe40000010000 */
[----:B------:R-:W-:-:S04]  /*109a0*/  @P4 IMAD.HI.U32 R3, R244, c[0x0][0x2c8], RZ ;  /* 0x0000b200f4034a27 */ /* 0x000fc800078e00ff */
[----:B------:R-:W-:Y:S01]  /*109b0*/  FADD.FTZ R2, R204, R2 ;  /* 0x00000002cc027221 */ /* 0x000fe20000010000 */
[----:B------:R-:W-:Y:S01]  /*109c0*/  @P4 SHF.R.U32.HI R244, RZ, c[0x0][0x2cc], R3 ;  /* 0x0000b300fff44a19 */ /* 0x000fe20000011603 */
[----:B------:R-:W-:Y:S01]  /*109d0*/  FADD.FTZ R0, R156, R0 ;  /* 0x000000009c007221 */ /* 0x000fe20000010000 */
[C---:B------:R-:W-:Y:S01]  /*109e0*/  HMMA.16816.F32 R112, R96.reuse, R116, R180 ;  /* 0x000000746070723c */ /* 0x040fe200000018b4 */
[----:B------:R-:W-:Y:S01]  /*109f0*/  FADD.FTZ R3, R158, R2 ;  /* 0x000000029e037221 */ /* 0x000fe20000010000 */
[----:B------:R-:W-:Y:S01]  /*10a00*/  IADD3 R204, R195, 0x1800, RZ ;  /* 0x00001800c3cc7810 */ /* 0x000fe20007ffe0ff */
[----:B------:R-:W-:Y:S01]  /*10a10*/  FADD.FTZ R2, R103, R0 ;  /* 0x0000000067027221 */ /* 0x000fe20000010000 */
[----:B------:R-:W-:Y:S01]  /*10a20*/  IADD3 R0, R244, R232, -R242 ;  /* 0x000000e8f4007210 */ /* 0x000fe20007ffe8f2 */
[----:B------:R-:W-:Y:S01]  /*10a30*/  FADD.FTZ R4, R22, R3 ;  /* 0x0000000316047221 */ /* 0x000fe20000010000 */
[----:B------:R-:W-:Y:S01]  /*10a40*/  IADD3 R203, R195, 0x2000, RZ ;  /* 0x00002000c3cb7810 */ /* 0x000fe20007ffe0ff */
[----:B------:R-:W-:Y:S01]  /*10a50*/  FADD.FTZ R3, R10, R2 ;  /* 0x000000020a037221 */ /* 0x000fe20000010000 */
[----:B------:R-:W-:Y:S01]  /*10a60*/  SHF.R.S32.HI R2, RZ, 0x1f, R0 ;  /* 0x0000001fff027819 */ /* 0x000fe20000011400 */
[----:B------:R-:W-:Y:S01]  /*10a70*/  FADD.FTZ R4, R21, R4 ;  /* 0x0000000415047221 */ /* 0x000fe20000010000 */
[C---:B------:R-:W-:Y:S01]  /*10a80*/  HMMA.16816.F32 R120, R96.reuse, R124, R172 ;  /* 0x0000007c6078723c */ /* 0x040fe200000018ac */
[----:B------:R-:W-:Y:S01]  /*10a90*/  FADD.FTZ R3, R8, R3 ;  /* 0x0000000308037221 */ /* 0x000fe20000010000 */
[----:B------:R-:W-:Y:S01]  /*10aa0*/  LEA.HI R0, R2, R0, RZ, 0x6 ;  /* 0x0000000002007211 */ /* 0x000fe200078f30ff */
[----:B------:R-:W-:Y:S01]  /*10ab0*/  FADD.FTZ R222, R23, R4 ;  /* 0x0000000417de7221 */ /* 0x000fe20000010000 */
[----:B------:R-:W-:Y:S01]  /*10ac0*/  IADD3 R202, R195, 0x2800, RZ ;  /* 0x00002800c3ca7810 */ /* 0x000fe20007ffe0ff */
[----:B------:R-:W-:Y:S01]  /*10ad0*/  FADD.FTZ R223, R11, R3 ;  /* 0x000000030bdf7221 */ /* 0x000fe20000010000 */
[----:B------:R-:W-:Y:S01]  /*10ae0*/  SHF.R.S32.HI R0, RZ, 0x6, R0 ;  /* 0x00000006ff007819 */ /* 0x000fe20000011400 */
[----:B------:R-:W-:Y:S01]  /*10af0*/  FADD.FTZ R222, R20, R222 ;  /* 0x000000de14de7221 */ /* 0x000fe20000010000 */
[----:B------:R-:W-:Y:S01]  /*10b00*/  HMMA.16816.F32 R128, R96, R132, R168 ;  /* 0x000000846080723c */ /* 0x000fe200000018a8 */
[----:B------:R-:W-:Y:S01]  /*10b10*/  FADD.FTZ R223, R9, R223 ;  /* 0x000000df09df7221 */ /* 0x000fe20000010000 */
[----:B------:R-:W-:-:S02]  /*10b20*/  IMNMX R234, RZ, R0, !PT ;  /* 0x00000000ffea7217 */ /* 0x000fc40007800200 */
[----:B------:R-:W-:Y:S02]  /*10b30*/  IADD3 R201, R195, 0x3000, RZ ;  /* 0x00003000c3c97810 */ /* 0x000fe40007ffe0ff */
[----:B------:R-:W-:Y:S02]  /*10b40*/  ISETP.GE.AND P0, PT, R207, R234, PT ;  /* 0x000000eacf00720c */ /* 0x000fe40003f06270 */
[----:B------:R-:W-:Y:S01]  /*10b50*/  HMMA.16816.F32 R36, R96, R40, R36 ;  /* 0x000000286024723c */ /* 0x000fe20000001824 */
[----:B------:R-:W-:-:S07]  /*10b60*/  IADD3 R200, R195, 0x3800, RZ ;  /* 0x00003800c3c87810 */ /* 0x000fce0007ffe0ff */
[C---:B------:R-:W-:Y:S08]  /*10b70*/  HMMA.16816.F32 R44, R96.reuse, R48, R44 ;  /* 0x00000030602c723c */ /* 0x040ff0000000182c */
[C---:B------:R-:W-:Y:S08]  /*10b80*/  HMMA.16816.F32 R60, R96.reuse, R64, R140 ;  /* 0x00000040603c723c */ /* 0x040ff0000000188c */
[C---:B------:R-:W-:Y:S08]  /*10b90*/  HMMA.16816.F32 R68, R96.reuse, R72, R68 ;  /* 0x000000486044723c */ /* 0x040ff00000001844 */
[C---:B------:R-:W-:Y:S08]  /*10ba0*/  HMMA.16816.F32 R76, R96.reuse, R80, R76 ;  /* 0x00000050604c723c */ /* 0x040ff0000000184c */
[C---:B-1----:R-:W-:Y:S08]  /*10bb0*/  HMMA.16816.F32 R84, R96.reuse, R88, R136 ;  /* 0x000000586054723c */ /* 0x042ff00000001888 */
[C---:B------:R-:W-:Y:S07]  /*10bc0*/  HMMA.16816.F32 R108, R96.reuse, R110, R196 ;  /* 0x0000006e606c723c */ /* 0x040fee00000018c4 */
[C---:B------:R-:W-:Y:S01]  /*10bd0*/  IADD3 R199, R195.reuse, 0x4000, RZ ;  /* 0x00004000c3c77810 */ /* 0x040fe20007ffe0ff */
[----:B------:R-:W-:Y:S01]  /*10be0*/  HMMA.16816.F32 R116, R96, R118, R176 ;  /* 0x000000766074723c */ /* 0x000fe200000018b0 */
[----:B------:R-:W-:-:S02]  /*10bf0*/  IADD3 R198, R195, 0x4800, RZ ;  /* 0x00004800c3c67810 */ /* 0x000fc40007ffe0ff */
[C---:B------:R-:W-:Y:S02]  /*10c00*/  IADD3 R197, R195.reuse, 0x5000, RZ ;  /* 0x00005000c3c57810 */ /* 0x040fe40007ffe0ff */
[----:B------:R-:W-:-:S03]  /*10c10*/  IADD3 R196, R195, 0x5800, RZ ;  /* 0x00005800c3c47810 */ /* 0x000fc60007ffe0ff */
        /* <DEDUP_REMOVED lines=10> */
[----:B------:R-:W-:Y:S01]  /*10cc0*/  IADD3 RZ, P0, R228, 0x80, RZ ;  /* 0x00000080e4ff7810 */ /* 0x000fe20007f1e0ff */
[----:B------:R-:W-:Y:S01]  /*10cd0*/  IMAD.MOV.U32 R102, RZ, RZ, R100 ;  /* 0x000000ffff667224 */ /* 0x000fe200078e0064 */
[----:B------:R-:W-:Y:S01]  /*10ce0*/  IADD3 R224, P1, R236, 0x40, RZ ;  /* 0x00000040ece07810 */ /* 0x000fe20007f3e0ff */
[----:B------:R-:W-:Y:S01]  /*10cf0*/  IMAD.MOV.U32 R3, RZ, RZ, R101 ;  /* 0x000000ffff037224 */ /* 0x000fe200078e0065 */
[----:B------:R-:W-:Y:S01]  /*10d00*/  IADD3 R226, P2, R228, 0x40, RZ ;  /* 0x00000040e4e27810 */ /* 0x000fe20007f5e0ff */
[----:B------:R-:W-:Y:S01]  /*10d10*/  IMAD.X R227, RZ, RZ, R231, P0 ;  /* 0x000000ffffe37224 */ /* 0x000fe200000e06e7 */
[----:B------:R-:W-:Y:S01]  /*10d20*/  IADD3 R221, P0, R236, 0x80, RZ ;  /* 0x00000080ecdd7810 */ /* 0x000fe20007f1e0ff */
[----:B------:R-:W-:Y:S01]  /*10d30*/  IMAD.MOV.U32 R241, RZ, RZ, c[0x0][0x208] ;  /* 0x00008200fff17624 */ /* 0x000fe200078e00ff */
[----:B------:R-:W-:Y:S01]  /*10d40*/  MOV R208, R207 ;  /* 0x000000cf00d07202 */ /* 0x000fe20000000f00 */
[----:B------:R-:W-:Y:S01]  /*10d50*/  @P4 IMAD.HI.U32 R235, R238, c[0x0][0x2c8], RZ ;  /* 0x0000b200eeeb4a27 */ /* 0x000fe200078e00ff */
[----:B------:R-:W-:-:S02]  /*10d60*/  IADD3 R220, R228, 0x80, RZ ;  /* 0x00000080e4dc7810 */ /* 0x000fc40007ffe0ff */
[----:B------:R-:W-:Y:S01]  /*10d70*/  MOV R248, c[0x0][0x20c] ;  /* 0x0000830000f87a02 */ /* 0x000fe20000000f00 */
[----:B------:R-:W-:Y:S01]  /*10d80*/  IMAD.MOV.U32 R244, RZ, RZ, -0x40 ;  /* 0xffffffc0fff47424 */ /* 0x000fe200078e00ff */
[----:B------:R-:W-:Y:S01]  /*10d90*/  IADD3.X R225, RZ, R231, RZ, P2, !PT ;  /* 0x000000e7ffe17210 */ /* 0x000fe200017fe4ff */
[----:B------:R-:W-:Y:S01]  /*10da0*/  IMAD.X R219, RZ, RZ, R233, P1 ;  /* 0x000000ffffdb7224 */ /* 0x000fe200008e06e9 */
[----:B------:R-:W-:Y:S02]  /*10db0*/  IADD3.X R218, RZ, R233, RZ, P0, !PT ;  /* 0x000000e9ffda7210 */ /* 0x000fe400007fe4ff */
.L_x_615:
[----:B------:R-:W-:Y:S01]  /*10dc0*/  ISETP.GE.AND P0, PT, R208, RZ, PT ;  /* 0x000000ffd000720c */ /* 0x000fe20003f06270 */
[----:B------:R-:W-:Y:S04]  /*10dd0*/  DEPBAR.LE SB0, 0x0 ;  /* 0x000080000000791a */ /* 0x000fe80000000000 */
[----:B------:R-:W-:Y:S01]  /*10de0*/  BAR.SYNC.DEFER_BLOCKING 0x0 ;  /* 0x0000000000007b1d */ /* 0x000fe20000010000 */
[----:B------:R-:W-:Y:S02]  /*10df0*/  ISETP.NE.AND P4, PT, R240, RZ, PT ;  /* 0x000000fff000720c */ /* 0x000fe40003f85270 */
[----:B------:R-:W-:Y:S05]  /*10e00*/  ISETP.NE.AND P3, PT, R249, 0x1, PT ;  /* 0x00000001f900780c */ /* 0x000fea0003f65270 */
[----:B------:R-:W-:Y:S01]  /*10e10*/  @P0 SHF.R.S32.HI R0, RZ, 0x1f, R208 ;  /* 0x0000001fff000819 */ /* 0x000fe200000114d0 */
[----:B------:R-:W-:Y:S04]  /*10e20*/  @P0 IMAD.WIDE.U32 R4, R208, c[0x0][0x208], RZ ;  /* 0x00008200d0040a25 */ /* 0x000fe800078e00ff */
[----:B------:R-:W-:Y:S01]  /*10e30*/  @P0 IMAD R0, R0, c[0x0][0x208], RZ ;  /* 0x0000820000000a24 */ /* 0x000fe200078e02ff */
[----:B------:R-:W-:Y:S03]  /*10e40*/  @P0 SHF.L.U32 R2, R4, 0x6, RZ ;  /* 0x0000000604020819 */ /* 0x000fe600000006ff */
[----:B------:R-:W-:Y:S05]  /*10e50*/  @P0 IMAD R0, R208, c[0x0][0x20c], R0 ;  /* 0x00008300d0000a24 */ /* 0x000fea00078e0200 */
[----:B------:R-:W-:Y:S02]  /*10e60*/  @P0 IADD3 R0, R5, R0, RZ ;  /* 0x0000000005000210 */ /* 0x000fe40007ffe0ff */
[----:B------:R-:W-:Y:S01]  /*10e70*/  @P0 IADD3 R5, P1, R2, R236, RZ ;  /* 0x000000ec02050210 */ /* 0x000fe20007f3e0ff */
[----:B------:R-:W-:Y:S01]  /*10e80*/  LDSM.16.M88.4 R32, [R191+0xc100] ;  /* 0x00c10000bf20783b */ /* 0x000fe20000000200 */
[----:B------:R-:W-:Y:S02]  /*10e90*/  @P0 SHF.L.U64.HI R0, R4, 0x6, R0 ;  /* 0x0000000604000819 */ /* 0x000fe40000010200 */
[C---:B------:R-:W-:Y:S02]  /*10ea0*/  @P0 LEA R30, P2, R5.reuse, c[0x0][0x1f8], 0x1 ;  /* 0x00007e00051e0a11 */ /* 0x040fe400078408ff */
[----:B------:R-:W-:Y:S02]  /*10eb0*/  @P0 IADD3.X R4, R0, R233, RZ, P1, !PT ;  /* 0x000000e900040210 */ /* 0x000fe40000ffe4ff */
[----:B------:R-:W-:Y:S01]  /*10ec0*/  @P0 IADD3 R6, P1, R2, R224, RZ ;  /* 0x000000e002060210 */ /* 0x000fe20007f3e0ff */
[----:B------:R-:W1:Y:S01]  /*10ed0*/  LDSM.16.M88.4 R8, [R184+0x6100] ;  /* 0x00610000b808783b */ /* 0x000e620000000200 */
[----:B------:R-:W-:Y:S02]  /*10ee0*/  @P0 LEA.HI.X R31, R5, c[0x0][0x1fc], R4, 0x1, P2 ;  /* 0x00007f00051f0a11 */ /* 0x000fe400010f0c04 */
[----:B------:R-:W-:Y:S02]  /*10ef0*/  @P0 LEA R22, P2, R6, c[0x0][0x1f8], 0x1 ;  /* 0x00007e0006160a11 */ /* 0x000fe400078408ff */
[----:B------:R-:W-:Y:S02]  /*10f00*/  @P0 IADD3.X R5, R0, R219, RZ, P1, !PT ;  /* 0x000000db00050210 */ /* 0x000fe40000ffe4ff */
[C---:B------:R-:W-:Y:S01]  /*10f10*/  @P0 LEA R4, P1, R241.reuse, R2, 0x5 ;  /* 0x00000002f1040211 */ /* 0x040fe200078228ff */
[----:B------:R-:W2:Y:S01]  /*10f20*/  LDSM.16.M88.4 R16, [R184+0x6900] ;  /* 0x00690000b810783b */ /* 0x000ea20000000200 */
[----:B------:R-:W-:Y:S02]  /*10f30*/  @P0 LEA.HI.X R23, R6, c[0x0][0x1fc], R5, 0x1, P2 ;  /* 0x00007f0006170a11 */ /* 0x000fe400010f0c05 */
[----:B------:R-:W-:Y:S02]  /*10f40*/  @P0 IADD3 R5, P2, R2, R221, RZ ;  /* 0x000000dd02050210 */ /* 0x000fe40007f5e0ff */
[----:B------:R-:W-:Y:S02]  /*10f50*/  @P0 LEA.HI.X R2, R241, R0, R248, 0x5, P1 ;  /* 0x00000000f1020211 */ /* 0x000fe400008f2cf8 */
[----:B------:R-:W-:Y:S01]  /*10f60*/  @P0 IADD3.X R0, R0, R218, RZ, P2, !PT ;  /* 0x000000da00000210 */ /* 0x000fe200017fe4ff */
[----:B------:R-:W3:Y:S01]  /*10f70*/  LDSM.16.M88.4 R24, [R184+0x7100] ;  /* 0x00710000b818783b */ /* 0x000ee20000000200 */
[C---:B------:R-:W-:Y:S02]  /*10f80*/  @P0 LEA R14, P2, R5.reuse, c[0x0][0x1f8], 0x1 ;  /* 0x00007e00050e0a11 */ /* 0x040fe400078408ff */
[----:B------:R-:W-:Y:S02]  /*10f90*/  @P0 IADD3 R6, P1, R4, R236, RZ ;  /* 0x000000ec04060210 */ /* 0x000fe40007f3e0ff */
[----:B------:R-:W-:Y:S02]  /*10fa0*/  @P0 LEA.HI.X R15, R5, c[0x0][0x1fc], R0, 0x1, P2 ;  /* 0x00007f00050f0a11 */ /* 0x000fe400010f0c00 */
[----:B------:R-:W-:Y:S01]  /*10fb0*/  @P0 IADD3.X R7, R2, R233, RZ, P1, !PT ;  /* 0x000000e902070210 */ /* 0x000fe20000ffe4ff */
[----:B------:R-:W4:Y:S01]  /*10fc0*/  LDSM.16.M88.4 R136, [R184+0x7900] ;  /* 0x00790000b888783b */ /* 0x000f220000000200 */
[----:B------:R-:W-:Y:S02]  /*10fd0*/  @P0 LEA R28, P1, R6, c[0x0][0x1f8], 0x1 ;  /* 0x00007e00061c0a11 */ /* 0x000fe400078208ff */
[----:B------:R-:W-:Y:S02]  /*10fe0*/  @P0 IADD3 R0, P2, R4, R224, RZ ;  /* 0x000000e004000210 */ /* 0x000fe40007f5e0ff */
[----:B------:R-:W-:Y:S02]  /*10ff0*/  @P0 LEA.HI.X R29, R6, c[0x0][0x1fc], R7, 0x1, P1 ;  /* 0x00007f00061d0a11 */ /* 0x000fe400008f0c07 */
[----:B------:R-:W-:Y:S01]  /*11000*/  @P0 IADD3.X R5, R2, R219, RZ, P2, !PT ;  /* 0x000000db02050210 */ /* 0x000fe200017fe4ff */
[----:B------:R-:W-:Y:S01]  /*11010*/  LDSM.16.M88.4 R140, [R192+0xc100] ;  /* 0x00c10000c08c783b */ /* 0x000fe20000000200 */
[----:B------:R-:W-:Y:S02]  /*11020*/  @P0 LEA R20, P2, R0, c[0x0][0x1f8], 0x1 ;  /* 0x00007e0000140a11 */ /* 0x000fe400078408ff */
[----:B------:R-:W-:Y:S02]  /*11030*/  @P0 IADD3 R4, P1, R4, R221, RZ ;  /* 0x000000dd04040210 */ /* 0x000fe40007f3e0ff */
[----:B------:R-:W-:Y:S02]  /*11040*/  @P0 LEA.HI.X R21, R0, c[0x0][0x1fc], R5, 0x1, P2 ;  /* 0x00007f0000150a11 */ /* 0x000fe400010f0c05 */
[----:B------:R-:W-:Y:S01]  /*11050*/  @P0 IADD3.X R2, R2, R218, RZ, P1, !PT ;  /* 0x000000da02020210 */ /* 0x000fe20000ffe4ff */
[----:B------:R-:W5:Y:S01]  /*11060*/  LDSM.16.M88.4 R144, [R195] ;  /* 0x00000000c390783b */ /* 0x000f620000000200 */
[C---:B------:R-:W-:Y:S02]  /*11070*/  @P0 LEA R12, P1, R4.reuse, c[0x0][0x1f8], 0x1 ;  /* 0x00007e00040c0a11 */ /* 0x040fe400078208ff */
[----:B------:R-:W-:Y:S02]  /*11080*/  MOV R0, R238 ;  /* 0x000000ee00007202 */ /* 0x000fe40000000f00 */
[----:B------:R-:W-:Y:S02]  /*11090*/  @P0 LEA.HI.X R13, R4, c[0x0][0x1fc], R2, 0x1, P1 ;  /* 0x00007f00040d0a11 */ /* 0x000fe400008f0c02 */
[C---:B-1----:R-:W-:Y:S01]  /*110a0*/  HMMA.16816.F32 R4, R32.reuse, R8, RZ ;  /* 0x000000082004723c */ /* 0x042fe200000018ff */
[----:B------:R-:W1:Y:S02]  /*110b0*/  LDSM.16.M88.4 R148, [R206] ;  /* 0x00000000ce94783b */ /* 0x000e640000000200 */
[----:B------:R-:W-:Y:S05]  /*110c0*/  @P3 SHF.R.U32.HI R0, RZ, c[0x0][0x2cc], R235 ;  /* 0x0000b300ff003a19 */ /* 0x000fea00000116eb */
[C---:B------:R-:W-:Y:S01]  /*110d0*/  HMMA.16816.F32 R8, R32.reuse, R10, RZ ;  /* 0x0000000a2008723c */ /* 0x040fe200000018ff */
[----:B------:R-:W1:Y:S08]  /*110e0*/  LDSM.16.M88.4 R152, [R205] ;  /* 0x00000000cd98783b */ /* 0x000e700000000200 */
[----:B------:R-:W1:Y:S08]  /*110f0*/  LDSM.16.M88.4 R156, [R204] ;  /* 0x00000000cc9c783b */ /* 0x000e700000000200 */
[----:B------:R-:W-:Y:S01]  /*11100*/  @!PT LDS RZ, [RZ] ;  /* 0x00000000fffff984 */ /* 0x000fe20000000800 */
[----:B------:R-:W-:Y:S01]  /*11110*/  @!PT LDS RZ, [RZ] ;  /* 0x00000000fffff984 */ /* 0x000fe20000000800 */
[----:B------:R-:W-:Y:S01]  /*11120*/  @!PT LDS RZ, [RZ] ;  /* 0x00000000fffff984 */ /* 0x000fe20000000800 */
[----:B------:R4:W-:Y:S08]  /*11130*/  @P0 LDGSTS.E.BYPASS.LTC128B.128 [R209+0x100], [R30.64], !P5 ;  /* 0x001000001ed10fae */ /* 0x0009f0000e901d46 */
[----:B------:R3:W-:Y:S08]  /*11140*/  @P0 LDGSTS.E.BYPASS.LTC128B.128 [R209+0x2100], [R22.64], !P6 ;  /* 0x0210000016d10fae */ /* 0x0007f0000f101d46 */
[----:B------:R2:W-:Y:S08]  /*11150*/  @P0 LDGSTS.E.BYPASS.LTC128B.128 [R209+0x4100], [R14.64], !P4 ;  /* 0x041000000ed10fae */ /* 0x0005f0000e101d46 */
[----:B------:R4:W-:Y:S08]  /*11160*/  @P0 LDGSTS.E.BYPASS.LTC128B.128 [R209+0x1100], [R28.64], !P5 ;  /* 0x011000001cd10fae */ /* 0x0009f0000e901d46 */
[----:B------:R3:W-:Y:S08]  /*11170*/  @P0 LDGSTS.E.BYPASS.LTC128B.128 [R209+0x3100], [R20.64], !P6 ;  /* 0x0310000014d10fae */ /* 0x0007f0000f101d46 */
[----:B------:R2:W-:Y:S08]  /*11180*/  @P0 LDGSTS.E.BYPASS.LTC128B.128 [R209+0x5100], [R12.64], !P4 ;  /* 0x051000000cd10fae */ /* 0x0005f0000e101d46 */
[----:B------:R-:W-:Y:S08]  /*11190*/  LDSM.16.M88.4 R160, [R194+0xc100] ;  /* 0x00c10000c2a0783b */ /* 0x000ff00000000200 */
[----:B------:R-:W0:Y:S08]  /*111a0*/  LDGDEPBAR ;  /* 0x00000000000079af */ /* 0x000e300000000000 */
[----:B------:R-:W1:Y:S01]  /*111b0*/  LDSM.16.M88.4 R164, [R190+0x6100] ;  /* 0x00610000bea4783b */ /* 0x000e620000000200 */
[C---:B--2---:R-:W-:Y:S07]  /*111c0*/  HMMA.16816.F32 R12, R32.reuse, R16, RZ ;  /* 0x00000010200c723c */ /* 0x044fee00000018ff */
[----:B------:R-:W-:Y:S01]  /*111d0*/  LDSM.16.M88.4 R168, [R190+0x7100] ;  /* 0x00710000bea8783b */ /* 0x000fe20000000200 */
[C---:B------:R-:W-:Y:S07]  /*111e0*/  HMMA.16816.F32 R16, R32.reuse, R18, RZ ;  /* 0x000000122010723c */ /* 0x040fee00000018ff */
[----:B------:R-:W-:Y:S01]  /*111f0*/  LDSM.16.M88.4 R172, [R190+0x7900] ;  /* 0x00790000beac783b */ /* 0x000fe20000000200 */
[C---:B---3--:R-:W-:Y:S07]  /*11200*/  HMMA.16816.F32 R20, R32.reuse, R24, RZ ;  /* 0x000000182014723c */ /* 0x048fee00000018ff */
[----:B------:R-:W-:Y:S01]  /*11210*/  LDSM.16.M88.4 R176, [R193+0xc100] ;  /* 0x00c10000c1b0783b */ /* 0x000fe20000000200 */
[C---:B------:R-:W-:Y:S07]  /*11220*/  HMMA.16816.F32 R24, R32.reuse, R26, RZ ;  /* 0x0000001a2018723c */ /* 0x040fee00000018ff */
[----:B------:R-:W-:Y:S01]  /*11230*/  LDSM.16.M88.4 R180, [R189] ;  /* 0x00000000bdb4783b */ /* 0x000fe20000000200 */
[C---:B----4-:R-:W-:Y:S07]  /*11240*/  HMMA.16816.F32 R28, R32.reuse, R136, RZ ;  /* 0x00000088201c723c */ /* 0x050fee00000018ff */
[----:B------:R-:W-:Y:S01]  /*11250*/  SHFL.IDX PT, R2, R0, RZ, 0x1c1f ;  /* 0x001c1fff00027589 */ /* 0x000fe200000e0000 */
[----:B------:R-:W-:Y:S07]  /*11260*/  HMMA.16816.F32 R32, R32, R138, RZ ;  /* 0x0000008a2020723c */ /* 0x000fee00000018ff */
[----:B------:R-:W2:Y:S01]  /*11270*/  LDSM.16.M88.4 R136, [R190+0x6900] ;  /* 0x00690000be88783b */ /* 0x000ea20000000200 */
[C---:B-----5:R-:W-:Y:S08]  /*11280*/  HMMA.16816.F32 R4, R140.reuse, R144, R4 ;  /* 0x000000908c04723c */ /* 0x060ff00000001804 */
[C---:B------:R-:W-:Y:S01]  /*11290*/  HMMA.16816.F32 R8, R140.reuse, R146, R8 ;  /* 0x000000928c08723c */ /* 0x040fe20000001808 */
[----:B------:R-:W-:Y:S07]  /*112a0*/  LDSM.16.M88.4 R144, [R189+0x1000] ;  /* 0x00100000bd90783b */ /* 0x000fee0000000200 */
[C---:B-1----:R-:W-:Y:S08]  /*112b0*/  HMMA.16816.F32 R12, R140.reuse, R148, R12 ;  /* 0x000000948c0c723c */ /* 0x042ff0000000180c */
[C---:B------:R-:W-:Y:S01]  /*112c0*/  HMMA.16816.F32 R16, R140.reuse, R150, R16 ;  /* 0x000000968c10723c */ /* 0x040fe20000001810 */
[----:B------:R-:W-:Y:S07]  /*112d0*/  LDSM.16.M88.4 R148, [R189+0x1800] ;  /* 0x00180000bd94783b */ /* 0x000fee0000000200 */
[C---:B------:R-:W-:Y:S08]  /*112e0*/  HMMA.16816.F32 R20, R140.reuse, R152, R20 ;  /* 0x000000988c14723c */ /* 0x040ff00000001814 */
[C---:B------:R-:W-:Y:S01]  /*112f0*/  HMMA.16816.F32 R24, R140.reuse, R154, R24 ;  /* 0x0000009a8c18723c */ /* 0x040fe20000001818 */
[----:B------:R-:W-:Y:S07]  /*11300*/  LDSM.16.M88.4 R152, [R191+0x10100] ;  /* 0x01010000bf98783b */ /* 0x000fee0000000200 */
[C---:B------:R-:W-:Y:S08]  /*11310*/  HMMA.16816.F32 R28, R140.reuse, R156, R28 ;  /* 0x0000009c8c1c723c */ /* 0x040ff0000000181c */
[----:B------:R-:W-:Y:S01]  /*11320*/  HMMA.16816.F32 R32, R140, R158, R32 ;  /* 0x0000009e8c20723c */ /* 0x000fe20000001820 */
[----:B------:R-:W1:Y:S07]  /*11330*/  LDSM.16.M88.4 R140, [R189+0x800] ;  /* 0x00080000bd8c783b */ /* 0x000e6e0000000200 */
[C---:B------:R-:W-:Y:S01]  /*11340*/  HMMA.16816.F32 R4, R160.reuse, R164, R4 ;  /* 0x000000a4a004723c */ /* 0x040fe20000001804 */
[----:B------:R-:W3:Y:S07]  /*11350*/  LDSM.16.M88.4 R156, [R184+0x8100] ;  /* 0x00810000b89c783b */ /* 0x000eee0000000200 */
[C---:B------:R-:W-:Y:S01]  /*11360*/  HMMA.16816.F32 R8, R160.reuse, R166, R8 ;  /* 0x000000a6a008723c */ /* 0x040fe20000001808 */
[----:B------:R-:W-:Y:S07]  /*11370*/  LDSM.16.M88.4 R164, [R184+0x9900] ;  /* 0x00990000b8a4783b */ /* 0x000fee0000000200 */
[C---:B--2---:R-:W-:Y:S08]  /*11380*/  HMMA.16816.F32 R12, R160.reuse, R136, R12 ;  /* 0x00000088a00c723c */ /* 0x044ff0000000180c */
[C---:B------:R-:W-:Y:S01]  /*11390*/  HMMA.16816.F32 R16, R160.reuse, R138, R16 ;  /* 0x0000008aa010723c */ /* 0x040fe20000001810 */
[----:B------:R-:W2:Y:S07]  /*113a0*/  LDSM.16.M88.4 R136, [R184+0x8900] ;  /* 0x00890000b888783b */ /* 0x000eae0000000200 */
[C---:B------:R-:W-:Y:S08]  /*113b0*/  HMMA.16816.F32 R20, R160.reuse, R168, R20 ;  /* 0x000000a8a014723c */ /* 0x040ff00000001814 */
[C---:B------:R-:W-:Y:S01]  /*113c0*/  HMMA.16816.F32 R24, R160.reuse, R170, R24 ;  /* 0x000000aaa018723c */ /* 0x040fe20000001818 */
[----:B------:R-:W-:Y:S07]  /*113d0*/  LDSM.16.M88.4 R168, [R192+0x10100] ;  /* 0x01010000c0a8783b */ /* 0x000fee0000000200 */
[C---:B------:R-:W-:Y:S08]  /*113e0*/  HMMA.16816.F32 R28, R160.reuse, R172, R28 ;  /* 0x000000aca01c723c */ /* 0x040ff0000000181c */
[----:B------:R-:W-:Y:S01]  /*113f0*/  HMMA.16816.F32 R32, R160, R174, R32 ;  /* 0x000000aea020723c */ /* 0x000fe20000001820 */
[----:B------:R-:W4:Y:S07]  /*11400*/  LDSM.16.M88.4 R160, [R184+0x9100] ;  /* 0x00910000b8a0783b */ /* 0x000f2e0000000200 */
[C---:B------:R-:W-:Y:S01]  /*11410*/  HMMA.16816.F32 R4, R176.reuse, R180, R4 ;  /* 0x000000b4b004723c */ /* 0x040fe20000001804 */
[----:B------:R-:W5:Y:S07]  /*11420*/  LDSM.16.M88.4 R172, [R203] ;  /* 0x00000000cbac783b */ /* 0x000f6e0000000200 */
        /* <DEDUP_REMOVED lines=15> */
[C---:B--2---:R-:W-:Y:S08]  /*11520*/  HMMA.16816.F32 R12, R152.reuse, R136, R12 ;  /* 0x00000088980c723c */ /* 0x044ff0000000180c */
[C---:B------:R-:W-:Y:S01]  /*11530*/  HMMA.16816.F32 R16, R152.reuse, R138, R16 ;  /* 0x0000008a9810723c */ /* 0x040fe20000001810 */
[----:B------:R-:W2:Y:S07]  /*11540*/  LDSM.16.M88.4 R136, [R190+0x8900] ;  /* 0x00890000be88783b */ /* 0x000eae0000000200 */
[C---:B----4-:R-:W-:Y:S08]  /*11550*/  HMMA.16816.F32 R20, R152.reuse, R160, R20 ;  /* 0x000000a09814723c */ /* 0x050ff00000001814 */
[C---:B------:R-:W-:Y:S01]  /*11560*/  HMMA.16816.F32 R24, R152.reuse, R162, R24 ;  /* 0x000000a29818723c */ /* 0x040fe20000001818 */
[----:B------:R-:W-:Y:S07]  /*11570*/  LDSM.16.M88.4 R160, [R193+0x10100] ;  /* 0x01010000c1a0783b */ /* 0x000fee0000000200 */
[C---:B------:R-:W-:Y:S08]  /*11580*/  HMMA.16816.F32 R28, R152.reuse, R164, R28 ;  /* 0x000000a4981c723c */ /* 0x040ff0000000181c */
[----:B------:R-:W-:Y:S01]  /*11590*/  HMMA.16816.F32 R32, R152, R166, R32 ;  /* 0x000000a69820723c */ /* 0x000fe20000001820 */
[----:B------:R-:W4:Y:S07]  /*115a0*/  LDSM.16.M88.4 R152, [R190+0x9100] ;  /* 0x00910000be98783b */ /* 0x000f2e0000000200 */
[C---:B-----5:R-:W-:Y:S01]  /*115b0*/  HMMA.16816.F32 R4, R168.reuse, R172, R4 ;  /* 0x000000aca804723c */ /* 0x060fe20000001804 */
[----:B------:R-:W5:Y:S07]  /*115c0*/  LDSM.16.M88.4 R164, [R189+0x2000] ;  /* 0x00200000bda4783b */ /* 0x000f6e0000000200 */
        /* <DEDUP_REMOVED lines=23> */
[----:B------:R-:W2:Y:S07]  /*11740*/  LDSM.16.M88.4 R156, [R184+0xb900] ;  /* 0x00b90000b89c783b */ /* 0x000eae0000000200 */
[C---:B-----5:R-:W-:Y:S01]  /*11750*/  HMMA.16816.F32 R4, R160.reuse, R164, R4 ;  /* 0x000000a4a004723c */ /* 0x060fe20000001804 */
[----:B------:R-:W5:Y:S07]  /*11760*/  LDSM.16.M88.4 R176, [R192+0x14100] ;  /* 0x01410000c0b0783b */ /* 0x000f6e0000000200 */
        /* <DEDUP_REMOVED lines=35> */
[C---:B--2---:R-:W-:Y:S08]  /*119a0*/  HMMA.16816.F32 R12, R160.reuse, R136, R12 ;  /* 0x00000088a00c723c */ /* 0x044ff0000000180c */
[C---:B------:R-:W-:Y:S01]  /*119b0*/  HMMA.16816.F32 R16, R160.reuse, R138, R16 ;  /* 0x0000008aa010723c */ /* 0x040fe20000001810 */
[----:B------:R-:W1:Y:S07]  /*119c0*/  LDSM.16.M88.4 R136, [R189+0x4800] ;  /* 0x00480000bd88783b */ /* 0x000e6e0000000200 */
[C---:B----4-:R-:W-:Y:S08]  /*119d0*/  HMMA.16816.F32 R20, R160.reuse, R152, R20 ;  /* 0x00000098a014723c */ /* 0x050ff00000001814 */
[C---:B------:R-:W-:Y:S08]  /*119e0*/  HMMA.16816.F32 R24, R160.reuse, R154, R24 ;  /* 0x0000009aa018723c */ /* 0x040ff00000001818 */
[C---:B------:R-:W-:Y:S08]  /*119f0*/  HMMA.16816.F32 R28, R160.reuse, R156, R28 ;  /* 0x0000009ca01c723c */ /* 0x040ff0000000181c */
[----:B------:R-:W-:Y:S08]  /*11a00*/  HMMA.16816.F32 R32, R160, R158, R32 ;  /* 0x0000009ea020723c */ /* 0x000ff00000001820 */
[C---:B-----5:R-:W-:Y:S08]  /*11a10*/  HMMA.16816.F32 R4, R168.reuse, R172, R4 ;  /* 0x000000aca804723c */ /* 0x060ff00000001804 */
        /* <DEDUP_REMOVED lines=17> */
[----:B------:R-:W-:Y:S01]  /*11b30*/  MUFU.TANH R143, R6 ;  /* 0x00000006008f7308 */ /* 0x000fe20000002400 */
[----:B------:R-:W-:Y:S02]  /*11b40*/  FMUL.FTZ R16, R16, c[0x0][0x320] ;  /* 0x0000c80010107a20 */ /* 0x000fe40000410000 */
[----:B------:R-:W-:Y:S02]  /*11b50*/  FMUL.FTZ R14, R14, c[0x0][0x320] ;  /* 0x0000c8000e0e7a20 */ /* 0x000fe40000410000 */
[----:B------:R-:W-:Y:S02]  /*11b60*/  FMUL.FTZ R17, R17, c[0x0][0x320] ;  /* 0x0000c80011117a20 */ /* 0x000fe40000410000 */
[----:B------:R-:W-:Y:S03]  /*11b70*/  FMUL.FTZ R15, R15, c[0x0][0x320] ;  /* 0x0000c8000f0f7a20 */ /* 0x000fe60000410000 */
[----:B------:R3:W-:Y:S10]  /*11b80*/  MUFU.TANH R142, R7 ;  /* 0x00000007008e7308 */ /* 0x0007f40000002400 */
[----:B------:R-:W4:Y:S10]  /*11b90*/  MUFU.TANH R141, R8 ;  /* 0x00000008008d7308 */ /* 0x000f340000002400 */
[----:B------:R-:W5:Y:S01]  /*11ba0*/  MUFU.TANH R136, R9 ;  /* 0x0000000900887308 */ /* 0x000f620000002400 */
[----:B---3--:R-:W3:Y:S09]  /*11bb0*/  LDSM.16.M88.4 R4, [R189+0x5000] ;  /* 0x00500000bd04783b */ /* 0x008ef20000000200 */
[----:B------:R-:W-:Y:S10]  /*11bc0*/  MUFU.TANH R103, R10 ;  /* 0x0000000a00677308 */ /* 0x000ff40000002400 */
[----:B------:R1:W-:Y:S10]  /*11bd0*/  MUFU.TANH R101, R11 ;  /* 0x0000000b00657308 */ /* 0x0003f40000002400 */
[----:B------:R-:W-:Y:S10]  /*11be0*/  MUFU.TANH R13, R13 ;  /* 0x0000000d000d7308 */ /* 0x000ff40000002400 */
[----:B------:R4:W-:Y:S01]  /*11bf0*/  MUFU.TANH R148, R18 ;  /* 0x0000001200947308 */ /* 0x0009e20000002400 */
[C---:B---3--:R-:W-:Y:S01]  /*11c00*/  HMMA.16816.F32 R20, R168.reuse, R4, R20 ;  /* 0x00000004a814723c */ /* 0x048fe20000001814 */
[----:B-1----:R-:W1:Y:S01]  /*11c10*/  LDSM.16.M88.4 R8, [R189+0x5800] ;  /* 0x00580000bd08783b */ /* 0x002e620000000200 */
[----:B------:R-:W-:Y:S07]  /*11c20*/  DEPBAR.LE SB0, 0x0 ;  /* 0x000080000000791a */ /* 0x000fee0000000000 */
[----:B------:R-:W-:Y:S01]  /*11c30*/  MUFU.TANH R16, R16 ;  /* 0x0000001000107308 */ /* 0x000fe20000002400 */
[C---:B------:R-:W-:Y:S01]  /*11c40*/  HMMA.16816.F32 R24, R168.reuse, R6, R24 ;  /* 0x00000006a818723c */ /* 0x040fe20000001818 */
[----:B------:R3:W1:Y:S08]  /*11c50*/  SHFL.IDX PT, R4, R0, 0x1, 0x1c1f ;  /* 0x003c1f0000047f89 */ /* 0x00067000000e0000 */
[----:B------:R5:W-:Y:S01]  /*11c60*/  MUFU.TANH R149, R19 ;  /* 0x0000001300957308 */ /* 0x000be20000002400 */
[----:B------:R-:W-:Y:S04]  /*11c70*/  BAR.SYNC.DEFER_BLOCKING 0x0 ;  /* 0x0000000000007b1d */ /* 0x000fe80000010000 */
[----:B------:R-:W-:Y:S02]  /*11c80*/  FMUL.FTZ R23, R23, c[0x0][0x320] ;  /* 0x0000c80017177a20 */ /* 0x000fe40000410000 */
[----:B------:R-:W-:Y:S02]  /*11c90*/  FMUL.FTZ R20, R20, c[0x0][0x320] ;  /* 0x0000c80014147a20 */ /* 0x000fe40000410000 */
[----:B------:R-:W-:Y:S02]  /*11ca0*/  FMUL.FTZ R22, R22, c[0x0][0x320] ;  /* 0x0000c80016167a20 */ /* 0x000fe40000410000 */
[----:B------:R-:W-:Y:S02]  /*11cb0*/  FMUL.FTZ R21, R21, c[0x0][0x320] ;  /* 0x0000c80015157a20 */ /* 0x000fe40000410000 */
[----:B---3--:R-:W-:Y:S02]  /*11cc0*/  IMAD R0, R208, R244, 0x1 ;  /* 0x00000001d0007424 */ /* 0x008fe400078e02f4 */
[----:B------:R-:W-:Y:S02]  /*11cd0*/  FMUL.FTZ R24, R24, c[0x0][0x320] ;  /* 0x0000c80018187a20 */ /* 0x000fe40000410000 */
[----:B------:R-:W-:Y:S01]  /*11ce0*/  FMUL.FTZ R25, R25, c[0x0][0x320] ;  /* 0x0000c80019197a20 */ /* 0x000fe20000410000 */
[----:B------:R-:W-:Y:S01]  /*11cf0*/  IADD3 R0, R232, R0, -R239 ;  /* 0x00000000e8007210 */ /* 0x000fe20007ffe8ef */
[----:B------:R-:W-:Y:S02]  /*11d00*/  FMUL.FTZ R26, R26, c[0x0][0x320] ;  /* 0x0000c8001a1a7a20 */ /* 0x000fe40000410000 */
[----:B------:R-:W-:Y:S01]  /*11d10*/  FMUL.FTZ R27, R27, c[0x0][0x320] ;  /* 0x0000c8001b1b7a20 */ /* 0x000fe20000410000 */
[C---:B-1----:R-:W-:Y:S01]  /*11d20*/  HMMA.16816.F32 R28, R168.reuse, R8, R28 ;  /* 0x00000008a81c723c */ /* 0x042fe2000000181c */
[----:B------:R-:W1:Y:S02]  /*11d30*/  MUFU.TANH R140, R12 ;  /* 0x0000000c008c7308 */ /* 0x000e640000002400 */
[----:B------:R-:W-:Y:S04]  /*11d40*/  IADD3 R0, R0, -R242, RZ ;  /* 0x800000f200007210 */ /* 0x000fe80007ffe0ff */
[----:B------:R-:W-:Y:S01]  /*11d50*/  IADD3 R2, R0, R2, RZ ;  /* 0x0000000200027210 */ /* 0x000fe20007ffe0ff */
[----:B------:R-:W-:Y:S03]  /*11d60*/  HMMA.16816.F32 R32, R168, R10, R32 ;  /* 0x0000000aa820723c */ /* 0x000fe60000001820 */
[----:B------:R3:W-:Y:S01]  /*11d70*/  MUFU.TANH R7, R22 ;  /* 0x0000001600077308 */ /* 0x0007e20000002400 */
[C---:B------:R-:W-:Y:S02]  /*11d80*/  ISETP.GT.AND P0, PT, R2.reuse, RZ, PT ;  /* 0x000000ff0200720c */ /* 0x040fe40003f04270 */
[C---:B------:R-:W-:Y:S02]  /*11d90*/  ISETP.GT.AND P2, PT, R2.reuse, 0x1, PT ;  /* 0x000000010200780c */ /* 0x040fe40003f44270 */
[----:B------:R-:W-:Y:S02]  /*11da0*/  FSEL R10, R145, -INF , P0 ;  /* 0xff800000910a7808 */ /* 0x000fe40000000000 */
[----:B------:R-:W-:Y:S02]  /*11db0*/  ISETP.GT.AND P3, PT, R2, 0x8, PT ;  /* 0x000000080200780c */ /* 0x000fe40003f64270 */
[----:B--2---:R-:W-:Y:S01]  /*11dc0*/  FSEL R11, R144, -INF , P2 ;  /* 0xff800000900b7808 */ /* 0x004fe20001000000 */
[----:B------:R2:W-:Y:S01]  /*11dd0*/  MUFU.TANH R12, R20 ;  /* 0x00000014000c7308 */ /* 0x0005e20000002400 */
[----:B------:R-:W-:Y:S02]  /*11de0*/  IADD3 R0, R0, R4, RZ ;  /* 0x0000000400007210 */ /* 0x000fe40007ffe0ff */
[----:B------:R-:W-:Y:S01]  /*11df0*/  FMNMX.FTZ R4, R10, R3, !PT ;  /* 0x000000030a047209 */ /* 0x000fe20007810000 */
[----:B------:R-:W-:Y:S01]  /*11e00*/  FMUL.FTZ R28, R28, c[0x0][0x320] ;  /* 0x0000c8001c1c7a20 */ /* 0x000fe20000410000 */
[----:B------:R-:W-:Y:S01]  /*11e10*/  ISETP.GT.AND P2, PT, R2, 0x9, PT ;  /* 0x000000090200780c */ /* 0x000fe20003f44270 */
[----:B------:R-:W-:Y:S01]  /*11e20*/  FMUL.FTZ R29, R29, c[0x0][0x320] ;  /* 0x0000c8001d1d7a20 */ /* 0x000fe20000410000 */
[----:B------:R-:W-:Y:S01]  /*11e30*/  FMNMX.FTZ R4, R11, R4, !PT ;  /* 0x000000040b047209 */ /* 0x000fe20007810000 */
[----:B------:R-:W-:Y:S01]  /*11e40*/  FMUL.FTZ R30, R30, c[0x0][0x320] ;  /* 0x0000c8001e1e7a20 */ /* 0x000fe20000410000 */
[----:B----4-:R-:W-:Y:S01]  /*11e50*/  FSEL R18, R141, -INF , P3 ;  /* 0xff8000008d127808 */ /* 0x010fe20001800000 */
[----:B------:R4:W-:Y:S01]  /*11e60*/  MUFU.TANH R5, R21 ;  /* 0x0000001500057308 */ /* 0x0009e20000002400 */
[----:B-----5:R-:W-:Y:S01]  /*11e70*/  FSEL R19, R136, -INF , P2 ;  /* 0xff80000088137808 */ /* 0x020fe20001000000 */
[----:B------:R-:W-:Y:S01]  /*11e80*/  FMUL.FTZ R32, R32, c[0x0][0x320] ;  /* 0x0000c80020207a20 */ /* 0x000fe20000410000 */
[----:B------:R-:W-:Y:S01]  /*11e90*/  ISETP.GT.AND P3, PT, R2, 0x10, PT ;  /* 0x000000100200780c */ /* 0x000fe20003f64270 */
[----:B------:R-:W-:Y:S01]  /*11ea0*/  FMUL.FTZ R33, R33, c[0x0][0x320] ;  /* 0x0000c80021217a20 */ /* 0x000fe20000410000 */
[----:B------:R-:W-:Y:S01]  /*11eb0*/  FMNMX.FTZ R4, R18, R4, !PT ;  /* 0x0000000412047209 */ /* 0x000fe20007810000 */
[----:B------:R-:W-:Y:S01]  /*11ec0*/  FMUL.FTZ R6, R31, c[0x0][0x320] ;  /* 0x0000c8001f067a20 */ /* 0x000fe20000410000 */
[----:B-1----:R-:W-:Y:S01]  /*11ed0*/  FSEL R140, R140, -INF , P3 ;  /* 0xff8000008c8c7808 */ /* 0x002fe20001800000 */
[----:B------:R-:W-:Y:S01]  /*11ee0*/  FMUL.FTZ R34, R34, c[0x0][0x320] ;  /* 0x0000c80022227a20 */ /* 0x000fe20000410000 */
[----:B------:R-:W-:Y:S01]  /*11ef0*/  ISETP.GT.AND P1, PT, R0, RZ, PT ;  /* 0x000000ff0000720c */ /* 0x000fe20003f24270 */
[----:B------:R-:W1:Y:S01]  /*11f00*/  MUFU.TANH R14, R14 ;  /* 0x0000000e000e7308 */ /* 0x000e620000002400 */
[----:B------:R-:W-:Y:S01]  /*11f10*/  ISETP.GT.AND P2, PT, R2, 0x11, PT ;  /* 0x000000110200780c */ /* 0x000fe20003f44270 */
[----:B------:R-:W-:Y:S01]  /*11f20*/  FMUL.FTZ R35, R35, c[0x0][0x320] ;  /* 0x0000c80023237a20 */ /* 0x000fe20000410000 */
[----:B------:R-:W-:Y:S02]  /*11f30*/  FMNMX.FTZ R4, R19, R4, !PT ;  /* 0x0000000413047209 */ /* 0x000fe40007810000 */
[----:B------:R-:W-:Y:S02]  /*11f40*/  FSEL R141, R13, -INF , P2 ;  /* 0xff8000000d8d7808 */ /* 0x000fe40001000000 */
[----:B------:R-:W-:Y:S02]  /*11f50*/  FMNMX.FTZ R4, R140, R4, !PT ;  /* 0x000000048c047209 */ /* 0x000fe40007810000 */
[----:B---3--:R-:W-:Y:S01]  /*11f60*/  FSEL R22, R143, -INF , P1 ;  /* 0xff8000008f167808 */ /* 0x008fe20000800000 */
[----:B------:R-:W3:Y:S01]  /*11f70*/  MUFU.TANH R17, R17 ;  /* 0x0000001100117308 */ /* 0x000ee20000002400 */
[----:B------:R-:W-:Y:S02]  /*11f80*/  ISETP.GT.AND P1, PT, R0, 0x8, PT ;  /* 0x000000080000780c */ /* 0x000fe40003f24270 */
[----:B------:R-:W-:Y:S02]  /*11f90*/  ISETP.GT.AND P3, PT, R2, 0x18, PT ;  /* 0x000000180200780c */ /* 0x000fe40003f64270 */
[----:B------:R-:W-:Y:S02]  /*11fa0*/  FMNMX.FTZ R4, R141, R4, !PT ;  /* 0x000000048d047209 */ /* 0x000fe40007810000 */
[----:B------:R-:W-:Y:S02]  /*11fb0*/  FSEL R146, R16, -INF , P3 ;  /* 0xff80000010927808 */ /* 0x000fe40001800000 */
[C---:B------:R-:W-:Y:S01]  /*11fc0*/  ISETP.GT.AND P0, PT, R0.reuse, 0x1, PT ;  /* 0x000000010000780c */ /* 0x040fe20003f04270 */
[----:B------:R5:W-:Y:S01]  /*11fd0*/  MUFU.TANH R100, R23 ;  /* 0x0000001700647308 */ /* 0x000be20000002400 */
[----:B--2---:R-:W-:Y:S02]  /*11fe0*/  FSEL R20, R103, -INF , P1 ;  /* 0xff80000067147808 */ /* 0x004fe40000800000 */
[----:B------:R-:W-:Y:S02]  /*11ff0*/  ISETP.GT.AND P1, PT, R0, 0x10, PT ;  /* 0x000000100000780c */ /* 0x000fe40003f24270 */
[----:B------:R-:W-:Y:S02]  /*12000*/  ISETP.GT.AND P2, PT, R2, 0x19, PT ;  /* 0x000000190200780c */ /* 0x000fe40003f44270 */
[----:B------:R-:W-:Y:S02]  /*12010*/  FMNMX.FTZ R4, R146, R4, !PT ;  /* 0x0000000492047209 */ /* 0x000fe40007810000 */
[----:B----4-:R-:W-:Y:S01]  /*12020*/  FSEL R21, R142, -INF , P0 ;  /* 0xff8000008e157808 */ /* 0x010fe20000000000 */
[----:B------:R-:W2:Y:S01]  /*12030*/  MUFU.TANH R15, R15 ;  /* 0x0000000f000f7308 */ /* 0x000ea20000002400 */
[----:B-1----:R-:W-:Y:S02]  /*12040*/  FSEL R142, R14, -INF , P1 ;  /* 0xff8000000e8e7808 */ /* 0x002fe40000800000 */
[C---:B------:R-:W-:Y:S02]  /*12050*/  ISETP.GT.AND P0, PT, R0.reuse, 0x9, PT ;  /* 0x000000090000780c */ /* 0x040fe40003f04270 */
[----:B---3--:R-:W-:Y:S02]  /*12060*/  FSEL R147, R17, -INF , P2 ;  /* 0xff80000011937808 */ /* 0x008fe40001000000 */
[----:B------:R-:W-:Y:S02]  /*12070*/  ISETP.GT.AND P1, PT, R0, 0x18, PT ;  /* 0x000000180000780c */ /* 0x000fe40003f24270 */
[----:B------:R-:W-:Y:S01]  /*12080*/  ISETP.GT.AND P2, PT, R2, 0x20, PT ;  /* 0x000000200200780c */ /* 0x000fe20003f44270 */
[----:B------:R-:W1:Y:S01]  /*12090*/  MUFU.TANH R24, R24 ;  /* 0x0000001800187308 */ /* 0x000e620000002400 */
[----:B------:R-:W-:Y:S02]  /*120a0*/  FSEL R148, R148, -INF , P1 ;  /* 0xff80000094947808 */ /* 0x000fe40000800000 */
[----:B------:R-:W-:Y:S02]  /*120b0*/  FSEL R151, R12, -INF , P2 ;  /* 0xff8000000c977808 */ /* 0x000fe40001000000 */
[----:B-----5:R-:W-:Y:S02]  /*120c0*/  FSEL R23, R101, -INF , P0 ;  /* 0xff80000065177808 */ /* 0x020fe40000000000 */
[----:B------:R-:W-:Y:S02]  /*120d0*/  FMNMX.FTZ R4, R147, R4, !PT ;  /* 0x0000000493047209 */ /* 0x000fe40007810000 */
[----:B------:R-:W-:Y:S01]  /*120e0*/  ISETP.GT.AND P0, PT, R0, 0x11, PT ;  /* 0x000000110000780c */ /* 0x000fe20003f04270 */
[----:B------:R-:W3:Y:S01]  /*120f0*/  MUFU.TANH R25, R25 ;  /* 0x0000001900197308 */ /* 0x000ee20000002400 */
[----:B------:R-:W-:Y:S02]  /*12100*/  ISETP.GT.AND P1, PT, R2, 0x21, PT ;  /* 0x000000210200780c */ /* 0x000fe40003f24270 */
[----:B------:R-:W-:Y:S02]  /*12110*/  FMNMX.FTZ R4, R151, R4, !PT ;  /* 0x0000000497047209 */ /* 0x000fe40007810000 */
[----:B--2---:R-:W-:Y:S02]  /*12120*/  FSEL R143, R15, -INF , P0 ;  /* 0xff8000000f8f7808 */ /* 0x004fe40000000000 */
[----:B------:R-:W-:Y:S02]  /*12130*/  FSEL R152, R5, -INF , P1 ;  /* 0xff80000005987808 */ /* 0x000fe40000800000 */
[----:B------:R-:W-:Y:S01]  /*12140*/  ISETP.GT.AND P0, PT, R0, 0x19, PT ;  /* 0x000000190000780c */ /* 0x000fe20003f04270 */
[----:B------:R-:W2:Y:S01]  /*12150*/  MUFU.TANH R28, R28 ;  /* 0x0000001c001c7308 */ /* 0x000ea20000002400 */
[----:B------:R-:W-:Y:S02]  /*12160*/  ISETP.GT.AND P2, PT, R2, 0x28, PT ;  /* 0x000000280200780c */ /* 0x000fe40003f44270 */
[----:B------:R-:W-:Y:S02]  /*12170*/  FSEL R149, R149, -INF , P0 ;  /* 0xff80000095957808 */ /* 0x000fe40000000000 */
[----:B-1----:R-:W-:Y:S02]  /*12180*/  FSEL R156, R24, -INF , P2 ;  /* 0xff800000189c7808 */ /* 0x002fe40001000000 */
[----:B------:R-:W-:Y:S02]  /*12190*/  FMNMX.FTZ R4, R152, R4, !PT ;  /* 0x0000000498047209 */ /* 0x000fe40007810000 */
[----:B------:R-:W-:Y:S01]  /*121a0*/  ISETP.GT.AND P0, PT, R0, 0x20, PT ;  /* 0x000000200000780c */ /* 0x000fe20003f04270 */
[----:B------:R-:W1:Y:S01]  /*121b0*/  MUFU.TANH R29, R29 ;  /* 0x0000001d001d7308 */ /* 0x000e620000002400 */
[----:B------:R-:W-:Y:S02]  /*121c0*/  ISETP.GT.AND P1, PT, R2, 0x29, PT ;  /* 0x000000290200780c */ /* 0x000fe40003f24270 */
[----:B------:R-:W-:Y:S02]  /*121d0*/  FMNMX.FTZ R5, R22, R102, !PT ;  /* 0x0000006616057209 */ /* 0x000fe40007810000 */
[----:B------:R-:W-:Y:S02]  /*121e0*/  FSEL R154, R7, -INF , P0 ;  /* 0xff800000079a7808 */ /* 0x000fe40000000000 */
[----:B---3--:R-:W-:Y:S02]  /*121f0*/  FSEL R157, R25, -INF , P1 ;  /* 0xff800000199d7808 */ /* 0x008fe40000800000 */
[C---:B------:R-:W-:Y:S01]  /*12200*/  ISETP.GT.AND P2, PT, R2.reuse, 0x38, PT ;  /* 0x000000380200780c */ /* 0x040fe20003f44270 */
[----:B------:R-:W3:Y:S01]  /*12210*/  MUFU.TANH R32, R32 ;  /* 0x0000002000207308 */ /* 0x000ee20000002400 */
[C---:B------:R-:W-:Y:S02]  /*12220*/  ISETP.GT.AND P0, PT, R2.reuse, 0x30, PT ;  /* 0x000000300200780c */ /* 0x040fe40003f04270 */
[C---:B------:R-:W-:Y:S02]  /*12230*/  ISETP.GT.AND P3, PT, R2.reuse, 0x31, PT ;  /* 0x000000310200780c */ /* 0x040fe40003f64270 */
[----:B------:R-:W-:Y:S02]  /*12240*/  ISETP.GT.AND P1, PT, R2, 0x39, PT ;  /* 0x000000390200780c */ /* 0x000fe40003f24270 */
[----:B------:R-:W-:Y:S02]  /*12250*/  FMNMX.FTZ R2, R156, R4, !PT ;  /* 0x000000049c027209 */ /* 0x000fe40007810000 */
[----:B------:R-:W-:Y:S01]  /*12260*/  FMNMX.FTZ R5, R21, R5, !PT ;  /* 0x0000000515057209 */ /* 0x000fe20007810000 */
[----:B------:R-:W4:Y:S01]  /*12270*/  MUFU.TANH R33, R33 ;  /* 0x0000002100217308 */ /* 0x000f220000002400 */
[----:B--2---:R-:W-:Y:S02]  /*12280*/  FSEL R161, R28, -INF , P0 ;  /* 0xff8000001ca17808 */ /* 0x004fe40000000000 */
[----:B------:R-:W-:Y:S02]  /*12290*/  FMNMX.FTZ R2, R157, R2, !PT ;  /* 0x000000029d027209 */ /* 0x000fe40007810000 */
[----:B------:R-:W-:Y:S02]  /*122a0*/  FMNMX.FTZ R5, R20, R5, !PT ;  /* 0x0000000514057209 */ /* 0x000fe40007810000 */
[----:B-1----:R-:W-:Y:S02]  /*122b0*/  FSEL R160, R29, -INF , P3 ;  /* 0xff8000001da07808 */ /* 0x002fe40001800000 */
[----:B------:R-:W-:Y:S01]  /*122c0*/  FMNMX.FTZ R2, R161, R2, !PT ;  /* 0x00000002a1027209 */ /* 0x000fe20007810000 */
[----:B------:R-:W1:Y:S01]  /*122d0*/  MUFU.TANH R26, R26 ;  /* 0x0000001a001a7308 */ /* 0x000e620000002400 */
[----:B------:R-:W-:Y:S02]  /*122e0*/  FMNMX.FTZ R5, R23, R5, !PT ;  /* 0x0000000517057209 */ /* 0x000fe40007810000 */
[----:B------:R-:W-:Y:S02]  /*122f0*/  FMNMX.FTZ R2, R160, R2, !PT ;  /* 0x00000002a0027209 */ /* 0x000fe40007810000 */
[----:B---3--:R-:W-:Y:S02]  /*12300*/  FSEL R162, R32, -INF , P2 ;  /* 0xff80000020a27808 */ /* 0x008fe40001000000 */
[----:B------:R-:W-:Y:S02]  /*12310*/  FMNMX.FTZ R4, R142, R5, !PT ;  /* 0x000000058e047209 */ /* 0x000fe40007810000 */
[----:B------:R-:W-:Y:S01]  /*12320*/  FMNMX.FTZ R2, R162, R2, !PT ;  /* 0x00000002a2027209 */ /* 0x000fe20007810000 */
[----:B------:R-:W2:Y:S01]  /*12330*/  MUFU.TANH R27, R27 ;  /* 0x0000001b001b7308 */ /* 0x000ea20000002400 */
[----:B------:R-:W-:Y:S02]  /*12340*/  FMNMX.FTZ R4, R143, R4, !PT ;  /* 0x000000048f047209 */ /* 0x000fe40007810000 */
[----:B------:R-:W-:Y:S02]  /*12350*/  ISETP.GT.AND P0, PT, R0, 0x21, PT ;  /* 0x000000210000780c */ /* 0x000fe40003f04270 */
[----:B----4-:R-:W-:Y:S02]  /*12360*/  FSEL R207, R33, -INF , P1 ;  /* 0xff80000021cf7808 */ /* 0x010fe40000800000 */
[----:B------:R-:W-:Y:S02]  /*12370*/  FMNMX.FTZ R4, R148, R4, !PT ;  /* 0x0000000494047209 */ /* 0x000fe40007810000 */
[----:B------:R-:W-:Y:S01]  /*12380*/  FMNMX.FTZ R2, R207, R2, !PT ;  /* 0x00000002cf027209 */ /* 0x000fe20007810000 */
[----:B------:R-:W3:Y:S01]  /*12390*/  MUFU.TANH R30, R30 ;  /* 0x0000001e001e7308 */ /* 0x000ee20000002400 */
[----:B------:R-:W-:Y:S02]  /*123a0*/  FMNMX.FTZ R4, R149, R4, !PT ;  /* 0x0000000495047209 */ /* 0x000fe40007810000 */
[----:B------:R-:W-:Y:S01]  /*123b0*/  FSEL R150, R100, -INF , P0 ;  /* 0xff80000064967808 */ /* 0x000fe20000000000 */
[----:B------:R-:W4:Y:S01]  /*123c0*/  SHFL.BFLY PT, R101, R2, 0x2, 0x1f ;  /* 0x0c401f0002657f89 */ /* 0x000f2200000e0000 */
[----:B------:R-:W-:Y:S02]  /*123d0*/  FMNMX.FTZ R4, R154, R4, !PT ;  /* 0x000000049a047209 */ /* 0x000fe40007810000 */
[----:B------:R-:W-:Y:S02]  /*123e0*/  ISETP.GT.AND P3, PT, R0, 0x28, PT ;  /* 0x000000280000780c */ /* 0x000fe40003f64270 */
[----:B------:R-:W-:Y:S01]  /*123f0*/  FMNMX.FTZ R4, R150, R4, !PT ;  /* 0x0000000496047209 */ /* 0x000fe20007810000 */
[----:B------:R-:W5:Y:S01]  /*12400*/  MUFU.TANH R6, R6 ;  /* 0x0000000600067308 */ /* 0x000f620000002400 */
[----:B-1----:R-:W-:Y:S02]  /*12410*/  FSEL R153, R26, -INF , P3 ;  /* 0xff8000001a997808 */ /* 0x002fe40001800000 */
[----:B------:R-:W-:Y:S02]  /*12420*/  ISETP.GT.AND P0, PT, R0, 0x29, PT ;  /* 0x000000290000780c */ /* 0x000fe40003f04270 */
[----:B------:R-:W-:Y:S02]  /*12430*/  ISETP.GE.AND P2, PT, R208, 0x1, PT ;  /* 0x00000001d000780c */ /* 0x000fe40003f46270 */
[----:B--2---:R-:W-:Y:S02]  /*12440*/  FSEL R155, R27, -INF , P0 ;  /* 0xff8000001b9b7808 */ /* 0x004fe40000000000 */
[----:B------:R-:W-:Y:S01]  /*12450*/  FMNMX.FTZ R4, R153, R4, !PT ;  /* 0x0000000499047209 */ /* 0x000fe20007810000 */
[----:B------:R-:W1:Y:S01]  /*12460*/  MUFU.TANH R34, R34 ;  /* 0x0000002200227308 */ /* 0x000e620000002400 */
[----:B------:R-:W-:Y:S02]  /*12470*/  ISETP.GT.AND P1, PT, R0, 0x30, PT ;  /* 0x000000300000780c */ /* 0x000fe40003f24270 */
[----:B------:R-:W-:Y:S02]  /*12480*/  FMNMX.FTZ R4, R155, R4, !PT ;  /* 0x000000049b047209 */ /* 0x000fe40007810000 */
[----:B---3--:R-:W-:Y:S02]  /*12490*/  FSEL R158, R30, -INF , P1 ;  /* 0xff8000001e9e7808 */ /* 0x008fe40000800000 */
[----:B------:R-:W-:Y:S02]  /*124a0*/  ISETP.GT.AND P0, PT, R0, 0x31, PT ;  /* 0x000000310000780c */ /* 0x000fe40003f04270 */
[----:B------:R-:W-:Y:S01]  /*124b0*/  FMNMX.FTZ R5, R158, R4, !PT ;  /* 0x000000049e057209 */ /* 0x000fe20007810000 */
[----:B------:R-:W2:Y:S01]  /*124c0*/  MUFU.TANH R103, R35 ;  /* 0x0000002300677308 */ /* 0x000ea20000002400 */
[----:B------:R-:W-:Y:S02]  /*124d0*/  IADD3 R4, R208, -0x1, RZ ;  /* 0xffffffffd0047810 */ /* 0x000fe40007ffe0ff */
[----:B----4-:R-:W-:Y:S02]  /*124e0*/  FMNMX.FTZ R101, R2, R101, !PT ;  /* 0x0000006502657209 */ /* 0x010fe40007810000 */
[----:B-----5:R-:W-:Y:S01]  /*124f0*/  FSEL R159, R6, -INF , P0 ;  /* 0xff800000069f7808 */ /* 0x020fe20000000000 */
[----:B------:R-:W-:Y:S01]  /*12500*/  @P2 IMAD.WIDE.U32 R6, R4, c[0x0][0x1e0], RZ ;  /* 0x0000780004062a25 */ /* 0x000fe200078e00ff */
[C---:B------:R-:W-:Y:S01]  /*12510*/  ISETP.GT.AND P1, PT, R0.reuse, 0x38, PT ;  /* 0x000000380000780c */ /* 0x040fe20003f24270 */
[----:B------:R-:W3:Y:S01]  /*12520*/  SHFL.BFLY PT, R9, R101, 0x1, 0x1f ;  /* 0x0c201f0065097f89 */ /* 0x000ee200000e0000 */
[----:B------:R-:W-:Y:S02]  /*12530*/  ISETP.GT.AND P0, PT, R0, 0x39, PT ;  /* 0x000000390000780c */ /* 0x000fe40003f04270 */
[----:B------:R-:W-:Y:S02]  /*12540*/  FMNMX.FTZ R0, R159, R5, !PT ;  /* 0x000000059f007209 */ /* 0x000fe40007810000 */
[----:B------:R-:W-:Y:S02]  /*12550*/  @P2 SHF.R.S32.HI R5, RZ, 0x1f, R4 ;  /* 0x0000001fff052819 */ /* 0x000fe40000011404 */
[----:B-1----:R-:W-:Y:S03]  /*12560*/  FSEL R183, R34, -INF , P1 ;  /* 0xff80000022b77808 */ /* 0x002fe60000800000 */
[----:B------:R-:W-:Y:S01]  /*12570*/  @P2 IMAD R5, R5, c[0x0][0x1e0], RZ ;  /* 0x0000780005052a24 */ /* 0x000fe200078e02ff */
[----:B------:R-:W-:Y:S03]  /*12580*/  FMNMX.FTZ R0, R183, R0, !PT ;  /* 0x00000000b7007209 */ /* 0x000fe60007810000 */
[----:B------:R-:W-:Y:S01]  /*12590*/  @P2 IMAD R4, R4, c[0x0][0x1e4], R5 ;  /* 0x0000790004042a24 */ /* 0x000fe200078e0205 */
[C---:B------:R-:W-:Y:S02]  /*125a0*/  @P2 SHF.L.U32 R5, R6.reuse, 0x6, RZ ;  /* 0x0000000606052819 */ /* 0x040fe400000006ff */
[----:B--2---:R-:W-:Y:S02]  /*125b0*/  FSEL R103, R103, -INF , P0 ;  /* 0xff80000067677808 */ /* 0x004fe40000000000 */
[----:B------:R-:W-:Y:S02]  /*125c0*/  @P2 IADD3 R4, R7, R4, RZ ;  /* 0x0000000407042210 */ /* 0x000fe40007ffe0ff */
[----:B------:R-:W-:Y:S02]  /*125d0*/  @P2 IADD3 R7, P0, R5, R228, RZ ;  /* 0x000000e405072210 */ /* 0x000fe40007f1e0ff */
[----:B------:R-:W-:Y:S02]  /*125e0*/  @P2 SHF.L.U64.HI R4, R6, 0x6, R4 ;  /* 0x0000000606042819 */ /* 0x000fe40000010204 */
[----:B------:R-:W-:Y:S02]  /*125f0*/  FMNMX.FTZ R0, R103, R0, !PT ;  /* 0x0000000067007209 */ /* 0x000fe40007810000 */
[----:B------:R-:W-:Y:S02]  /*12600*/  @P2 LEA R16, P1, R7, c[0x0][0x1c8], 0x1 ;  /* 0x0000720007102a11 */ /* 0x000fe400078208ff */
[----:B------:R-:W-:Y:S01]  /*12610*/  @P2 IADD3.X R8, R4, R231, RZ, P0, !PT ;  /* 0x000000e704082210 */ /* 0x000fe200007fe4ff */
[----:B------:R-:W1:Y:S01]  /*12620*/  SHFL.BFLY PT, R2, R0, 0x2, 0x1f ;  /* 0x0c401f0000027f89 */ /* 0x000e6200000e0000 */
[----:B------:R-:W-:Y:S02]  /*12630*/  @P2 IADD3 R6, P0, R5, R226, RZ ;  /* 0x000000e205062210 */ /* 0x000fe40007f1e0ff */
[----:B------:R-:W-:Y:S02]  /*12640*/  @P2 LEA.HI.X R17, R7, c[0x0][0x1cc], R8, 0x1, P1 ;  /* 0x0000730007112a11 */ /* 0x000fe400008f0c08 */
[----:B------:R-:W-:Y:S02]  /*12650*/  @P2 LEA R14, P1, R6, c[0x0][0x1c8], 0x1 ;  /* 0x00007200060e2a11 */ /* 0x000fe400078208ff */
[----:B------:R-:W-:Y:S01]  /*12660*/  @P2 IADD3.X R8, R4, R225, RZ, P0, !PT ;  /* 0x000000e104082210 */ /* 0x000fe200007fe4ff */
[----:B------:R2:W-:Y:S01]  /*12670*/  @P2 LDGSTS.E.BYPASS.LTC128B.128 [R209+0x6100], [R16.64], !P5 ;  /* 0x0610000010d12fae */ /* 0x0005e2000e901d46 */
[----:B------:R-:W-:Y:S02]  /*12680*/  @P2 IADD3 R7, P0, R5, R220, RZ ;  /* 0x000000dc05072210 */ /* 0x000fe40007f1e0ff */
[----:B---3--:R-:W-:Y:S02]  /*12690*/  FMNMX.FTZ R101, R101, R9, !PT ;  /* 0x0000000965657209 */ /* 0x008fe40007810000 */
[----:B------:R-:W-:Y:S02]  /*126a0*/  @P2 LEA.HI.X R15, R6, c[0x0][0x1cc], R8, 0x1, P1 ;  /* 0x00007300060f2a11 */ /* 0x000fe400008f0c08 */
[----:B------:R-:W-:Y:S01]  /*126b0*/  @P2 LEA R12, P1, R7, c[0x0][0x1c8], 0x1 ;  /* 0x00007200070c2a11 */ /* 0x000fe200078208ff */
[----:B------:R-:W-:Y:S01]  /*126c0*/  FMUL.FTZ R144, R101, c[0x0][0x2d0] ;  /* 0x0000b40065907a20 */ /* 0x000fe20000410000 */
[----:B------:R-:W-:Y:S01]  /*126d0*/  @P2 IADD3.X R6, R4, R227, RZ, P0, !PT ;  /* 0x000000e304062210 */ /* 0x000fe200007fe4ff */
[----:B------:R3:W-:Y:S01]  /*126e0*/  @P2 LDGSTS.E.BYPASS.LTC128B.128 [R209+0x8100], [R14.64], !P6 ;  /* 0x081000000ed12fae */ /* 0x0007e2000f101d46 */
[----:B------:R-:W-:Y:S02]  /*126f0*/  @P2 IADD3 R5, P0, R247, R5, RZ ;  /* 0x00000005f7052210 */ /* 0x000fe40007f1e0ff */
[----:B------:R-:W-:Y:S02]  /*12700*/  @P2 LEA.HI.X R13, R7, c[0x0][0x1cc], R6, 0x1, P1 ;  /* 0x00007300070d2a11 */ /* 0x000fe400008f0c06 */
[----:B------:R-:W-:Y:S02]  /*12710*/  FSETP.NEU.FTZ.AND P1, PT, R101, -INF , PT ;  /* 0xff8000006500780b */ /* 0x000fe40003f3d000 */
[----:B-1----:R-:W-:Y:S01]  /*12720*/  FMNMX.FTZ R0, R0, R2, !PT ;  /* 0x0000000200007209 */ /* 0x002fe20007810000 */
[----:B------:R3:W-:Y:S01]  /*12730*/  @P2 LDGSTS.E.BYPASS.LTC128B.128 [R209+0xa100], [R12.64], !P4 ;  /* 0x0a1000000cd12fae */ /* 0x0007e2000e101d46 */
[----:B------:R-:W-:Y:S02]  /*12740*/  FSEL R144, R144, RZ, P1 ;  /* 0x000000ff90907208 */ /* 0x000fe40000800000 */
[----:B------:R-:W-:Y:S02]  /*12750*/  @P2 IADD3 R6, P3, R5, R228, RZ ;  /* 0x000000e405062210 */ /* 0x000fe40007f7e0ff */
[----:B------:R-:W-:Y:S01]  /*12760*/  @P2 IADD3.X R4, R245, R4, RZ, P0, !PT ;  /* 0x00000004f5042210 */ /* 0x000fe200007fe4ff */
[--C-:B------:R-:W-:Y:S01]  /*12770*/  FFMA.FTZ R10, R10, c[0x0][0x2d0], -R144.reuse ;  /* 0x0000b4000a0a7a23 */ /* 0x100fe20000010890 */
[----:B------:R-:W-:Y:S01]  /*12780*/  @P2 LEA R8, P0, R6, c[0x0][0x1c8], 0x1 ;  /* 0x0000720006082a11 */ /* 0x000fe200078008ff */
[----:B------:R-:W1:Y:S01]  /*12790*/  SHFL.BFLY PT, R2, R0, 0x1, 0x1f ;  /* 0x0c201f0000027f89 */ /* 0x000e6200000e0000 */
[----:B------:R-:W-:Y:S01]  /*127a0*/  @P2 IADD3.X R7, R4, R231, RZ, P3, !PT ;  /* 0x000000e704072210 */ /* 0x000fe20001ffe4ff */
[----:B------:R4:W-:Y:S01]  /*127b0*/  MUFU.EX2 R216, R10 ;  /* 0x0000000a00d87308 */ /* 0x0009e20000000800 */
[--C-:B------:R-:W-:Y:S02]  /*127c0*/  FFMA.FTZ R18, R18, c[0x0][0x2d0], -R144.reuse ;  /* 0x0000b40012127a23 */ /* 0x100fe40000010890 */
[----:B------:R-:W-:Y:S01]  /*127d0*/  @P2 LEA.HI.X R9, R6, c[0x0][0x1cc], R7, 0x1, P0 ;  /* 0x0000730006092a11 */ /* 0x000fe200000f0c07 */
[--C-:B------:R-:W-:Y:S01]  /*127e0*/  FFMA.FTZ R7, R11, c[0x0][0x2d0], -R144.reuse ;  /* 0x0000b4000b077a23 */ /* 0x100fe20000010890 */
[----:B------:R-:W-:Y:S01]  /*127f0*/  @P2 IADD3 R6, P0, R5, R226, RZ ;  /* 0x000000e205062210 */ /* 0x000fe20007f1e0ff */
[----:B------:R-:W-:Y:S02]  /*12800*/  FFMA.FTZ R19, R19, c[0x0][0x2d0], -R144 ;  /* 0x0000b40013137a23 */ /* 0x000fe40000010890 */
[----:B------:R5:W-:Y:S01]  /*12810*/  @P2 LDGSTS.E.BYPASS.LTC128B.128 [R209+0x7100], [R8.64], !P5 ;  /* 0x0710000008d12fae */ /* 0x000be2000e901d46 */
[----:B------:R-:W-:Y:S01]  /*12820*/  @P2 IADD3.X R24, R4, R225, RZ, P0, !PT ;  /* 0x000000e104182210 */ /* 0x000fe200007fe4ff */
[----:B------:R-:W2:Y:S10]  /*12830*/  MUFU.EX2 R217, R7 ;  /* 0x0000000700d97308 */ /* 0x000eb40000000800 */
[----:B------:R-:W-:Y:S01]  /*12840*/  MUFU.EX2 R215, R18 ;  /* 0x0000001200d77308 */ /* 0x000fe20000000800 */
[----:B-1----:R-:W-:Y:S02]  /*12850*/  FMNMX.FTZ R100, R0, R2, !PT ;  /* 0x0000000200647209 */ /* 0x002fe40007810000 */
[----:B----4-:R-:W-:Y:S03]  /*12860*/  @P2 LEA R10, P0, R6, c[0x0][0x1c8], 0x1 ;  /* 0x00007200060a2a11 */ /* 0x010fe600078008ff */
[----:B------:R-:W-:Y:S01]  /*12870*/  FMUL.FTZ R145, R100, c[0x0][0x2d0] ;  /* 0x0000b40064917a20 */ /* 0x000fe20000410000 */
[----:B------:R-:W-:Y:S02]  /*12880*/  @P2 LEA.HI.X R11, R6, c[0x0][0x1cc], R24, 0x1, P0 ;  /* 0x00007300060b2a11 */ /* 0x000fe400000f0c18 */
[----:B------:R-:W-:Y:S01]  /*12890*/  @P2 IADD3 R5, P0, R5, R220, RZ ;  /* 0x000000dc05052210 */ /* 0x000fe20007f1e0ff */
[----:B------:R-:W1:Y:S02]  /*128a0*/  MUFU.EX2 R214, R19 ;  /* 0x0000001300d67308 */ /* 0x000e640000000800 */
[----:B------:R4:W-:Y:S01]  /*128b0*/  @P2 LDGSTS.E.BYPASS.LTC128B.128 [R209+0x9100], [R10.64], !P6 ;  /* 0x091000000ad12fae */ /* 0x0009e2000f101d46 */
[----:B------:R-:W-:Y:S02]  /*128c0*/  @P2 IADD3.X R0, R4, R227, RZ, P0, !PT ;  /* 0x000000e304002210 */ /* 0x000fe400007fe4ff */
[----:B------:R-:W-:Y:S02]  /*128d0*/  @P2 LEA R4, P0, R5, c[0x0][0x1c8], 0x1 ;  /* 0x0000720005042a11 */ /* 0x000fe400078008ff */
[----:B--2---:R-:W-:Y:S02]  /*128e0*/  F2FP.PACK_AB R136, R217, R216 ;  /* 0x000000d8d988723e */ /* 0x004fe400000000ff */
[----:B------:R-:W-:Y:S02]  /*128f0*/  @P2 LEA.HI.X R5, R5, c[0x0][0x1cc], R0, 0x1, P0 ;  /* 0x0000730005052a11 */ /* 0x000fe400000f0c00 */
[----:B------:R-:W-:Y:S02]  /*12900*/  FSETP.NEU.FTZ.AND P0, PT, R100, -INF , PT ;  /* 0xff8000006400780b */ /* 0x000fe40003f1d000 */
[----:B------:R-:W-:Y:S01]  /*12910*/  FSEL R0, R101, RZ, P1 ;  /* 0x000000ff65007208 */ /* 0x000fe20000800000 */
[----:B------:R2:W-:Y:S01]  /*12920*/  @P2 LDGSTS.E.BYPASS.LTC128B.128 [R209+0xb100], [R4.64], !P4 ;  /* 0x0b10000004d12fae */ /* 0x0005e2000e101d46 */
[----:B------:R-:W-:Y:S03]  /*12930*/  FSEL R145, R145, RZ, P0 ;  /* 0x000000ff91917208 */ /* 0x000fe60000000000 */
[----:B------:R-:W-:Y:S02]  /*12940*/  FADD.FTZ R0, -R0, R3 ;  /* 0x0000000300007221 */ /* 0x000fe40000010100 */
[--C-:B------:R-:W-:Y:S02]  /*12950*/  FFMA.FTZ R2, R23, c[0x0][0x2d0], -R145.reuse ;  /* 0x0000b40017027a23 */ /* 0x100fe40000010891 */
[----:B------:R-:W-:Y:S01]  /*12960*/  FMUL.FTZ R0, R0, c[0x0][0x2d0] ;  /* 0x0000b40000007a20 */ /* 0x000fe20000410000 */
[----:B---3--:R-:W3:Y:S01]  /*12970*/  LDSM.16.MT88.4 R12, [R185+0x100] ;  /* 0x00010000b90c783b */ /* 0x008ee20000004200 */
[----:B------:R2:W-:Y:S01]  /*12980*/  MUFU.EX2 R210, R2 ;  /* 0x0000000200d27308 */ /* 0x0005e20000000800 */
[--C-:B------:R-:W-:Y:S01]  /*12990*/  FFMA.FTZ R22, R22, c[0x0][0x2d0], -R145.reuse ;  /* 0x0000b40016167a23 */ /* 0x100fe20000010891 */
[----:B-1----:R-:W-:Y:S01]  /*129a0*/  F2FP.PACK_AB R138, R214, R215 ;  /* 0x000000d7d68a723e */ /* 0x002fe200000000ff */
[--C-:B------:R-:W-:Y:S02]  /*129b0*/  FFMA.FTZ R21, R21, c[0x0][0x2d0], -R145.reuse ;  /* 0x0000b40015157a23 */ /* 0x100fe40000010891 */
[--C-:B------:R-:W-:Y:S02]  /*129c0*/  FFMA.FTZ R20, R20, c[0x0][0x2d0], -R145.reuse ;  /* 0x0000b40014147a23 */ /* 0x100fe40000010891 */
[----:B------:R-:W-:Y:S03]  /*129d0*/  LDSM.16.MT88.4 R28, [R188+0x100] ;  /* 0x00010000bc1c783b */ /* 0x000fe60000004200 */
[----:B------:R1:W1:Y:S05]  /*129e0*/  MUFU.EX2 R3, R0 ;  /* 0x0000000000037308 */ /* 0x00026a0000000800 */
[----:B------:R-:W0:Y:S05]  /*129f0*/  LDGDEPBAR ;  /* 0x00000000000079af */ /* 0x000e2a0000000000 */
[----:B------:R-:W-:Y:S01]  /*12a00*/  MUFU.EX2 R213, R22 ;  /* 0x0000001600d57308 */ /* 0x000fe20000000800 */
[----:B--2---:R-:W-:Y:S02]  /*12a10*/  FSEL R2, R100, RZ, P0 ;  /* 0x000000ff64027208 */ /* 0x004fe40000000000 */
[----:B------:R-:W-:Y:S07]  /*12a20*/  ISETP.GT.AND P0, PT, R208, R234, PT ;  /* 0x000000ead000720c */ /* 0x000fee0003f04270 */
[----:B------:R-:W2:Y:S01]  /*12a30*/  MUFU.EX2 R212, R21 ;  /* 0x0000001500d47308 */ /* 0x000ea20000000800 */
[----:B-1----:R-:W-:Y:S02]  /*12a40*/  FADD.FTZ R0, -R2, R102 ;  /* 0x0000006602007221 */ /* 0x002fe40000010100 */
[--C-:B------:R-:W-:Y:S02]  /*12a50*/  FFMA.FTZ R2, R140, c[0x0][0x2d0], -R144.reuse ;  /* 0x0000b4008c027a23 */ /* 0x100fe40000010890 */
[----:B------:R-:W-:Y:S05]  /*12a60*/  FMUL.FTZ R0, R0, c[0x0][0x2d0] ;  /* 0x0000b40000007a20 */ /* 0x000fea0000410000 */
[----:B------:R1:W-:Y:S01]  /*12a70*/  MUFU.EX2 R182, R2 ;  /* 0x0000000200b67308 */ /* 0x0003e20000000800 */
[C---:B------:R-:W-:Y:S02]  /*12a80*/  FMUL.FTZ R4, R3.reuse, R104 ;  /* 0x0000006803047220 */ /* 0x040fe40000410000 */
[C---:B------:R-:W-:Y:S02]  /*12a90*/  FMUL.FTZ R5, R3.reuse, R105 ;  /* 0x0000006903057220 */ /* 0x040fe40000410000 */
[C---:B-----5:R-:W-:Y:S02]  /*12aa0*/  FMUL.FTZ R8, R3.reuse, R108 ;  /* 0x0000006c03087220 */ /* 0x060fe40000410000 */
[C---:B------:R-:W-:Y:S02]  /*12ab0*/  FMUL.FTZ R9, R3.reuse, R109 ;  /* 0x0000006d03097220 */ /* 0x040fe40000410000 */
[C---:B------:R-:W-:Y:S01]  /*12ac0*/  FMUL.FTZ R16, R3.reuse, R116 ;  /* 0x0000007403107220 */ /* 0x040fe20000410000 */
[----:B------:R5:W3:Y:S01]  /*12ad0*/  MUFU.EX2 R211, R20 ;  /* 0x0000001400d37308 */ /* 0x000ae20000000800 */
[C---:B------:R-:W-:Y:S02]  /*12ae0*/  FMUL.FTZ R17, R3.reuse, R117 ;  /* 0x0000007503117220 */ /* 0x040fe40000410000 */
[C---:B------:R-:W-:Y:S01]  /*12af0*/  FMUL.FTZ R24, R3.reuse, R124 ;  /* 0x0000007c03187220 */ /* 0x040fe20000410000 */
[----:B--2---:R-:W-:Y:S01]  /*12b00*/  F2FP.PACK_AB R137, R212, R213 ;  /* 0x000000d5d489723e */ /* 0x004fe200000000ff */
[C---:B------:R-:W-:Y:S02]  /*12b10*/  FMUL.FTZ R25, R3.reuse, R125 ;  /* 0x0000007d03197220 */ /* 0x040fe40000410000 */
[C---:B------:R-:W-:Y:S02]  /*12b20*/  FMUL.FTZ R32, R3.reuse, R132 ;  /* 0x0000008403207220 */ /* 0x040fe40000410000 */
[C---:B------:R-:W-:Y:S01]  /*12b30*/  FMUL.FTZ R33, R3.reuse, R133 ;  /* 0x0000008503217220 */ /* 0x040fe20000410000 */
[----:B------:R-:W2:Y:S01]  /*12b40*/  MUFU.EX2 R0, R0 ;  /* 0x0000000000007308 */ /* 0x000ea20000000800 */
[C---:B------:R-:W-:Y:S02]  /*12b50*/  FMUL.FTZ R36, R3.reuse, R36 ;  /* 0x0000002403247220 */ /* 0x040fe40000410000 */
[----:B------:R-:W-:Y:S02]  /*12b60*/  FMUL.FTZ R37, R3, R37 ;  /* 0x0000002503257220 */ /* 0x000fe40000410000 */
[--C-:B-1----:R-:W-:Y:S02]  /*12b70*/  FFMA.FTZ R2, R141, c[0x0][0x2d0], -R144.reuse ;  /* 0x0000b4008d027a23 */ /* 0x102fe40000010890 */
[C---:B------:R-:W-:Y:S02]  /*12b80*/  FMUL.FTZ R40, R3.reuse, R40 ;  /* 0x0000002803287220 */ /* 0x040fe40000410000 */
[C---:B------:R-:W-:Y:S01]  /*12b90*/  FMUL.FTZ R41, R3.reuse, R41 ;  /* 0x0000002903297220 */ /* 0x040fe20000410000 */
[----:B------:R1:W1:Y:S01]  /*12ba0*/  MUFU.EX2 R181, R2 ;  /* 0x0000000200b57308 */ /* 0x0002620000000800 */
[C---:B------:R-:W-:Y:S02]  /*12bb0*/  FMUL.FTZ R44, R3.reuse, R44 ;  /* 0x0000002c032c7220 */ /* 0x040fe40000410000 */
[C---:B------:R-:W-:Y:S01]  /*12bc0*/  FMUL.FTZ R45, R3.reuse, R45 ;  /* 0x0000002d032d7220 */ /* 0x040fe20000410000 */
[----:B-----5:R-:W5:Y:S01]  /*12bd0*/  LDSM.16.MT88.4 R20, [R186+0x100] ;  /* 0x00010000ba14783b */ /* 0x020f620000004200 */
[----:B---3--:R-:W-:Y:S01]  /*12be0*/  F2FP.PACK_AB R139, R210, R211 ;  /* 0x000000d3d28b723e */ /* 0x008fe200000000ff */
[C---:B------:R-:W-:Y:S02]  /*12bf0*/  FMUL.FTZ R48, R3.reuse, R48 ;  /* 0x0000003003307220 */ /* 0x040fe40000410000 */
[C---:B------:R-:W-:Y:S02]  /*12c00*/  FMUL.FTZ R49, R3.reuse, R49 ;  /* 0x0000003103317220 */ /* 0x040fe40000410000 */
[C---:B------:R-:W-:Y:S02]  /*12c10*/  FMUL.FTZ R52, R3.reuse, R52 ;  /* 0x0000003403347220 */ /* 0x040fe40000410000 */
[C---:B------:R-:W-:Y:S02]  /*12c20*/  FMUL.FTZ R53, R3.reuse, R53 ;  /* 0x0000003503357220 */ /* 0x040fe40000410000 */
[C---:B--2---:R-:W-:Y:S02]  /*12c30*/  FMUL.FTZ R6, R0.reuse, R106 ;  /* 0x0000006a00067220 */ /* 0x044fe40000410000 */
[C---:B------:R-:W-:Y:S02]  /*12c40*/  FMUL.FTZ R7, R0.reuse, R107 ;  /* 0x0000006b00077220 */ /* 0x040fe40000410000 */
[----:B------:R-:W2:Y:S01]  /*12c50*/  LDSM.16.MT88.4 R104, [R187+0x100] ;  /* 0x00010000bb68783b */ /* 0x000ea20000004200 */
[C---:B----4-:R-:W-:Y:S02]  /*12c60*/  FMUL.FTZ R10, R0.reuse, R110 ;  /* 0x0000006e000a7220 */ /* 0x050fe40000410000 */
[----:B------:R-:W-:Y:S02]  /*12c70*/  FMUL.FTZ R11, R0, R111 ;  /* 0x0000006f000b7220 */ /* 0x000fe40000410000 */
[C---:B------:R-:W-:Y:S03]  /*12c80*/  HMMA.16816.F32 R4, R136.reuse, R12, R4 ;  /* 0x0000000c8804723c */ /* 0x040fe60000001804 */
[----:B------:R-:W3:Y:S02]  /*12c90*/  LDSM.16.MT88.4 R108, [R185+0x2100] ;  /* 0x00210000b96c783b */ /* 0x000ee40000004200 */
[--C-:B-1----:R-:W-:Y:S02]  /*12ca0*/  FFMA.FTZ R2, R142, c[0x0][0x2d0], -R145.reuse ;  /* 0x0000b4008e027a23 */ /* 0x102fe40000010891 */
[C---:B------:R-:W-:Y:S01]  /*12cb0*/  FMUL.FTZ R12, R3.reuse, R112 ;  /* 0x00000070030c7220 */ /* 0x040fe20000410000 */
[C---:B------:R-:W-:Y:S01]  /*12cc0*/  HMMA.16816.F32 R8, R136.reuse, R14, R8 ;  /* 0x0000000e8808723c */ /* 0x040fe20000001808 */
[----:B------:R1:W-:Y:S03]  /*12cd0*/  MUFU.EX2 R180, R2 ;  /* 0x0000000200b47308 */ /* 0x0003e60000000800 */
[----:B------:R-:W-:Y:S02]  /*12ce0*/  FMUL.FTZ R13, R3, R113 ;  /* 0x00000071030d7220 */ /* 0x000fe40000410000 */
[C---:B------:R-:W-:Y:S02]  /*12cf0*/  FMUL.FTZ R18, R0.reuse, R118 ;  /* 0x0000007600127220 */ /* 0x040fe40000410000 */
[C---:B------:R-:W-:Y:S04]  /*12d00*/  FMUL.FTZ R14, R0.reuse, R114 ;  /* 0x00000072000e7220 */ /* 0x040fe80000410000 */
[C---:B------:R-:W-:Y:S02]  /*12d10*/  FMUL.FTZ R15, R0.reuse, R115 ;  /* 0x00000073000f7220 */ /* 0x040fe40000410000 */
[----:B------:R-:W4:Y:S01]  /*12d20*/  LDSM.16.MT88.4 R112, [R186+0x2100] ;  /* 0x00210000ba70783b */ /* 0x000f220000004200 */
[C---:B------:R-:W-:Y:S02]  /*12d30*/  FMUL.FTZ R19, R0.reuse, R119 ;  /* 0x0000007700137220 */ /* 0x040fe40000410000 */
[C---:B------:R-:W-:Y:S02]  /*12d40*/  FMUL.FTZ R26, R0.reuse, R126 ;  /* 0x0000007e001a7220 */ /* 0x040fe40000410000 */
[C---:B-----5:R-:W-:Y:S03]  /*12d50*/  HMMA.16816.F32 R12, R136.reuse, R20, R12 ;  /* 0x00000014880c723c */ /* 0x060fe6000000180c */
[----:B------:R-:W-:Y:S01]  /*12d60*/  LDSM.16.MT88.4 R116, [R185+0x900] ;  /* 0x00090000b974783b */ /* 0x000fe20000004200 */
[C---:B------:R-:W-:Y:S02]  /*12d70*/  FMUL.FTZ R27, R0.reuse, R127 ;  /* 0x0000007f001b7220 */ /* 0x040fe40000410000 */
[--C-:B-1----:R-:W-:Y:S02]  /*12d80*/  FFMA.FTZ R2, R143, c[0x0][0x2d0], -R145.reuse ;  /* 0x0000b4008f027a23 */ /* 0x102fe40000010891 */
[C---:B------:R-:W-:Y:S02]  /*12d90*/  HMMA.16816.F32 R16, R136.reuse, R22, R16 ;  /* 0x000000168810723c */ /* 0x040fe40000001810 */
[----:B------:R1:W5:Y:S01]  /*12da0*/  MUFU.EX2 R179, R2 ;  /* 0x0000000200b37308 */ /* 0x0003620000000800 */
[----:B------:R-:W-:Y:S01]  /*12db0*/  LDSM.16.MT88.4 R124, [R187+0x900] ;  /* 0x00090000bb7c783b */ /* 0x000fe20000004200 */
[C---:B------:R-:W-:Y:S02]  /*12dc0*/  FMUL.FTZ R20, R3.reuse, R120 ;  /* 0x0000007803147220 */ /* 0x040fe40000410000 */
[C---:B------:R-:W-:Y:S02]  /*12dd0*/  FMUL.FTZ R21, R3.reuse, R121 ;  /* 0x0000007903157220 */ /* 0x040fe40000410000 */
[C---:B------:R-:W-:Y:S03]  /*12de0*/  FMUL.FTZ R22, R0.reuse, R122 ;  /* 0x0000007a00167220 */ /* 0x040fe60000410000 */
[----:B------:R-:W-:Y:S01]  /*12df0*/  LDSM.16.MT88.4 R140, [R188+0x2900] ;  /* 0x00290000bc8c783b */ /* 0x000fe20000004200 */
[C---:B------:R-:W-:Y:S02]  /*12e00*/  FMUL.FTZ R23, R0.reuse, R123 ;  /* 0x0000007b00177220 */ /* 0x040fe40000410000 */
[C---:B------:R-:W-:Y:S02]  /*12e10*/  FMUL.FTZ R34, R0.reuse, R134 ;  /* 0x0000008600227220 */ /* 0x040fe40000410000 */
[C---:B------:R-:W-:Y:S02]  /*12e20*/  FMUL.FTZ R35, R0.reuse, R135 ;  /* 0x0000008700237220 */ /* 0x040fe40000410000 */
[C---:B------:R-:W-:Y:S01]  /*12e30*/  FMUL.FTZ R38, R0.reuse, R38 ;  /* 0x0000002600267220 */ /* 0x040fe20000410000 */
[C---:B------:R-:W-:Y:S01]  /*12e40*/  HMMA.16816.F32 R20, R136.reuse, R28, R20 ;  /* 0x0000001c8814723c */ /* 0x040fe20000001814 */
[----:B------:R-:W-:Y:S02]  /*12e50*/  LDSM.16.MT88.4 R120, [R186+0x900] ;  /* 0x00090000ba78783b */ /* 0x000fe40000004200 */
[C---:B------:R-:W-:Y:S02]  /*12e60*/  FMUL.FTZ R39, R0.reuse, R39 ;  /* 0x0000002700277220 */ /* 0x040fe40000410000 */
[----:B------:R-:W-:Y:S02]  /*12e70*/  FMUL.FTZ R42, R0, R42 ;  /* 0x0000002a002a7220 */ /* 0x000fe40000410000 */
[C---:B------:R-:W-:Y:S01]  /*12e80*/  FMUL.FTZ R28, R3.reuse, R128 ;  /* 0x00000080031c7220 */ /* 0x040fe20000410000 */
[C---:B------:R-:W-:Y:S01]  /*12e90*/  HMMA.16816.F32 R24, R136.reuse, R30, R24 ;  /* 0x0000001e8818723c */ /* 0x040fe20000001818 */
[----:B------:R-:W-:Y:S03]  /*12ea0*/  LDSM.16.MT88.4 R132, [R186+0x2900] ;  /* 0x00290000ba84783b */ /* 0x000fe60000004200 */
[----:B------:R-:W-:Y:S02]  /*12eb0*/  FMUL.FTZ R29, R3, R129 ;  /* 0x00000081031d7220 */ /* 0x000fe40000410000 */
[--C-:B-1----:R-:W-:Y:S02]  /*12ec0*/  FFMA.FTZ R2, R146, c[0x0][0x2d0], -R144.reuse ;  /* 0x0000b40092027a23 */ /* 0x102fe40000010890 */
[C---:B------:R-:W-:Y:S02]  /*12ed0*/  FMUL.FTZ R30, R0.reuse, R130 ;  /* 0x00000082001e7220 */ /* 0x040fe40000410000 */
[----:B------:R1:W-:Y:S02]  /*12ee0*/  MUFU.EX2 R178, R2 ;  /* 0x0000000200b27308 */ /* 0x0003e40000000800 */
        /* <DEDUP_REMOVED lines=8> */
[C---:B------:R-:W-:Y:S01]  /*12f70*/  HMMA.16816.F32 R32, R136.reuse, R106, R32 ;  /* 0x0000006a8820723c */ /* 0x040fe20000001820 */
[----:B------:R-:W2:Y:S03]  /*12f80*/  LDSM.16.MT88.4 R104, [R188+0x2100] ;  /* 0x00210000bc68783b */ /* 0x000ea60000004200 */
[C---:B------:R-:W-:Y:S02]  /*12f90*/  FMUL.FTZ R54, R0.reuse, R54 ;  /* 0x0000003600367220 */ /* 0x040fe40000410000 */
[C---:B------:R-:W-:Y:S02]  /*12fa0*/  FMUL.FTZ R55, R0.reuse, R55 ;  /* 0x0000003700377220 */ /* 0x040fe40000410000 */
[C---:B---3--:R-:W-:Y:S04]  /*12fb0*/  HMMA.16816.F32 R36, R136.reuse, R108, R36 ;  /* 0x0000006c8824723c */ /* 0x048fe80000001824 */
[--C-:B-1----:R-:W-:Y:S02]  /*12fc0*/  FFMA.FTZ R2, R147, c[0x0][0x2d0], -R144.reuse ;  /* 0x0000b40093027a23 */ /* 0x102fe40000010890 */
[C---:B------:R-:W-:Y:S02]  /*12fd0*/  FMUL.FTZ R56, R3.reuse, R56 ;  /* 0x0000003803387220 */ /* 0x040fe40000410000 */
[C---:B------:R-:W-:Y:S01]  /*12fe0*/  HMMA.16816.F32 R40, R136.reuse, R110, R40 ;  /* 0x0000006e8828723c */ /* 0x040fe20000001828 */
[----:B------:R-:W1:Y:S01]  /*12ff0*/  LDSM.16.MT88.4 R108, [R187+0x2100] ;  /* 0x00210000bb6c783b */ /* 0x000e620000004200 */
[----:B------:R3:W1:Y:S02]  /*13000*/  MUFU.EX2 R177, R2 ;  /* 0x0000000200b17308 */ /* 0x0006640000000800 */
[C---:B------:R-:W-:Y:S02]  /*13010*/  FMUL.FTZ R57, R3.reuse, R57 ;  /* 0x0000003903397220 */ /* 0x040fe40000410000 */
[C---:B------:R-:W-:Y:S02]  /*13020*/  FMUL.FTZ R58, R0.reuse, R58 ;  /* 0x0000003a003a7220 */ /* 0x040fe40000410000 */
[C---:B----4-:R-:W-:Y:S04]  /*13030*/  HMMA.16816.F32 R44, R136.reuse, R112, R44 ;  /* 0x00000070882c723c */ /* 0x050fe8000000182c */
[C---:B------:R-:W-:Y:S02]  /*13040*/  FMUL.FTZ R59, R0.reuse, R59 ;  /* 0x0000003b003b7220 */ /* 0x040fe40000410000 */
[C---:B------:R-:W-:Y:S02]  /*13050*/  FMUL.FTZ R60, R3.reuse, R60 ;  /* 0x0000003c033c7220 */ /* 0x040fe40000410000 */
[C---:B------:R-:W-:Y:S01]  /*13060*/  HMMA.16816.F32 R48, R136.reuse, R114, R48 ;  /* 0x000000728830723c */ /* 0x040fe20000001830 */
[----:B------:R-:W4:Y:S03]  /*13070*/  LDSM.16.MT88.4 R112, [R185+0x4100] ;  /* 0x00410000b970783b */ /* 0x000f260000004200 */
[C---:B------:R-:W-:Y:S02]  /*13080*/  FMUL.FTZ R61, R3.reuse, R61 ;  /* 0x0000003d033d7220 */ /* 0x040fe40000410000 */
[C---:B------:R-:W-:Y:S02]  /*13090*/  FMUL.FTZ R62, R0.reuse, R62 ;  /* 0x0000003e003e7220 */ /* 0x040fe40000410000 */
[----:B------:R-:W-:Y:S01]  /*130a0*/  FMUL.FTZ R63, R0, R63 ;  /* 0x0000003f003f7220 */ /* 0x000fe20000410000 */
[C---:B--2---:R-:W-:Y:S03]  /*130b0*/  HMMA.16816.F32 R52, R136.reuse, R104, R52 ;  /* 0x000000688834723c */ /* 0x044fe60000001834 */
[--C-:B---3--:R-:W-:Y:S02]  /*130c0*/  FFMA.FTZ R2, R148, c[0x0][0x2d0], -R145.reuse ;  /* 0x0000b40094027a23 */ /* 0x108fe40000010891 */
[C---:B------:R-:W-:Y:S02]  /*130d0*/  FMUL.FTZ R64, R3.reuse, R64 ;  /* 0x0000004003407220 */ /* 0x040fe40000410000 */
[----:B------:R2:W-:Y:S01]  /*130e0*/  MUFU.EX2 R176, R2 ;  /* 0x0000000200b07308 */ /* 0x0005e20000000800 */
[C---:B------:R-:W-:Y:S01]  /*130f0*/  HMMA.16816.F32 R56, R136.reuse, R106, R56 ;  /* 0x0000006a8838723c */ /* 0x040fe20000001838 */
[----:B------:R-:W3:Y:S03]  /*13100*/  LDSM.16.MT88.4 R104, [R186+0x4100] ;  /* 0x00410000ba68783b */ /* 0x000ee60000004200 */
[C---:B------:R-:W-:Y:S02]  /*13110*/  FMUL.FTZ R65, R3.reuse, R65 ;  /* 0x0000004103417220 */ /* 0x040fe40000410000 */
[C---:B------:R-:W-:Y:S02]  /*13120*/  FMUL.FTZ R66, R0.reuse, R66 ;  /* 0x0000004200427220 */ /* 0x040fe40000410000 */
[C---:B-1----:R-:W-:Y:S04]  /*13130*/  HMMA.16816.F32 R60, R136.reuse, R108, R60 ;  /* 0x0000006c883c723c */ /* 0x042fe8000000183c */
[C---:B------:R-:W-:Y:S02]  /*13140*/  FMUL.FTZ R67, R0.reuse, R67 ;  /* 0x0000004300437220 */ /* 0x040fe40000410000 */
[C---:B------:R-:W-:Y:S02]  /*13150*/  FMUL.FTZ R68, R3.reuse, R68 ;  /* 0x0000004403447220 */ /* 0x040fe40000410000 */
[----:B------:R-:W-:Y:S03]  /*13160*/  FMUL.FTZ R69, R3, R69 ;  /* 0x0000004503457220 */ /* 0x000fe60000410000 */
[C---:B------:R-:W-:Y:S01]  /*13170*/  HMMA.16816.F32 R64, R136.reuse, R110, R64 ;  /* 0x0000006e8840723c */ /* 0x040fe20000001840 */
[----:B------:R-:W1:Y:S02]  /*13180*/  LDSM.16.MT88.4 R108, [R188+0x4100] ;  /* 0x00410000bc6c783b */ /* 0x000e640000004200 */
[C---:B------:R-:W-:Y:S02]  /*13190*/  FMUL.FTZ R70, R0.reuse, R70 ;  /* 0x0000004600467220 */ /* 0x040fe40000410000 */
[C---:B------:R-:W-:Y:S02]  /*131a0*/  FMUL.FTZ R71, R0.reuse, R71 ;  /* 0x0000004700477220 */ /* 0x040fe40000410000 */
[--C-:B--2---:R-:W-:Y:S02]  /*131b0*/  FFMA.FTZ R2, R149, c[0x0][0x2d0], -R145.reuse ;  /* 0x0000b40095027a23 */ /* 0x104fe40000010891 */
[C---:B------:R-:W-:Y:S02]  /*131c0*/  FMUL.FTZ R72, R3.reuse, R72 ;  /* 0x0000004803487220 */ /* 0x040fe40000410000 */
[----:B------:R2:W1:Y:S01]  /*131d0*/  MUFU.EX2 R175, R2 ;  /* 0x0000000200af7308 */ /* 0x0004620000000800 */
[C---:B----4-:R-:W-:Y:S03]  /*131e0*/  HMMA.16816.F32 R68, R136.reuse, R112, R68 ;  /* 0x000000708844723c */ /* 0x050fe60000001844 */
[C---:B------:R-:W-:Y:S02]  /*131f0*/  FMUL.FTZ R73, R3.reuse, R73 ;  /* 0x0000004903497220 */ /* 0x040fe40000410000 */
[C---:B------:R-:W-:Y:S02]  /*13200*/  FMUL.FTZ R74, R0.reuse, R74 ;  /* 0x0000004a004a7220 */ /* 0x040fe40000410000 */
[C---:B------:R-:W-:Y:S02]  /*13210*/  FMUL.FTZ R75, R0.reuse, R75 ;  /* 0x0000004b004b7220 */ /* 0x040fe40000410000 */
[C---:B------:R-:W-:Y:S03]  /*13220*/  FMUL.FTZ R76, R3.reuse, R76 ;  /* 0x0000004c034c7220 */ /* 0x040fe60000410000 */
[C---:B------:R-:W-:Y:S02]  /*13230*/  FMUL.FTZ R77, R3.reuse, R77 ;  /* 0x0000004d034d7220 */ /* 0x040fe40000410000 */
[C---:B------:R-:W-:Y:S01]  /*13240*/  HMMA.16816.F32 R72, R136.reuse, R114, R72 ;  /* 0x000000728848723c */ /* 0x040fe20000001848 */
[----:B------:R-:W4:Y:S02]  /*13250*/  LDSM.16.MT88.4 R112, [R187+0x4100] ;  /* 0x00410000bb70783b */ /* 0x000f240000004200 */
[C---:B------:R-:W-:Y:S02]  /*13260*/  FMUL.FTZ R78, R0.reuse, R78 ;  /* 0x0000004e004e7220 */ /* 0x040fe40000410000 */
[C---:B------:R-:W-:Y:S02]  /*13270*/  FMUL.FTZ R79, R0.reuse, R79 ;  /* 0x0000004f004f7220 */ /* 0x040fe40000410000 */
[----:B------:R-:W-:Y:S02]  /*13280*/  FMUL.FTZ R80, R3, R80 ;  /* 0x0000005003507220 */ /* 0x000fe40000410000 */
[--C-:B--2---:R-:W-:Y:S03]  /*13290*/  FFMA.FTZ R2, R151, c[0x0][0x2d0], -R144.reuse ;  /* 0x0000b40097027a23 */ /* 0x104fe60000010890 */
[C---:B---3--:R-:W-:Y:S01]  /*132a0*/  HMMA.16816.F32 R76, R136.reuse, R104, R76 ;  /* 0x00000068884c723c */ /* 0x048fe2000000184c */
[----:B------:R2:W-:Y:S02]  /*132b0*/  MUFU.EX2 R174, R2 ;  /* 0x0000000200ae7308 */ /* 0x0005e40000000800 */
[----:B------:R-:W-:Y:S02]  /*132c0*/  FMUL.FTZ R81, R3, R81 ;  /* 0x0000005103517220 */ /* 0x000fe40000410000 */
[C---:B------:R-:W-:Y:S02]  /*132d0*/  FMUL.FTZ R82, R0.reuse, R82 ;  /* 0x0000005200527220 */ /* 0x040fe40000410000 */
[C---:B------:R-:W-:Y:S01]  /*132e0*/  FMUL.FTZ R83, R0.reuse, R83 ;  /* 0x0000005300537220 */ /* 0x040fe20000410000 */
[----:B------:R-:W-:Y:S01]  /*132f0*/  F2FP.PACK_AB R104, R181, R182 ;  /* 0x000000b6b568723e */ /* 0x000fe200000000ff */
[C---:B------:R-:W-:Y:S03]  /*13300*/  FMUL.FTZ R84, R3.reuse, R84 ;  /* 0x0000005403547220 */ /* 0x040fe60000410000 */
[----:B------:R-:W-:Y:S01]  /*13310*/  FMUL.FTZ R85, R3, R85 ;  /* 0x0000005503557220 */ /* 0x000fe20000410000 */
[----:B-----5:R-:W-:Y:S01]  /*13320*/  F2FP.PACK_AB R105, R179, R180 ;  /* 0x000000b4b369723e */ /* 0x020fe200000000ff */
[C---:B------:R-:W-:Y:S03]  /*13330*/  HMMA.16816.F32 R80, R136.reuse, R106, R80 ;  /* 0x0000006a8850723c */ /* 0x040fe60000001850 */
[C---:B------:R-:W-:Y:S02]  /*13340*/  FMUL.FTZ R86, R0.reuse, R86 ;  /* 0x0000005600567220 */ /* 0x040fe40000410000 */
[C---:B------:R-:W-:Y:S02]  /*13350*/  FMUL.FTZ R87, R0.reuse, R87 ;  /* 0x0000005700577220 */ /* 0x040fe40000410000 */
[----:B------:R-:W-:Y:S01]  /*13360*/  FMUL.FTZ R88, R3, R88 ;  /* 0x0000005803587220 */ /* 0x000fe20000410000 */
[----:B------:R-:W-:Y:S01]  /*13370*/  F2FP.PACK_AB R106, R177, R178 ;  /* 0x000000b2b16a723e */ /* 0x000fe200000000ff */
[----:B------:R-:W-:Y:S03]  /*13380*/  FMUL.FTZ R89, R3, R89 ;  /* 0x0000005903597220 */ /* 0x000fe60000410000 */
[C---:B-1----:R-:W-:Y:S03]  /*13390*/  HMMA.16816.F32 R84, R136.reuse, R108, R84 ;  /* 0x0000006c8854723c */ /* 0x042fe60000001854 */
[C---:B------:R-:W-:Y:S01]  /*133a0*/  FMUL.FTZ R90, R0.reuse, R90 ;  /* 0x0000005a005a7220 */ /* 0x040fe20000410000 */
[----:B------:R-:W-:Y:S01]  /*133b0*/  F2FP.PACK_AB R107, R175, R176 ;  /* 0x000000b0af6b723e */ /* 0x000fe200000000ff */
[----:B------:R-:W-:Y:S02]  /*133c0*/  FMUL.FTZ R91, R0, R91 ;  /* 0x0000005b005b7220 */ /* 0x000fe40000410000 */
[----:B--2---:R-:W-:Y:S02]  /*133d0*/  FFMA.FTZ R2, R152, c[0x0][0x2d0], -R144 ;  /* 0x0000b40098027a23 */ /* 0x004fe40000010890 */
[C---:B------:R-:W-:Y:S02]  /*133e0*/  FMUL.FTZ R92, R3.reuse, R92 ;  /* 0x0000005c035c7220 */ /* 0x040fe40000410000 */
[----:B------:R1:W2:Y:S01]  /*133f0*/  MUFU.EX2 R173, R2 ;  /* 0x0000000200ad7308 */ /* 0x0002a20000000800 */
[C---:B------:R-:W-:Y:S01]  /*13400*/  HMMA.16816.F32 R88, R136.reuse, R110, R88 ;  /* 0x0000006e8858723c */ /* 0x040fe20000001858 */
[----:B------:R-:W3:Y:S02]  /*13410*/  LDSM.16.MT88.4 R108, [R188+0x900] ;  /* 0x00090000bc6c783b */ /* 0x000ee40000004200 */
[C---:B------:R-:W-:Y:S02]  /*13420*/  FMUL.FTZ R93, R3.reuse, R93 ;  /* 0x0000005d035d7220 */ /* 0x040fe40000410000 */
[C---:B------:R-:W-:Y:S02]  /*13430*/  FMUL.FTZ R94, R0.reuse, R94 ;  /* 0x0000005e005e7220 */ /* 0x040fe40000410000 */
[C---:B------:R-:W-:Y:S02]  /*13440*/  FMUL.FTZ R95, R0.reuse, R95 ;  /* 0x0000005f005f7220 */ /* 0x040fe40000410000 */
[C---:B------:R-:W-:Y:S03]  /*13450*/  FMUL.FTZ R96, R3.reuse, R96 ;  /* 0x0000006003607220 */ /* 0x040fe60000410000 */
[C---:B------:R-:W-:Y:S02]  /*13460*/  FMUL.FTZ R97, R3.reuse, R97 ;  /* 0x0000006103617220 */ /* 0x040fe40000410000 */
[C---:B----4-:R-:W-:Y:S03]  /*13470*/  HMMA.16816.F32 R92, R136.reuse, R112, R92 ;  /* 0x00000070885c723c */ /* 0x050fe6000000185c */
[C---:B------:R-:W-:Y:S02]  /*13480*/  FMUL.FTZ R98, R0.reuse, R98 ;  /* 0x0000006200627220 */ /* 0x040fe40000410000 */
[----:B------:R-:W-:Y:S02]  /*13490*/  FMUL.FTZ R99, R0, R99 ;  /* 0x0000006300637220 */ /* 0x000fe40000410000 */
[----:B------:R-:W-:Y:S02]  /*134a0*/  FFMA.FTZ R3, R3, R222, R216 ;  /* 0x000000de03037223 */ /* 0x000fe400000100d8 */
[--C-:B-1----:R-:W-:Y:S03]  /*134b0*/  FFMA.FTZ R2, R154, c[0x0][0x2d0], -R145.reuse ;  /* 0x0000b4009a027a23 */ /* 0x102fe60000010891 */
[----:B------:R-:W-:Y:S01]  /*134c0*/  HMMA.16816.F32 R96, R136, R114, R96 ;  /* 0x000000728860723c */ /* 0x000fe20000001860 */
[----:B------:R-:W1:Y:S01]  /*134d0*/  LDSM.16.MT88.4 R112, [R187+0x2900] ;  /* 0x00290000bb70783b */ /* 0x000e620000004200 */
[----:B------:R4:W-:Y:S06]  /*134e0*/  MUFU.EX2 R172, R2 ;  /* 0x0000000200ac7308 */ /* 0x0009ec0000000800 */
[C---:B------:R-:W-:Y:S01]  /*134f0*/  HMMA.16816.F32 R4, R104.reuse, R116, R4 ;  /* 0x000000746804723c */ /* 0x040fe20000001804 */
[----:B------:R-:W-:Y:S07]  /*13500*/  LDSM.16.MT88.4 R136, [R188+0x3100] ;  /* 0x00310000bc88783b */ /* 0x000fee0000004200 */
[C---:B------:R-:W-:Y:S01]  /*13510*/  HMMA.16816.F32 R8, R104.reuse, R118, R8 ;  /* 0x000000766808723c */ /* 0x040fe20000001808 */
[----:B------:R-:W-:Y:S07]  /*13520*/  LDSM.16.MT88.4 R116, [R186+0x4900] ;  /* 0x00490000ba74783b */ /* 0x000fee0000004200 */
[C---:B------:R-:W-:Y:S04]  /*13530*/  HMMA.16816.F32 R12, R104.reuse, R120, R12 ;  /* 0x00000078680c723c */ /* 0x040fe8000000180c */
[--C-:B----4-:R-:W-:Y:S02]  /*13540*/  FFMA.FTZ R2, R150, c[0x0][0x2d0], -R145.reuse ;  /* 0x0000b40096027a23 */ /* 0x110fe40000010891 */
[----:B------:R-:W-:Y:S02]  /*13550*/  LDSM.16.MT88.4 R148, [R188+0x3900] ;  /* 0x00390000bc94783b */ /* 0x000fe40000004200 */
[C---:B------:R-:W-:Y:S01]  /*13560*/  HMMA.16816.F32 R16, R104.reuse, R122, R16 ;  /* 0x0000007a6810723c */ /* 0x040fe20000001810 */
[----:B------:R4:W5:Y:S05]  /*13570*/  MUFU.EX2 R171, R2 ;  /* 0x0000000200ab7308 */ /* 0x00096a0000000800 */
[----:B------:R-:W-:Y:S02]  /*13580*/  LDSM.16.MT88.4 R120, [R188+0x4900] ;  /* 0x00490000bc78783b */ /* 0x000fe40000004200 */
[C---:B---3--:R-:W-:Y:S08]  /*13590*/  HMMA.16816.F32 R20, R104.reuse, R108, R20 ;  /* 0x0000006c6814723c */ /* 0x048ff00000001814 */
[C---:B------:R-:W-:Y:S01]  /*135a0*/  HMMA.16816.F32 R24, R104.reuse, R110, R24 ;  /* 0x0000006e6818723c */ /* 0x040fe20000001818 */
[----:B------:R-:W3:Y:S07]  /*135b0*/  LDSM.16.MT88.4 R108, [R185+0x4900] ;  /* 0x00490000b96c783b */ /* 0x000eee0000004200 */
[C---:B------:R-:W-:Y:S04]  /*135c0*/  HMMA.16816.F32 R28, R104.reuse, R124, R28 ;  /* 0x0000007c681c723c */ /* 0x040fe8000000181c */
[--C-:B----4-:R-:W-:Y:S04]  /*135d0*/  FFMA.FTZ R2, R156, c[0x0][0x2d0], -R144.reuse ;  /* 0x0000b4009c027a23 */ /* 0x110fe80000010890 */
[C---:B------:R-:W-:Y:S01]  /*135e0*/  HMMA.16816.F32 R32, R104.reuse, R126, R32 ;  /* 0x0000007e6820723c */ /* 0x040fe20000001820 */
[----:B------:R-:W-:Y:S01]  /*135f0*/  LDSM.16.MT88.4 R124, [R186+0x1100] ;  /* 0x00110000ba7c783b */ /* 0x000fe20000004200 */
[----:B------:R4:W-:Y:S06]  /*13600*/  MUFU.EX2 R170, R2 ;  /* 0x0000000200aa7308 */ /* 0x0009ec0000000800 */
[C---:B------:R-:W-:Y:S08]  /*13610*/  HMMA.16816.F32 R36, R104.reuse, R128, R36 ;  /* 0x000000806824723c */ /* 0x040ff00000001824 */
[C---:B------:R-:W-:Y:S01]  /*13620*/  HMMA.16816.F32 R40, R104.reuse, R130, R40 ;  /* 0x000000826828723c */ /* 0x040fe20000001828 */
[----:B------:R-:W-:Y:S07]  /*13630*/  LDSM.16.MT88.4 R128, [R187+0x1100] ;  /* 0x00110000bb80783b */ /* 0x000fee0000004200 */
[C---:B------:R-:W-:Y:S04]  /*13640*/  HMMA.16816.F32 R44, R104.reuse, R132, R44 ;  /* 0x00000084682c723c */ /* 0x040fe8000000182c */
[--C-:B----4-:R-:W-:Y:S04]  /*13650*/  FFMA.FTZ R2, R157, c[0x0][0x2d0], -R144.reuse ;  /* 0x0000b4009d027a23 */ /* 0x110fe80000010890 */
[C---:B------:R-:W-:Y:S01]  /*13660*/  HMMA.16816.F32 R48, R104.reuse, R134, R48 ;  /* 0x000000866830723c */ /* 0x040fe20000001830 */
[----:B------:R-:W-:Y:S01]  /*13670*/  LDSM.16.MT88.4 R132, [R186+0x3100] ;  /* 0x00310000ba84783b */ /* 0x000fe20000004200 */
[----:B------:R4:W2:Y:S06]  /*13680*/  MUFU.EX2 R169, R2 ;  /* 0x0000000200a97308 */ /* 0x0008ac0000000800 */
[C---:B------:R-:W-:Y:S08]  /*13690*/  HMMA.16816.F32 R52, R104.reuse, R140, R52 ;  /* 0x0000008c6834723c */ /* 0x040ff00000001834 */
[C---:B------:R-:W-:Y:S01]  /*136a0*/  HMMA.16816.F32 R56, R104.reuse, R142, R56 ;  /* 0x0000008e6838723c */ /* 0x040fe20000001838 */
[----:B------:R-:W-:Y:S07]  /*136b0*/  LDSM.16.MT88.4 R140, [R185+0x3900] ;  /* 0x00390000b98c783b */ /* 0x000fee0000004200 */
[C---:B-1----:R-:W-:Y:S04]  /*136c0*/  HMMA.16816.F32 R60, R104.reuse, R112, R60 ;  /* 0x00000070683c723c */ /* 0x042fe8000000183c */
[--C-:B----4-:R-:W-:Y:S04]  /*136d0*/  FFMA.FTZ R2, R153, c[0x0][0x2d0], -R145.reuse ;  /* 0x0000b40099027a23 */ /* 0x110fe80000010891 */
[C---:B------:R-:W-:Y:S01]  /*136e0*/  HMMA.16816.F32 R64, R104.reuse, R114, R64 ;  /* 0x000000726840723c */ /* 0x040fe20000001840 */
[----:B------:R-:W1:Y:S01]  /*136f0*/  LDSM.16.MT88.4 R112, [R187+0x4900] ;  /* 0x00490000bb70783b */ /* 0x000e620000004200 */
[----:B------:R4:W-:Y:S06]  /*13700*/  MUFU.EX2 R168, R2 ;  /* 0x0000000200a87308 */ /* 0x0009ec0000000800 */
[C---:B---3--:R-:W-:Y:S08]  /*13710*/  HMMA.16816.F32 R68, R104.reuse, R108, R68 ;  /* 0x0000006c6844723c */ /* 0x048ff00000001844 */
[C---:B------:R-:W-:Y:S01]  /*13720*/  HMMA.16816.F32 R72, R104.reuse, R110, R72 ;  /* 0x0000006e6848723c */ /* 0x040fe20000001848 */
[----:B------:R-:W3:Y:S07]  /*13730*/  LDSM.16.MT88.4 R108, [R185+0x1100] ;  /* 0x00110000b96c783b */ /* 0x000eee0000004200 */
[C---:B------:R-:W-:Y:S04]  /*13740*/  HMMA.16816.F32 R76, R104.reuse, R116, R76 ;  /* 0x00000074684c723c */ /* 0x040fe8000000184c */
[--C-:B----4-:R-:W-:Y:S02]  /*13750*/  FFMA.FTZ R2, R155, c[0x0][0x2d0], -R145.reuse ;  /* 0x0000b4009b027a23 */ /* 0x110fe40000010891 */
[----:B------:R-:W-:Y:S02]  /*13760*/  LDSM.16.MT88.4 R152, [R187+0x3900] ;  /* 0x00390000bb98783b */ /* 0x000fe40000004200 */
[C---:B------:R-:W-:Y:S01]  /*13770*/  HMMA.16816.F32 R80, R104.reuse, R118, R80 ;  /* 0x000000766850723c */ /* 0x040fe20000001850 */
[----:B------:R4:W2:Y:S05]  /*13780*/  MUFU.EX2 R167, R2 ;  /* 0x0000000200a77308 */ /* 0x0008aa0000000800 */
[----:B------:R-:W3:Y:S02]  /*13790*/  LDSM.16.MT88.4 R116, [R188+0x1100] ;  /* 0x00110000bc74783b */ /* 0x000ee40000004200 */
[C---:B------:R-:W-:Y:S08]  /*137a0*/  HMMA.16816.F32 R84, R104.reuse, R120, R84 ;  /* 0x000000786854723c */ /* 0x040ff00000001854 */
[C---:B------:R-:W-:Y:S01]  /*137b0*/  HMMA.16816.F32 R88, R104.reuse, R122, R88 ;  /* 0x0000007a6858723c */ /* 0x040fe20000001858 */
[----:B------:R-:W3:Y:S07]  /*137c0*/  LDSM.16.MT88.4 R120, [R185+0x3100] ;  /* 0x00310000b978783b */ /* 0x000eee0000004200 */
[C---:B-1----:R-:W-:Y:S04]  /*137d0*/  HMMA.16816.F32 R92, R104.reuse, R112, R92 ;  /* 0x00000070685c723c */ /* 0x042fe8000000185c */
[--C-:B----4-:R-:W-:Y:S04]  /*137e0*/  FFMA.FTZ R2, R161, c[0x0][0x2d0], -R144.reuse ;  /* 0x0000b400a1027a23 */ /* 0x110fe80000010890 */
[----:B------:R-:W-:Y:S01]  /*137f0*/  HMMA.16816.F32 R96, R104, R114, R96 ;  /* 0x000000726860723c */ /* 0x000fe20000001860 */
[----:B------:R-:W-:Y:S01]  /*13800*/  LDSM.16.MT88.4 R112, [R185+0x5100] ;  /* 0x00510000b970783b */ /* 0x000fe20000004200 */
[----:B------:R1:W-:Y:S05]  /*13810*/  MUFU.EX2 R166, R2 ;  /* 0x0000000200a67308 */ /* 0x0003ea0000000800 */
[----:B--2---:R-:W-:Y:S02]  /*13820*/  F2FP.PACK_AB R104, R173, R174 ;  /* 0x000000aead68723e */ /* 0x004fe400000000ff */
[----:B-----5:R-:W-:Y:S03]  /*13830*/  F2FP.PACK_AB R105, R171, R172 ;  /* 0x000000acab69723e */ /* 0x020fe600000000ff */
[----:B------:R-:W-:Y:S02]  /*13840*/  F2FP.PACK_AB R106, R169, R170 ;  /* 0x000000aaa96a723e */ /* 0x000fe400000000ff */
[----:B------:R-:W-:Y:S07]  /*13850*/  F2FP.PACK_AB R107, R167, R168 ;  /* 0x000000a8a76b723e */ /* 0x000fee00000000ff */
[C---:B---3--:R-:W-:Y:S03]  /*13860*/  HMMA.16816.F32 R4, R104.reuse, R108, R4 ;  /* 0x0000006c6804723c */ /* 0x048fe60000001804 */
[--C-:B-1----:R-:W-:Y:S05]  /*13870*/  FFMA.FTZ R2, R160, c[0x0][0x2d0], -R144.reuse ;  /* 0x0000b400a0027a23 */ /* 0x102fea0000010890 */
[C---:B------:R-:W-:Y:S01]  /*13880*/  HMMA.16816.F32 R8, R104.reuse, R110, R8 ;  /* 0x0000006e6808723c */ /* 0x040fe20000001808 */
[----:B------:R-:W1:Y:S01]  /*13890*/  LDSM.16.MT88.4 R108, [R187+0x3100] ;  /* 0x00310000bb6c783b */ /* 0x000e620000004200 */
[----:B------:R2:W3:Y:S06]  /*138a0*/  MUFU.EX2 R165, R2 ;  /* 0x0000000200a57308 */ /* 0x0004ec0000000800 */
[C---:B------:R-:W-:Y:S08]  /*138b0*/  HMMA.16816.F32 R12, R104.reuse, R124, R12 ;  /* 0x0000007c680c723c */ /* 0x040ff0000000180c */
[C---:B------:R-:W-:Y:S01]  /*138c0*/  HMMA.16816.F32 R16, R104.reuse, R126, R16 ;  /* 0x0000007e6810723c */ /* 0x040fe20000001810 */
[----:B------:R-:W-:Y:S07]  /*138d0*/  LDSM.16.MT88.4 R124, [R188+0x1900] ;  /* 0x00190000bc7c783b */ /* 0x000fee0000004200 */
[C---:B------:R-:W-:Y:S04]  /*138e0*/  HMMA.16816.F32 R20, R104.reuse, R116, R20 ;  /* 0x000000746814723c */ /* 0x040fe80000001814 */
[--C-:B--2---:R-:W-:Y:S04]  /*138f0*/  FFMA.FTZ R2, R158, c[0x0][0x2d0], -R145.reuse ;  /* 0x0000b4009e027a23 */ /* 0x104fe80000010891 */
[C---:B------:R-:W-:Y:S01]  /*13900*/  HMMA.16816.F32 R24, R104.reuse, R118, R24 ;  /* 0x000000766818723c */ /* 0x040fe20000001818 */
[----:B------:R-:W2:Y:S01]  /*13910*/  LDSM.16.MT88.4 R116, [R186+0x5100] ;  /* 0x00510000ba74783b */ /* 0x000ea20000004200 */
[----:B------:R4:W-:Y:S06]  /*13920*/  MUFU.EX2 R164, R2 ;  /* 0x0000000200a47308 */ /* 0x0009ec0000000800 */
[C---:B------:R-:W-:Y:S08]  /*13930*/  HMMA.16816.F32 R28, R104.reuse, R128, R28 ;  /* 0x00000080681c723c */ /* 0x040ff0000000181c */
[C---:B------:R-:W-:Y:S08]  /*13940*/  HMMA.16816.F32 R32, R104.reuse, R130, R32 ;  /* 0x000000826820723c */ /* 0x040ff00000001820 */
[C---:B------:R-:W-:Y:S04]  /*13950*/  HMMA.16816.F32 R36, R104.reuse, R120, R36 ;  /* 0x000000786824723c */ /* 0x040fe80000001824 */
[--C-:B----4-:R-:W-:Y:S02]  /*13960*/  FFMA.FTZ R2, R159, c[0x0][0x2d0], -R145.reuse ;  /* 0x0000b4009f027a23 */ /* 0x110fe40000010891 */
[----:B------:R-:W-:Y:S02]  /*13970*/  LDSM.16.MT88.4 R156, [R185+0x5900] ;  /* 0x00590000b99c783b */ /* 0x000fe40000004200 */
[C---:B------:R-:W-:Y:S01]  /*13980*/  HMMA.16816.F32 R40, R104.reuse, R122, R40 ;  /* 0x0000007a6828723c */ /* 0x040fe20000001828 */
[----:B------:R4:W5:Y:S05]  /*13990*/  MUFU.EX2 R163, R2 ;  /* 0x0000000200a37308 */ /* 0x00096a0000000800 */
[----:B------:R-:W2:Y:S02]  /*139a0*/  LDSM.16.MT88.4 R120, [R188+0x5100] ;  /* 0x00510000bc78783b */ /* 0x000ea40000004200 */
[C---:B------:R-:W-:Y:S08]  /*139b0*/  HMMA.16816.F32 R44, R104.reuse, R132, R44 ;  /* 0x00000084682c723c */ /* 0x040ff0000000182c */
[C---:B------:R-:W-:Y:S01]  /*139c0*/  HMMA.16816.F32 R48, R104.reuse, R134, R48 ;  /* 0x000000866830723c */ /* 0x040fe20000001830 */
[----:B------:R-:W-:Y:S07]  /*139d0*/  LDSM.16.MT88.4 R132, [R187+0x1900] ;  /* 0x00190000bb84783b */ /* 0x000fee0000004200 */
[C---:B------:R-:W-:Y:S04]  /*139e0*/  HMMA.16816.F32 R52, R104.reuse, R136, R52 ;  /* 0x000000886834723c */ /* 0x040fe80000001834 */
[--C-:B----4-:R-:W-:Y:S02]  /*139f0*/  FFMA.FTZ R2, R162, c[0x0][0x2d0], -R144.reuse ;  /* 0x0000b400a2027a23 */ /* 0x110fe40000010890 */
[----:B------:R-:W-:Y:S01]  /*13a00*/  FFMA.FTZ R144, R207, c[0x0][0x2d0], -R144 ;  /* 0x0000b400cf907a23 */ /* 0x000fe20000010890 */
[----:B---3--:R-:W-:Y:S01]  /*13a10*/  F2FP.PACK_AB R136, R165, R166 ;  /* 0x000000a6a588723e */ /* 0x008fe200000000ff */
[C---:B------:R-:W-:Y:S01]  /*13a20*/  HMMA.16816.F32 R56, R104.reuse, R138, R56 ;  /* 0x0000008a6838723c */ /* 0x040fe20000001838 */
[----:B------:R3:W-:Y:S03]  /*13a30*/  MUFU.EX2 R162, R2 ;  /* 0x0000000200a27308 */ /* 0x0007e60000000800 */
[----:B-----5:R-:W-:Y:S02]  /*13a40*/  F2FP.PACK_AB R137, R163, R164 ;  /* 0x000000a4a389723e */ /* 0x020fe400000000ff */
[----:B------:R-:W-:Y:S02]  /*13a50*/  IADD3 R207, R208, -0x1, RZ ;  /* 0xffffffffd0cf7810 */ /* 0x000fe40007ffe0ff */
[C---:B-1----:R-:W-:Y:S03]  /*13a60*/  HMMA.16816.F32 R60, R104.reuse, R108, R60 ;  /* 0x0000006c683c723c */ /* 0x042fe6000000183c */
[----:B------:R-:W1:Y:S01]  /*13a70*/  MUFU.EX2 R161, R144 ;  /* 0x0000009000a17308 */ /* 0x000e620000000800 */
[----:B------:R-:W-:Y:S04]  /*13a80*/  MOV R208, R207 ;  /* 0x000000cf00d07202 */ /* 0x000fe80000000f00 */
[C---:B------:R-:W-:Y:S01]  /*13a90*/  HMMA.16816.F32 R64, R104.reuse, R110, R64 ;  /* 0x0000006e6840723c */ /* 0x040fe20000001840 */
[----:B------:R-:W4:Y:S07]  /*13aa0*/  LDSM.16.MT88.4 R108, [R187+0x5100] ;  /* 0x00510000bb6c783b */ /* 0x000f2e0000004200 */
[C---:B------:R-:W-:Y:S04]  /*13ab0*/  HMMA.16816.F32 R68, R104.reuse, R112, R68 ;  /* 0x000000706844723c */ /* 0x040fe80000001844 */
[--C-:B---3--:R-:W-:Y:S02]  /*13ac0*/  FFMA.FTZ R2, R183, c[0x0][0x2d0], -R145.reuse ;  /* 0x0000b400b7027a23 */ /* 0x108fe40000010891 */
[----:B------:R-:W-:Y:S02]  /*13ad0*/  FFMA.FTZ R145, R103, c[0x0][0x2d0], -R145 ;  /* 0x0000b40067917a23 */ /* 0x000fe40000010891 */
[C---:B------:R-:W-:Y:S01]  /*13ae0*/  HMMA.16816.F32 R72, R104.reuse, R114, R72 ;  /* 0x000000726848723c */ /* 0x040fe20000001848 */
[----:B------:R-:W3:Y:S01]  /*13af0*/  LDSM.16.MT88.4 R112, [R185+0x1900] ;  /* 0x00190000b970783b */ /* 0x000ee20000004200 */
[----:B------:R5:W-:Y:S02]  /*13b00*/  MUFU.EX2 R102, R145 ;  /* 0x0000009100667308 */ /* 0x000be40000000800 */
[----:B-1----:R-:W-:Y:S04]  /*13b10*/  F2FP.PACK_AB R138, R161, R162 ;  /* 0x000000a2a18a723e */ /* 0x002fe800000000ff */
[C---:B--2---:R-:W-:Y:S04]  /*13b20*/  HMMA.16816.F32 R76, R104.reuse, R116, R76 ;  /* 0x00000074684c723c */ /* 0x044fe8000000184c */
[----:B------:R-:W1:Y:S04]  /*13b30*/  MUFU.EX2 R160, R2 ;  /* 0x0000000200a07308 */ /* 0x000e680000000800 */
[C---:B------:R-:W-:Y:S01]  /*13b40*/  HMMA.16816.F32 R80, R104.reuse, R118, R80 ;  /* 0x000000766850723c */ /* 0x040fe20000001850 */
[----:B------:R-:W2:Y:S07]  /*13b50*/  LDSM.16.MT88.4 R116, [R186+0x1900] ;  /* 0x00190000ba74783b */ /* 0x000eae0000004200 */
[C---:B------:R-:W-:Y:S01]  /*13b60*/  HMMA.16816.F32 R84, R104.reuse, R120, R84 ;  /* 0x000000786854723c */ /* 0x040fe20000001854 */
[----:B-----5:R-:W5:Y:S07]  /*13b70*/  LDSM.16.MT88.4 R144, [R186+0x3900] ;  /* 0x00390000ba90783b */ /* 0x020f6e0000004200 */
[C---:B------:R-:W-:Y:S04]  /*13b80*/  HMMA.16816.F32 R88, R104.reuse, R122, R88 ;  /* 0x0000007a6858723c */ /* 0x040fe80000001858 */
[----:B-1----:R-:W-:Y:S01]  /*13b90*/  F2FP.PACK_AB R139, R102, R160 ;  /* 0x000000a0668b723e */ /* 0x002fe200000000ff */
[----:B------:R-:W-:Y:S02]  /*13ba0*/  FFMA.FTZ R2, R0, R223, R213 ;  /* 0x000000df00027223 */ /* 0x000fe400000100d5 */
[----:B------:R-:W-:Y:S01]  /*13bb0*/  FADD.FTZ R0, R217, R3 ;  /* 0x00000003d9007221 */ /* 0x000fe20000010000 */
[C---:B----4-:R-:W-:Y:S04]  /*13bc0*/  HMMA.16816.F32 R92, R104.reuse, R108, R92 ;  /* 0x0000006c685c723c */ /* 0x050fe8000000185c */
[----:B------:R-:W-:Y:S02]  /*13bd0*/  FADD.FTZ R2, R212, R2 ;  /* 0x00000002d4027221 */ /* 0x000fe40000010000 */
[----:B------:R-:W-:Y:S02]  /*13be0*/  FADD.FTZ R0, R215, R0 ;  /* 0x00000000d7007221 */ /* 0x000fe40000010000 */
[----:B------:R-:W-:Y:S04]  /*13bf0*/  HMMA.16816.F32 R96, R104, R110, R96 ;  /* 0x0000006e6860723c */ /* 0x000fe80000001860 */
[----:B------:R-:W-:Y:S02]  /*13c00*/  FADD.FTZ R2, R211, R2 ;  /* 0x00000002d3027221 */ /* 0x000fe40000010000 */
[----:B------:R-:W-:Y:S02]  /*13c10*/  FADD.FTZ R0, R214, R0 ;  /* 0x00000000d6007221 */ /* 0x000fe40000010000 */
[C---:B---3--:R-:W-:Y:S01]  /*13c20*/  HMMA.16816.F32 R104, R136.reuse, R112, R4 ;  /* 0x000000708868723c */ /* 0x048fe20000001804 */
[----:B------:R-:W1:Y:S04]  /*13c30*/  LDSM.16.MT88.4 R4, [R186+0x5900] ;  /* 0x00590000ba04783b */ /* 0x000e680000004200 */
[----:B------:R-:W-:Y:S02]  /*13c40*/  FADD.FTZ R2, R210, R2 ;  /* 0x00000002d2027221 */ /* 0x000fe40000010000 */
[----:B------:R-:W-:Y:S01]  /*13c50*/  FADD.FTZ R0, R182, R0 ;  /* 0x00000000b6007221 */ /* 0x000fe20000010000 */
[C---:B------:R-:W-:Y:S01]  /*13c60*/  HMMA.16816.F32 R108, R136.reuse, R114, R8 ;  /* 0x00000072886c723c */ /* 0x040fe20000001808 */
[----:B------:R-:W3:Y:S03]  /*13c70*/  LDSM.16.MT88.4 R8, [R188+0x5900] ;  /* 0x00590000bc08783b */ /* 0x000ee60000004200 */
[----:B------:R-:W-:Y:S02]  /*13c80*/  FADD.FTZ R2, R180, R2 ;  /* 0x00000002b4027221 */ /* 0x000fe40000010000 */
[----:B------:R-:W-:Y:S02]  /*13c90*/  FADD.FTZ R0, R181, R0 ;  /* 0x00000000b5007221 */ /* 0x000fe40000010000 */
[C---:B--2---:R-:W-:Y:S01]  /*13ca0*/  HMMA.16816.F32 R112, R136.reuse, R116, R12 ;  /* 0x000000748870723c */ /* 0x044fe2000000180c */
[----:B------:R-:W2:Y:S03]  /*13cb0*/  LDSM.16.MT88.4 R12, [R187+0x5900] ;  /* 0x00590000bb0c783b */ /* 0x000ea60000004200 */
        /* <DEDUP_REMOVED lines=21> */
[----:B------:R-:W-:Y:S01]  /*13e10*/  FADD.FTZ R0, R164, R3 ;  /* 0x00000003a4007221 */ /* 0x000fe20000010000 */
[----:B------:R-:W-:Y:S01]  /*13e20*/  MOV R3, R101 ;  /* 0x0000006500037202 */ /* 0x000fe20000000f00 */
[----:B------:R-:W-:Y:S02]  /*13e30*/  FADD.FTZ R2, R165, R2 ;  /* 0x00000002a5027221 */ /* 0x000fe40000010000 */
[C---:B-----5:R-:W-:Y:S04]  /*13e40*/  HMMA.16816.F32 R44, R136.reuse, R144, R44 ;  /* 0x00000090882c723c */ /* 0x060fe8000000182c */
[----:B------:R-:W-:Y:S02]  /*13e50*/  FADD.FTZ R0, R163, R0 ;  /* 0x00000000a3007221 */ /* 0x000fe40000010000 */
[----:B------:R-:W-:Y:S02]  /*13e60*/  FADD.FTZ R2, R162, R2 ;  /* 0x00000002a2027221 */ /* 0x000fe40000010000 */
[C---:B------:R-:W-:Y:S04]  /*13e70*/  HMMA.16816.F32 R48, R136.reuse, R146, R48 ;  /* 0x000000928830723c */ /* 0x040fe80000001830 */
[----:B------:R-:W-:Y:S02]  /*13e80*/  FADD.FTZ R0, R160, R0 ;  /* 0x00000000a0007221 */ /* 0x000fe40000010000 */
[----:B------:R-:W-:Y:S02]  /*13e90*/  FADD.FTZ R222, R161, R2 ;  /* 0x00000002a1de7221 */ /* 0x000fe40000010000 */
[C---:B------:R-:W-:Y:S04]  /*13ea0*/  HMMA.16816.F32 R52, R136.reuse, R148, R52 ;  /* 0x000000948834723c */ /* 0x040fe80000001834 */
[----:B------:R-:W-:Y:S01]  /*13eb0*/  FADD.FTZ R223, R102, R0 ;  /* 0x0000000066df7221 */ /* 0x000fe20000010000 */
[----:B------:R-:W-:Y:S03]  /*13ec0*/  MOV R102, R100 ;  /* 0x0000006400667202 */ /* 0x000fe60000000f00 */
[C---:B------:R-:W-:Y:S08]  /*13ed0*/  HMMA.16816.F32 R56, R136.reuse, R150, R56 ;  /* 0x000000968838723c */ /* 0x040ff00000001838 */
[C---:B------:R-:W-:Y:S08]  /*13ee0*/  HMMA.16816.F32 R60, R136.reuse, R152, R60 ;  /* 0x00000098883c723c */ /* 0x040ff0000000183c */
[C---:B------:R-:W-:Y:S08]  /*13ef0*/  HMMA.16816.F32 R64, R136.reuse, R154, R64 ;  /* 0x0000009a8840723c */ /* 0x040ff00000001840 */
[C---:B------:R-:W-:Y:S08]  /*13f00*/  HMMA.16816.F32 R68, R136.reuse, R156, R68 ;  /* 0x0000009c8844723c */ /* 0x040ff00000001844 */
[C---:B------:R-:W-:Y:S08]  /*13f10*/  HMMA.16816.F32 R72, R136.reuse, R158, R72 ;  /* 0x0000009e8848723c */ /* 0x040ff00000001848 */
[C---:B-1----:R-:W-:Y:S08]  /*13f20*/  HMMA.16816.F32 R76, R136.reuse, R4, R76 ;  /* 0x00000004884c723c */ /* 0x042ff0000000184c */
[C---:B------:R-:W-:Y:S08]  /*13f30*/  HMMA.16816.F32 R80, R136.reuse, R6, R80 ;  /* 0x000000068850723c */ /* 0x040ff00000001850 */
[C---:B---3--:R-:W-:Y:S08]  /*13f40*/  HMMA.16816.F32 R84, R136.reuse, R8, R84 ;  /* 0x000000088854723c */ /* 0x048ff00000001854 */
[C---:B------:R-:W-:Y:S08]  /*13f50*/  HMMA.16816.F32 R88, R136.reuse, R10, R88 ;  /* 0x0000000a8858723c */ /* 0x040ff00000001858 */
[C---:B--2---:R-:W-:Y:S08]  /*13f60*/  HMMA.16816.F32 R92, R136.reuse, R12, R92 ;  /* 0x0000000c885c723c */ /* 0x044ff0000000185c */
[----:B------:R-:W-:Y:S01]  /*13f70*/  HMMA.16816.F32 R96, R136, R14, R96 ;  /* 0x0000000e8860723c */ /* 0x000fe20000001860 */
[----:B------:R-:W-:-:S07]  /*13f80*/  @P0 BRA `(.L_x_615) ;  /* 0xffffce3000000947 */ /* 0x000fce000383ffff */
.L_x_614:
[----:B------:R-:W-:-:S13]  /*13f90*/  ISETP.GE.AND P0, PT, R207, RZ, PT ;  /* 0x000000ffcf00720c */ /* 0x000fda0003f06270 */
        /* <DEDUP_REMOVED lines=9> */
[----:B------:R-:W-:Y:S01]  /*14030*/  IADD3 R225, R228, 0x80, RZ ;  /* 0x00000080e4e17810 */ /* 0x000fe20007ffe0ff */
[----:B------:R-:W-:Y:S01]  /*14040*/  IMAD.MOV.U32 R102, RZ, RZ, R101 ;  /* 0x000000ffff667224 */ /* 0x000fe200078e0065 */
[C---:B------:R-:W-:Y:S01]  /*14050*/  IADD3 R218, R236.reuse, 0x40, RZ ;  /* 0x00000040ecda7810 */ /* 0x040fe20007ffe0ff */
[--C-:B------:R-:W-:Y:S01]  /*14060*/  IMAD.X R219, RZ, RZ, R233.reuse, P3 ;  /* 0x000000ffffdb7224 */ /* 0x100fe200018e06e9 */
[----:B------:R-:W-:Y:S01]  /*14070*/  IADD3 R216, R236, 0x80, RZ ;  /* 0x00000080ecd87810 */ /* 0x000fe20007ffe0ff */
[----:B------:R-:W-:Y:S01]  /*14080*/  IMAD.X R217, RZ, RZ, R233, P2 ;  /* 0x000000ffffd97224 */ /* 0x000fe200010e06e9 */
[----:B------:R-:W-:Y:S01]  /*14090*/  IADD3 R224, R228, 0x40, RZ ;  /* 0x00000040e4e07810 */ /* 0x000fe20007ffe0ff */
[--C-:B------:R-:W-:Y:S01]  /*140a0*/  IMAD.X R227, RZ, RZ, R231.reuse, P1 ;  /* 0x000000ffffe37224 */ /* 0x100fe200008e06e7 */
[----:B------:R-:W-:Y:S01]  /*140b0*/  ULDC UR4, c[0x0][0x208] ;  /* 0x0000820000047ab9 */ /* 0x000fe20000000800 */
[----:B------:R-:W-:Y:S01]  /*140c0*/  IMAD.X R226, RZ, RZ, R231, P0 ;  /* 0x000000ffffe27224 */ /* 0x000fe200000e06e7 */
[----:B------:R-:W-:Y:S01]  /*140d0*/  USHF.L.U32 UR4, UR4, 0x6, URZ ;  /* 0x0000000604047899 */ /* 0x000fe2000800063f */
[----:B------:R-:W-:-:S02]  /*140e0*/  IMAD.MOV.U32 R232, RZ, RZ, R236 ;  /* 0x000000ffffe87224 */ /* 0x000fc400078e00ec */
.L_x_617:
[----:B------:R-:W-:Y:S04]  /*140f0*/  DEPBAR.LE SB0, 0x0 ;  /* 0x000080000000791a */ /* 0x000fe80000000000 */
[----:B------:R-:W-:Y:S01]  /*14100*/  BAR.SYNC.DEFER_BLOCKING 0x0 ;  /* 0x0000000000007b1d */ /* 0x000fe20000010000 */
[----:B------:R-:W-:Y:S01]  /*14110*/  SHF.R.S32.HI R2, RZ, 0x1f, R207 ;  /* 0x0000001fff027819 */ /* 0x000fe200000114cf */
[----:B------:R-:W-:Y:S01]  /*14120*/  IMAD R0, R246, R207, RZ ;  /* 0x000000cff6007224 */ /* 0x000fe200078e02ff */
[----:B------:R-:W-:Y:S01]  /*14130*/  MOV R12, UR8 ;  /* 0x00000008000c7c02 */ /* 0x000fe20008000f00 */
[C---:B------:R-:W-:Y:S01]  /*14140*/  IMAD.WIDE.U32 R6, R207.reuse, UR4, R232 ;  /* 0x00000004cf067c25 */ /* 0x040fe2000f8e00e8 */
[----:B------:R-:W-:Y:S02]  /*14150*/  MOV R13, UR5 ;  /* 0x00000005000d7c02 */ /* 0x000fe40008000f00 */
[----:B------:R-:W-:Y:S01]  /*14160*/  ISETP.NE.AND P3, PT, R240, RZ, PT ;  /* 0x000000fff000720c */ /* 0x000fe20003f65270 */
[----:B------:R-:W-:Y:S01]  /*14170*/  IMAD R0, R2, UR4, R0 ;  /* 0x0000000402007c24 */ /* 0x000fe2000f8e0200 */
[----:B------:R-:W-:Y:S01]  /*14180*/  LEA R28, P2, R6, c[0x0][0x1f8], 0x1 ;  /* 0x00007e00061c7a11 */ /* 0x000fe200078408ff */
[----:B------:R-:W-:Y:S03]  /*14190*/  IMAD.WIDE.U32 R4, R207, UR4, R218 ;  /* 0x00000004cf047c25 */ /* 0x000fe6000f8e00da */
[----:B------:R-:W-:Y:S01]  /*141a0*/  IADD3 R7, R7, R0, RZ ;  /* 0x0000000007077210 */ /* 0x000fe20007ffe0ff */
[C---:B------:R-:W-:Y:S01]  /*141b0*/  IMAD.WIDE.U32 R2, R207.reuse, UR4, R216 ;  /* 0x00000004cf027c25 */ /* 0x040fe2000f8e00d8 */
[----:B------:R-:W-:Y:S02]  /*141c0*/  LEA R22, P1, R4, c[0x0][0x1f8], 0x1 ;  /* 0x00007e0004167a11 */ /* 0x000fe400078208ff */
[----:B------:R-:W-:Y:S01]  /*141d0*/  LEA.HI.X R29, R6, c[0x0][0x1fc], R7, 0x1, P2 ;  /* 0x00007f00061d7a11 */ /* 0x000fe200010f0c07 */
[----:B------:R-:W-:Y:S01]  /*141e0*/  IMAD.WIDE.U32 R12, R207, UR4, R12 ;  /* 0x00000004cf0c7c25 */ /* 0x000fe2000f8e000c */
[----:B------:R-:W-:Y:S02]  /*141f0*/  IADD3 R5, R0, R5, RZ ;  /* 0x0000000500057210 */ /* 0x000fe40007ffe0ff */
[----:B------:R-:W-:Y:S02]  /*14200*/  LEA R20, P0, R2, c[0x0][0x1f8], 0x1 ;  /* 0x00007e0002147a11 */ /* 0x000fe400078008ff */
[----:B------:R-:W-:Y:S01]  /*14210*/  LEA.HI.X R23, R4, c[0x0][0x1fc], R5, 0x1, P1 ;  /* 0x00007f0004177a11 */ /* 0x000fe200008f0c05 */
[----:B------:R-:W-:Y:S01]  /*14220*/  LDSM.16.M88.4 R32, [R191+0xc100] ;  /* 0x00c10000bf20783b */ /* 0x000fe20000000200 */
[C---:B------:R-:W-:Y:S02]  /*14230*/  IADD3 R3, R0.reuse, R3, RZ ;  /* 0x0000000300037210 */ /* 0x040fe40007ffe0ff */
[----:B------:R-:W-:Y:S02]  /*14240*/  IADD3 R0, R0, R13, RZ ;  /* 0x0000000d00007210 */ /* 0x000fe40007ffe0ff */
[----:B------:R-:W-:Y:S02]  /*14250*/  LEA.HI.X R21, R2, c[0x0][0x1fc], R3, 0x1, P0 ;  /* 0x00007f0002157a11 */ /* 0x000fe400000f0c03 */
[-C--:B------:R-:W-:Y:S01]  /*14260*/  IADD3 R4, P2, R236, R12.reuse, RZ ;  /* 0x0000000cec047210 */ /* 0x080fe20007f5e0ff */
[----:B------:R-:W1:Y:S01]  /*14270*/  LDSM.16.M88.4 R8, [R184+0x6100] ;  /* 0x00610000b808783b */ /* 0x000e620000000200 */
[-C--:B------:R-:W-:Y:S02]  /*14280*/  IADD3 R5, P1, R218, R12.reuse, RZ ;  /* 0x0000000cda057210 */ /* 0x080fe40007f3e0ff */
[----:B------:R-:W-:Y:S02]  /*14290*/  IADD3.X R6, R0, R233, RZ, P2, !PT ;  /* 0x000000e900067210 */ /* 0x000fe400017fe4ff */
[----:B------:R-:W-:Y:S02]  /*142a0*/  LEA R14, P2, R4, c[0x0][0x1f8], 0x1 ;  /* 0x00007e00040e7a11 */ /* 0x000fe400078408ff */
[----:B------:R-:W-:Y:S01]  /*142b0*/  IADD3 R3, P0, R216, R12, RZ ;  /* 0x0000000cd8037210 */ /* 0x000fe20007f1e0ff */
[----:B------:R-:W2:Y:S01]  /*142c0*/  LDSM.16.M88.4 R16, [R184+0x6900] ;  /* 0x00690000b810783b */ /* 0x000ea20000000200 */
[----:B------:R-:W-:Y:S02]  /*142d0*/  LEA.HI.X R15, R4, c[0x0][0x1fc], R6, 0x1, P2 ;  /* 0x00007f00040f7a11 */ /* 0x000fe400010f0c06 */
[C---:B------:R-:W-:Y:S02]  /*142e0*/  IADD3.X R7, R0.reuse, R219, RZ, P1, !PT ;  /* 0x000000db00077210 */ /* 0x040fe40000ffe4ff */
[C---:B------:R-:W-:Y:S02]  /*142f0*/  LEA R12, P1, R5.reuse, c[0x0][0x1f8], 0x1 ;  /* 0x00007e00050c7a11 */ /* 0x040fe400078208ff */
[----:B------:R-:W-:Y:S01]  /*14300*/  IADD3.X R0, R0, R217, RZ, P0, !PT ;  /* 0x000000d900007210 */ /* 0x000fe200007fe4ff */
[----:B------:R-:W3:Y:S01]  /*14310*/  LDSM.16.M88.4 R24, [R184+0x7100] ;  /* 0x00710000b818783b */ /* 0x000ee20000000200 */
[----:B------:R-:W-:Y:S02]  /*14320*/  LEA.HI.X R13, R5, c[0x0][0x1fc], R7, 0x1, P1 ;  /* 0x00007f00050d7a11 */ /* 0x000fe400008f0c07 */
[C---:B------:R-:W-:Y:S04]  /*14330*/  LEA R2, P0, R3.reuse, c[0x0][0x1f8], 0x1 ;  /* 0x00007e0003027a11 */ /* 0x040fe800078008ff */
[----:B------:R-:W-:Y:S01]  /*14340*/  LEA.HI.X R3, R3, c[0x0][0x1fc], R0, 0x1, P0 ;  /* 0x00007f0003037a11 */ /* 0x000fe200000f0c00 */
[----:B------:R-:W4:Y:S01]  /*14350*/  LDSM.16.M88.4 R136, [R184+0x7900] ;  /* 0x00790000b888783b */ /* 0x000f220000000200 */
[C---:B------:R-:W-:Y:S02]  /*14360*/  ISETP.GT.AND P0, PT, R207.reuse, RZ, PT ;  /* 0x000000ffcf00720c */ /* 0x040fe40003f04270 */
[----:B------:R-:W-:Y:S05]  /*14370*/  IADD3 R207, R207, -0x1, RZ ;  /* 0xffffffffcfcf7810 */ /* 0x000fea0007ffe0ff */
[----:B------:R-:W-:Y:S01]  /*14380*/  LDSM.16.M88.4 R140, [R192+0xc100] ;  /* 0x00c10000c08c783b */ /* 0x000fe20000000200 */
[C---:B-1----:R-:W-:Y:S07]  /*14390*/  HMMA.16816.F32 R4, R32.reuse, R8, RZ ;  /* 0x000000082004723c */ /* 0x042fee00000018ff */
[----:B------:R-:W1:Y:S01]  /*143a0*/  LDSM.16.M88.4 R144, [R195] ;  /* 0x00000000c390783b */ /* 0x000e620000000200 */
[C---:B------:R-:W-:Y:S07]  /*143b0*/  HMMA.16816.F32 R8, R32.reuse, R10, RZ ;  /* 0x0000000a2008723c */ /* 0x040fee00000018ff */
[----:B------:R-:W5:Y:S08]  /*143c0*/  LDSM.16.M88.4 R148, [R206] ;  /* 0x00000000ce94783b */ /* 0x000f700000000200 */
[----:B------:R-:W1:Y:S08]  /*143d0*/  LDSM.16.M88.4 R152, [R205] ;  /* 0x00000000cd98783b */ /* 0x000e700000000200 */
[----:B------:R-:W1:Y:S08]  /*143e0*/  LDSM.16.M88.4 R156, [R204] ;  /* 0x00000000cc9c783b */ /* 0x000e700000000200 */
[----:B------:R-:W-:Y:S01]  /*143f0*/  @!PT LDS RZ, [RZ] ;  /* 0x00000000fffff984 */ /* 0x000fe20000000800 */
[----:B------:R-:W-:Y:S01]  /*14400*/  @!PT LDS RZ, [RZ] ;  /* 0x00000000fffff984 */ /* 0x000fe20000000800 */
[----:B------:R-:W-:Y:S01]  /*14410*/  @!PT LDS RZ, [RZ] ;  /* 0x00000000fffff984 */ /* 0x000fe20000000800 */
[----:B------:R4:W-:Y:S08]  /*14420*/  LDGSTS.E.BYPASS.LTC128B.128 [R209+0x100], [R28.64], !P5 ;  /* 0x001000001cd17fae */ /* 0x0009f0000e901d46 */
[----:B------:R3:W-:Y:S08]  /*14430*/  LDGSTS.E.BYPASS.LTC128B.128 [R209+0x2100], [R22.64], !P6 ;  /* 0x0210000016d17fae */ /* 0x0007f0000f101d46 */
[----:B------:R3:W-:Y:S08]  /*14440*/  LDGSTS.E.BYPASS.LTC128B.128 [R209+0x4100], [R20.64], !P3 ;  /* 0x0410000014d17fae */ /* 0x0007f0000d901d46 */
[----:B------:R2:W-:Y:S08]  /*14450*/  LDGSTS.E.BYPASS.LTC128B.128 [R209+0x1100], [R14.64], !P5 ;  /* 0x011000000ed17fae */ /* 0x0005f0000e901d46 */
[----:B------:R2:W-:Y:S08]  /*14460*/  LDGSTS.E.BYPASS.LTC128B.128 [R209+0x3100], [R12.64], !P6 ;  /* 0x031000000cd17fae */ /* 0x0005f0000f101d46 */
[----:B------:R1:W-:Y:S08]  /*14470*/  LDGSTS.E.BYPASS.LTC128B.128 [R209+0x5100], [R2.64], !P3 ;  /* 0x0510000002d17fae */ /* 0x0003f0000d901d46 */
[----:B------:R-:W-:Y:S08]  /*14480*/  LDSM.16.M88.4 R160, [R194+0xc100] ;  /* 0x00c10000c2a0783b */ /* 0x000ff00000000200 */
[----:B------:R-:W0:Y:S01]  /*14490*/  LDGDEPBAR ;  /* 0x00000000000079af */ /* 0x000e220000000000 */
[C---:B--2---:R-:W-:Y:S07]  /*144a0*/  HMMA.16816.F32 R12, R32.reuse, R16, RZ ;  /* 0x00000010200c723c */ /* 0x044fee00000018ff */
[----:B------:R-:W2:Y:S01]  /*144b0*/  LDSM.16.M88.4 R164, [R190+0x6100] ;  /* 0x00610000bea4783b */ /* 0x000ea20000000200 */
[C---:B------:R-:W-:Y:S07]  /*144c0*/  HMMA.16816.F32 R16, R32.reuse, R18, RZ ;  /* 0x000000122010723c */ /* 0x040fee00000018ff */
[----:B------:R-:W-:Y:S01]  /*144d0*/  LDSM.16.M88.4 R168, [R190+0x7100] ;  /* 0x00710000bea8783b */ /* 0x000fe20000000200 */
[C---:B---3--:R-:W-:Y:S07]  /*144e0*/  HMMA.16816.F32 R20, R32.reuse, R24, RZ ;  /* 0x000000182014723c */ /* 0x048fee00000018ff */
[----:B------:R-:W-:Y:S01]  /*144f0*/  LDSM.16.M88.4 R172, [R190+0x7900] ;  /* 0x00790000beac783b */ /* 0x000fe20000000200 */
[C---:B------:R-:W-:Y:S07]  /*14500*/  HMMA.16816.F32 R24, R32.reuse, R26, RZ ;  /* 0x0000001a2018723c */ /* 0x040fee00000018ff */
[----:B------:R-:W-:Y:S01]  /*14510*/  LDSM.16.M88.4 R176, [R193+0xc100] ;  /* 0x00c10000c1b0783b */ /* 0x000fe20000000200 */
[C---:B----4-:R-:W-:Y:S07]  /*14520*/  HMMA.16816.F32 R28, R32.reuse, R136, RZ ;  /* 0x00000088201c723c */ /* 0x050fee00000018ff */
[----:B------:R-:W-:Y:S01]  /*14530*/  LDSM.16.M88.4 R180, [R189] ;  /* 0x00000000bdb4783b */ /* 0x000fe20000000200 */
[----:B------:R-:W-:Y:S07]  /*14540*/  HMMA.16816.F32 R32, R32, R138, RZ ;  /* 0x0000008a2020723c */ /* 0x000fee00000018ff */
[----:B------:R-:W3:Y:S01]  /*14550*/  LDSM.16.M88.4 R136, [R190+0x6900] ;  /* 0x00690000be88783b */ /* 0x000ee20000000200 */
[C---:B-1----:R-:W-:Y:S08]  /*14560*/  HMMA.16816.F32 R4, R140.reuse, R144, R4 ;  /* 0x000000908c04723c */ /* 0x042ff00000001804 */
[C---:B------:R-:W-:Y:S01]  /*14570*/  HMMA.16816.F32 R8, R140.reuse, R146, R8 ;  /* 0x000000928c08723c */ /* 0x040fe20000001808 */
[----:B------:R-:W-:Y:S07]  /*14580*/  LDSM.16.M88.4 R144, [R189+0x1000] ;  /* 0x00100000bd90783b */ /* 0x000fee0000000200 */
[C---:B-----5:R-:W-:Y:S08]  /*14590*/  HMMA.16816.F32 R12, R140.reuse, R148, R12 ;  /* 0x000000948c0c723c */ /* 0x060ff0000000180c */
        /* <DEDUP_REMOVED lines=8> */
[C---:B--2---:R-:W-:Y:S01]  /*14620*/  HMMA.16816.F32 R4, R160.reuse, R164, R4 ;  /* 0x000000a4a004723c */ /* 0x044fe20000001804 */
[----:B------:R-:W2:Y:S07]  /*14630*/  LDSM.16.M88.4 R156, [R184+0x8100] ;  /* 0x00810000b89c783b */ /* 0x000eae0000000200 */
[C---:B------:R-:W-:Y:S01]  /*14640*/  HMMA.16816.F32 R8, R160.reuse, R166, R8 ;  /* 0x000000a6a008723c */ /* 0x040fe20000001808 */
[----:B------:R-:W-:Y:S07]  /*14650*/  LDSM.16.M88.4 R164, [R184+0x9900] ;  /* 0x00990000b8a4783b */ /* 0x000fee0000000200 */
[C---:B---3--:R-:W-:Y:S08]  /*14660*/  HMMA.16816.F32 R12, R160.reuse, R136, R12 ;  /* 0x00000088a00c723c */ /* 0x048ff0000000180c */
[C---:B------:R-:W-:Y:S01]  /*14670*/  HMMA.16816.F32 R16, R160.reuse, R138, R16 ;  /* 0x0000008aa010723c */ /* 0x040fe20000001810 */
[----:B------:R-:W3:Y:S07]  /*14680*/  LDSM.16.M88.4 R136, [R184+0x8900] ;  /* 0x00890000b888783b */ /* 0x000eee0000000200 */
        /* <DEDUP_REMOVED lines=23> */
[C---:B---3--:R-:W-:Y:S08]  /*14800*/  HMMA.16816.F32 R12, R152.reuse, R136, R12 ;  /* 0x00000088980c723c */ /* 0x048ff0000000180c */
[C---:B------:R-:W-:Y:S01]  /*14810*/  HMMA.16816.F32 R16, R152.reuse, R138, R16 ;  /* 0x0000008a9810723c */ /* 0x040fe20000001810 */
[----:B------:R-:W3:Y:S07]  /*14820*/  LDSM.16.M88.4 R136, [R190+0x8900] ;  /* 0x00890000be88783b */ /* 0x000eee0000000200 */
        /* <DEDUP_REMOVED lines=67> */
[C---:B--2---:R-:W-:Y:S08]  /*14c60*/  HMMA.16816.F32 R4, R160.reuse, R164, R4 ;  /* 0x000000a4a004723c */ /* 0x044ff00000001804 */
[C---:B------:R-:W-:Y:S08]  /*14c70*/  HMMA.16816.F32 R8, R160.reuse, R166, R8 ;  /* 0x000000a6a008723c */ /* 0x040ff00000001808 */
[C---:B---3--:R-:W-:Y:S08]  /*14c80*/  HMMA.16816.F32 R12, R160.reuse, R136, R12 ;  /* 0x00000088a00c723c */ /* 0x048ff0000000180c */
        /* <DEDUP_REMOVED lines=39> */
[----:B------:R2:W5:Y:S01]  /*14f00*/  MUFU.TANH R145, R11 ;  /* 0x0000000b00917308 */ /* 0x0005620000002400 */
[----:B---3--:R-:W-:Y:S09]  /*14f10*/  FMNMX.FTZ R0, R142, R0, !PT ;  /* 0x000000008e007209 */ /* 0x008ff20007810000 */
[----:B------:R-:W-:Y:S01]  /*14f20*/  MUFU.TANH R148, R13 ;  /* 0x0000000d00947308 */ /* 0x000fe20000002400 */
[----:B----4-:R-:W-:Y:S09]  /*14f30*/  FMNMX.FTZ R2, R144, R2, !PT ;  /* 0x0000000290027209 */ /* 0x010ff20007810000 */
[----:B------:R-:W3:Y:S01]  /*14f40*/  MUFU.TANH R150, R14 ;  /* 0x0000000e00967308 */ /* 0x000ee20000002400 */
[C---:B-1----:R-:W-:Y:S01]  /*14f50*/  HMMA.16816.F32 R20, R168.reuse, R4, R20 ;  /* 0x00000004a814723c */ /* 0x042fe20000001814 */
[----:B--2---:R-:W1:Y:S01]  /*14f60*/  LDSM.16.M88.4 R8, [R189+0x5800] ;  /* 0x00580000bd08783b */ /* 0x004e620000000200 */
[----:B------:R-:W-:Y:S07]  /*14f70*/  DEPBAR.LE SB0, 0x0 ;  /* 0x000080000000791a */ /* 0x000fee0000000000 */
[----:B------:R-:W2:Y:S03]  /*14f80*/  MUFU.TANH R138, R12 ;  /* 0x0000000c008a7308 */ /* 0x000ea60000002400 */
[----:B-----5:R-:W-:Y:S01]  /*14f90*/  FMNMX.FTZ R2, R145, R2, !PT ;  /* 0x0000000291027209 */ /* 0x020fe20007810000 */
[C---:B------:R-:W-:Y:S01]  /*14fa0*/  HMMA.16816.F32 R24, R168.reuse, R6, R24 ;  /* 0x00000006a818723c */ /* 0x040fe20000001818 */
[----:B------:R-:W-:Y:S06]  /*14fb0*/  BAR.SYNC.DEFER_BLOCKING 0x0 ;  /* 0x0000000000007b1d */ /* 0x000fec0000010000 */
[----:B------:R-:W-:Y:S01]  /*14fc0*/  @P0 IMAD.WIDE.U32 R6, R207, c[0x0][0x1e0], RZ ;  /* 0x00007800cf060a25 */ /* 0x000fe200078e00ff */
[----:B---3--:R-:W-:Y:S04]  /*14fd0*/  FMNMX.FTZ R2, R150, R2, !PT ;  /* 0x0000000296027209 */ /* 0x008fe80007810000 */
[----:B------:R-:W-:Y:S02]  /*14fe0*/  FMUL.FTZ R20, R20, c[0x0][0x320] ;  /* 0x0000c80014147a20 */ /* 0x000fe40000410000 */
[----:B------:R-:W-:Y:S02]  /*14ff0*/  FMUL.FTZ R21, R21, c[0x0][0x320] ;  /* 0x0000c80015157a20 */ /* 0x000fe40000410000 */
[----:B------:R-:W-:Y:S02]  /*15000*/  FMUL.FTZ R22, R22, c[0x0][0x320] ;  /* 0x0000c80016167a20 */ /* 0x000fe40000410000 */
[----:B------:R-:W-:Y:S01]  /*15010*/  FMUL.FTZ R23, R23, c[0x0][0x320] ;  /* 0x0000c80017177a20 */ /* 0x000fe20000410000 */
[----:B--2---:R-:W-:Y:S05]  /*15020*/  FMNMX.FTZ R0, R138, R0, !PT ;  /* 0x000000008a007209 */ /* 0x004fea0007810000 */
[----:B------:R-:W-:Y:S01]  /*15030*/  FMUL.FTZ R24, R24, c[0x0][0x320] ;  /* 0x0000c80018187a20 */ /* 0x000fe20000410000 */
[----:B------:R-:W2:Y:S01]  /*15040*/  MUFU.TANH R139, R16 ;  /* 0x00000010008b7308 */ /* 0x000ea20000002400 */
[----:B------:R-:W-:Y:S01]  /*15050*/  FMUL.FTZ R25, R25, c[0x0][0x320] ;  /* 0x0000c80019197a20 */ /* 0x000fe20000410000 */
[----:B------:R-:W-:Y:S01]  /*15060*/  FMNMX.FTZ R0, R148, R0, !PT ;  /* 0x0000000094007209 */ /* 0x000fe20007810000 */
[----:B------:R-:W-:Y:S02]  /*15070*/  FMUL.FTZ R26, R26, c[0x0][0x320] ;  /* 0x0000c8001a1a7a20 */ /* 0x000fe40000410000 */
[----:B------:R-:W-:Y:S01]  /*15080*/  FMUL.FTZ R27, R27, c[0x0][0x320] ;  /* 0x0000c8001b1b7a20 */ /* 0x000fe20000410000 */
[C---:B-1----:R-:W-:Y:S04]  /*15090*/  HMMA.16816.F32 R28, R168.reuse, R8, R28 ;  /* 0x00000008a81c723c */ /* 0x042fe8000000181c */
[----:B------:R-:W1:Y:S04]  /*150a0*/  MUFU.TANH R152, R15 ;  /* 0x0000000f00987308 */ /* 0x000e680000002400 */
[----:B------:R-:W-:Y:S06]  /*150b0*/  HMMA.16816.F32 R32, R168, R10, R32 ;  /* 0x0000000aa820723c */ /* 0x000fec0000001820 */
[----:B------:R-:W3:Y:S01]  /*150c0*/  MUFU.TANH R149, R17 ;  /* 0x0000001100957308 */ /* 0x000ee20000002400 */
[----:B--2---:R-:W-:Y:S09]  /*150d0*/  FMNMX.FTZ R0, R139, R0, !PT ;  /* 0x000000008b007209 */ /* 0x004ff20007810000 */
[----:B------:R-:W2:Y:S01]  /*150e0*/  MUFU.TANH R151, R18 ;  /* 0x0000001200977308 */ /* 0x000ea20000002400 */
[----:B------:R-:W-:Y:S01]  /*150f0*/  FMUL.FTZ R28, R28, c[0x0][0x320] ;  /* 0x0000c8001c1c7a20 */ /* 0x000fe20000410000 */
[----:B-1----:R-:W-:Y:S01]  /*15100*/  FMNMX.FTZ R2, R152, R2, !PT ;  /* 0x0000000298027209 */ /* 0x002fe20007810000 */
[----:B------:R-:W-:Y:S02]  /*15110*/  FMUL.FTZ R29, R29, c[0x0][0x320] ;  /* 0x0000c8001d1d7a20 */ /* 0x000fe40000410000 */
[----:B------:R-:W-:Y:S02]  /*15120*/  FMUL.FTZ R30, R30, c[0x0][0x320] ;  /* 0x0000c8001e1e7a20 */ /* 0x000fe40000410000 */
[----:B------:R-:W-:Y:S03]  /*15130*/  FMUL.FTZ R31, R31, c[0x0][0x320] ;  /* 0x0000c8001f1f7a20 */ /* 0x000fe60000410000 */
[----:B------:R-:W1:Y:S01]  /*15140*/  MUFU.TANH R155, R20 ;  /* 0x00000014009b7308 */ /* 0x000e620000002400 */
[----:B------:R-:W-:Y:S02]  /*15150*/  FMUL.FTZ R32, R32, c[0x0][0x320] ;  /* 0x0000c80020207a20 */ /* 0x000fe40000410000 */
[----:B------:R-:W-:Y:S01]  /*15160*/  FMUL.FTZ R33, R33, c[0x0][0x320] ;  /* 0x0000c80021217a20 */ /* 0x000fe20000410000 */
[----:B---3--:R-:W-:Y:S01]  /*15170*/  FMNMX.FTZ R0, R149, R0, !PT ;  /* 0x0000000095007209 */ /* 0x008fe20007810000 */
[----:B------:R-:W-:Y:S05]  /*15180*/  FMUL.FTZ R34, R34, c[0x0][0x320] ;  /* 0x0000c80022227a20 */ /* 0x000fea0000410000 */
[----:B------:R-:W3:Y:S01]  /*15190*/  MUFU.TANH R153, R19 ;  /* 0x0000001300997308 */ /* 0x000ee20000002400 */
[----:B--2---:R-:W-:Y:S09]  /*151a0*/  FMNMX.FTZ R2, R151, R2, !PT ;  /* 0x0000000297027209 */ /* 0x004ff20007810000 */
[----:B------:R-:W2:Y:S01]  /*151b0*/  MUFU.TANH R156, R21 ;  /* 0x00000015009c7308 */ /* 0x000ea20000002400 */
[----:B-1----:R-:W-:Y:S09]  /*151c0*/  FMNMX.FTZ R0, R155, R0, !PT ;  /* 0x000000009b007209 */ /* 0x002ff20007810000 */
[----:B------:R-:W1:Y:S01]  /*151d0*/  MUFU.TANH R154, R24 ;  /* 0x00000018009a7308 */ /* 0x000e620000002400 */
[----:B---3--:R-:W-:Y:S09]  /*151e0*/  FMNMX.FTZ R3, R153, R2, !PT ;  /* 0x0000000299037209 */ /* 0x008ff20007810000 */
[----:B------:R-:W3:Y:S01]  /*151f0*/  MUFU.TANH R159, R22 ;  /* 0x00000016009f7308 */ /* 0x000ee20000002400 */
[----:B--2---:R-:W-:Y:S01]  /*15200*/  FMNMX.FTZ R2, R156, R0, !PT ;  /* 0x000000009c027209 */ /* 0x004fe20007810000 */
[----:B------:R-:W-:Y:S08]  /*15210*/  FMUL.FTZ R0, R35, c[0x0][0x320] ;  /* 0x0000c80023007a20 */ /* 0x000ff00000410000 */
[----:B------:R-:W2:Y:S01]  /*15220*/  MUFU.TANH R157, R25 ;  /* 0x00000019009d7308 */ /* 0x000ea20000002400 */
[----:B-1----:R-:W-:Y:S09]  /*15230*/  FMNMX.FTZ R2, R154, R2, !PT ;  /* 0x000000029a027209 */ /* 0x002ff20007810000 */
[----:B------:R2:W-:Y:S01]  /*15240*/  MUFU.TANH R137, R0 ;  /* 0x0000000000897308 */ /* 0x0005e20000002400 */
[----:B---3--:R-:W-:Y:S09]  /*15250*/  FMNMX.FTZ R3, R159, R3, !PT ;  /* 0x000000039f037209 */ /* 0x008ff20007810000 */
[----:B------:R-:W1:Y:S10]  /*15260*/  MUFU.TANH R160, R23 ;  /* 0x0000001700a07308 */ /* 0x000e740000002400 */
        /* <DEDUP_REMOVED lines=17> */
[----:B---3--:R-:W-:Y:S05]  /*15380*/  FMNMX.FTZ R101, R215, R101, !PT ;  /* 0x00000065d7657209 */ /* 0x008fea0007810000 */
[----:B------:R-:W3:Y:S01]  /*15390*/  SHFL.BFLY PT, R3, R101, 0x2, 0x1f ;  /* 0x0c401f0065037f89 */ /* 0x000ee200000e0000 */
[----:B--2---:R-:W-:Y:S04]  /*153a0*/  FMNMX.FTZ R0, R221, R2, !PT ;  /* 0x00000002dd007209 */ /* 0x004fe80007810000 */
[----:B-1----:R-:W-:Y:S04]  /*153b0*/  FMNMX.FTZ R0, R136, R0, !PT ;  /* 0x0000000088007209 */ /* 0x002fe80007810000 */
[----:B------:R-:W-:Y:S05]  /*153c0*/  FMNMX.FTZ R0, R137, R0, !PT ;  /* 0x0000000089007209 */ /* 0x000fea0007810000 */
[----:B------:R-:W1:Y:S01]  /*153d0*/  SHFL.BFLY PT, R2, R0, 0x2, 0x1f ;  /* 0x0c401f0000027f89 */ /* 0x000e6200000e0000 */
[----:B---3--:R-:W-:Y:S07]  /*153e0*/  FMNMX.FTZ R101, R101, R3, !PT ;  /* 0x0000000365657209 */ /* 0x008fee0007810000 */
[----:B------:R-:W2:Y:S01]  /*153f0*/  SHFL.BFLY PT, R4, R101, 0x1, 0x1f ;  /* 0x0c201f0065047f89 */ /* 0x000ea200000e0000 */
[----:B-1----:R-:W-:Y:S07]  /*15400*/  FMNMX.FTZ R0, R0, R2, !PT ;  /* 0x0000000200007209 */ /* 0x002fee0007810000 */
[----:B------:R-:W1:Y:S01]  /*15410*/  SHFL.BFLY PT, R3, R0, 0x1, 0x1f ;  /* 0x0c201f0000037f89 */ /* 0x000e6200000e0000 */
[----:B--2---:R-:W-:Y:S02]  /*15420*/  FMNMX.FTZ R101, R101, R4, !PT ;  /* 0x0000000465657209 */ /* 0x004fe40007810000 */
[----:B------:R-:W-:Y:S03]  /*15430*/  @P0 SHF.L.U32 R4, R6, 0x6, RZ ;  /* 0x0000000606040819 */ /* 0x000fe600000006ff */
[----:B------:R-:W-:Y:S01]  /*15440*/  FADD.FTZ R2, -R101, R102 ;  /* 0x0000006665027221 */ /* 0x000fe20000010100 */
[----:B-1----:R-:W-:Y:S03]  /*15450*/  FMNMX.FTZ R100, R0, R3, !PT ;  /* 0x0000000300647209 */ /* 0x002fe60007810000 */
[----:B------:R-:W-:Y:S01]  /*15460*/  FMUL.FTZ R0, R2, c[0x0][0x2d0] ;  /* 0x0000b40002007a20 */ /* 0x000fe20000410000 */
[----:B------:R-:W-:Y:S03]  /*15470*/  @P0 SHF.R.S32.HI R3, RZ, 0x1f, R207 ;  /* 0x0000001fff030819 */ /* 0x000fe600000114cf */
[----:B------:R1:W2:Y:S01]  /*15480*/  MUFU.EX2 R2, R0 ;  /* 0x0000000000027308 */ /* 0x0002a20000000800 */
[----:B------:R-:W-:Y:S02]  /*15490*/  FMUL.FTZ R102, R100, c[0x0][0x2d0] ;  /* 0x0000b40064667a20 */ /* 0x000fe40000410000 */
[----:B------:R-:W-:Y:S02]  /*154a0*/  @P0 IMAD R3, R3, c[0x0][0x1e0], RZ ;  /* 0x0000780003030a24 */ /* 0x000fe400078e02ff */
[----:B------:R-:W-:Y:S02]  /*154b0*/  FFMA.FTZ R136, R136, c[0x0][0x2d0], -R102 ;  /* 0x0000b40088887a23 */ /* 0x000fe40000010866 */
[----:B------:R-:W-:Y:S05]  /*154c0*/  @P0 IMAD R3, R207, c[0x0][0x1e4], R3 ;  /* 0x00007900cf030a24 */ /* 0x000fea00078e0203 */
[----:B------:R-:W-:Y:S02]  /*154d0*/  @P0 IADD3 R3, R7, R3, RZ ;  /* 0x0000000307030210 */ /* 0x000fe40007ffe0ff */
[----:B------:R-:W-:Y:S02]  /*154e0*/  @P0 IADD3 R7, P1, R4, R228, RZ ;  /* 0x000000e404070210 */ /* 0x000fe40007f3e0ff */
[----:B------:R-:W-:Y:S02]  /*154f0*/  @P0 SHF.L.U64.HI R3, R6, 0x6, R3 ;  /* 0x0000000606030819 */ /* 0x000fe40000010203 */
[----:B------:R-:W-:Y:S02]  /*15500*/  @P0 LEA R14, P4, R7, c[0x0][0x1c8], 0x1 ;  /* 0x00007200070e0a11 */ /* 0x000fe400078808ff */
[----:B------:R-:W-:Y:S01]  /*15510*/  @P0 IADD3.X R8, R3, R231, RZ, P1, !PT ;  /* 0x000000e703080210 */ /* 0x000fe20000ffe4ff */
[----:B-1----:R-:W-:Y:S03]  /*15520*/  FADD.FTZ R0, -R100, R103 ;  /* 0x0000006764007221 */ /* 0x002fe60000010100 */
[----:B------:R-:W-:Y:S01]  /*15530*/  @P0 LEA.HI.X R15, R7, c[0x0][0x1cc], R8, 0x1, P4 ;  /* 0x00007300070f0a11 */ /* 0x000fe200020f0c08 */
[----:B------:R-:W-:Y:S01]  /*15540*/  FMUL.FTZ R103, R101, c[0x0][0x2d0] ;  /* 0x0000b40065677a20 */ /* 0x000fe20000410000 */
[----:B------:R-:W-:Y:S01]  /*15550*/  ISETP.NE.AND P4, PT, R240, RZ, PT ;  /* 0x000000fff000720c */ /* 0x000fe20003f85270 */
[----:B------:R-:W-:Y:S02]  /*15560*/  FMUL.FTZ R0, R0, c[0x0][0x2d0] ;  /* 0x0000b40000007a20 */ /* 0x000fe40000410000 */
[--C-:B------:R-:W-:Y:S01]  /*15570*/  FFMA.FTZ R5, R140, c[0x0][0x2d0], -R103.reuse ;  /* 0x0000b4008c057a23 */ /* 0x100fe20000010867 */
[----:B------:R1:W-:Y:S01]  /*15580*/  @P0 LDGSTS.E.BYPASS.LTC128B.128 [R209+0x6100], [R14.64], !P5 ;  /* 0x061000000ed10fae */ /* 0x0003e2000e901d46 */
[--C-:B------:R-:W-:Y:S02]  /*15590*/  FFMA.FTZ R6, R141, c[0x0][0x2d0], -R103.reuse ;  /* 0x0000b4008d067a23 */ /* 0x100fe40000010867 */
[----:B------:R3:W-:Y:S01]  /*155a0*/  MUFU.EX2 R214, R5 ;  /* 0x0000000500d67308 */ /* 0x0007e20000000800 */
[----:B------:R-:W-:Y:S02]  /*155b0*/  FFMA.FTZ R7, R143, c[0x0][0x2d0], -R103 ;  /* 0x0000b4008f077a23 */ /* 0x000fe40000010867 */
[C---:B--2---:R-:W-:Y:S02]  /*155c0*/  FMUL.FTZ R24, R2.reuse, R124 ;  /* 0x0000007c02187220 */ /* 0x044fe40000410000 */
[C---:B------:R-:W-:Y:S02]  /*155d0*/  FMUL.FTZ R25, R2.reuse, R125 ;  /* 0x0000007d02197220 */ /* 0x040fe40000410000 */
[C---:B------:R-:W-:Y:S02]  /*155e0*/  FMUL.FTZ R32, R2.reuse, R132 ;  /* 0x0000008402207220 */ /* 0x040fe40000410000 */
[C---:B------:R-:W-:Y:S01]  /*155f0*/  FMUL.FTZ R33, R2.reuse, R133 ;  /* 0x0000008502217220 */ /* 0x040fe20000410000 */
[----:B------:R2:W-:Y:S01]  /*15600*/  MUFU.EX2 R213, R6 ;  /* 0x0000000600d57308 */ /* 0x0005e20000000800 */
[C---:B------:R-:W-:Y:S02]  /*15610*/  FMUL.FTZ R36, R2.reuse, R36 ;  /* 0x0000002402247220 */ /* 0x040fe40000410000 */
[C---:B------:R-:W-:Y:S02]  /*15620*/  FMUL.FTZ R37, R2.reuse, R37 ;  /* 0x0000002502257220 */ /* 0x040fe40000410000 */
[C---:B------:R-:W-:Y:S02]  /*15630*/  FMUL.FTZ R40, R2.reuse, R40 ;  /* 0x0000002802287220 */ /* 0x040fe40000410000 */
[C---:B------:R-:W-:Y:S02]  /*15640*/  FMUL.FTZ R41, R2.reuse, R41 ;  /* 0x0000002902297220 */ /* 0x040fe40000410000 */
[C---:B------:R-:W-:Y:S01]  /*15650*/  FMUL.FTZ R44, R2.reuse, R44 ;  /* 0x0000002c022c7220 */ /* 0x040fe20000410000 */
[----:B------:R4:W-:Y:S01]  /*15660*/  MUFU.EX2 R212, R7 ;  /* 0x0000000700d47308 */ /* 0x0009e20000000800 */
[C---:B------:R-:W-:Y:S02]  /*15670*/  FMUL.FTZ R45, R2.reuse, R45 ;  /* 0x0000002d022d7220 */ /* 0x040fe40000410000 */
[----:B------:R-:W-:Y:S01]  /*15680*/  FMUL.FTZ R48, R2, R48 ;  /* 0x0000003002307220 */ /* 0x000fe20000410000 */
[----:B---3--:R-:W-:Y:S01]  /*15690*/  @P0 IADD3 R5, P2, R4, R224, RZ ;  /* 0x000000e004050210 */ /* 0x008fe20007f5e0ff */
[C---:B------:R-:W-:Y:S02]  /*156a0*/  FMUL.FTZ R49, R2.reuse, R49 ;  /* 0x0000003102317220 */ /* 0x040fe40000410000 */
[C---:B------:R-:W-:Y:S01]  /*156b0*/  FMUL.FTZ R52, R2.reuse, R52 ;  /* 0x0000003402347220 */ /* 0x040fe20000410000 */
[----:B------:R-:W-:Y:S01]  /*156c0*/  @P0 LEA R12, P1, R5, c[0x0][0x1c8], 0x1 ;  /* 0x00007200050c0a11 */ /* 0x000fe200078208ff */
[C---:B------:R-:W-:Y:S01]  /*156d0*/  FMUL.FTZ R53, R2.reuse, R53 ;  /* 0x0000003502357220 */ /* 0x040fe20000410000 */
[----:B------:R-:W-:Y:S01]  /*156e0*/  @P0 IADD3.X R9, R3, R227, RZ, P2, !PT ;  /* 0x000000e303090210 */ /* 0x000fe200017fe4ff */
[----:B------:R-:W3:Y:S01]  /*156f0*/  MUFU.EX2 R0, R0 ;  /* 0x0000000000007308 */ /* 0x000ee20000000800 */
[----:B------:R-:W-:Y:S01]  /*15700*/  FMUL.FTZ R56, R2, R56 ;  /* 0x0000003802387220 */ /* 0x000fe20000410000 */
[----:B--2---:R-:W-:Y:S01]  /*15710*/  @P0 IADD3 R6, P3, R4, R225, RZ ;  /* 0x000000e104060210 */ /* 0x004fe20007f7e0ff */
[C---:B------:R-:W-:Y:S01]  /*15720*/  FMUL.FTZ R57, R2.reuse, R57 ;  /* 0x0000003902397220 */ /* 0x040fe20000410000 */
[----:B------:R-:W-:Y:S01]  /*15730*/  @P0 LEA.HI.X R13, R5, c[0x0][0x1cc], R9, 0x1, P1 ;  /* 0x00007300050d0a11 */ /* 0x000fe200008f0c09 */
[----:B------:R-:W-:Y:S01]  /*15740*/  FMUL.FTZ R60, R2, R60 ;  /* 0x0000003c023c7220 */ /* 0x000fe20000410000 */
[----:B------:R-:W-:Y:S01]  /*15750*/  @P0 LEA R10, P2, R6, c[0x0][0x1c8], 0x1 ;  /* 0x00007200060a0a11 */ /* 0x000fe200078408ff */
[C---:B------:R-:W-:Y:S01]  /*15760*/  FMUL.FTZ R61, R2.reuse, R61 ;  /* 0x0000003d023d7220 */ /* 0x040fe20000410000 */
[----:B------:R-:W-:Y:S01]  /*15770*/  @P0 IADD3 R4, P1, R247, R4, RZ ;  /* 0x00000004f7040210 */ /* 0x000fe20007f3e0ff */
[----:B------:R1:W-:Y:S01]  /*15780*/  @P0 LDGSTS.E.BYPASS.LTC128B.128 [R209+0x8100], [R12.64], !P6 ;  /* 0x081000000cd10fae */ /* 0x0003e2000f101d46 */
[----:B------:R-:W-:Y:S01]  /*15790*/  @P0 IADD3.X R5, R3, R226, RZ, P3, !PT ;  /* 0x000000e203050210 */ /* 0x000fe20001ffe4ff */
[C---:B------:R-:W-:Y:S01]  /*157a0*/  FMUL.FTZ R64, R2.reuse, R64 ;  /* 0x0000004002407220 */ /* 0x040fe20000410000 */
[----:B------:R-:W-:Y:S01]  /*157b0*/  @P0 IADD3.X R3, R245, R3, RZ, P1, !PT ;  /* 0x00000003f5030210 */ /* 0x000fe20000ffe4ff */
[----:B------:R-:W-:Y:S01]  /*157c0*/  FMUL.FTZ R65, R2, R65 ;  /* 0x0000004102417220 */ /* 0x000fe20000410000 */
[----:B------:R-:W-:Y:S01]  /*157d0*/  @P0 LEA.HI.X R11, R6, c[0x0][0x1cc], R5, 0x1, P2 ;  /* 0x00007300060b0a11 */ /* 0x000fe200010f0c05 */
[----:B------:R-:W-:Y:S01]  /*157e0*/  FMUL.FTZ R68, R2, R68 ;  /* 0x0000004402447220 */ /* 0x000fe20000410000 */
[----:B------:R-:W-:Y:S01]  /*157f0*/  @P0 IADD3 R9, P3, R4, R228, RZ ;  /* 0x000000e404090210 */ /* 0x000fe20007f7e0ff */
[----:B------:R-:W-:Y:S01]  /*15800*/  FMUL.FTZ R69, R2, R69 ;  /* 0x0000004502457220 */ /* 0x000fe20000410000 */
[C---:B----4-:R-:W-:Y:S01]  /*15810*/  @P0 IADD3 R7, P2, R4.reuse, R224, RZ ;  /* 0x000000e004070210 */ /* 0x050fe20007f5e0ff */
[----:B------:R2:W-:Y:S01]  /*15820*/  @P0 LDGSTS.E.BYPASS.LTC128B.128 [R209+0xa100], [R10.64], !P4 ;  /* 0x0a1000000ad10fae */ /* 0x0005e2000e101d46 */
[----:B------:R-:W-:Y:S01]  /*15830*/  @P0 IADD3 R5, P1, R4, R225, RZ ;  /* 0x000000e104050210 */ /* 0x000fe20007f3e0ff */
[----:B------:R-:W-:Y:S01]  /*15840*/  FFMA.FTZ R4, R142, c[0x0][0x2d0], -R103 ;  /* 0x0000b4008e047a23 */ /* 0x000fe20000010867 */
[C---:B------:R-:W-:Y:S01]  /*15850*/  @P0 IADD3.X R16, R3.reuse, R231, RZ, P3, !PT ;  /* 0x000000e703100210 */ /* 0x040fe20001ffe4ff */
[C---:B---3--:R-:W-:Y:S01]  /*15860*/  FMUL.FTZ R19, R0.reuse, R119 ;  /* 0x0000007700137220 */ /* 0x048fe20000410000 */
[C---:B------:R-:W-:Y:S01]  /*15870*/  @P0 IADD3.X R18, R3.reuse, R227, RZ, P2, !PT ;  /* 0x000000e303120210 */ /* 0x040fe200017fe4ff */
[----:B------:R3:W4:Y:S01]  /*15880*/  MUFU.EX2 R211, R4 ;  /* 0x0000000400d37308 */ /* 0x0007220000000800 */
[----:B------:R-:W-:Y:S01]  /*15890*/  @P0 IADD3.X R17, R3, R226, RZ, P1, !PT ;  /* 0x000000e203110210 */ /* 0x000fe20000ffe4ff */
[----:B------:R-:W-:Y:S01]  /*158a0*/  FFMA.FTZ R3, R147, c[0x0][0x2d0], -R102 ;  /* 0x0000b40093037a23 */ /* 0x000fe20000010866 */
[----:B------:R-:W-:Y:S01]  /*158b0*/  @P0 LEA R8, P3, R9, c[0x0][0x1c8], 0x1 ;  /* 0x0000720009080a11 */ /* 0x000fe200078608ff */
[C---:B------:R-:W-:Y:S01]  /*158c0*/  FMUL.FTZ R26, R0.reuse, R126 ;  /* 0x0000007e001a7220 */ /* 0x040fe20000410000 */
[----:B------:R-:W-:Y:S01]  /*158d0*/  @P0 LEA R6, P2, R7, c[0x0][0x1c8], 0x1 ;  /* 0x0000720007060a11 */ /* 0x000fe200078408ff */
[----:B------:R-:W-:Y:S01]  /*158e0*/  FMUL.FTZ R27, R0, R127 ;  /* 0x0000007f001b7220 */ /* 0x000fe20000410000 */
[----:B------:R-:W-:Y:S01]  /*158f0*/  @P0 LEA.HI.X R9, R9, c[0x0][0x1cc], R16, 0x1, P3 ;  /* 0x0000730009090a11 */ /* 0x000fe200018f0c10 */
[----:B------:R-:W-:Y:S01]  /*15900*/  FMUL.FTZ R16, R2, R116 ;  /* 0x0000007402107220 */ /* 0x000fe20000410000 */
[----:B------:R-:W-:Y:S01]  /*15910*/  @P0 LEA.HI.X R7, R7, c[0x0][0x1cc], R18, 0x1, P2 ;  /* 0x0000730007070a11 */ /* 0x000fe200010f0c12 */
[----:B------:R5:W-:Y:S01]  /*15920*/  MUFU.EX2 R177, R3 ;  /* 0x0000000300b17308 */ /* 0x000be20000000800 */
[C---:B------:R-:W-:Y:S01]  /*15930*/  FMUL.FTZ R18, R0.reuse, R118 ;  /* 0x0000007600127220 */ /* 0x040fe20000410000 */
[----:B------:R1:W-:Y:S01]  /*15940*/  @P0 LDGSTS.E.BYPASS.LTC128B.128 [R209+0x7100], [R8.64], !P5 ;  /* 0x0710000008d10fae */ /* 0x0003e2000e901d46 */
[C---:B------:R-:W-:Y:S02]  /*15950*/  FMUL.FTZ R34, R0.reuse, R134 ;  /* 0x0000008600227220 */ /* 0x040fe40000410000 */
[C---:B------:R-:W-:Y:S02]  /*15960*/  FMUL.FTZ R35, R0.reuse, R135 ;  /* 0x0000008700237220 */ /* 0x040fe40000410000 */
[C---:B------:R-:W-:Y:S02]  /*15970*/  FMUL.FTZ R38, R0.reuse, R38 ;  /* 0x0000002600267220 */ /* 0x040fe40000410000 */
[C---:B------:R-:W-:Y:S01]  /*15980*/  FMUL.FTZ R39, R0.reuse, R39 ;  /* 0x0000002700277220 */ /* 0x040fe20000410000 */
[----:B------:R4:W-:Y:S01]  /*15990*/  @P0 LDGSTS.E.BYPASS.LTC128B.128 [R209+0x9100], [R6.64], !P6 ;  /* 0x0910000006d10fae */ /* 0x0009e2000f101d46 */
[C---:B--2---:R-:W-:Y:S02]  /*159a0*/  FMUL.FTZ R10, R0.reuse, R110 ;  /* 0x0000006e000a7220 */ /* 0x044fe40000410000 */
[C---:B------:R-:W-:Y:S01]  /*159b0*/  FMUL.FTZ R11, R0.reuse, R111 ;  /* 0x0000006f000b7220 */ /* 0x040fe20000410000 */
[C---:B---3--:R-:W-:Y:S01]  /*159c0*/  @P0 LEA R4, P1, R5.reuse, c[0x0][0x1c8], 0x1 ;  /* 0x0000720005040a11 */ /* 0x048fe200078208ff */
[C---:B------:R-:W-:Y:S02]  /*159d0*/  FMUL.FTZ R42, R0.reuse, R42 ;  /* 0x0000002a002a7220 */ /* 0x040fe40000410000 */
[----:B------:R-:W-:Y:S01]  /*159e0*/  FMUL.FTZ R43, R0, R43 ;  /* 0x0000002b002b7220 */ /* 0x000fe20000410000 */
[----:B------:R-:W-:Y:S01]  /*159f0*/  @P0 LEA.HI.X R5, R5, c[0x0][0x1cc], R17, 0x1, P1 ;  /* 0x0000730005050a11 */ /* 0x000fe200008f0c11 */
[----:B------:R-:W-:Y:S02]  /*15a00*/  FMUL.FTZ R17, R2, R117 ;  /* 0x0000007502117220 */ /* 0x000fe40000410000 */
[----:B------:R-:W-:Y:S02]  /*15a10*/  FMUL.FTZ R46, R0, R46 ;  /* 0x0000002e002e7220 */ /* 0x000fe40000410000 */
[----:B------:R2:W-:Y:S01]  /*15a20*/  @P0 LDGSTS.E.BYPASS.LTC128B.128 [R209+0xb100], [R4.64], !P4 ;  /* 0x0b10000004d10fae */ /* 0x0005e2000e101d46 */
[--C-:B-----5:R-:W-:Y:S02]  /*15a30*/  FFMA.FTZ R3, R146, c[0x0][0x2d0], -R102.reuse ;  /* 0x0000b40092037a23 */ /* 0x120fe40000010866 */
[----:B------:R-:W-:Y:S02]  /*15a40*/  FMUL.FTZ R47, R0, R47 ;  /* 0x0000002f002f7220 */ /* 0x000fe40000410000 */
[----:B------:R3:W5:Y:S01]  /*15a50*/  MUFU.EX2 R176, R3 ;  /* 0x0000000300b07308 */ /* 0x0007620000000800 */
[C---:B-1----:R-:W-:Y:S02]  /*15a60*/  FMUL.FTZ R8, R2.reuse, R108 ;  /* 0x0000006c02087220 */ /* 0x042fe40000410000 */
[----:B------:R-:W1:Y:S01]  /*15a70*/  LDSM.16.MT88.4 R12, [R185+0x100] ;  /* 0x00010000b90c783b */ /* 0x000e620000004200 */
[----:B------:R-:W-:Y:S02]  /*15a80*/  FMUL.FTZ R9, R2, R109 ;  /* 0x0000006d02097220 */ /* 0x000fe40000410000 */
[C---:B------:R-:W-:Y:S02]  /*15a90*/  FMUL.FTZ R50, R0.reuse, R50 ;  /* 0x0000003200327220 */ /* 0x040fe40000410000 */
[C---:B------:R-:W-:Y:S02]  /*15aa0*/  FMUL.FTZ R51, R0.reuse, R51 ;  /* 0x0000003300337220 */ /* 0x040fe40000410000 */
[C---:B----4-:R-:W-:Y:S01]  /*15ab0*/  FMUL.FTZ R6, R0.reuse, R106 ;  /* 0x0000006a00067220 */ /* 0x050fe20000410000 */
[----:B------:R-:W4:Y:S01]  /*15ac0*/  LDSM.16.MT88.4 R20, [R186+0x100] ;  /* 0x00010000ba14783b */ /* 0x000f220000004200 */
[----:B------:R-:W-:Y:S01]  /*15ad0*/  F2FP.PACK_AB R106, R211, R212 ;  /* 0x000000d4d36a723e */ /* 0x000fe200000000ff */
[C---:B------:R-:W-:Y:S02]  /*15ae0*/  FMUL.FTZ R7, R0.reuse, R107 ;  /* 0x0000006b00077220 */ /* 0x040fe40000410000 */
[C---:B------:R-:W-:Y:S02]  /*15af0*/  FMUL.FTZ R54, R0.reuse, R54 ;  /* 0x0000003600367220 */ /* 0x040fe40000410000 */
[C---:B------:R-:W-:Y:S02]  /*15b00*/  FMUL.FTZ R55, R0.reuse, R55 ;  /* 0x0000003700377220 */ /* 0x040fe40000410000 */
[----:B------:R-:W1:Y:S01]  /*15b10*/  LDSM.16.MT88.4 R28, [R188+0x100] ;  /* 0x00010000bc1c783b */ /* 0x000e620000004200 */
[----:B------:R-:W-:Y:S02]  /*15b20*/  FMUL.FTZ R58, R0, R58 ;  /* 0x0000003a003a7220 */ /* 0x000fe40000410000 */
[----:B--2---:R-:W-:Y:S01]  /*15b30*/  FMUL.FTZ R4, R2, R104 ;  /* 0x0000006802047220 */ /* 0x004fe20000410000 */
[----:B------:R-:W-:Y:S01]  /*15b40*/  F2FP.PACK_AB R104, R213, R214 ;  /* 0x000000d6d568723e */ /* 0x000fe200000000ff */
[--C-:B---3--:R-:W-:Y:S02]  /*15b50*/  FFMA.FTZ R3, R144, c[0x0][0x2d0], -R102.reuse ;  /* 0x0000b40090037a23 */ /* 0x108fe40000010866 */
[----:B------:R-:W-:Y:S01]  /*15b60*/  FMUL.FTZ R5, R2, R105 ;  /* 0x0000006902057220 */ /* 0x000fe20000410000 */
[----:B-----5:R-:W-:Y:S01]  /*15b70*/  F2FP.PACK_AB R105, R176, R177 ;  /* 0x000000b1b069723e */ /* 0x020fe200000000ff */
[----:B------:R2:W-:Y:S01]  /*15b80*/  MUFU.EX2 R175, R3 ;  /* 0x0000000300af7308 */ /* 0x0005e20000000800 */
[----:B------:R-:W3:Y:S01]  /*15b90*/  LDSM.16.MT88.4 R108, [R187+0x100] ;  /* 0x00010000bb6c783b */ /* 0x000ee20000004200 */
[C---:B------:R-:W-:Y:S02]  /*15ba0*/  FMUL.FTZ R59, R0.reuse, R59 ;  /* 0x0000003b003b7220 */ /* 0x040fe40000410000 */
[C---:B------:R-:W-:Y:S02]  /*15bb0*/  FMUL.FTZ R62, R0.reuse, R62 ;  /* 0x0000003e003e7220 */ /* 0x040fe40000410000 */
[C---:B------:R-:W-:Y:S02]  /*15bc0*/  FMUL.FTZ R63, R0.reuse, R63 ;  /* 0x0000003f003f7220 */ /* 0x040fe40000410000 */
[C---:B------:R-:W-:Y:S01]  /*15bd0*/  FMUL.FTZ R66, R0.reuse, R66 ;  /* 0x0000004200427220 */ /* 0x040fe20000410000 */
[----:B------:R-:W-:Y:S01]  /*15be0*/  LDSM.16.MT88.4 R116, [R186+0x2100] ;  /* 0x00210000ba74783b */ /* 0x000fe20000004200 */
[C---:B------:R-:W-:Y:S02]  /*15bf0*/  FMUL.FTZ R67, R0.reuse, R67 ;  /* 0x0000004300437220 */ /* 0x040fe40000410000 */
[C---:B------:R-:W-:Y:S02]  /*15c00*/  FMUL.FTZ R70, R0.reuse, R70 ;  /* 0x0000004600467220 */ /* 0x040fe40000410000 */
[----:B------:R-:W-:Y:S02]  /*15c10*/  FMUL.FTZ R71, R0, R71 ;  /* 0x0000004700477220 */ /* 0x000fe40000410000 */
[C---:B------:R-:W-:Y:S01]  /*15c20*/  FMUL.FTZ R72, R2.reuse, R72 ;  /* 0x0000004802487220 */ /* 0x040fe20000410000 */
[----:B------:R-:W-:Y:S01]  /*15c30*/  LDSM.16.MT88.4 R124, [R187+0x900] ;  /* 0x00090000bb7c783b */ /* 0x000fe20000004200 */
[----:B------:R-:W-:Y:S02]  /*15c40*/  FMUL.FTZ R73, R2, R73 ;  /* 0x0000004902497220 */ /* 0x000fe40000410000 */
[C---:B------:R-:W-:Y:S02]  /*15c50*/  FMUL.FTZ R74, R0.reuse, R74 ;  /* 0x0000004a004a7220 */ /* 0x040fe40000410000 */
[----:B------:R-:W-:Y:S02]  /*15c60*/  FMUL.FTZ R75, R0, R75 ;  /* 0x0000004b004b7220 */ /* 0x000fe40000410000 */
[----:B--2---:R-:W-:Y:S01]  /*15c70*/  FFMA.FTZ R3, R145, c[0x0][0x2d0], -R102 ;  /* 0x0000b40091037a23 */ /* 0x004fe20000010866 */
[----:B------:R-:W-:Y:S01]  /*15c80*/  LDSM.16.MT88.4 R132, [R186+0x2900] ;  /* 0x00290000ba84783b */ /* 0x000fe20000004200 */
[C---:B------:R-:W-:Y:S02]  /*15c90*/  FMUL.FTZ R76, R2.reuse, R76 ;  /* 0x0000004c024c7220 */ /* 0x040fe40000410000 */
[----:B------:R2:W5:Y:S01]  /*15ca0*/  MUFU.EX2 R174, R3 ;  /* 0x0000000300ae7308 */ /* 0x0005620000000800 */
[----:B------:R-:W-:Y:S02]  /*15cb0*/  FMUL.FTZ R77, R2, R77 ;  /* 0x0000004d024d7220 */ /* 0x000fe40000410000 */
[C---:B------:R-:W-:Y:S02]  /*15cc0*/  FMUL.FTZ R78, R0.reuse, R78 ;  /* 0x0000004e004e7220 */ /* 0x040fe40000410000 */
[----:B------:R-:W-:Y:S01]  /*15cd0*/  LDSM.16.MT88.4 R140, [R188+0x2900] ;  /* 0x00290000bc8c783b */ /* 0x000fe20000004200 */
[----:B------:R-:W-:Y:S02]  /*15ce0*/  FMUL.FTZ R79, R0, R79 ;  /* 0x0000004f004f7220 */ /* 0x000fe40000410000 */
[C---:B------:R-:W-:Y:S02]  /*15cf0*/  FMUL.FTZ R80, R2.reuse, R80 ;  /* 0x0000005002507220 */ /* 0x040fe40000410000 */
[----:B------:R-:W-:Y:S02]  /*15d00*/  FMUL.FTZ R81, R2, R81 ;  /* 0x0000005102517220 */ /* 0x000fe40000410000 */
[C---:B------:R-:W-:Y:S01]  /*15d10*/  FMUL.FTZ R82, R0.reuse, R82 ;  /* 0x0000005200527220 */ /* 0x040fe20000410000 */
[----:B------:R-:W-:Y:S01]  /*15d20*/  LDSM.16.MT88.4 R144, [R186+0x3900] ;  /* 0x00390000ba90783b */ /* 0x000fe20000004200 */
[----:B------:R-:W-:Y:S02]  /*15d30*/  FMUL.FTZ R83, R0, R83 ;  /* 0x0000005300537220 */ /* 0x000fe40000410000 */
[C---:B------:R-:W-:Y:S02]  /*15d40*/  FMUL.FTZ R84, R2.reuse, R84 ;  /* 0x0000005402547220 */ /* 0x040fe40000410000 */
[----:B------:R-:W-:Y:S02]  /*15d50*/  FMUL.FTZ R85, R2, R85 ;  /* 0x0000005502557220 */ /* 0x000fe40000410000 */
[C---:B------:R-:W-:Y:S01]  /*15d60*/  FMUL.FTZ R86, R0.reuse, R86 ;  /* 0x0000005600567220 */ /* 0x040fe20000410000 */
[----:B------:R-:W0:Y:S01]  /*15d70*/  LDGDEPBAR ;  /* 0x00000000000079af */ /* 0x000e220000000000 */
[----:B------:R-:W-:Y:S02]  /*15d80*/  FMUL.FTZ R87, R0, R87 ;  /* 0x0000005700577220 */ /* 0x000fe40000410000 */
[--C-:B--2---:R-:W-:Y:S01]  /*15d90*/  FFMA.FTZ R3, R138, c[0x0][0x2d0], -R103.reuse ;  /* 0x0000b4008a037a23 */ /* 0x104fe20000010867 */
[----:B-----5:R-:W-:Y:S01]  /*15da0*/  F2FP.PACK_AB R107, R174, R175 ;  /* 0x000000afae6b723e */ /* 0x020fe200000000ff */
[C---:B------:R-:W-:Y:S02]  /*15db0*/  FMUL.FTZ R88, R2.reuse, R88 ;  /* 0x0000005802587220 */ /* 0x040fe40000410000 */
[----:B------:R2:W5:Y:S01]  /*15dc0*/  MUFU.EX2 R210, R3 ;  /* 0x0000000300d27308 */ /* 0x0005620000000800 */
[----:B------:R-:W-:Y:S02]  /*15dd0*/  FMUL.FTZ R89, R2, R89 ;  /* 0x0000005902597220 */ /* 0x000fe40000410000 */
[C---:B------:R-:W-:Y:S01]  /*15de0*/  FMUL.FTZ R90, R0.reuse, R90 ;  /* 0x0000005a005a7220 */ /* 0x040fe20000410000 */
[C---:B-1----:R-:W-:Y:S05]  /*15df0*/  HMMA.16816.F32 R4, R104.reuse, R12, R4 ;  /* 0x0000000c6804723c */ /* 0x042fea0000001804 */
[----:B------:R-:W-:Y:S02]  /*15e00*/  FMUL.FTZ R91, R0, R91 ;  /* 0x0000005b005b7220 */ /* 0x000fe40000410000 */
[C---:B------:R-:W-:Y:S01]  /*15e10*/  FMUL.FTZ R12, R2.reuse, R112 ;  /* 0x00000070020c7220 */ /* 0x040fe20000410000 */
[C---:B------:R-:W-:Y:S04]  /*15e20*/  HMMA.16816.F32 R8, R104.reuse, R14, R8 ;  /* 0x0000000e6808723c */ /* 0x040fe80000001808 */
[C---:B------:R-:W-:Y:S02]  /*15e30*/  FMUL.FTZ R13, R2.reuse, R113 ;  /* 0x00000071020d7220 */ /* 0x040fe40000410000 */
[----:B------:R-:W-:Y:S02]  /*15e40*/  FMUL.FTZ R92, R2, R92 ;  /* 0x0000005c025c7220 */ /* 0x000fe40000410000 */
[----:B------:R-:W-:Y:S04]  /*15e50*/  FMUL.FTZ R14, R0, R114 ;  /* 0x00000072000e7220 */ /* 0x000fe80000410000 */
[--C-:B--2---:R-:W-:Y:S02]  /*15e60*/  FFMA.FTZ R3, R148, c[0x0][0x2d0], -R103.reuse ;  /* 0x0000b40094037a23 */ /* 0x104fe40000010867 */
[----:B------:R-:W-:Y:S02]  /*15e70*/  FMUL.FTZ R15, R0, R115 ;  /* 0x00000073000f7220 */ /* 0x000fe40000410000 */
[----:B------:R1:W2:Y:S01]  /*15e80*/  MUFU.EX2 R208, R3 ;  /* 0x0000000300d07308 */ /* 0x0002a20000000800 */
[----:B------:R-:W2:Y:S01]  /*15e90*/  LDSM.16.MT88.4 R112, [R185+0x2100] ;  /* 0x00210000b970783b */ /* 0x000ea20000004200 */
[----:B------:R-:W-:Y:S02]  /*15ea0*/  FMUL.FTZ R93, R2, R93 ;  /* 0x0000005d025d7220 */ /* 0x000fe40000410000 */
[C---:B------:R-:W-:Y:S01]  /*15eb0*/  FMUL.FTZ R94, R0.reuse, R94 ;  /* 0x0000005e005e7220 */ /* 0x040fe20000410000 */
[C---:B----4-:R-:W-:Y:S03]  /*15ec0*/  HMMA.16816.F32 R12, R104.reuse, R20, R12 ;  /* 0x00000014680c723c */ /* 0x050fe6000000180c */
[----:B------:R-:W-:Y:S02]  /*15ed0*/  FMUL.FTZ R95, R0, R95 ;  /* 0x0000005f005f7220 */ /* 0x000fe40000410000 */
[C---:B------:R-:W-:Y:S02]  /*15ee0*/  FMUL.FTZ R96, R2.reuse, R96 ;  /* 0x0000006002607220 */ /* 0x040fe40000410000 */
[C---:B------:R-:W-:Y:S01]  /*15ef0*/  FMUL.FTZ R20, R2.reuse, R120 ;  /* 0x0000007802147220 */ /* 0x040fe20000410000 */
[C---:B------:R-:W-:Y:S04]  /*15f00*/  HMMA.16816.F32 R16, R104.reuse, R22, R16 ;  /* 0x000000166810723c */ /* 0x040fe80000001810 */
[C---:B------:R-:W-:Y:S02]  /*15f10*/  FMUL.FTZ R21, R2.reuse, R121 ;  /* 0x0000007902157220 */ /* 0x040fe40000410000 */
[----:B------:R-:W-:Y:S02]  /*15f20*/  FMUL.FTZ R97, R2, R97 ;  /* 0x0000006102617220 */ /* 0x000fe40000410000 */
[C---:B------:R-:W-:Y:S04]  /*15f30*/  FMUL.FTZ R22, R0.reuse, R122 ;  /* 0x0000007a00167220 */ /* 0x040fe80000410000 */
[--C-:B-1----:R-:W-:Y:S02]  /*15f40*/  FFMA.FTZ R3, R139, c[0x0][0x2d0], -R103.reuse ;  /* 0x0000b4008b037a23 */ /* 0x102fe40000010867 */
[C---:B------:R-:W-:Y:S02]  /*15f50*/  FMUL.FTZ R23, R0.reuse, R123 ;  /* 0x0000007b00177220 */ /* 0x040fe40000410000 */
[----:B------:R1:W4:Y:S01]  /*15f60*/  MUFU.EX2 R183, R3 ;  /* 0x0000000300b77308 */ /* 0x0003220000000800 */
[----:B------:R-:W-:Y:S01]  /*15f70*/  LDSM.16.MT88.4 R120, [R188+0x900] ;  /* 0x00090000bc78783b */ /* 0x000fe20000004200 */
[C---:B------:R-:W-:Y:S02]  /*15f80*/  FMUL.FTZ R98, R0.reuse, R98 ;  /* 0x0000006200627220 */ /* 0x040fe40000410000 */
[----:B------:R-:W-:Y:S01]  /*15f90*/  FMUL.FTZ R99, R0, R99 ;  /* 0x0000006300637220 */ /* 0x000fe20000410000 */
[C---:B------:R-:W-:Y:S07]  /*15fa0*/  HMMA.16816.F32 R20, R104.reuse, R28, R20 ;  /* 0x0000001c6814723c */ /* 0x040fee0000001814 */
[C---:B------:R-:W-:Y:S01]  /*15fb0*/  FMUL.FTZ R28, R2.reuse, R128 ;  /* 0x00000080021c7220 */ /* 0x040fe20000410000 */
[C---:B------:R-:W-:Y:S04]  /*15fc0*/  HMMA.16816.F32 R24, R104.reuse, R30, R24 ;  /* 0x0000001e6818723c */ /* 0x040fe80000001818 */
[C---:B------:R-:W-:Y:S02]  /*15fd0*/  FMUL.FTZ R29, R2.reuse, R129 ;  /* 0x00000081021d7220 */ /* 0x040fe40000410000 */
[----:B------:R-:W-:Y:S02]  /*15fe0*/  FFMA.FTZ R2, R2, R222, R214 ;  /* 0x000000de02027223 */ /* 0x000fe400000100d6 */
[C---:B------:R-:W-:Y:S04]  /*15ff0*/  FMUL.FTZ R30, R0.reuse, R130 ;  /* 0x00000082001e7220 */ /* 0x040fe80000410000 */
[----:B-1----:R-:W-:Y:S02]  /*16000*/  FFMA.FTZ R3, R149, c[0x0][0x2d0], -R103 ;  /* 0x0000b40095037a23 */ /* 0x002fe40000010867 */
[C---:B------:R-:W-:Y:S02]  /*16010*/  FMUL.FTZ R31, R0.reuse, R131 ;  /* 0x00000083001f7220 */ /* 0x040fe40000410000 */
[----:B------:R1:W1:Y:S01]  /*16020*/  MUFU.EX2 R182, R3 ;  /* 0x0000000300b67308 */ /* 0x0002620000000800 */
[----:B------:R-:W-:Y:S01]  /*16030*/  LDSM.16.MT88.4 R128, [R185+0x2900] ;  /* 0x00290000b980783b */ /* 0x000fe20000004200 */
[----:B------:R-:W-:Y:S02]  /*16040*/  FFMA.FTZ R0, R0, R223, R177 ;  /* 0x000000df00007223 */ /* 0x000fe400000100b1 */
[----:B------:R-:W-:Y:S01]  /*16050*/  FADD.FTZ R2, R213, R2 ;  /* 0x00000002d5027221 */ /* 0x000fe20000010000 */
[C---:B---3--:R-:W-:Y:S03]  /*16060*/  HMMA.16816.F32 R28, R104.reuse, R108, R28 ;  /* 0x0000006c681c723c */ /* 0x048fe6000000181c */
[----:B------:R-:W-:Y:S02]  /*16070*/  FADD.FTZ R0, R176, R0 ;  /* 0x00000000b0007221 */ /* 0x000fe40000010000 */
[----:B------:R-:W-:Y:S02]  /*16080*/  FADD.FTZ R2, R212, R2 ;  /* 0x00000002d4027221 */ /* 0x000fe40000010000 */
[----:B------:R-:W-:Y:S01]  /*16090*/  FADD.FTZ R0, R175, R0 ;  /* 0x00000000af007221 */ /* 0x000fe20000010000 */
[C---:B------:R-:W-:Y:S01]  /*160a0*/  HMMA.16816.F32 R32, R104.reuse, R110, R32 ;  /* 0x0000006e6820723c */ /* 0x040fe20000001820 */
[----:B------:R-:W3:Y:S03]  /*160b0*/  LDSM.16.MT88.4 R108, [R188+0x2100] ;  /* 0x00210000bc6c783b */ /* 0x000ee60000004200 */
[----:B------:R-:W-:Y:S02]  /*160c0*/  FADD.FTZ R2, R211, R2 ;  /* 0x00000002d3027221 */ /* 0x000fe40000010000 */
[----:B------:R-:W-:Y:S02]  /*160d0*/  FADD.FTZ R0, R174, R0 ;  /* 0x00000000ae007221 */ /* 0x000fe40000010000 */
[C---:B--2---:R-:W-:Y:S04]  /*160e0*/  HMMA.16816.F32 R36, R104.reuse, R112, R36 ;  /* 0x000000706824723c */ /* 0x044fe80000001824 */
[----:B-1----:R-:W-:Y:S02]  /*160f0*/  FFMA.FTZ R3, R150, c[0x0][0x2d0], -R102 ;  /* 0x0000b40096037a23 */ /* 0x002fe40000010866 */
[----:B-----5:R-:W-:Y:S02]  /*16100*/  FADD.FTZ R2, R210, R2 ;  /* 0x00000002d2027221 */ /* 0x020fe40000010000 */
[C---:B------:R-:W-:Y:S01]  /*16110*/  HMMA.16816.F32 R40, R104.reuse, R114, R40 ;  /* 0x000000726828723c */ /* 0x040fe20000001828 */
[----:B------:R1:W2:Y:S01]  /*16120*/  MUFU.EX2 R173, R3 ;  /* 0x0000000300ad7308 */ /* 0x0002a20000000800 */
[----:B------:R-:W5:Y:S02]  /*16130*/  LDSM.16.MT88.4 R112, [R187+0x2100] ;  /* 0x00210000bb70783b */ /* 0x000f640000004200 */
[----:B------:R-:W-:Y:S04]  /*16140*/  FADD.FTZ R2, R208, R2 ;  /* 0x00000002d0027221 */ /* 0x000fe80000010000 */
[C---:B------:R-:W-:Y:S04]  /*16150*/  HMMA.16816.F32 R44, R104.reuse, R116, R44 ;  /* 0x00000074682c723c */ /* 0x040fe8000000182c */
[----:B----4-:R-:W-:Y:S04]  /*16160*/  FADD.FTZ R2, R183, R2 ;  /* 0x00000002b7027221 */ /* 0x010fe80000010000 */
[C---:B------:R-:W-:Y:S01]  /*16170*/  HMMA.16816.F32 R48, R104.reuse, R118, R48 ;  /* 0x000000766830723c */ /* 0x040fe20000001830 */
[----:B------:R-:W4:Y:S03]  /*16180*/  LDSM.16.MT88.4 R116, [R185+0x4100] ;  /* 0x00410000b974783b */ /* 0x000f260000004200 */
[----:B------:R-:W-:Y:S04]  /*16190*/  FADD.FTZ R2, R182, R2 ;  /* 0x00000002b6027221 */ /* 0x000fe80000010000 */
[C---:B---3--:R-:W-:Y:S04]  /*161a0*/  HMMA.16816.F32 R52, R104.reuse, R108, R52 ;  /* 0x0000006c6834723c */ /* 0x048fe80000001834 */
[----:B-1----:R-:W-:Y:S02]  /*161b0*/  FFMA.FTZ R3, R152, c[0x0][0x2d0], -R102 ;  /* 0x0000b40098037a23 */ /* 0x002fe40000010866 */
[----:B--2---:R-:W-:Y:S02]  /*161c0*/  FADD.FTZ R0, R173, R0 ;  /* 0x00000000ad007221 */ /* 0x004fe40000010000 */
[----:B------:R1:W2:Y:S01]  /*161d0*/  MUFU.EX2 R172, R3 ;  /* 0x0000000300ac7308 */ /* 0x0002a20000000800 */
[C---:B------:R-:W-:Y:S01]  /*161e0*/  HMMA.16816.F32 R56, R104.reuse, R110, R56 ;  /* 0x0000006e6838723c */ /* 0x040fe20000001838 */
[----:B------:R-:W3:Y:S07]  /*161f0*/  LDSM.16.MT88.4 R108, [R186+0x4100] ;  /* 0x00410000ba6c783b */ /* 0x000eee0000004200 */
[C---:B-----5:R-:W-:Y:S08]  /*16200*/  HMMA.16816.F32 R60, R104.reuse, R112, R60 ;  /* 0x00000070683c723c */ /* 0x060ff0000000183c */
[C---:B------:R-:W-:Y:S01]  /*16210*/  HMMA.16816.F32 R64, R104.reuse, R114, R64 ;  /* 0x000000726840723c */ /* 0x040fe20000001840 */
[----:B------:R-:W5:Y:S03]  /*16220*/  LDSM.16.MT88.4 R112, [R188+0x4100] ;  /* 0x00410000bc70783b */ /* 0x000f660000004200 */
[----:B-1----:R-:W-:Y:S04]  /*16230*/  FFMA.FTZ R3, R151, c[0x0][0x2d0], -R102 ;  /* 0x0000b40097037a23 */ /* 0x002fe80000010866 */
[C---:B----4-:R-:W-:Y:S01]  /*16240*/  HMMA.16816.F32 R68, R104.reuse, R116, R68 ;  /* 0x000000746844723c */ /* 0x050fe20000001844 */
[----:B------:R-:W-:Y:S01]  /*16250*/  LDSM.16.MT88.4 R148, [R188+0x3900] ;  /* 0x00390000bc94783b */ /* 0x000fe20000004200 */
[----:B------:R1:W4:Y:S02]  /*16260*/  MUFU.EX2 R171, R3 ;  /* 0x0000000300ab7308 */ /* 0x0003240000000800 */
[----:B--2---:R-:W-:Y:S04]  /*16270*/  FADD.FTZ R0, R172, R0 ;  /* 0x00000000ac007221 */ /* 0x004fe80000010000 */
[C---:B------:R-:W-:Y:S01]  /*16280*/  HMMA.16816.F32 R72, R104.reuse, R118, R72 ;  /* 0x000000766848723c */ /* 0x040fe20000001848 */
[----:B------:R-:W2:Y:S07]  /*16290*/  LDSM.16.MT88.4 R116, [R187+0x4100] ;  /* 0x00410000bb74783b */ /* 0x000eae0000004200 */
[C---:B---3--:R-:W-:Y:S08]  /*162a0*/  HMMA.16816.F32 R76, R104.reuse, R108, R76 ;  /* 0x0000006c684c723c */ /* 0x048ff0000000184c */
[C---:B------:R-:W-:Y:S01]  /*162b0*/  HMMA.16816.F32 R80, R104.reuse, R110, R80 ;  /* 0x0000006e6850723c */ /* 0x040fe20000001850 */
[----:B------:R-:W3:Y:S03]  /*162c0*/  LDSM.16.MT88.4 R108, [R185+0x900] ;  /* 0x00090000b96c783b */ /* 0x000ee60000004200 */
[----:B-1----:R-:W-:Y:S02]  /*162d0*/  FFMA.FTZ R3, R153, c[0x0][0x2d0], -R102 ;  /* 0x0000b40099037a23 */ /* 0x002fe40000010866 */
[----:B----4-:R-:W-:Y:S02]  /*162e0*/  FADD.FTZ R0, R171, R0 ;  /* 0x00000000ab007221 */ /* 0x010fe40000010000 */
[----:B------:R1:W4:Y:S01]  /*162f0*/  MUFU.EX2 R170, R3 ;  /* 0x0000000300aa7308 */ /* 0x0003220000000800 */
[C---:B-----5:R-:W-:Y:S08]  /*16300*/  HMMA.16816.F32 R84, R104.reuse, R112, R84 ;  /* 0x000000706854723c */ /* 0x060ff00000001854 */
[C---:B------:R-:W-:Y:S01]  /*16310*/  HMMA.16816.F32 R88, R104.reuse, R114, R88 ;  /* 0x000000726858723c */ /* 0x040fe20000001858 */
[----:B------:R-:W5:Y:S07]  /*16320*/  LDSM.16.MT88.4 R112, [R186+0x900] ;  /* 0x00090000ba70783b */ /* 0x000f6e0000004200 */
[C---:B--2---:R-:W-:Y:S04]  /*16330*/  HMMA.16816.F32 R92, R104.reuse, R116, R92 ;  /* 0x00000074685c723c */ /* 0x044fe8000000185c */
[--C-:B-1----:R-:W-:Y:S04]  /*16340*/  FFMA.FTZ R3, R155, c[0x0][0x2d0], -R103.reuse ;  /* 0x0000b4009b037a23 */ /* 0x102fe80000010867 */
[----:B------:R-:W-:Y:S01]  /*16350*/  HMMA.16816.F32 R96, R104, R118, R96 ;  /* 0x000000766860723c */ /* 0x000fe20000001860 */
[----:B------:R-:W1:Y:S01]  /*16360*/  LDSM.16.MT88.4 R116, [R187+0x2900] ;  /* 0x00290000bb74783b */ /* 0x000e620000004200 */
[----:B------:R2:W2:Y:S02]  /*16370*/  MUFU.EX2 R181, R3 ;  /* 0x0000000300b57308 */ /* 0x0004a40000000800 */
[----:B----4-:R-:W-:Y:S03]  /*16380*/  FADD.FTZ R0, R170, R0 ;  /* 0x00000000aa007221 */ /* 0x010fe60000010000 */
[----:B------:R-:W-:Y:S02]  /*16390*/  F2FP.PACK_AB R104, R208, R210 ;  /* 0x000000d2d068723e */ /* 0x000fe400000000ff */
[----:B------:R-:W-:Y:S03]  /*163a0*/  F2FP.PACK_AB R106, R182, R183 ;  /* 0x000000b7b66a723e */ /* 0x000fe600000000ff */
[----:B------:R-:W-:Y:S02]  /*163b0*/  F2FP.PACK_AB R105, R172, R173 ;  /* 0x000000adac69723e */ /* 0x000fe400000000ff */
[----:B------:R-:W-:Y:S07]  /*163c0*/  F2FP.PACK_AB R107, R170, R171 ;  /* 0x000000abaa6b723e */ /* 0x000fee00000000ff */
[C---:B---3--:R-:W-:Y:S03]  /*163d0*/  HMMA.16816.F32 R4, R104.reuse, R108, R4 ;  /* 0x0000006c6804723c */ /* 0x048fe60000001804 */
[--C-:B--2---:R-:W-:Y:S05]  /*163e0*/  FFMA.FTZ R3, R156, c[0x0][0x2d0], -R103.reuse ;  /* 0x0000b4009c037a23 */ /* 0x104fea0000010867 */
[C---:B------:R-:W-:Y:S01]  /*163f0*/  HMMA.16816.F32 R8, R104.reuse, R110, R8 ;  /* 0x0000006e6808723c */ /* 0x040fe20000001808 */
[----:B------:R-:W2:Y:S01]  /*16400*/  LDSM.16.MT88.4 R108, [R185+0x4900] ;  /* 0x00490000b96c783b */ /* 0x000ea20000004200 */
[----:B------:R3:W4:Y:S02]  /*16410*/  MUFU.EX2 R180, R3 ;  /* 0x0000000300b47308 */ /* 0x0007240000000800 */
[----:B------:R-:W-:Y:S04]  /*16420*/  FADD.FTZ R2, R181, R2 ;  /* 0x00000002b5027221 */ /* 0x000fe80000010000 */
[C---:B-----5:R-:W-:Y:S08]  /*16430*/  HMMA.16816.F32 R12, R104.reuse, R112, R12 ;  /* 0x00000070680c723c */ /* 0x060ff0000000180c */
[C---:B------:R-:W-:Y:S01]  /*16440*/  HMMA.16816.F32 R16, R104.reuse, R114, R16 ;  /* 0x000000726810723c */ /* 0x040fe20000001810 */
[----:B------:R-:W5:Y:S07]  /*16450*/  LDSM.16.MT88.4 R112, [R186+0x4900] ;  /* 0x00490000ba70783b */ /* 0x000f6e0000004200 */
[C---:B------:R-:W-:Y:S04]  /*16460*/  HMMA.16816.F32 R20, R104.reuse, R120, R20 ;  /* 0x000000786814723c */ /* 0x040fe80000001814 */
[--C-:B---3--:R-:W-:Y:S02]  /*16470*/  FFMA.FTZ R3, R154, c[0x0][0x2d0], -R103.reuse ;  /* 0x0000b4009a037a23 */ /* 0x108fe40000010867 */
[----:B------:R-:W-:Y:S01]  /*16480*/  LDSM.16.MT88.4 R152, [R187+0x3900] ;  /* 0x00390000bb98783b */ /* 0x000fe20000004200 */
[----:B----4-:R-:W-:Y:S01]  /*16490*/  FADD.FTZ R2, R180, R2 ;  /* 0x00000002b4027221 */ /* 0x010fe20000010000 */
[C---:B------:R-:W-:Y:S01]  /*164a0*/  HMMA.16816.F32 R24, R104.reuse, R122, R24 ;  /* 0x0000007a6818723c */ /* 0x040fe20000001818 */
[----:B------:R3:W4:Y:S05]  /*164b0*/  MUFU.EX2 R179, R3 ;  /* 0x0000000300b37308 */ /* 0x00072a0000000800 */
[----:B------:R-:W-:Y:S02]  /*164c0*/  LDSM.16.MT88.4 R120, [R187+0x4900] ;  /* 0x00490000bb78783b */ /* 0x000fe40000004200 */
[C---:B------:R-:W-:Y:S08]  /*164d0*/  HMMA.16816.F32 R28, R104.reuse, R124, R28 ;  /* 0x0000007c681c723c */ /* 0x040ff0000000181c */
[C---:B------:R-:W-:Y:S01]  /*164e0*/  HMMA.16816.F32 R32, R104.reuse, R126, R32 ;  /* 0x0000007e6820723c */ /* 0x040fe20000001820 */
[----:B------:R-:W-:Y:S07]  /*164f0*/  LDSM.16.MT88.4 R124, [R186+0x1100] ;  /* 0x00110000ba7c783b */ /* 0x000fee0000004200 */
[C---:B------:R-:W-:Y:S04]  /*16500*/  HMMA.16816.F32 R36, R104.reuse, R128, R36 ;  /* 0x000000806824723c */ /* 0x040fe80000001824 */
[--C-:B---3--:R-:W-:Y:S02]  /*16510*/  FFMA.FTZ R3, R157, c[0x0][0x2d0], -R103.reuse ;  /* 0x0000b4009d037a23 */ /* 0x108fe40000010867 */
[----:B----4-:R-:W-:Y:S02]  /*16520*/  FADD.FTZ R2, R179, R2 ;  /* 0x00000002b3027221 */ /* 0x010fe40000010000 */
[C---:B------:R-:W-:Y:S01]  /*16530*/  HMMA.16816.F32 R40, R104.reuse, R130, R40 ;  /* 0x000000826828723c */ /* 0x040fe20000001828 */
[----:B------:R3:W4:Y:S01]  /*16540*/  MUFU.EX2 R178, R3 ;  /* 0x0000000300b27308 */ /* 0x0007220000000800 */
[----:B------:R-:W-:Y:S06]  /*16550*/  LDSM.16.MT88.4 R128, [R187+0x1100] ;  /* 0x00110000bb80783b */ /* 0x000fec0000004200 */
[C---:B------:R-:W-:Y:S08]  /*16560*/  HMMA.16816.F32 R44, R104.reuse, R132, R44 ;  /* 0x00000084682c723c */ /* 0x040ff0000000182c */
[C---:B------:R-:W-:Y:S01]  /*16570*/  HMMA.16816.F32 R48, R104.reuse, R134, R48 ;  /* 0x000000866830723c */ /* 0x040fe20000001830 */
[----:B------:R-:W-:Y:S07]  /*16580*/  LDSM.16.MT88.4 R132, [R187+0x1900] ;  /* 0x00190000bb84783b */ /* 0x000fee0000004200 */
[C---:B------:R-:W-:Y:S04]  /*16590*/  HMMA.16816.F32 R52, R104.reuse, R140, R52 ;  /* 0x0000008c6834723c */ /* 0x040fe80000001834 */
[----:B---3--:R-:W-:Y:S02]  /*165a0*/  FFMA.FTZ R3, R159, c[0x0][0x2d0], -R102 ;  /* 0x0000b4009f037a23 */ /* 0x008fe40000010866 */
[----:B----4-:R-:W-:Y:S02]  /*165b0*/  FADD.FTZ R2, R178, R2 ;  /* 0x00000002b2027221 */ /* 0x010fe40000010000 */
[C---:B------:R-:W-:Y:S01]  /*165c0*/  HMMA.16816.F32 R56, R104.reuse, R142, R56 ;  /* 0x0000008e6838723c */ /* 0x040fe20000001838 */
[----:B------:R3:W4:Y:S01]  /*165d0*/  MUFU.EX2 R165, R3 ;  /* 0x0000000300a57308 */ /* 0x0007220000000800 */
[----:B------:R-:W-:Y:S06]  /*165e0*/  LDSM.16.MT88.4 R140, [R185+0x3900] ;  /* 0x00390000b98c783b */ /* 0x000fec0000004200 */
[C---:B-1----:R-:W-:Y:S08]  /*165f0*/  HMMA.16816.F32 R60, R104.reuse, R116, R60 ;  /* 0x00000074683c723c */ /* 0x042ff0000000183c */
[C---:B------:R-:W-:Y:S01]  /*16600*/  HMMA.16816.F32 R64, R104.reuse, R118, R64 ;  /* 0x000000766840723c */ /* 0x040fe20000001840 */
[----:B------:R-:W1:Y:S07]  /*16610*/  LDSM.16.MT88.4 R116, [R188+0x4900] ;  /* 0x00490000bc74783b */ /* 0x000e6e0000004200 */
[C---:B--2---:R-:W-:Y:S04]  /*16620*/  HMMA.16816.F32 R68, R104.reuse, R108, R68 ;  /* 0x0000006c6844723c */ /* 0x044fe80000001844 */
[----:B---3--:R-:W-:Y:S02]  /*16630*/  FFMA.FTZ R3, R160, c[0x0][0x2d0], -R102 ;  /* 0x0000b400a0037a23 */ /* 0x008fe40000010866 */
[----:B----4-:R-:W-:Y:S02]  /*16640*/  FADD.FTZ R0, R165, R0 ;  /* 0x00000000a5007221 */ /* 0x010fe40000010000 */
[C---:B------:R-:W-:Y:S01]  /*16650*/  HMMA.16816.F32 R72, R104.reuse, R110, R72 ;  /* 0x0000006e6848723c */ /* 0x040fe20000001848 */
[----:B------:R2:W3:Y:S01]  /*16660*/  MUFU.EX2 R164, R3 ;  /* 0x0000000300a47308 */ /* 0x0004e20000000800 */
[----:B------:R-:W4:Y:S06]  /*16670*/  LDSM.16.MT88.4 R108, [R185+0x1100] ;  /* 0x00110000b96c783b */ /* 0x000f2c0000004200 */
[C---:B-----5:R-:W-:Y:S08]  /*16680*/  HMMA.16816.F32 R76, R104.reuse, R112, R76 ;  /* 0x00000070684c723c */ /* 0x060ff0000000184c */
[C---:B------:R-:W-:Y:S01]  /*16690*/  HMMA.16816.F32 R80, R104.reuse, R114, R80 ;  /* 0x000000726850723c */ /* 0x040fe20000001850 */
[----:B------:R-:W5:Y:S07]  /*166a0*/  LDSM.16.MT88.4 R112, [R188+0x1100] ;  /* 0x00110000bc70783b */ /* 0x000f6e0000004200 */
[C---:B-1----:R-:W-:Y:S04]  /*166b0*/  HMMA.16816.F32 R84, R104.reuse, R116, R84 ;  /* 0x000000746854723c */ /* 0x042fe80000001854 */
[----:B--2---:R-:W-:Y:S02]  /*166c0*/  FFMA.FTZ R3, R158, c[0x0][0x2d0], -R102 ;  /* 0x0000b4009e037a23 */ /* 0x004fe40000010866 */
[----:B------:R-:W-:Y:S01]  /*166d0*/  LDSM.16.MT88.4 R156, [R185+0x5900] ;  /* 0x00590000b99c783b */ /* 0x000fe20000004200 */
[----:B---3--:R-:W-:Y:S01]  /*166e0*/  FADD.FTZ R0, R164, R0 ;  /* 0x00000000a4007221 */ /* 0x008fe20000010000 */
[----:B------:R1:W2:Y:S01]  /*166f0*/  MUFU.EX2 R163, R3 ;  /* 0x0000000300a37308 */ /* 0x0002a20000000800 */
[C---:B------:R-:W-:Y:S05]  /*16700*/  HMMA.16816.F32 R88, R104.reuse, R118, R88 ;  /* 0x000000766858723c */ /* 0x040fea0000001858 */
[----:B------:R-:W3:Y:S03]  /*16710*/  LDSM.16.MT88.4 R116, [R185+0x3100] ;  /* 0x00310000b974783b */ /* 0x000ee60000004200 */
[C---:B------:R-:W-:Y:S08]  /*16720*/  HMMA.16816.F32 R92, R104.reuse, R120, R92 ;  /* 0x00000078685c723c */ /* 0x040ff0000000185c */
[----:B------:R-:W-:Y:S01]  /*16730*/  HMMA.16816.F32 R96, R104, R122, R96 ;  /* 0x0000007a6860723c */ /* 0x000fe20000001860 */
[----:B------:R-:W3:Y:S03]  /*16740*/  LDSM.16.MT88.4 R120, [R186+0x3100] ;  /* 0x00310000ba78783b */ /* 0x000ee60000004200 */
[----:B-1----:R-:W-:Y:S03]  /*16750*/  FFMA.FTZ R3, R161, c[0x0][0x2d0], -R102 ;  /* 0x0000b400a1037a23 */ /* 0x002fe60000010866 */
[----:B------:R-:W-:Y:S01]  /*16760*/  F2FP.PACK_AB R104, R180, R181 ;  /* 0x000000b5b468723e */ /* 0x000fe200000000ff */
[----:B--2---:R-:W-:Y:S01]  /*16770*/  FADD.FTZ R0, R163, R0 ;  /* 0x00000000a3007221 */ /* 0x004fe20000010000 */
[----:B------:R-:W1:Y:S03]  /*16780*/  MUFU.EX2 R162, R3 ;  /* 0x0000000300a27308 */ /* 0x000e660000000800 */
[----:B------:R-:W-:Y:S02]  /*16790*/  F2FP.PACK_AB R106, R178, R179 ;  /* 0x000000b3b26a723e */ /* 0x000fe400000000ff */
[----:B------:R-:W-:Y:S02]  /*167a0*/  F2FP.PACK_AB R105, R164, R165 ;  /* 0x000000a5a469723e */ /* 0x000fe400000000ff */
[----:B-1----:R-:W-:Y:S01]  /*167b0*/  F2FP.PACK_AB R107, R162, R163 ;  /* 0x000000a3a26b723e */ /* 0x002fe200000000ff */
[--C-:B------:R-:W-:Y:S04]  /*167c0*/  FFMA.FTZ R3, R166, c[0x0][0x2d0], -R103.reuse ;  /* 0x0000b400a6037a23 */ /* 0x100fe80000010867 */
[----:B------:R1:W-:Y:S02]  /*167d0*/  MUFU.EX2 R169, R3 ;  /* 0x0000000300a97308 */ /* 0x0003e40000000800 */
[C---:B----4-:R-:W-:Y:S08]  /*167e0*/  HMMA.16816.F32 R4, R104.reuse, R108, R4 ;  /* 0x0000006c6804723c */ /* 0x050ff00000001804 */
[C---:B------:R-:W-:Y:S01]  /*167f0*/  HMMA.16816.F32 R8, R104.reuse, R110, R8 ;  /* 0x0000006e6808723c */ /* 0x040fe20000001808 */
[----:B------:R-:W2:Y:S07]  /*16800*/  LDSM.16.MT88.4 R108, [R188+0x3100] ;  /* 0x00310000bc6c783b */ /* 0x000eae0000004200 */
[C---:B------:R-:W-:Y:S04]  /*16810*/  HMMA.16816.F32 R12, R104.reuse, R124, R12 ;  /* 0x0000007c680c723c */ /* 0x040fe8000000180c */
[--C-:B-1----:R-:W-:Y:S04]  /*16820*/  FFMA.FTZ R3, R168, c[0x0][0x2d0], -R103.reuse ;  /* 0x0000b400a8037a23 */ /* 0x102fe80000010867 */
[C---:B------:R-:W-:Y:S01]  /*16830*/  HMMA.16816.F32 R16, R104.reuse, R126, R16 ;  /* 0x0000007e6810723c */ /* 0x040fe20000001810 */
[----:B------:R-:W-:Y:S01]  /*16840*/  LDSM.16.MT88.4 R124, [R188+0x1900] ;  /* 0x00190000bc7c783b */ /* 0x000fe20000004200 */
[----:B------:R1:W4:Y:S06]  /*16850*/  MUFU.EX2 R168, R3 ;  /* 0x0000000300a87308 */ /* 0x00032c0000000800 */
[C---:B-----5:R-:W-:Y:S08]  /*16860*/  HMMA.16816.F32 R20, R104.reuse, R112, R20 ;  /* 0x000000706814723c */ /* 0x060ff00000001814 */
[C---:B------:R-:W-:Y:S01]  /*16870*/  HMMA.16816.F32 R24, R104.reuse, R114, R24 ;  /* 0x000000726818723c */ /* 0x040fe20000001818 */
[----:B------:R-:W5:Y:S07]  /*16880*/  LDSM.16.MT88.4 R112, [R187+0x3100] ;  /* 0x00310000bb70783b */ /* 0x000f6e0000004200 */
[C---:B------:R-:W-:Y:S04]  /*16890*/  HMMA.16816.F32 R28, R104.reuse, R128, R28 ;  /* 0x00000080681c723c */ /* 0x040fe8000000181c */
[--C-:B-1----:R-:W-:Y:S04]  /*168a0*/  FFMA.FTZ R3, R167, c[0x0][0x2d0], -R103.reuse ;  /* 0x0000b400a7037a23 */ /* 0x102fe80000010867 */
[C---:B------:R-:W-:Y:S01]  /*168b0*/  HMMA.16816.F32 R32, R104.reuse, R130, R32 ;  /* 0x000000826820723c */ /* 0x040fe20000001820 */
[----:B------:R1:W-:Y:S07]  /*168c0*/  MUFU.EX2 R167, R3 ;  /* 0x0000000300a77308 */ /* 0x0003ee0000000800 */
[C---:B---3--:R-:W-:Y:S08]  /*168d0*/  HMMA.16816.F32 R36, R104.reuse, R116, R36 ;  /* 0x000000746824723c */ /* 0x048ff00000001824 */
[C---:B------:R-:W-:Y:S01]  /*168e0*/  HMMA.16816.F32 R40, R104.reuse, R118, R40 ;  /* 0x000000766828723c */ /* 0x040fe20000001828 */
[----:B------:R-:W3:Y:S07]  /*168f0*/  LDSM.16.MT88.4 R116, [R185+0x5100] ;  /* 0x00510000b974783b */ /* 0x000eee0000004200 */
[C---:B------:R-:W-:Y:S04]  /*16900*/  HMMA.16816.F32 R44, R104.reuse, R120, R44 ;  /* 0x00000078682c723c */ /* 0x040fe8000000182c */
[----:B-1----:R-:W-:Y:S02]  /*16910*/  FFMA.FTZ R3, R215, c[0x0][0x2d0], -R103 ;  /* 0x0000b400d7037a23 */ /* 0x002fe40000010867 */
[----:B------:R4:W-:Y:S02]  /*16920*/  MUFU.EX2 R103, R136 ;  /* 0x0000008800677308 */ /* 0x0009e40000000800 */
[C---:B------:R-:W-:Y:S01]  /*16930*/  HMMA.16816.F32 R48, R104.reuse, R122, R48 ;  /* 0x0000007a6830723c */ /* 0x040fe20000001830 */
[----:B------:R-:W1:Y:S07]  /*16940*/  LDSM.16.MT88.4 R120, [R186+0x5100] ;  /* 0x00510000ba78783b */ /* 0x000e6e0000004200 */
[C---:B--2---:R-:W-:Y:S01]  /*16950*/  HMMA.16816.F32 R52, R104.reuse, R108, R52 ;  /* 0x0000006c6834723c */ /* 0x044fe20000001834 */
[----:B------:R2:W2:Y:S07]  /*16960*/  MUFU.EX2 R166, R3 ;  /* 0x0000000300a67308 */ /* 0x0004ae0000000800 */
[C---:B------:R-:W-:Y:S01]  /*16970*/  HMMA.16816.F32 R56, R104.reuse, R110, R56 ;  /* 0x0000006e6838723c */ /* 0x040fe20000001838 */
[----:B------:R-:W1:Y:S03]  /*16980*/  LDSM.16.MT88.4 R108, [R188+0x5100] ;  /* 0x00510000bc6c783b */ /* 0x000e660000004200 */
[----:B----4-:R-:W-:Y:S04]  /*16990*/  F2FP.PACK_AB R136, R168, R169 ;  /* 0x000000a9a888723e */ /* 0x010fe800000000ff */
[C---:B-----5:R-:W-:Y:S08]  /*169a0*/  HMMA.16816.F32 R60, R104.reuse, R112, R60 ;  /* 0x00000070683c723c */ /* 0x060ff0000000183c */
[C---:B------:R-:W-:Y:S01]  /*169b0*/  HMMA.16816.F32 R64, R104.reuse, R114, R64 ;  /* 0x000000726840723c */ /* 0x040fe20000001840 */
[----:B------:R-:W4:Y:S03]  /*169c0*/  LDSM.16.MT88.4 R112, [R187+0x5100] ;  /* 0x00510000bb70783b */ /* 0x000f260000004200 */
[--C-:B--2---:R-:W-:Y:S01]  /*169d0*/  FFMA.FTZ R3, R220, c[0x0][0x2d0], -R102.reuse ;  /* 0x0000b400dc037a23 */ /* 0x104fe20000010866 */
[----:B------:R-:W-:Y:S03]  /*169e0*/  F2FP.PACK_AB R138, R166, R167 ;  /* 0x000000a7a68a723e */ /* 0x000fe600000000ff */
[C---:B---3--:R-:W-:Y:S01]  /*169f0*/  HMMA.16816.F32 R68, R104.reuse, R116, R68 ;  /* 0x000000746844723c */ /* 0x048fe20000001844 */
[----:B------:R2:W-:Y:S07]  /*16a00*/  MUFU.EX2 R161, R3 ;  /* 0x0000000300a17308 */ /* 0x0005ee0000000800 */
[C---:B------:R-:W-:Y:S01]  /*16a10*/  HMMA.16816.F32 R72, R104.reuse, R118, R72 ;  /* 0x000000766848723c */ /* 0x040fe20000001848 */
[----:B------:R-:W3:Y:S07]  /*16a20*/  LDSM.16.MT88.4 R116, [R185+0x1900] ;  /* 0x00190000b974783b */ /* 0x000eee0000004200 */
[C---:B-1----:R-:W-:Y:S08]  /*16a30*/  HMMA.16816.F32 R76, R104.reuse, R120, R76 ;  /* 0x00000078684c723c */ /* 0x042ff0000000184c */
[C---:B------:R-:W-:Y:S01]  /*16a40*/  HMMA.16816.F32 R80, R104.reuse, R122, R80 ;  /* 0x0000007a6850723c */ /* 0x040fe20000001850 */
[----:B------:R-:W1:Y:S03]  /*16a50*/  LDSM.16.MT88.4 R120, [R186+0x1900] ;  /* 0x00190000ba78783b */ /* 0x000e660000004200 */
[--C-:B--2---:R-:W-:Y:S02]  /*16a60*/  FFMA.FTZ R3, R221, c[0x0][0x2d0], -R102.reuse ;  /* 0x0000b400dd037a23 */ /* 0x104fe40000010866 */
[----:B------:R-:W-:Y:S02]  /*16a70*/  FFMA.FTZ R102, R137, c[0x0][0x2d0], -R102 ;  /* 0x0000b40089667a23 */ /* 0x000fe40000010866 */
[C---:B------:R-:W-:Y:S01]  /*16a80*/  HMMA.16816.F32 R84, R104.reuse, R108, R84 ;  /* 0x0000006c6854723c */ /* 0x040fe20000001854 */
[----:B------:R-:W2:Y:S07]  /*16a90*/  MUFU.EX2 R160, R3 ;  /* 0x0000000300a07308 */ /* 0x000eae0000000800 */
[C---:B------:R-:W-:Y:S03]  /*16aa0*/  HMMA.16816.F32 R88, R104.reuse, R110, R88 ;  /* 0x0000006e6858723c */ /* 0x040fe60000001858 */
[----:B------:R-:W5:Y:S05]  /*16ab0*/  MUFU.EX2 R102, R102 ;  /* 0x0000006600667308 */ /* 0x000f6a0000000800 */
[C---:B----4-:R-:W-:Y:S08]  /*16ac0*/  HMMA.16816.F32 R92, R104.reuse, R112, R92 ;  /* 0x00000070685c723c */ /* 0x050ff0000000185c */
[----:B------:R-:W-:Y:S04]  /*16ad0*/  HMMA.16816.F32 R96, R104, R114, R96 ;  /* 0x000000726860723c */ /* 0x000fe80000001860 */
[----:B--2---:R-:W-:Y:S01]  /*16ae0*/  F2FP.PACK_AB R137, R160, R161 ;  /* 0x000000a1a089723e */ /* 0x004fe200000000ff */
[----:B------:R-:W-:Y:S02]  /*16af0*/  FADD.FTZ R3, R162, R0 ;  /* 0x00000000a2037221 */ /* 0x000fe40000010000 */
[----:B------:R-:W-:Y:S02]  /*16b00*/  FADD.FTZ R0, R169, R2 ;  /* 0x00000002a9007221 */ /* 0x000fe40000010000 */
[----:B------:R-:W-:Y:S03]  /*16b10*/  FADD.FTZ R3, R161, R3 ;  /* 0x00000003a1037221 */ /* 0x000fe60000010000 */
[----:B-----5:R-:W-:Y:S01]  /*16b20*/  F2FP.PACK_AB R139, R102, R103 ;  /* 0x00000067668b723e */ /* 0x020fe200000000ff */
[----:B------:R-:W-:Y:S02]  /*16b30*/  FADD.FTZ R0, R168, R0 ;  /* 0x00000000a8007221 */ /* 0x000fe40000010000 */
[----:B------:R-:W-:Y:S02]  /*16b40*/  FADD.FTZ R3, R160, R3 ;  /* 0x00000003a0037221 */ /* 0x000fe40000010000 */
[----:B------:R-:W-:Y:S02]  /*16b50*/  FADD.FTZ R2, R167, R0 ;  /* 0x00000000a7027221 */ /* 0x000fe40000010000 */
[C---:B---3--:R-:W-:Y:S01]  /*16b60*/  HMMA.16816.F32 R104, R136.reuse, R116, R4 ;  /* 0x000000748868723c */ /* 0x048fe20000001804 */
[----:B------:R-:W2:Y:S04]  /*16b70*/  LDSM.16.MT88.4 R4, [R186+0x5900] ;  /* 0x00590000ba04783b */ /* 0x000ea80000004200 */
[----:B------:R-:W-:Y:S01]  /*16b80*/  FADD.FTZ R0, R103, R3 ;  /* 0x0000000367007221 */ /* 0x000fe20000010000 */
[----:B------:R-:W-:Y:S01]  /*16b90*/  MOV R103, R100 ;  /* 0x0000006400677202 */ /* 0x000fe20000000f00 */
[----:B------:R-:W-:Y:S01]  /*16ba0*/  FADD.FTZ R222, R166, R2 ;  /* 0x00000002a6de7221 */ /* 0x000fe20000010000 */
[C---:B------:R-:W-:Y:S01]  /*16bb0*/  HMMA.16816.F32 R108, R136.reuse, R118, R8 ;  /* 0x00000076886c723c */ /* 0x040fe20000001808 */
[----:B------:R-:W3:Y:S03]  /*16bc0*/  LDSM.16.MT88.4 R8, [R188+0x5900] ;  /* 0x00590000bc08783b */ /* 0x000ee60000004200 */
[----:B------:R-:W-:Y:S01]  /*16bd0*/  FADD.FTZ R223, R102, R0 ;  /* 0x0000000066df7221 */ /* 0x000fe20000010000 */
[----:B------:R-:W-:Y:S03]  /*16be0*/  MOV R102, R101 ;  /* 0x0000006500667202 */ /* 0x000fe60000000f00 */
        /* <DEDUP_REMOVED lines=24> */
.L_x_616:
[----:B------:R-:W1:Y:S01]  /*16d70*/  SHFL.BFLY PT, R5, R222, 0x2, 0x1f ;  /* 0x0c401f00de057f89 */ /* 0x000e6200000e0000 */
[----:B------:R-:W-:-:S03]  /*16d80*/  PLOP3.LUT P2, PT, PT, PT, PT, 0x8, 0x0 ;  /* 0x000000000000781c */ /* 0x000fc60003f4e170 */
[----:B------:R-:W2:Y:S01]  /*16d90*/  SHFL.BFLY PT, R0, R223, 0x2, 0x1f ;  /* 0x0c401f00df007f89 */ /* 0x000ea200000e0000 */
        /* <DEDUP_REMOVED lines=35> */
[C---:B------:R-:W-:Y:S01]  /*16fd0*/  FMUL.FTZ R30, R2.reuse, R41 ;  /* 0x00000029021e7220 */ /* 0x040fe20000410000 */
[----:B------:R-:W-:Y:S01]  /*16fe0*/  MOV R41, 0xff800000 ;  /* 0xff80000000297802 */ /* 0x000fe20000000f00 */
[C---:B------:R-:W-:Y:S02]  /*16ff0*/  FMUL.FTZ R44, R2.reuse, R44 ;  /* 0x0000002c022c7220 */ /* 0x040fe40000410000 */
[C---:B------:R-:W-:Y:S01]  /*17000*/  FMUL.FTZ R29, R2.reuse, R45 ;  /* 0x0000002d021d7220 */ /* 0x040fe20000410000 */
[----:B------:R-:W-:Y:S01]  /*17010*/  MOV R45, 0xff800000 ;  /* 0xff800000002d7802 */ /* 0x000fe20000000f00 */
        /* <DEDUP_REMOVED lines=80> */
.L_x_563:
[----:B------:R-:W-:Y:S01]  /*17520*/  SHF.R.S32.HI R53, RZ, 0x1f, R251 ;  /* 0x0000001fff357819 */ /* 0x000fe200000114fb */
        /* <DEDUP_REMOVED lines=18> */
[----:B------:R-:W-:Y:S02]  /*17650*/  LEA.HI R37, R39, R49, RZ, 0x5 ;  /* 0x0000003127257211 */ /* 0x000fe400078f28ff */
[--C-:B------:R-:W-:Y:S02]  /*17660*/  SHF.R.S32.HI R4, RZ, 0x2, R2.reuse ;  /* 0x00000002ff047819 */ /* 0x100fe40000011402 */
[----:B------:R-:W-:Y:S02]  /*17670*/  SHF.R.S32.HI R0, RZ, 0x1f, R2 ;  /* 0x0000001fff007819 */ /* 0x000fe40000011402 */
[----:B------:R-:W-:Y:S02]  /*17680*/  SHF.R.S32.HI R36, RZ, 0x5, R37 ;  /* 0x00000005ff247819 */ /* 0x000fe40000011425 */
[----:B------:R-:W-:Y:S02]  /*17690*/  LEA.HI R0, R0, R4, RZ, 0x3 ;  /* 0x0000000400007211 */ /* 0x000fe400078f18ff */
[----:B------:R-:W-:-:S02]  /*176a0*/  F2FP.PACK_AB R126, R127, R126 ;  /* 0x0000007e7f7e723e */ /* 0x000fc400000000ff */
[----:B------:R-:W-:Y:S02]  /*176b0*/  LOP3.LUT R0, R0, 0xfffffff8, RZ, 0xc0, !PT ;  /* 0xfffffff800007812 */ /* 0x000fe400078ec0ff */
[----:B------:R-:W-:Y:S02]  /*176c0*/  F2FP.PACK_AB R33, R33, R128 ;  /* 0x000000802121723e */ /* 0x000fe400000000ff */
[----:B------:R-:W-:Y:S01]  /*176d0*/  F2FP.PACK_AB R130, R131, R130 ;  /* 0x000000828382723e */ /* 0x000fe200000000ff */
[----:B------:R-:W-:Y:S01]  /*176e0*/  IMAD.IADD R4, R4, 0x1, -R0 ;  /* 0x0000000104047824 */ /* 0x000fe200078e0a00 */
[----:B------:R-:W-:Y:S02]  /*176f0*/  LOP3.LUT R0, R2, 0xfffffffc, RZ, 0xc0, !PT ;  /* 0xfffffffc02007812 */ /* 0x000fe400078ec0ff */
[----:B------:R-:W-:Y:S01]  /*17700*/  F2FP.PACK_AB R32, R32, R132 ;  /* 0x000000842020723e */ /* 0x000fe200000000ff */
[C---:B------:R-:W-:Y:S01]  /*17710*/  IMAD.SHL.U32 R2, R4.reuse, 0x40, RZ ;  /* 0x0000004004027824 */ /* 0x040fe200078e00ff */
[----:B------:R-:W-:Y:S01]  /*17720*/  LOP3.LUT R3, R4, 0x1, RZ, 0xc0, !PT ;  /* 0x0000000104037812 */ /* 0x000fe200078ec0ff */
[----:B------:R-:W-:Y:S01]  /*17730*/  IMAD.IADD R23, R49, 0x1, -R0 ;  /* 0x0000000131177824 */ /* 0x000fe200078e0a00 */
[----:B------:R-:W-:-:S02]  /*17740*/  F2FP.PACK_AB R134, R135, R134 ;  /* 0x000000868786723e */ /* 0x000fc400000000ff */
        /* <DEDUP_REMOVED lines=9> */
[----:B------:R-:W-:Y:S01]  /*177e0*/  SEL R4, R4, 0xffffffe0, !P1 ;  /* 0xffffffe004047807 */ /* 0x000fe20004800000 */
[----:B------:R-:W-:Y:S01]  /*177f0*/  IMAD.SHL.U32 R0, R0, 0x2, RZ ;  /* 0x0000000200007824 */ /* 0x000fe200078e00ff */
[----:B------:R-:W-:Y:S02]  /*17800*/  F2FP.PACK_AB R29, R29, R44 ;  /* 0x0000002c1d1d723e */ /* 0x000fe400000000ff */
[----:B------:R-:W-:Y:S02]  /*17810*/  F2FP.PACK_AB R46, R47, R46 ;  /* 0x0000002e2f2e723e */ /* 0x000fe400000000ff */
[C---:B------:R-:W-:Y:S01]  /*17820*/  IADD3 R3, R0.reuse, 0x80, RZ ;  /* 0x0000008000037810 */ /* 0x040fe20007ffe0ff */
[----:B------:R1:W-:Y:S01]  /*17830*/  STS [R0+0x80], R8 ;  /* 0x0000800800007388 */ /* 0x0003e20000000800 */
[C---:B------:R-:W-:Y:S02]  /*17840*/  IADD3 R2, R0.reuse, 0x70, RZ ;  /* 0x0000007000027810 */ /* 0x040fe40007ffe0ff */
[----:B------:R-:W-:Y:S01]  /*17850*/  @P0 IADD3 R2, R3, 0x10, RZ ;  /* 0x0000001003020810 */ /* 0x000fe20007ffe0ff */
[----:B------:R-:W-:Y:S01]  /*17860*/  STS [R0+0x480], R107 ;  /* 0x0004806b00007388 */ /* 0x000fe20000000800 */
[----:B------:R-:W-:Y:S01]  /*17870*/  IMAD.IADD R3, R0, 0x1, R4 ;  /* 0x0000000100037824 */ /* 0x000fe200078e0204 */
[----:B------:R-:W-:-:S02]  /*17880*/  F2FP.PACK_AB R28, R28, R48 ;  /* 0x000000301c1c723e */ /* 0x000fc400000000ff */
[----:B------:R2:W-:Y:S01]  /*17890*/  STS [R2], R6 ;  /* 0x0000000602007388 */ /* 0x0005e20000000800 */
[----:B------:R-:W-:Y:S02]  /*178a0*/  F2FP.PACK_AB R50, R51, R50 ;  /* 0x000000323332723e */ /* 0x000fe400000000ff */
[----:B------:R-:W-:Y:S01]  /*178b0*/  F2FP.PACK_AB R27, R27, R52 ;  /* 0x000000341b1b723e */ /* 0x000fe200000000ff */
[----:B------:R-:W-:Y:S01]  /*178c0*/  STS [R2+0x400], R110 ;  /* 0x0004006e02007388 */ /* 0x000fe20000000800 */
        /* <DEDUP_REMOVED lines=8> */
[----:B-1----:R-:W-:Y:S01]  /*17950*/  IMAD.MOV.U32 R8, RZ, RZ, 0x40 ;  /* 0x00000040ff087424 */ /* 0x002fe200078e00ff */
[----:B------:R-:W-:Y:S02]  /*17960*/  F2FP.PACK_AB R66, R67, R66 ;  /* 0x000000424342723e */ /* 0x000fe400000000ff */
[----:B------:R-:W-:Y:S02]  /*17970*/  F2FP.PACK_AB R22, R22, R68 ;  /* 0x000000441616723e */ /* 0x000fe400000000ff */
[----:B------:R-:W-:Y:S02]  /*17980*/  F2FP.PACK_AB R71, R71, R70 ;  /* 0x000000464747723e */ /* 0x000fe400000000ff */
[----:B------:R-:W-:Y:S02]  /*17990*/  F2FP.PACK_AB R21, R21, R72 ;  /* 0x000000481515723e */ /* 0x000fe400000000ff */
[----:B--2---:R-:W-:Y:S01]  /*179a0*/  SEL R6, R8, 0xffffffc0, !P2 ;  /* 0xffffffc008067807 */ /* 0x004fe20005000000 */
[----:B------:R-:W-:Y:S01]  /*179b0*/  IMAD.IADD R8, R4, 0x1, R2 ;  /* 0x0000000104087824 */ /* 0x000fe200078e0202 */
[----:B------:R-:W-:-:S02]  /*179c0*/  F2FP.PACK_AB R75, R75, R74 ;  /* 0x0000004a4b4b723e */ /* 0x000fc400000000ff */
[----:B------:R-:W-:Y:S01]  /*179d0*/  F2FP.PACK_AB R20, R20, R76 ;  /* 0x0000004c1414723e */ /* 0x000fe200000000ff */
[----:B------:R-:W-:Y:S01]  /*179e0*/  IMAD.IADD R4, R6, 0x1, R3 ;  /* 0x0000000106047824 */ /* 0x000fe200078e0203 */
[----:B------:R1:W-:Y:S01]  /*179f0*/  STS [R8], R7 ;  /* 0x0000000708007388 */ /* 0x0003e20000000800 */
[----:B---3--:R-:W-:Y:S01]  /*17a00*/  IMAD.IADD R5, R0, 0x1, R6 ;  /* 0x0000000100057824 */ /* 0x008fe200078e0206 */
[----:B------:R-:W-:Y:S02]  /*17a10*/  F2FP.PACK_AB R19, R19, R78 ;  /* 0x0000004e1313723e */ /* 0x000fe400000000ff */
        /* <DEDUP_REMOVED lines=8> */
[----:B------:R-:W-:Y:S02]  /*17aa0*/  F2FP.PACK_AB R11, R11, R90 ;  /* 0x0000005a0b0b723e */ /* 0x000fe400000000ff */
[----:B------:R-:W-:Y:S02]  /*17ab0*/  F2FP.PACK_AB R9, R9, R92 ;  /* 0x0000005c0909723e */ /* 0x000fe400000000ff */
[----:B------:R-:W-:Y:S02]  /*17ac0*/  F2FP.PACK_AB R15, R15, R94 ;  /* 0x0000005e0f0f723e */ /* 0x000fe400000000ff */
[----:B------:R-:W-:-:S02]  /*17ad0*/  F2FP.PACK_AB R14, R14, R96 ;  /* 0x000000600e0e723e */ /* 0x000fc400000000ff */
[----:B------:R-:W-:Y:S01]  /*17ae0*/  F2FP.PACK_AB R10, R10, R98 ;  /* 0x000000620a0a723e */ /* 0x000fe200000000ff */
[----:B-1----:R-:W-:Y:S01]  /*17af0*/  IMAD.IADD R7, R6, 0x1, R2 ;  /* 0x0000000106077824 */ /* 0x002fe200078e0202 */
[----:B------:R-:W-:Y:S01]  /*17b00*/  ISETP.NE.U32.AND P0, PT, RZ, c[0x0][0x500], PT ;  /* 0x00014000ff007a0c */ /* 0x000fe20003f05070 */
[----:B------:R-:W-:Y:S01]  /*17b10*/  IMAD.IADD R6, R8, 0x1, R6 ;  /* 0x0000000108067824 */ /* 0x000fe200078e0206 */
[----:B------:R-:W-:Y:S02]  /*17b20*/  ISETP.NE.U32.AND P1, PT, RZ, c[0x0][0x508], PT ;  /* 0x00014200ff007a0c */ /* 0x000fe40003f25070 */
[----:B------:R-:W-:Y:S01]  /*17b30*/  STS [R7], R34 ;  /* 0x0000002207007388 */ /* 0x000fe20000000800 */
[----:B------:R-:W-:Y:S02]  /*17b40*/  ISETP.NE.AND.EX P0, PT, RZ, c[0x0][0x504], PT, P0 ;  /* 0x00014100ff007a0c */ /* 0x000fe40003f05300 */
[----:B------:R-:W-:Y:S01]  /*17b50*/  ISETP.NE.AND.EX P1, PT, RZ, c[0x0][0x50c], PT, P1 ;  /* 0x00014300ff007a0c */ /* 0x000fe20003f25310 */
        /* <DEDUP_REMOVED lines=38> */
[----:B-1----:R-:W-:-:S03]  /*17dc0*/  IMAD.WIDE R8, R243, R2, c[0x0][0x500] ;  /* 0x00014000f3087625 */ /* 0x002fc600078e0202 */
[----:B------:R-:W-:Y:S06]  /*17dd0*/  BAR.SYNC.DEFER_BLOCKING 0x1, 0x100 ;  /* 0x0044000000007b1d */ /* 0x000fec0000010000 */
[----:B------:R-:W3:Y:S01]  /*17de0*/  @P0 LDG.E R0, [R8.64] ;  /* 0x0000000608000981 */ /* 0x000ee2000c1e1900 */
[----:B------:R-:W-:Y:S02]  /*17df0*/  IMAD.MOV.U32 R24, RZ, RZ, c[0x0][0x388] ;  /* 0x0000e200ff187624 */ /* 0x000fe400078e00ff */
[----:B------:R-:W-:-:S05]  /*17e00*/  @P1 IMAD.WIDE R2, R243, R2, c[0x0][0x508] ;  /* 0x00014200f3021625 */ /* 0x000fca00078e0202 */
[----:B------:R1:W5:Y:S02]  /*17e10*/  @P1 LDG.E R24, [R2.64] ;  /* 0x0000000602181981 */ /* 0x000364000c1e1900 */
[----:B-1----:R-:W-:Y:S02]  /*17e20*/  CS2R R2, SRZ ;  /* 0x0000000000027805 */ /* 0x002fe4000001ff00 */
[--C-:B---3--:R-:W-:Y:S01]  /*17e30*/  @P0 SHF.R.S32.HI R3, RZ, 0x1f, R0.reuse ;  /* 0x0000001fff030819 */ /* 0x108fe20000011400 */
[----:B------:R-:W-:Y:S01]  /*17e40*/  @P0 IMAD.MOV.U32 R2, RZ, RZ, R0 ;  /* 0x000000ffff020224 */ /* 0x000fe200078e0000 */
[----:B------:R-:W-:Y:S05]  /*17e50*/  @P1 BRA `(.L_x_619) ;  /* 0x0000004000001947 */ /* 0x000fea0003800000 */
[----:B--2---:R-:W-:Y:S05]  /*17e60*/  @!P0 BRA `(.L_x_619) ;  /* 0x0000003000008947 */ /* 0x004fea0003800000 */
[----:B------:R-:W2:Y:S04]  /*17e70*/  LDG.E R4, [R8.64] ;  /* 0x0000000608047981 */ /* 0x000ea8000c1e1900 */
[----:B------:R-:W2:Y:S02]  /*17e80*/  LDG.E R0, [R8.64+0x4] ;  /* 0x0000040608007981 */ /* 0x000ea4000c1e1900 */
[----:B--2--5:R-:W-:-:S02]  /*17e90*/  IADD3 R24, -R4, R0, RZ ;  /* 0x0000000004187210 */ /* 0x024fc40007ffe1ff */
.L_x_619:
[----:B--2---:R-:W-:Y:S01]  /*17ea0*/  LOP3.LUT R0, R37, 0xffffffe0, RZ, 0xc0, !PT ;  /* 0xffffffe025007812 */ /* 0x004fe200078ec0ff */
[----:B------:R-:W1:Y:S01]  /*17eb0*/  S2R R20, SR_CTAID.X ;  /* 0x0000000000147919 */ /* 0x000e620000002500 */
[----:B------:R-:W-:Y:S01]  /*17ec0*/  SHF.R.S32.HI R4, RZ, 0x1f, R36 ;  /* 0x0000001fff047819 */ /* 0x000fe20000011424 */
[----:B------:R-:W-:Y:S01]  /*17ed0*/  IMAD.MOV.U32 R8, RZ, RZ, c[0x0][0x4e8] ;  /* 0x00013a00ff087624 */ /* 0x000fe200078e00ff */
[----:B------:R-:W-:Y:S01]  /*17ee0*/  LEA.HI R16, R39, R49, RZ, 0x3 ;  /* 0x0000003127107211 */ /* 0x000fe200078f18ff */
[----:B------:R-:W-:Y:S01]  /*17ef0*/  IMAD.IADD R0, R49, 0x1, -R0 ;  /* 0x0000000131007824 */ /* 0x000fe200078e0a00 */
[----:B------:R-:W-:Y:S01]  /*17f00*/  LEA.HI R4, R4, R36, RZ, 0x3 ;  /* 0x0000002404047211 */ /* 0x000fe200078f18ff */
[C---:B------:R-:W-:Y:S01]  /*17f10*/  IMAD R9, R53.reuse, c[0x0][0x3e8], RZ ;  /* 0x0000fa0035097a24 */ /* 0x040fe200078e02ff */
[----:B------:R-:W-:Y:S01]  /*17f20*/  ISETP.NE.AND P1, PT, R8, 0x1, PT ;  /* 0x000000010800780c */ /* 0x000fe20003f25270 */
[----:B------:R-:W-:Y:S01]  /*17f30*/  IMAD R8, R53, c[0x0][0x490], RZ ;  /* 0x0001240035087a24 */ /* 0x000fe200078e02ff */
[----:B------:R-:W-:Y:S01]  /*17f40*/  SHF.R.S32.HI R7, RZ, 0x1f, R0 ;  /* 0x0000001fff077819 */ /* 0x000fe20000011400 */
[C---:B------:R-:W-:Y:S01]  /*17f50*/  IMAD R9, R251.reuse, c[0x0][0x3ec], R9 ;  /* 0x0000fb00fb097a24 */ /* 0x040fe200078e0209 */
[----:B------:R-:W-:Y:S01]  /*17f60*/  LOP3.LUT R5, R4, 0xffffff8, RZ, 0xc0, !PT ;  /* 0x0ffffff804057812 */ /* 0x000fe200078ec0ff */
[----:B------:R-:W-:Y:S01]  /*17f70*/  IMAD R8, R251, c[0x0][0x494], R8 ;  /* 0x00012500fb087a24 */ /* 0x000fe200078e0208 */
[----:B------:R-:W-:Y:S01]  /*17f80*/  LEA.HI R4, R23, R23, RZ, 0x1 ;  /* 0x0000001717047211 */ /* 0x000fe200078f08ff */
[----:B-----5:R-:W-:Y:S01]  /*17f90*/  IMAD R24, R24, c[0x0][0x4e8], RZ ;  /* 0x00013a0018187a24 */ /* 0x020fe200078e02ff */
[----:B------:R-:W-:Y:S01]  /*17fa0*/  LEA.HI R7, R7, R0, RZ, 0x2 ;  /* 0x0000000007077211 */ /* 0x000fe200078f10ff */
[----:B------:R-:W-:Y:S01]  /*17fb0*/  BSSY B0, `(.L_x_620) ;  /* 0x0000076000007945 */ /* 0x000fe20003800000 */
[----:B------:R-:W-:-:S02]  /*17fc0*/  IADD3 R6, -R5, R36, RZ ;  /* 0x0000002405067210 */ /* 0x000fc40007ffe1ff */
[----:B------:R-:W-:Y:S02]  /*17fd0*/  LOP3.LUT R4, R4, 0x1ffffffe, RZ, 0xc0, !PT ;  /* 0x1ffffffe04047812 */ /* 0x000fe400078ec0ff */
[----:B------:R-:W-:Y:S02]  /*17fe0*/  SHF.R.S32.HI R5, RZ, 0x2, R7 ;  /* 0x00000002ff057819 */ /* 0x000fe40000011407 */
[----:B------:R-:W-:Y:S01]  /*17ff0*/  LOP3.LUT P2, RZ, R0, 0x3, RZ, 0xc0, !PT ;  /* 0x0000000300ff7812 */ /* 0x000fe2000784c0ff */
[----:B------:R-:W-:Y:S01]  /*18000*/  IMAD.IADD R7, R23, 0x1, -R4 ;  /* 0x0000000117077824 */ /* 0x000fe200078e0a04 */
[----:B------:R-:W-:Y:S01]  /*18010*/  SEL R15, R243, RZ, !P0 ;  /* 0x000000fff30f7207 */ /* 0x000fe20004000000 */
[----:B------:R-:W-:Y:S01]  /*18020*/  IMAD R17, R6, 0x10, R5 ;  /* 0x0000001006117824 */ /* 0x000fe200078e0205 */
[----:B------:R-:W-:Y:S01]  /*18030*/  LOP3.LUT R12, R16, 0xfffffff8, RZ, 0xc0, !PT ;  /* 0xfffffff8100c7812 */ /* 0x000fe200078ec0ff */
[----:B------:R-:W-:Y:S01]  /*18040*/  IMAD R0, R3, c[0x0][0x3a0], RZ ;  /* 0x0000e80003007a24 */ /* 0x000fe200078e02ff */
[----:B------:R-:W-:Y:S01]  /*18050*/  SHF.R.S32.HI R16, RZ, 0x3, R16 ;  /* 0x00000003ff107819 */ /* 0x000fe20000011410 */
[----:B------:R-:W-:Y:S01]  /*18060*/  IMAD.WIDE.U32 R4, R251, c[0x0][0x490], R2 ;  /* 0x00012400fb047a25 */ /* 0x000fe200078e0002 */
[----:B------:R-:W-:-:S02]  /*18070*/  LEA R6, R7, R17, 0x3 ;  /* 0x0000001107067211 */ /* 0x000fc400078e18ff */
[-C--:B------:R-:W-:Y:S01]  /*18080*/  IADD3 R12, -R12, R49.reuse, RZ ;  /* 0x000000310c0c7210 */ /* 0x080fe20007ffe1ff */
[----:B------:R-:W-:Y:S01]  /*18090*/  IMAD R7, R2, c[0x0][0x3a4], R0 ;  /* 0x0000e90002077a24 */ /* 0x000fe200078e0200 */
[----:B------:R-:W-:Y:S01]  /*180a0*/  SHF.L.U32 R18, R16, 0x6, RZ ;  /* 0x0000000610127819 */ /* 0x000fe200000006ff */
[----:B-1----:R-:W-:Y:S01]  /*180b0*/  IMAD R0, R20, 0x80, R6 ;  /* 0x0000008014007824 */ /* 0x002fe200078e0206 */
[----:B------:R-:W-:Y:S01]  /*180c0*/  LEA.HI R19, R39, R49, RZ, 0x6 ;  /* 0x0000003127137211 */ /* 0x000fe200078f30ff */
[----:B------:R-:W-:-:S04]  /*180d0*/  IMAD.WIDE.U32 R2, R2, c[0x0][0x3a0], RZ ;  /* 0x0000e80002027a25 */ /* 0x000fc800078e00ff */
[----:B------:R-:W-:Y:S02]  /*180e0*/  IMAD.IADD R5, R5, 0x1, R8 ;  /* 0x0000000105057824 */ /* 0x000fe400078e0208 */
[----:B------:R-:W-:-:S04]  /*180f0*/  @P1 IMAD.HI.U32 R8, R0, c[0x0][0x4ec], RZ ;  /* 0x00013b0000081a27 */ /* 0x000fc800078e00ff */
[----:B------:R-:W-:Y:S01]  /*18100*/  IMAD.IADD R3, R3, 0x1, R7 ;  /* 0x0000000103037824 */ /* 0x000fe200078e0207 */
[----:B------:R-:W-:Y:S01]  /*18110*/  SHF.R.S32.HI R7, RZ, 0x1f, R243 ;  /* 0x0000001fff077819 */ /* 0x000fe200000114f3 */
[----:B------:R-:W-:Y:S01]  /*18120*/  IMAD.MOV.U32 R6, RZ, RZ, R0 ;  /* 0x000000ffff067224 */ /* 0x000fe200078e0000 */
[----:B------:R-:W-:Y:S01]  /*18130*/  @P1 SHF.R.U32.HI R6, RZ, c[0x0][0x4f0], R8 ;  /* 0x00013c00ff061a19 */ /* 0x000fe20000011608 */
[----:B------:R-:W-:Y:S01]  /*18140*/  IMAD.WIDE.U32 R4, R15, c[0x0][0x498], R4 ;  /* 0x000126000f047a25 */ /* 0x000fe200078e0004 */
[----:B------:R-:W-:Y:S02]  /*18150*/  SEL R13, R7, RZ, !P0 ;  /* 0x000000ff070d7207 */ /* 0x000fe40004000000 */
[----:B------:R-:W-:Y:S01]  /*18160*/  IADD3 R7, -R6, RZ, RZ ;  /* 0x000000ff06077210 */ /* 0x000fe20007ffe1ff */
[----:B------:R-:W-:Y:S01]  /*18170*/  IMAD R14, R12, 0x20, R16 ;  /* 0x000000200c0e7824 */ /* 0x000fe200078e0210 */
[----:B------:R-:W-:Y:S01]  /*18180*/  IADD3 R4, P0, R6, R4, RZ ;  /* 0x0000000406047210 */ /* 0x000fe20007f1e0ff */
[----:B------:R-:W-:-:S04]  /*18190*/  IMAD.WIDE.U32 R2, R251, c[0x0][0x3e8], R2 ;  /* 0x0000fa00fb027a25 */ /* 0x000fc800078e0002 */
[----:B------:R-:W-:Y:S02]  /*181a0*/  IMAD R8, R7, c[0x0][0x4e8], R0 ;  /* 0x00013a0007087a24 */ /* 0x000fe400078e0200 */
[----:B------:R-:W-:Y:S02]  /*181b0*/  IMAD R0, R13, c[0x0][0x498], RZ ;  /* 0x000126000d007a24 */ /* 0x000fe400078e02ff */
[----:B------:R-:W-:Y:S01]  /*181c0*/  IMAD R14, R20, 0x80, R14 ;  /* 0x00000080140e7824 */ /* 0x000fe200078e020e */
[----:B------:R-:W-:Y:S01]  /*181d0*/  SHF.R.S32.HI R10, RZ, 0x1f, R8 ;  /* 0x0000001fff0a7819 */ /* 0x000fe20000011408 */
[----:B------:R-:W-:Y:S01]  /*181e0*/  IMAD R11, R15, c[0x0][0x49c], R0 ;  /* 0x000127000f0b7a24 */ /* 0x000fe200078e0200 */
[----:B------:R-:W-:Y:S01]  /*181f0*/  SHF.R.S32.HI R0, RZ, 0x1f, R6 ;  /* 0x0000001fff007819 */ /* 0x000fe20000011406 */
[----:B------:R-:W-:Y:S01]  /*18200*/  IMAD.IADD R3, R3, 0x1, R9 ;  /* 0x0000000103037824 */ /* 0x000fe200078e0209 */
[----:B------:R-:W-:Y:S01]  /*18210*/  SHF.L.U32 R6, R12, 0x3, RZ ;  /* 0x000000030c067819 */ /* 0x000fe200000006ff */
[----:B------:R-:W-:Y:S01]  /*18220*/  IMAD R10, R10, c[0x0][0x488], RZ ;  /* 0x000122000a0a7a24 */ /* 0x000fe200078e02ff */
[----:B------:R-:W-:Y:S01]  /*18230*/  IADD3.X R5, R0, R5, R11, P0, !PT ;  /* 0x0000000500057210 */ /* 0x000fe200007fe40b */
[----:B------:R-:W-:Y:S01]  /*18240*/  @P1 IMAD.HI.U32 R9, R14, c[0x0][0x4ec], RZ ;  /* 0x00013b000e091a27 */ /* 0x000fe200078e00ff */
[----:B------:R-:W-:-:S03]  /*18250*/  LOP3.LUT R0, R18, 0x1c0, RZ, 0xc0, !PT ;  /* 0x000001c012007812 */ /* 0x000fc600078ec0ff */
[----:B------:R-:W-:Y:S01]  /*18260*/  IMAD.WIDE.U32 R4, R8, c[0x0][0x488], R4 ;  /* 0x0001220008047a25 */ /* 0x000fe200078e0004 */
[----:B------:R-:W-:Y:S02]  /*18270*/  SHF.R.U32.HI R11, RZ, 0x3, R0 ;  /* 0x00000003ff0b7819 */ /* 0x000fe40000011600 */
[----:B------:R-:W-:Y:S01]  /*18280*/  LOP3.LUT R0, R0, 0x38, R6, 0xf8, !PT ;  /* 0x0000003800007812 */ /* 0x000fe200078ef806 */
[----:B------:R-:W-:Y:S02]  /*18290*/  IMAD R10, R8, c[0x0][0x48c], R10 ;  /* 0x00012300080a7a24 */ /* 0x000fe400078e020a */
[----:B------:R-:W-:Y:S01]  /*182a0*/  IMAD.MOV.U32 R7, RZ, RZ, R14 ;  /* 0x000000ffff077224 */ /* 0x000fe200078e000e */
[----:B------:R-:W-:Y:S01]  /*182b0*/  @P1 SHF.R.U32.HI R7, RZ, c[0x0][0x4f0], R9 ;  /* 0x00013c00ff071a19 */ /* 0x000fe20000011609 */
[----:B------:R-:W-:Y:S01]  /*182c0*/  IMAD R8, R13, c[0x0][0x3f0], RZ ;  /* 0x0000fc000d087a24 */ /* 0x000fe200078e02ff */
[----:B------:R-:W-:Y:S01]  /*182d0*/  LEA R9, P0, R4, c[0x0][0x450], 0x2 ;  /* 0x0001140004097a11 */ /* 0x000fe200078010ff */
[----:B------:R-:W-:Y:S01]  /*182e0*/  IMAD.IADD R10, R5, 0x1, R10 ;  /* 0x00000001050a7824 */ /* 0x000fe200078e020a */
[----:B------:R-:W-:Y:S01]  /*182f0*/  SHF.R.S32.HI R5, RZ, 0x1f, R7 ;  /* 0x0000001fff057819 */ /* 0x000fe20000011407 */
[----:B------:R-:W-:-:S02]  /*18300*/  IMAD R8, R15, c[0x0][0x3f4], R8 ;  /* 0x0000fd000f087a24 */ /* 0x000fc400078e0208 */
[----:B------:R-:W-:Y:S01]  /*18310*/  IMAD.WIDE.U32 R2, R15, c[0x0][0x3f0], R2 ;  /* 0x0000fc000f027a25 */ /* 0x000fe200078e0002 */
[----:B------:R-:W-:Y:S02]  /*18320*/  LEA.HI.X R4, R4, c[0x0][0x454], R10, 0x2, P0 ;  /* 0x0001150004047a11 */ /* 0x000fe400000f140a */
[----:B------:R-:W-:Y:S01]  /*18330*/  LOP3.LUT R15, R0, R11, RZ, 0x3c, !PT ;  /* 0x0000000b000f7212 */ /* 0x000fe200078e3cff */
[----:B------:R-:W-:Y:S01]  /*18340*/  IMAD.MOV R0, RZ, RZ, -R7 ;  /* 0x000000ffff007224 */ /* 0x000fe200078e0a07 */
[----:B------:R-:W-:Y:S01]  /*18350*/  IADD3 R3, R3, R8, RZ ;  /* 0x0000000803037210 */ /* 0x000fe20007ffe0ff */
[----:B------:R-:W-:Y:S01]  /*18360*/  SHFL.IDX PT, R10, R9, RZ, 0x1c1f ;  /* 0x001c1fff090a7589 */ /* 0x000fe200000e0000 */
[----:B------:R-:W-:-:S03]  /*18370*/  IMAD R5, R5, c[0x0][0x3e0], RZ ;  /* 0x0000f80005057a24 */ /* 0x000fc600078e02ff */
[----:B------:R-:W1:Y:S01]  /*18380*/  SHFL.IDX PT, R11, R4, RZ, 0x1c1f ;  /* 0x001c1fff040b7589 */ /* 0x000e6200000e0000 */
[----:B------:R-:W-:Y:S01]  /*18390*/  IMAD R12, R7, c[0x0][0x3e4], R5 ;  /* 0x0000f900070c7a24 */ /* 0x000fe200078e0205 */
[----:B------:R-:W-:Y:S01]  /*183a0*/  SHF.L.U32 R5, R19, 0x3, RZ ;  /* 0x0000000313057819 */ /* 0x000fe200000006ff */
[----:B------:R-:W-:Y:S01]  /*183b0*/  IMAD.WIDE.U32 R2, R7, c[0x0][0x3e0], R2 ;  /* 0x0000f80007027a25 */ /* 0x000fe200078e0002 */
[----:B------:R-:W-:Y:S02]  /*183c0*/  SHFL.IDX PT, R8, R9, 0x1, 0x1c1f ;  /* 0x003c1f0009087f89 */ /* 0x000fe400000e0000 */
[----:B------:R-:W-:Y:S01]  /*183d0*/  LOP3.LUT R7, R15, 0x7ffffe00, R5, 0xf8, !PT ;  /* 0x7ffffe000f077812 */ /* 0x000fe200078ef805 */
[----:B------:R-:W-:Y:S01]  /*183e0*/  IMAD.IADD R3, R3, 0x1, R12 ;  /* 0x0000000103037824 */ /* 0x000fe200078e020c */
[----:B------:R2:W3:Y:S02]  /*183f0*/  SHFL.IDX PT, R9, R4, 0x1, 0x1c1f ;  /* 0x003c1f0004097f89 */ /* 0x0004e400000e0000 */
[----:B--2---:R-:W-:-:S02]  /*18400*/  IMAD R4, R0, c[0x0][0x4e8], R14 ;  /* 0x00013a0000047a24 */ /* 0x004fc400078e020e */
[----:B------:R-:W-:Y:S02]  /*18410*/  IMAD R0, R20, 0x80, R17 ;  /* 0x0000008014007824 */ /* 0x000fe400078e0211 */
[----:B------:R-:W-:-:S03]  /*18420*/  IMAD.WIDE.U32 R2, R4, c[0x0][0x3d8], R2 ;  /* 0x0000f60004027a25 */ /* 0x000fc600078e0002 */
[C---:B------:R-:W-:Y:S02]  /*18430*/  IADD3 R13, R0.reuse, 0x8, RZ ;  /* 0x00000008000d7810 */ /* 0x040fe40007ffe0ff */
[-C--:B------:R-:W-:Y:S02]  /*18440*/  ISETP.GE.OR P1, PT, R0, R24.reuse, P2 ;  /* 0x000000180000720c */ /* 0x080fe40001726670 */
[----:B------:R-:W-:Y:S02]  /*18450*/  SHF.R.S32.HI R0, RZ, 0x1f, R4 ;  /* 0x0000001fff007819 */ /* 0x000fe40000011404 */
[----:B------:R-:W-:-:S03]  /*18460*/  ISETP.GE.OR P0, PT, R13, R24, P2 ;  /* 0x000000180d00720c */ /* 0x000fc60001706670 */
[----:B------:R-:W-:-:S04]  /*18470*/  IMAD R0, R0, c[0x0][0x3d8], RZ ;  /* 0x0000f60000007a24 */ /* 0x000fc800078e02ff */
[----:B------:R-:W-:Y:S01]  /*18480*/  IMAD R5, R4, c[0x0][0x3dc], R0 ;  /* 0x0000f70004057a24 */ /* 0x000fe200078e0200 */
[----:B------:R-:W-:Y:S01]  /*18490*/  SHF.L.U32 R0, R7, 0x1, RZ ;  /* 0x0000000107007819 */ /* 0x000fe200000006ff */
[----:B-1----:R1:W-:Y:S02]  /*184a0*/  @!P1 ST.E [R10.64], R41 ;  /* 0x000000290a009985 */ /* 0x0023e4000c101906 */
[----:B------:R-:W-:Y:S02]  /*184b0*/  IMAD.IADD R3, R3, 0x1, R5 ;  /* 0x0000000103037824 */ /* 0x000fe400078e0205 */
[----:B---3--:R2:W-:Y:S01]  /*184c0*/  @!P0 ST.E [R8.64], R45 ;  /* 0x0000002d08008985 */ /* 0x0085e2000c101906 */
[----:B------:R-:W-:-:S03]  /*184d0*/  LEA R25, P0, R2, c[0x0][0x380], 0x1 ;  /* 0x0000e00002197a11 */ /* 0x000fc600078008ff */
        /* <DEDUP_REMOVED lines=35> */
.L_x_621:
[----:B---3--:R-:W-:Y:S05]  /*18710*/  BSYNC B0 ;  /* 0x0000000000007941 */ /* 0x008fea0003800000 */
.L_x_620:
        /* <DEDUP_REMOVED lines=23> */
.L_x_623:
[----:B------:R-:W-:Y:S05]  /*18890*/  BSYNC B0 ;  /* 0x0000000000007941 */ /* 0x000fea0003800000 */
.L_x_622:
        /* <DEDUP_REMOVED lines=23> */
.L_x_625:
[----:B------:R-:W-:Y:S05]  /*18a10*/  BSYNC B0 ;  /* 0x0000000000007941 */ /* 0x000fea0003800000 */
.L_x_624:
        /* <DEDUP_REMOVED lines=24> */
.L_x_618:
        /* <DEDUP_REMOVED lines=18> */
.L_x_626:
        /* <DEDUP_REMOVED lines=12> */
[----:B------:R-:W-:Y:S01]  /*18d80*/  MOV R0, c[0x0][0x4e8] ;  /* 0x00013a0000007a02 */ /* 0x000fe20000000f00 */
[----:B------:R-:W-:Y:S01]  /*18d90*/  IMAD R6, R53, c[0x0][0x490], RZ ;  /* 0x0001240035067a24 */ /* 0x000fe200078e02ff */
[----:B------:R-:W-:Y:S01]  /*18da0*/  MOV R2, R4 ;  /* 0x0000000400027202 */ /* 0x000fe20000000f00 */
[----:B------:R-:W-:Y:S01]  /*18db0*/  IMAD.MOV.U32 R3, RZ, RZ, R5 ;  /* 0x000000ffff037224 */ /* 0x000fe200078e0005 */
[----:B------:R-:W-:Y:S01]  /*18dc0*/  ISETP.NE.AND P0, PT, R0, 0x1, PT ;  /* 0x000000010000780c */ /* 0x000fe20003f05270 */
[C---:B------:R-:W-:Y:S01]  /*18dd0*/  IMAD R6, R251.reuse, c[0x0][0x494], R6 ;  /* 0x00012500fb067a24 */ /* 0x040fe200078e0206 */
[----:B------:R-:W-:Y:S01]  /*18de0*/  MOV R0, R8 ;  /* 0x0000000800007202 */ /* 0x000fe20000000f00 */
[----:B------:R-:W-:-:S05]  /*18df0*/  IMAD.WIDE.U32 R2, R251, c[0x0][0x490], R2 ;  /* 0x00012400fb027a25 */ /* 0x000fca00078e0002 */
[----:B------:R-:W-:-:S05]  /*18e00*/  IADD3 R3, R6, R3, RZ ;  /* 0x0000000306037210 */ /* 0x000fca0007ffe0ff */
[----:B------:R-:W-:-:S04]  /*18e10*/  @P0 IMAD.HI.U32 R7, R8, c[0x0][0x4ec], RZ ;  /* 0x00013b0008070a27 */ /* 0x000fc800078e00ff */
[----:B------:R-:W-:Y:S01]  /*18e20*/  IMAD.WIDE.U32 R2, R9, c[0x0][0x498], R2 ;  /* 0x0001260009027a25 */ /* 0x000fe200078e0002 */
[----:B------:R-:W-:-:S03]  /*18e30*/  @P0 SHF.R.U32.HI R0, RZ, c[0x0][0x4f0], R7 ;  /* 0x00013c00ff000a19 */ /* 0x000fc60000011607 */
[----:B------:R-:W-:Y:S01]  /*18e40*/  IMAD R7, R10, c[0x0][0x498], RZ ;  /* 0x000126000a077a24 */ /* 0x000fe200078e02ff */
[----:B------:R-:W-:Y:S01]  /*18e50*/  IADD3 R2, P0, R0, R2, RZ ;  /* 0x0000000200027210 */ /* 0x000fe20007f1e0ff */
[----:B------:R-:W-:Y:S02]  /*18e60*/  IMAD.MOV R6, RZ, RZ, -R0 ;  /* 0x000000ffff067224 */ /* 0x000fe400078e0a00 */
[----:B------:R-:W-:Y:S02]  /*18e70*/  IMAD R7, R9, c[0x0][0x49c], R7 ;  /* 0x0001270009077a24 */ /* 0x000fe400078e0207 */
[----:B------:R-:W-:Y:S01]  /*18e80*/  IMAD R6, R6, c[0x0][0x4e8], R8 ;  /* 0x00013a0006067a24 */ /* 0x000fe200078e0208 */
[----:B------:R-:W-:-:S04]  /*18e90*/  SHF.R.S32.HI R8, RZ, 0x1f, R0 ;  /* 0x0000001fff087819 */ /* 0x000fc80000011400 */
[----:B------:R-:W-:Y:S02]  /*18ea0*/  SHF.R.S32.HI R0, RZ, 0x1f, R6 ;  /* 0x0000001fff007819 */ /* 0x000fe40000011406 */
[----:B------:R-:W-:-:S03]  /*18eb0*/  IADD3.X R3, R8, R3, R7, P0, !PT ;  /* 0x0000000308037210 */ /* 0x000fc600007fe407 */
[----:B------:R-:W-:Y:S02]  /*18ec0*/  IMAD R0, R0, c[0x0][0x488], RZ ;  /* 0x0001220000007a24 */ /* 0x000fe400078e02ff */
[----:B------:R-:W-:-:S04]  /*18ed0*/  IMAD.WIDE.U32 R2, R6, c[0x0][0x488], R2 ;  /* 0x0001220006027a25 */ /* 0x000fc800078e0002 */
[----:B------:R-:W-:Y:S01]  /*18ee0*/  IMAD R0, R6, c[0x0][0x48c], R0 ;  /* 0x0001230006007a24 */ /* 0x000fe200078e0200 */
[----:B------:R-:W-:-:S04]  /*18ef0*/  LEA R6, P0, R2, c[0x0][0x450], 0x2 ;  /* 0x0001140002067a11 */ /* 0x000fc800078010ff */
[----:B------:R-:W-:-:S04]  /*18f00*/  IADD3 R0, R3, R0, RZ ;  /* 0x0000000003007210 */ /* 0x000fc80007ffe0ff */
[----:B------:R-:W-:Y:S02]  /*18f10*/  LEA.HI.X R7, R2, c[0x0][0x454], R0, 0x2, P0 ;  /* 0x0001150002077a11 */ /* 0x000fe400000f1400 */
[----:B------:R-:W-:-:S05]  /*18f20*/  MOV R0, 0xff800000 ;  /* 0xff80000000007802 */ /* 0x000fca0000000f00 */
[----:B------:R1:W-:Y:S02]  /*18f30*/  STG.E [R6.64], R0 ;  /* 0x0000000006007986 */ /* 0x0003e4000c101906 */
.L_x_628:
[----:B------:R-:W-:Y:S05]  /*18f40*/  BSYNC B0 ;  /* 0x0000000000007941 */ /* 0x000fea0003800000 */
.L_x_627:
[----:B------:R-:W2:Y:S01]  /*18f50*/  S2R R15, SR_CTAID.X ;  /* 0x00000000000f7919 */ /* 0x000ea20000002500 */
[----:B-1----:R-:W-:Y:S01]  /*18f60*/  IMAD R0, R5, c[0x0][0x3a0], RZ ;  /* 0x0000e80005007a24 */ /* 0x002fe200078e02ff */
[----:B------:R-:W-:Y:S01]  /*18f70*/  SHF.R.S32.HI R5, RZ, 0x1f, R11 ;  /* 0x0000001fff057819 */ /* 0x000fe2000001140b */
[C---:B------:R-:W-:Y:S01]  /*18f80*/  IMAD.WIDE.U32 R2, R4.reuse, c[0x0][0x3a0], RZ ;  /* 0x0000e80004027a25 */ /* 0x040fe200078e00ff */
[----:B------:R-:W-:Y:S01]  /*18f90*/  MOV R6, c[0x0][0x4e8] ;  /* 0x00013a0000067a02 */ /* 0x000fe20000000f00 */
[----:B------:R-:W-:Y:S01]  /*18fa0*/  BSSY B0, `(.L_x_629) ;  /* 0x000003b000007945 */ /* 0x000fe20003800000 */
[----:B------:R-:W-:Y:S01]  /*18fb0*/  LEA.HI R5, R5, R11, RZ, 0x3 ;  /* 0x0000000b05057211 */ /* 0x000fe200078f18ff */
[----:B------:R-:W-:Y:S01]  /*18fc0*/  IMAD R0, R4, c[0x0][0x3a4], R0 ;  /* 0x0000e90004007a24 */ /* 0x000fe200078e0200 */
[----:B------:R-:W-:Y:S01]  /*18fd0*/  ISETP.NE.AND P0, PT, R6, 0x1, PT ;  /* 0x000000010600780c */ /* 0x000fe20003f05270 */
[----:B------:R-:W-:Y:S01]  /*18fe0*/  IMAD R6, R10, c[0x0][0x3f0], RZ ;  /* 0x0000fc000a067a24 */ /* 0x000fe200078e02ff */
[----:B------:R-:W-:Y:S01]  /*18ff0*/  LOP3.LUT R4, R5, 0xfffffff8, RZ, 0xc0, !PT ;  /* 0xfffffff805047812 */ /* 0x000fe200078ec0ff */
[----:B-----5:R-:W-:Y:S01]  /*19000*/  IMAD R13, R13, c[0x0][0x4e8], RZ ;  /* 0x00013a000d0d7a24 */ /* 0x020fe200078e02ff */
[----:B------:R-:W-:Y:S01]  /*19010*/  IADD3 R3, R3, R0, RZ ;  /* 0x0000000003037210 */ /* 0x000fe20007ffe0ff */
[----:B------:R-:W-:-:S02]  /*19020*/  IMAD R0, R53, c[0x0][0x3e8], RZ ;  /* 0x0000fa0035007a24 */ /* 0x000fc400078e02ff */
[----:B------:R-:W-:Y:S01]  /*19030*/  IMAD.IADD R8, R11, 0x1, -R4 ;  /* 0x000000010b087824 */ /* 0x000fe200078e0a04 */
[----:B------:R-:W-:Y:S01]  /*19040*/  SHF.R.S32.HI R11, RZ, 0x3, R5 ;  /* 0x00000003ff0b7819 */ /* 0x000fe20000011405 */
[C---:B------:R-:W-:Y:S02]  /*19050*/  IMAD R0, R251.reuse, c[0x0][0x3ec], R0 ;  /* 0x0000fb00fb007a24 */ /* 0x040fe400078e0200 */
[----:B------:R-:W-:Y:S01]  /*19060*/  IMAD.WIDE.U32 R2, R251, c[0x0][0x3e8], R2 ;  /* 0x0000fa00fb027a25 */ /* 0x000fe200078e0002 */
[----:B------:R-:W-:-:S03]  /*19070*/  LEA R4, R8, R11, 0x5 ;  /* 0x0000000b08047211 */ /* 0x000fc600078e28ff */
[----:B------:R-:W-:Y:S01]  /*19080*/  IMAD R7, R9, c[0x0][0x3f4], R6 ;  /* 0x0000fd0009077a24 */ /* 0x000fe200078e0206 */
[----:B------:R-:W-:Y:S01]  /*19090*/  IADD3 R3, R0, R3, RZ ;  /* 0x0000000300037210 */ /* 0x000fe20007ffe0ff */
[C---:B--2---:R-:W-:Y:S01]  /*190a0*/  IMAD R4, R15.reuse, 0x80, R4 ;  /* 0x000000800f047824 */ /* 0x044fe200078e0204 */
[----:B------:R-:W-:-:S03]  /*190b0*/  LEA R11, R15, R11, 0x7 ;  /* 0x0000000b0f0b7211 */ /* 0x000fc600078e38ff */
        /* <DEDUP_REMOVED lines=41> */
.L_x_630:
[----:B------:R-:W-:Y:S05]  /*19350*/  BSYNC B0 ;  /* 0x0000000000007941 */ /* 0x000fea0003800000 */
.L_x_629:
        /* <DEDUP_REMOVED lines=21> */
.L_x_632:
[----:B------:R-:W-:Y:S05]  /*194b0*/  BSYNC B0 ;  /* 0x0000000000007941 */ /* 0x000fea0003800000 */
.L_x_631:
        /* <DEDUP_REMOVED lines=21> */
.L_x_634:
[----:B------:R-:W-:Y:S05]  /*19610*/  BSYNC B0 ;  /* 0x0000000000007941 */ /* 0x000fea0003800000 */
.L_x_633:
        /* <DEDUP_REMOVED lines=22> */
.L_x_635:
        /* <DEDUP_REMOVED lines=16> */
.L_x_1293:


//--------------------- .text._ZN7cutlass13device_kernelIN5flash19enable_sm80_to_sm89INS1_16FlashAttnFwdSm80INS1_25CollectiveMainloopFwdSm80ILi8ELi2ELb1EN4cute5tupleIJNS5_1CILi128EEENS7_ILi96EEENS7_ILi192EEEEEELi192ENS_6half_tEfNS_4arch4Sm80ELb0ELb0ELb1ELb0ELb0ELb0ELb1ELb0EEENS1_21CollectiveEpilogueFwdINS6_IJS8_SA_S9_EEENS6_IJNS7_ILi1EEESI_SI_EEESC_SE_Li256ELb0ELb1ELb0ELb0EEENS1_19SingleTileSchedulerILb0ELb0ELb1ELi128EEEEEEEEEvNT_6ParamsE --------------------------
	.section	.text._ZN7cutlass13device_kernelIN5flash19enable_sm80_to_sm89INS1_16FlashAttnFwdSm80INS1_25CollectiveMainloopFwdSm80ILi8ELi2ELb1EN4cute5tupleIJNS5_1CILi128EEENS7_ILi96EEENS7_ILi192EEEEEELi192ENS_6half_tEfNS_4arch4Sm80ELb0ELb0ELb1ELb0ELb0ELb0ELb1ELb0EEENS1_21CollectiveEpilogueFwdINS6_IJS8_SA_S9_EEENS6_IJNS7_ILi1EEESI_SI_EEESC_SE_Li256ELb0ELb1ELb0ELb0EEENS1_19SingleTileSchedulerILb0ELb0ELb1ELi128EEEEEEEEEvNT_6ParamsE,"ax",@progbits
	.sectioninfo	@"SHI_REGISTERS=255"
	.align	128
.text._ZN7cutlass13device_kernelIN5flash19enable_sm80_to_sm89INS1_16FlashAttnFwdSm80INS1_25CollectiveMainloopFwdSm80ILi8ELi2ELb1EN4cute5tupleIJNS5_1CILi128EEENS7_ILi96EEENS7_ILi192EEEEEELi192ENS_6half_tEfNS_4arch4Sm80ELb0ELb0ELb1ELb0ELb0ELb0ELb1ELb0EEENS1_21CollectiveEpilogueFwdINS6_IJS8_SA_S9_EEENS6_IJNS7_ILi1EEESI_SI_EEESC_SE_Li256ELb0ELb1ELb0ELb0EEENS1_19SingleTileSchedulerILb0ELb0ELb1ELi128EEEEEEEEEvNT_6ParamsE:
        .type           _ZN7cutlass13device_kernelIN5flash19enable_sm80_to_sm89INS1_16FlashAttnFwdSm80INS1_25CollectiveMainloopFwdSm80ILi8ELi2ELb1EN4cute5tupleIJNS5_1CILi128EEENS7_ILi96EEENS7_ILi192EEEEEELi192ENS_6half_tEfNS_4arch4Sm80ELb0ELb0ELb1ELb0ELb0ELb0ELb1ELb0EEENS1_21CollectiveEpilogueFwdINS6_IJS8_SA_S9_EEENS6_IJNS7_ILi1EEESI_SI_EEESC_SE_Li256ELb0ELb1ELb0ELb0EEENS1_19SingleTileSchedulerILb0ELb0ELb1ELi128EEEEEEEEEvNT_6ParamsE,@function
        .size           _ZN7cutlass13device_kernelIN5flash19enable_sm80_to_sm89INS1_16FlashAttnFwdSm80INS1_25CollectiveMainloopFwdSm80ILi8ELi2ELb1EN4cute5tupleIJNS5_1CILi128EEENS7_ILi96EEENS7_ILi192EEEEEELi192ENS_6half_tEfNS_4arch4Sm80ELb0ELb0ELb1ELb0ELb0ELb0ELb1ELb0EEENS1_21CollectiveEpilogueFwdINS6_IJS8_SA_S9_EEENS6_IJNS7_ILi1EEESI_SI_EEESC_SE_Li256ELb0ELb1ELb0ELb0EEENS1_19SingleTileSchedulerILb0ELb0ELb1ELi128EEEEEEEEEvNT_6ParamsE,(.L_x_1294 - _ZN7cutlass13device_kernelIN5flash19enable_sm80_to_sm89INS1_16FlashAttnFwdSm80INS1_25CollectiveMainloopFwdSm80ILi8ELi2ELb1EN4cute5tupleIJNS5_1CILi128EEENS7_ILi96EEENS7_ILi192EEEEEELi192ENS_6half_tEfNS_4arch4Sm80ELb0ELb0ELb1ELb0ELb0ELb0ELb1ELb0EEENS1_21CollectiveEpilogueFwdINS6_IJS8_SA_S9_EEENS6_IJNS7_ILi1EEESI_SI_EEESC_SE_Li256ELb0ELb1ELb0ELb0EEENS1_19SingleTileSchedulerILb0ELb0ELb1ELi128EEEEEEEEEvNT_6ParamsE)
        .other          _ZN7cutlass13device_kernelIN5flash19enable_sm80_to_sm89INS1_16FlashAttnFwdSm80INS1_25CollectiveMainloopFwdSm80ILi8ELi2ELb1EN4cute5tupleIJNS5_1CILi128EEENS7_ILi96EEENS7_ILi192EEEEEELi192ENS_6half_tEfNS_4arch4Sm80ELb0ELb0ELb1ELb0ELb0ELb0ELb1ELb0EEENS1_21CollectiveEpilogueFwdINS6_IJS8_SA_S9_EEENS6_IJNS7_ILi1EEESI_SI_EEESC_SE_Li256ELb0ELb1ELb0ELb0EEENS1_19SingleTileSchedulerILb0ELb0ELb1ELi128EEEEEEEEEvNT_6ParamsE,@"STO_CUDA_ENTRY STV_DEFAULT"
_ZN7cutlass13device_kernelIN5flash19enable_sm80_to_sm89INS1_16FlashAttnFwdSm80INS1_25CollectiveMainloopFwdSm80ILi8ELi2ELb1EN4cute5tupleIJNS5_1CILi128EEENS7_ILi96EEENS7_ILi192EEEEEELi192ENS_6half_tEfNS_4arch4Sm80ELb0ELb0ELb1ELb0ELb0ELb0ELb1ELb0EEENS1_21CollectiveEpilogueFwdINS6_IJS8_SA_S9_EEENS6_IJNS7_ILi1EEESI_SI_EEESC_SE_Li256ELb0ELb1ELb0ELb0EEENS1_19SingleTileSchedulerILb0ELb0ELb1ELi128EEEEEEEEEvNT_6ParamsE:
[----:B------:R-:W-:-:S03]  /*0000*/  MOV R1, c[0x0][0x28] ;  /* 0x00000a0000017a02 */ /* 0x000fc60000000f00 */
[----:B------:R-:W1:Y:S01]  /*0010*/  S2R R17, SR_CTAID.Z ;  /* 0x0000000000117919 */ /* 0x000e620000002700 */
[----:B------:R-:W-:Y:S02]  /*0020*/  IADD3 R1, R1, -0x50, RZ ;  /* 0xffffffb001017810 */ /* 0x000fe40007ffe0ff */
[----:B-1----:R-:W-:-:S13]  /*0030*/  ISETP.GE.AND P0, PT, R17, RZ, PT ;  /* 0x000000ff1100720c */ /* 0x002fda0003f06270 */
[----:B------:R-:W-:Y:S05]  /*0040*/  @!P0 EXIT ;  /* 0x000000000000894d */ /* 0x000fea0003800000 */
[----:B------:R-:W-:Y:S01]  /*0050*/  ISETP.NE.U32.AND P4, PT, RZ, c[0x0][0x340], PT ;  /* 0x0000d000ff007a0c */ /* 0x000fe20003f85070 */
[----:B------:R-:W-:Y:S01]  /*0060*/  ULDC.64 UR20, c[0x0][0x118] ;  /* 0x0000460000147ab9 */ /* 0x000fe20000000a00 */
[----:B------:R-:W1:Y:S04]  /*0070*/  S2R R33, SR_TID.X ;  /* 0x0000000000217919 */ /* 0x000e680000002100 */
[----:B------:R-:W2:Y:S01]  /*0080*/  S2R R24, SR_CTAID.Y ;  /* 0x0000000000187919 */ /* 0x000ea20000002600 */
[----:B------:R-:W-:-:S03]  /*0090*/  ISETP.NE.AND.EX P4, PT, RZ, c[0x0][0x344], PT, P4 ;  /* 0x0000d100ff007a0c */ /* 0x000fc60003f85340 */
[----:B------:R-:W3:Y:S01]  /*00a0*/  S2R R8, SR_CTAID.X ;  /* 0x0000000000087919 */ /* 0x000ee20000002500 */
[----:B------:R-:W-:Y:S01]  /*00b0*/  IMAD.MOV.U32 R9, RZ, RZ, c[0x0][0x2c4] ;  /* 0x0000b100ff097624 */ /* 0x000fe200078e00ff */
[----:B------:R-:W-:Y:S02]  /*00c0*/  UMOV UR6, 0x60 ;  /* 0x0000006000067882 */ /* 0x000fe40000000000 */
[----:B------:R-:W-:Y:S01]  /*00d0*/  ULDC.64 UR4, c[0x0][0x1e0] ;  /* 0x0000780000047ab9 */ /* 0x000fe20000000a00 */
[----:B------:R-:W-:Y:S01]  /*00e0*/  SHF.R.S32.HI R18, RZ, 0x1f, R17 ;  /* 0x0000001fff127819 */ /* 0x000fe20000011411 */
[----:B------:R-:W-:Y:S01]  /*00f0*/  IMAD.MOV.U32 R36, RZ, RZ, c[0x0][0x1e0] ;  /* 0x00007800ff247624 */ /* 0x000fe200078e00ff */
[----:B------:R-:W-:-:S03]  /*0100*/  ULDC.64 UR10, c[0x0][0x208] ;  /* 0x00008200000a7ab9 */ /* 0x000fc60000000a00 */
[----:B------:R-:W-:-:S04]  /*0110*/  @P4 IMAD.MOV.U32 R2, RZ, RZ, 0x4 ;  /* 0x00000004ff024424 */ /* 0x000fc800078e00ff */
[----:B------:R-:W-:-:S05]  /*0120*/  @P4 IMAD.WIDE R2, R17, R2, c[0x0][0x340] ;  /* 0x0000d00011024625 */ /* 0x000fca00078e0202 */
[----:B------:R4:W5:Y:S01]  /*0130*/  @P4 LDG.E R16, [R2.64] ;  /* 0x0000001402104981 */ /* 0x000962000c1e1900 */
[----:B-1----:R-:W-:Y:S01]  /*0140*/  SHF.R.S32.HI R32, RZ, 0x1f, R33 ;  /* 0x0000001fff207819 */ /* 0x002fe20000011421 */
[----:B------:R-:W-:Y:S01]  /*0150*/  UIMAD.WIDE.U32 UR18, UR6, UR4, URZ ;  /* 0x00000004061272a5 */ /* 0x000fe2000f8e003f */
[----:B------:R-:W-:Y:S01]  /*0160*/  ISETP.NE.AND P0, PT, R9, 0x1, PT ;  /* 0x000000010900780c */ /* 0x000fe20003f05270 */
[----:B--2---:R-:W-:Y:S01]  /*0170*/  IMAD.WIDE.U32 R6, R24, c[0x0][0x1b8], RZ ;  /* 0x00006e0018067a25 */ /* 0x004fe200078e00ff */
[CC--:B------:R-:W-:Y:S01]  /*0180*/  LEA.HI R31, R32.reuse, R33.reuse, RZ, 0x3 ;  /* 0x00000021201f7211 */ /* 0x0c0fe200078f18ff */
[----:B------:R-:W-:Y:S01]  /*0190*/  ULDC UR4, c[0x0][0x1d0] ;  /* 0x0000740000047ab9 */ /* 0x000fe20000000800 */
[----:B------:R-:W-:Y:S01]  /*01a0*/  SHF.R.S32.HI R27, RZ, 0x1f, R24 ;  /* 0x0000001fff1b7819 */ /* 0x000fe20000011418 */
[----:B------:R-:W-:Y:S01]  /*01b0*/  IMAD.U32 R4, RZ, RZ, UR18 ;  /* 0x00000012ff047e24 */ /* 0x000fe2000f8e00ff */
[----:B------:R-:W-:Y:S01]  /*01c0*/  LOP3.LUT R0, R31, 0xfffffff8, RZ, 0xc0, !PT ;  /* 0xfffffff81f007812 */ /* 0x000fe200078ec0ff */
[----:B------:R-:W-:Y:S01]  /*01d0*/  IMAD.U32 R5, RZ, RZ, UR19 ;  /* 0x00000013ff057e24 */ /* 0x000fe2000f8e00ff */
[----:B------:R-:W-:Y:S01]  /*01e0*/  SHF.R.S32.HI R22, RZ, 0x3, R31 ;  /* 0x00000003ff167819 */ /* 0x000fe2000001141f */
[----:B------:R-:W-:Y:S01]  /*01f0*/  IMAD.MOV.U32 R30, RZ, RZ, R4 ;  /* 0x000000ffff1e7224 */ /* 0x000fe200078e0004 */
[----:B------:R-:W-:Y:S01]  /*0200*/  LEA.HI R12, R32, R33, RZ, 0x4 ;  /* 0x00000021200c7211 */ /* 0x000fe200078f20ff */
[----:B------:R-:W-:Y:S01]  /*0210*/  IMAD.IADD R26, R33, 0x1, -R0 ;  /* 0x00000001211a7824 */ /* 0x000fe200078e0a00 */
[----:B------:R-:W-:Y:S01]  /*0220*/  UIADD3 UR7, UR4, 0x5f, URZ ;  /* 0x0000005f04077890 */ /* 0x000fe2000fffe03f */
[----:B------:R-:W-:Y:S01]  /*0230*/  IMAD R4, R18, c[0x0][0x1c0], RZ ;  /* 0x0000700012047a24 */ /* 0x000fe200078e02ff */
[----:B------:R-:W-:Y:S01]  /*0240*/  SHF.R.S32.HI R11, RZ, 0x4, R12 ;  /* 0x00000004ff0b7819 */ /* 0x000fe2000001140c */
[----:B------:R-:W-:Y:S01]  /*0250*/  IMAD R0, R26, 0x20, R22 ;  /* 0x000000201a007824 */ /* 0x000fe200078e0216 */
[----:B------:R-:W-:Y:S01]  /*0260*/  UIMAD.WIDE UR8, UR7, 0x2aaaaaab, URZ ;  /* 0x2aaaaaab070878a5 */ /* 0x000fe2000f8e023f */
[----:B------:R-:W-:Y:S01]  /*0270*/  IMAD R4, R17, c[0x0][0x1c4], R4 ;  /* 0x0000710011047a24 */ /* 0x000fe200078e0204 */
[----:B------:R-:W-:Y:S01]  /*0280*/  UIMAD UR5, UR6, UR5, URZ ;  /* 0x00000005060572a4 */ /* 0x000fe2000f8e023f */
[C---:B---3--:R-:W-:Y:S01]  /*0290*/  IMAD R13, R8.reuse, 0x80, R0 ;  /* 0x00000080080d7824 */ /* 0x048fe200078e0200 */
[----:B------:R-:W-:Y:S01]  /*02a0*/  UIMAD.WIDE.U32 UR14, UR6, UR10, URZ ;  /* 0x0000000a060e72a5 */ /* 0x000fe2000f8e003f */
[----:B------:R-:W-:Y:S01]  /*02b0*/  IMAD R10, R8, 0x80, R22 ;  /* 0x00000080080a7824 */ /* 0x000fe200078e0216 */
[----:B------:R-:W-:Y:S01]  /*02c0*/  UIADD3 UR5, UR19, UR5, URZ ;  /* 0x0000000513057290 */ /* 0x000fe2000fffe03f */
[----:B----4-:R-:W-:Y:S01]  /*02d0*/  IMAD R2, R27, c[0x0][0x1b8], RZ ;  /* 0x00006e001b027a24 */ /* 0x010fe200078e02ff */
[----:B------:R-:W-:Y:S01]  /*02e0*/  STL [R1+0x40], R13 ;  /* 0x0000400d01007387 */ /* 0x000fe20000100800 */
[----:B------:R-:W-:Y:S01]  /*02f0*/  @P0 IMAD.HI.U32 R5, R13, c[0x0][0x2c8], RZ ;  /* 0x0000b2000d050a27 */ /* 0x000fe200078e00ff */
[----:B------:R-:W-:-:S02]  /*0300*/  UMOV UR7, UR9 ;  /* 0x0000000900077c82 */ /* 0x000fc40008000000 */
[----:B------:R1:W-:Y:S01]  /*0310*/  STL [R1+0x44], R10 ;  /* 0x0000440a01007387 */ /* 0x0003e20000100800 */
[----:B------:R-:W-:Y:S01]  /*0320*/  IMAD R2, R24, c[0x0][0x1bc], R2 ;  /* 0x00006f0018027a24 */ /* 0x000fe200078e0202 */
[----:B------:R-:W-:Y:S01]  /*0330*/  USHF.R.U32.HI UR16, URZ, 0x1f, UR7 ;  /* 0x0000001f3f107899 */ /* 0x000fe20008011607 */
[----:B------:R-:W-:Y:S01]  /*0340*/  IMAD.MOV.U32 R0, RZ, RZ, R13 ;  /* 0x000000ffff007224 */ /* 0x000fe200078e000d */
[----:B------:R-:W-:Y:S01]  /*0350*/  @P0 SHF.R.U32.HI R0, RZ, c[0x0][0x2cc], R5 ;  /* 0x0000b300ff000a19 */ /* 0x000fe20000011605 */
[----:B------:R-:W-:Y:S01]  /*0360*/  IMAD.IADD R3, R7, 0x1, R2 ;  /* 0x0000000107037824 */ /* 0x000fe200078e0202 */
[C---:B------:R-:W-:Y:S01]  /*0370*/  IADD3 R7, R10.reuse, 0x20, RZ ;  /* 0x000000200a077810 */ /* 0x040fe20007ffe0ff */
[----:B------:R-:W-:Y:S01]  /*0380*/  IMAD.MOV.U32 R2, RZ, RZ, R6 ;  /* 0x000000ffff027224 */ /* 0x000fe200078e0006 */
[----:B------:R-:W-:Y:S01]  /*0390*/  SHF.R.S32.HI R5, RZ, 0x1f, R0 ;  /* 0x0000001fff057819 */ /* 0x000fe20000011400 */
[----:B------:R-:W-:Y:S01]  /*03a0*/  IMAD R8, R9, c[0x0][0x168], RZ ;  /* 0x00005a0009087a24 */ /* 0x000fe200078e02ff */
[----:B------:R-:W-:Y:S01]  /*03b0*/  IADD3 R6, R10, 0x40, RZ ;  /* 0x000000400a067810 */ /* 0x000fe20007ffe0ff */
[----:B------:R-:W-:Y:S01]  /*03c0*/  IMAD.WIDE.U32 R2, R17, c[0x0][0x1c0], R2 ;  /* 0x0000700011027a25 */ /* 0x000fe200078e0002 */
[----:B------:R-:W-:-:S02]  /*03d0*/  ULEA.HI.SX32 UR16, UR7, UR16, 0x1c ;  /* 0x0000001007107291 */ /* 0x000fc4000f8fe23f */
[-C--:B------:R-:W-:Y:S01]  /*03e0*/  ISETP.GE.AND P1, PT, R6, R8.reuse, PT ;  /* 0x000000080600720c */ /* 0x080fe20003f26270 */
[----:B------:R-:W-:Y:S01]  /*03f0*/  IMAD.IADD R3, R3, 0x1, R4 ;  /* 0x0000000103037824 */ /* 0x000fe200078e0204 */
[-C--:B------:R-:W-:Y:S01]  /*0400*/  ISETP.GE.AND P5, PT, R7, R8.reuse, PT ;  /* 0x000000080700720c */ /* 0x080fe20003fa6270 */
[----:B------:R-:W-:Y:S01]  /*0410*/  IMAD.SHL.U32 R4, R22, 0x40, RZ ;  /* 0x0000004016047824 */ /* 0x000fe200078e00ff */
[C---:B------:R-:W-:Y:S01]  /*0420*/  IADD3 R7, R10.reuse, 0x60, RZ ;  /* 0x000000600a077810 */ /* 0x040fe20007ffe0ff */
[----:B------:R-:W-:Y:S01]  /*0430*/  IMAD R5, R5, c[0x0][0x1b0], RZ ;  /* 0x00006c0005057a24 */ /* 0x000fe200078e02ff */
[-C--:B------:R-:W-:Y:S01]  /*0440*/  ISETP.GE.AND P0, PT, R10, R8.reuse, PT ;  /* 0x000000080a00720c */ /* 0x080fe20003f06270 */
[----:B------:R-:W-:Y:S01]  /*0450*/  IMAD.SHL.U32 R42, R26, 0x8, RZ ;  /* 0x000000081a2a7824 */ /* 0x000fe200078e00ff */
[----:B------:R-:W-:Y:S01]  /*0460*/  LOP3.LUT R4, R4, 0x1c0, RZ, 0xc0, !PT ;  /* 0x000001c004047812 */ /* 0x000fe200078ec0ff */
[----:B------:R-:W-:Y:S01]  /*0470*/  IMAD.WIDE.U32 R2, R0, c[0x0][0x1b0], R2 ;  /* 0x00006c0000027a25 */ /* 0x000fe200078e0002 */
[----:B------:R-:W-:Y:S01]  /*0480*/  ISETP.GE.AND P2, PT, R7, R8, PT ;  /* 0x000000080700720c */ /* 0x000fe20003f46270 */
[----:B------:R-:W-:Y:S01]  /*0490*/  UIMAD UR7, UR16, -0x60, UR6 ;  /* 0xffffffa0100778a4 */ /* 0x000fe2000f8e0206 */
[----:B------:R-:W-:Y:S01]  /*04a0*/  LOP3.LUT R6, R4, 0x38, R42, 0xf8, !PT ;  /* 0x0000003804067812 */ /* 0x000fe200078ef82a */
[----:B------:R-:W-:Y:S01]  /*04b0*/  IMAD R5, R0, c[0x0][0x1b4], R5 ;  /* 0x00006d0000057a24 */ /* 0x000fe200078e0205 */
[----:B------:R-:W-:Y:S01]  /*04c0*/  SHF.R.U32.HI R4, RZ, 0x3, R4 ;  /* 0x00000003ff047819 */ /* 0x000fe20000011604 */
[----:B------:R-:W-:Y:S01]  /*04d0*/  IMAD.MOV R0, RZ, RZ, -R0 ;  /* 0x000000ffff007224 */ /* 0x000fe200078e0a00 */
[----:B------:R-:W-:Y:S01]  /*04e0*/  SHF.R.S32.HI R43, RZ, 0x1f, R42 ;  /* 0x0000001fff2b7819 */ /* 0x000fe2000001142a */
[----:B------:R-:W-:Y:S01]  /*04f0*/  IMAD.IADD R3, R3, 0x1, R5 ;  /* 0x0000000103037824 */ /* 0x000fe200078e0205 */
[----:B-1----:R-:W-:Y:S01]  /*0500*/  LOP3.LUT R10, R6, R4, RZ, 0x3c, !PT ;  /* 0x00000004060a7212 */ /* 0x002fe200078e3cff */
[----:B------:R-:W-:Y:S01]  /*0510*/  IMAD R0, R0, c[0x0][0x2c4], R13 ;  /* 0x0000b10000007a24 */ /* 0x000fe200078e020d */
[----:B------:R-:W-:Y:S01]  /*0520*/  LEA.HI R6, R32, R33, RZ, 0x6 ;  /* 0x0000002120067211 */ /* 0x000fe200078f30ff */
[----:B------:R-:W-:Y:S01]  /*0530*/  STL.64 [R1+0x10], R42 ;  /* 0x0000102a01007387 */ /* 0x000fe20000100a00 */
[----:B------:R-:W-:Y:S01]  /*0540*/  LEA.HI R5, R12, R11, RZ, 0x1 ;  /* 0x0000000b0c057211 */ /* 0x000fe200078f08ff */
[----:B------:R-:W-:Y:S01]  /*0550*/  IMAD.WIDE.U32 R2, R0, c[0x0][0x1a8], R2 ;  /* 0x00006a0000027a25 */ /* 0x000fe200078e0002 */
[----:B------:R-:W-:Y:S01]  /*0560*/  SHF.R.S32.HI R4, RZ, 0x1f, R0 ;  /* 0x0000001fff047819 */ /* 0x000fe20000011400 */
[----:B------:R-:W-:Y:S01]  /*0570*/  UIADD3 UR9, UR16, -0x1, URZ ;  /* 0xffffffff10097890 */ /* 0x000fe2000fffe03f */
[----:B------:R-:W-:Y:S01]  /*0580*/  LOP3.LUT R8, R5, 0xfffffffe, RZ, 0xc0, !PT ;  /* 0xfffffffe05087812 */ /* 0x000fe200078ec0ff */
[----:B------:R-:W-:Y:S01]  /*0590*/  IMAD.SHL.U32 R9, R6, 0x8, RZ ;  /* 0x0000000806097824 */ /* 0x000fe200078e00ff */
[----:B------:R-:W-:Y:S01]  /*05a0*/  LEA R14, P3, R2, c[0x0][0x160], 0x1 ;  /* 0x00005800020e7a11 */ /* 0x000fe200078608ff */
[----:B------:R-:W-:Y:S01]  /*05b0*/  IMAD R6, R4, c[0x0][0x1a8], RZ ;  /* 0x00006a0004067a24 */ /* 0x000fe200078e02ff */
[----:B------:R-:W-:Y:S01]  /*05c0*/  SHF.R.S32.HI R13, RZ, 0x1f, R22 ;  /* 0x0000001fff0d7819 */ /* 0x000fe20000011416 */
[----:B------:R-:W-:Y:S01]  /*05d0*/  IMAD.IADD R29, R11, 0x1, -R8 ;  /* 0x000000010b1d7824 */ /* 0x000fe200078e0a08 */
[----:B------:R-:W-:Y:S01]  /*05e0*/  LOP3.LUT R19, R10, 0xfffffe00, R9, 0xf8, !PT ;  /* 0xfffffe000a137812 */ /* 0x000fe200078ef809 */
[----:B------:R-:W-:Y:S01]  /*05f0*/  IMAD R6, R0, c[0x0][0x1ac], R6 ;  /* 0x00006b0000067a24 */ /* 0x000fe200078e0206 */
[----:B------:R-:W-:Y:S01]  /*0600*/  LOP3.LUT R10, R12, 0xfffffff0, RZ, 0xc0, !PT ;  /* 0xfffffff00c0a7812 */ /* 0x000fe200078ec0ff */
[----:B------:R-:W1:Y:S01]  /*0610*/  SHFL.IDX PT, R8, R14, RZ, 0x181f ;  /* 0x00181fff0e087589 */ /* 0x000e6200000e0000 */
[----:B------:R-:W-:Y:S01]  /*0620*/  IMAD R7, R13, c[0x0][0x1e0], RZ ;  /* 0x000078000d077a24 */ /* 0x000fe200078e02ff */
[C---:B------:R-:W-:Y:S01]  /*0630*/  IADD3 R41, R42.reuse, 0x40, RZ ;  /* 0x000000402a297810 */ /* 0x040fe20007ffe0ff */
[----:B------:R-:W-:Y:S01]  /*0640*/  IMAD.IADD R0, R3, 0x1, R6 ;  /* 0x0000000103007824 */ /* 0x000fe200078e0206 */
[C---:B------:R-:W-:Y:S01]  /*0650*/  IADD3 R40, R42.reuse, 0x80, RZ ;  /* 0x000000802a287810 */ /* 0x040fe20007ffe0ff */
[----:B------:R-:W-:Y:S01]  /*0660*/  IMAD.IADD R10, R33, 0x1, -R10 ;  /* 0x00000001210a7824 */ /* 0x000fe200078e0a0a */
[----:B------:R-:W-:Y:S01]  /*0670*/  ISETP.GE.AND P6, PT, R42, c[0x0][0x198], PT ;  /* 0x000066002a007a0c */ /* 0x000fe20003fc6270 */
[----:B------:R-:W-:Y:S01]  /*0680*/  IMAD R7, R22, c[0x0][0x1e4], R7 ;  /* 0x0000790016077a24 */ /* 0x000fe200078e0207 */
[----:B------:R-:W-:Y:S01]  /*0690*/  LEA.HI.X R15, R2, c[0x0][0x164], R0, 0x1, P3 ;  /* 0x00005900020f7a11 */ /* 0x000fe200018f0c00 */
[----:B------:R-:W-:Y:S01]  /*06a0*/  IMAD.WIDE.U32 R4, R22, c[0x0][0x1e0], R42 ;  /* 0x0000780016047a25 */ /* 0x000fe200078e002a */
[----:B------:R-:W-:Y:S01]  /*06b0*/  SHF.R.S32.HI R2, RZ, 0x1f, R10 ;  /* 0x0000001fff027819 */ /* 0x000fe2000001140a */
[----:B------:R-:W-:Y:S01]  /*06c0*/  STL [R1+0x24], R19 ;  /* 0x0000241301007387 */ /* 0x000fe20000100800 */
[----:B------:R-:W-:Y:S01]  /*06d0*/  USHF.R.S32.HI UR12, URZ, 0x1f, UR9 ;  /* 0x0000001f3f0c7899 */ /* 0x000fe20008011409 */
[----:B------:R-:W-:Y:S01]  /*06e0*/  IMAD R3, R27, c[0x0][0x1e8], RZ ;  /* 0x00007a001b037a24 */ /* 0x000fe200078e02ff */
[----:B------:R-:W-:Y:S01]  /*06f0*/  LEA.HI R28, R2, R10, RZ, 0x3 ;  /* 0x0000000a021c7211 */ /* 0x000fe200078f18ff */
[----:B------:R-:W2:Y:S01]  /*0700*/  SHFL.IDX PT, R9, R15, RZ, 0x181f ;  /* 0x00181fff0f097589 */ /* 0x000ea200000e0000 */
[----:B------:R-:W-:Y:S01]  /*0710*/  IMAD R0, R13, c[0x0][0x208], RZ ;  /* 0x000082000d007a24 */ /* 0x000fe200078e02ff */
[----:B------:R-:W-:Y:S01]  /*0720*/  UIMAD UR8, UR5, UR9, URZ ;  /* 0x00000009050872a4 */ /* 0x000fe2000f8e023f */
[----:B------:R-:W-:Y:S01]  /*0730*/  IMAD.IADD R5, R5, 0x1, R7 ;  /* 0x0000000105057824 */ /* 0x000fe200078e0207 */
[----:B------:R-:W-:Y:S01]  /*0740*/  LOP3.LUT R12, R28, 0xfffffff8, RZ, 0xc0, !PT ;  /* 0xfffffff81c0c7812 */ /* 0x000fe200078ec0ff */
[----:B------:R-:W-:Y:S01]  /*0750*/  IMAD R13, R24, c[0x0][0x1ec], R3 ;  /* 0x00007b00180d7a24 */ /* 0x000fe200078e0203 */
[----:B------:R-:W-:Y:S01]  /*0760*/  UIMAD UR8, UR12, UR18, UR8 ;  /* 0x000000120c0872a4 */ /* 0x000fe2000f8e0208 */
[C---:B------:R-:W-:Y:S01]  /*0770*/  IMAD R0, R22.reuse, c[0x0][0x20c], R0 ;  /* 0x0000830016007a24 */ /* 0x040fe200078e0200 */
[----:B------:R-:W-:Y:S01]  /*0780*/  UIMAD UR6, UR6, UR11, URZ ;  /* 0x0000000b060672a4 */ /* 0x000fe2000f8e023f */
[----:B------:R-:W-:Y:S01]  /*0790*/  IMAD.WIDE.U32 R2, R22, c[0x0][0x208], R42 ;  /* 0x0000820016027a25 */ /* 0x000fe200078e002a */
[----:B------:R-:W-:Y:S01]  /*07a0*/  STL [R1+0x20], R41 ;  /* 0x0000202901007387 */ /* 0x000fe20000100800 */
[----:B------:R-:W-:-:S02]  /*07b0*/  UISETP.GE.AND UP1, UPT, UR4, 0x61, UPT ;  /* 0x000000610400788c */ /* 0x000fc4000bf26270 */
[C---:B------:R-:W-:Y:S01]  /*07c0*/  IMAD.WIDE.U32 R6, R24.reuse, c[0x0][0x1e8], R4 ;  /* 0x00007a0018067a25 */ /* 0x040fe200078e0004 */
[----:B------:R-:W-:Y:S01]  /*07d0*/  UIADD3 UR6, UR15, UR6, URZ ;  /* 0x000000060f067290 */ /* 0x000fe2000fffe03f */
[----:B------:R-:W-:Y:S02]  /*07e0*/  STL [R1+0x8], R40 ;  /* 0x0000082801007387 */ /* 0x000fe40000100800 */
[----:B------:R-:W-:Y:S02]  /*07f0*/  IMAD R27, R27, c[0x0][0x210], RZ ;  /* 0x000084001b1b7a24 */ /* 0x000fe400078e02ff */
[----:B------:R-:W-:Y:S01]  /*0800*/  IMAD.IADD R5, R3, 0x1, R0 ;  /* 0x0000000103057824 */ /* 0x000fe200078e0200 */
[----:B------:R-:W-:Y:S01]  /*0810*/  @!P0 SHF.R.S32.HI R0, RZ, 0x1f, R40 ;  /* 0x0000001fff008819 */ /* 0x000fe20000011428 */
[----:B------:R-:W-:Y:S02]  /*0820*/  IMAD.MOV.U32 R4, RZ, RZ, R2 ;  /* 0x000000ffff047224 */ /* 0x000fe400078e0002 */
[----:B------:R-:W-:Y:S01]  /*0830*/  IMAD R27, R24, c[0x0][0x214], R27 ;  /* 0x00008500181b7a24 */ /* 0x000fe200078e021b */
[----:B------:R-:W-:Y:S01]  /*0840*/  @!P0 LEA.HI R0, R0, R40, RZ, 0x3 ;  /* 0x0000002800008211 */ /* 0x000fe200078f18ff */
[----:B------:R-:W-:-:S02]  /*0850*/  IMAD.U32 R11, RZ, RZ, UR7 ;  /* 0x00000007ff0b7e24 */ /* 0x000fc4000f8e00ff */
[----:B------:R-:W-:Y:S01]  /*0860*/  IMAD.WIDE.U32 R24, R24, c[0x0][0x210], R4 ;  /* 0x0000840018187a25 */ /* 0x000fe200078e0004 */
[----:B------:R-:W-:Y:S01]  /*0870*/  @!P0 SHF.R.S32.HI R4, RZ, 0x1f, R41 ;  /* 0x0000001fff048819 */ /* 0x000fe20000011429 */
[----:B------:R-:W-:Y:S01]  /*0880*/  SHFL.IDX PT, R5, R15, 0x2, 0x181f ;  /* 0x00581f000f057f89 */ /* 0x000fe200000e0000 */
[----:B------:R-:W-:Y:S01]  /*0890*/  IADD3 R22, R11, c[0x0][0x1d0], -R22 ;  /* 0x000074000b167a10 */ /* 0x000fe20007ffe816 */
[----:B------:R-:W-:Y:S01]  /*08a0*/  IMAD.IADD R23, R10, 0x1, -R12 ;  /* 0x000000010a177824 */ /* 0x000fe200078e0a0c */
[----:B-1----:R-:W-:Y:S01]  /*08b0*/  @!P0 LEA R10, P3, R42, R8, 0x1 ;  /* 0x000000082a0a8211 */ /* 0x002fe200078608ff */
[----:B------:R-:W-:Y:S01]  /*08c0*/  IMAD.IADD R21, R7, 0x1, R13 ;  /* 0x0000000107157824 */ /* 0x000fe200078e020d */
[----:B------:R-:W-:Y:S01]  /*08d0*/  @!P0 LEA.HI R4, R4, R41, RZ, 0x3 ;  /* 0x0000002904048211 */ /* 0x000fe200078f18ff */
[----:B------:R-:W-:Y:S01]  /*08e0*/  IMAD.SHL.U32 R243, R19, 0x2, RZ ;  /* 0x0000000213f37824 */ /* 0x000fe200078e00ff */
[----:B--2---:R-:W-:Y:S01]  /*08f0*/  @!P0 LEA.HI.X R11, R42, R9, R43, 0x1, P3 ;  /* 0x000000092a0b8211 */ /* 0x004fe200018f0c2b */
[----:B------:R-:W-:Y:S01]  /*0900*/  BAR.SYNC.DEFER_BLOCKING 0x0 ;  /* 0x0000000000007b1d */ /* 0x000fe20000010000 */
[----:B------:R-:W-:Y:S01]  /*0910*/  ISETP.GE.AND P3, PT, R40, c[0x0][0x198], PT ;  /* 0x0000660028007a0c */ /* 0x000fe20003f66270 */
[----:B------:R-:W-:Y:S01]  /*0920*/  IMAD.MOV.U32 R20, RZ, RZ, R6 ;  /* 0x000000ffff147224 */ /* 0x000fe200078e0006 */
[----:B------:R-:W-:Y:S01]  /*0930*/  @!P0 LOP3.LUT R4, R4, 0xfffffff8, RZ, 0xc0, !PT ;  /* 0xfffffff804048812 */ /* 0x000fe200078ec0ff */
[----:B------:R-:W-:Y:S01]  /*0940*/  IMAD.MOV.U32 R37, RZ, RZ, c[0x0][0x1e4] ;  /* 0x00007900ff257624 */ /* 0x000fe200078e00ff */
[----:B------:R-:W-:Y:S01]  /*0950*/  @!P0 LOP3.LUT R0, R0, 0xfffffff8, RZ, 0xc0, !PT ;  /* 0xfffffff800008812 */ /* 0x000fe200078ec0ff */
[----:B------:R-:W-:Y:S01]  /*0960*/  SHFL.IDX PT, R6, R14, 0x1, 0x181f ;  /* 0x00381f000e067f89 */ /* 0x000fe200000e0000 */
[----:B------:R-:W-:-:S02]  /*0970*/  IMAD.MOV.U32 R237, RZ, RZ, 0x20 ;  /* 0x00000020ffed7424 */ /* 0x000fc400078e00ff */
[--C-:B------:R-:W-:Y:S01]  /*0980*/  @!P0 IMAD.WIDE R12, R4, 0x2, R8.reuse ;  /* 0x00000002040c8825 */ /* 0x100fe200078e0208 */
[----:B------:R-:W1:Y:S03]  /*0990*/  SHFL.IDX PT, R7, R15, 0x1, 0x181f ;  /* 0x00381f000f077f89 */ /* 0x000e6600000e0000 */
[----:B------:R-:W-:Y:S01]  /*09a0*/  @!P0 IMAD.WIDE R8, R0, 0x2, R8 ;  /* 0x0000000200088825 */ /* 0x000fe200078e0208 */
[----:B------:R-:W2:Y:S01]  /*09b0*/  SHFL.IDX PT, R4, R14, 0x2, 0x181f ;  /* 0x00581f000e047f89 */ /* 0x000ea200000e0000 */
[----:B------:R-:W-:-:S04]  /*09c0*/  @!P1 SHF.R.S32.HI R0, RZ, 0x1f, R40 ;  /* 0x0000001fff009819 */ /* 0x000fc80000011428 */
[----:B------:R-:W-:Y:S01]  /*09d0*/  @!P1 LEA.HI R0, R0, R40, RZ, 0x3 ;  /* 0x0000002800009211 */ /* 0x000fe200078f18ff */
[----:B------:R3:W-:Y:S02]  /*09e0*/  @!P0 LDGSTS.E.BYPASS.LTC128B.128 [R243+0x100], [R10.64], !P6 ;  /* 0x001000000af38fae */ /* 0x0007e4000f101d54 */
[----:B---3--:R-:W-:-:S04]  /*09f0*/  @!P5 SHF.R.S32.HI R10, RZ, 0x1f, R41 ;  /* 0x0000001fff0ad819 */ /* 0x008fc80000011429 */
[----:B------:R-:W-:Y:S02]  /*0a00*/  @!P5 LEA.HI R10, R10, R41, RZ, 0x3 ;  /* 0x000000290a0ad211 */ /* 0x000fe400078f18ff */
[--C-:B-----5:R-:W-:Y:S01]  /*0a10*/  @P4 SHF.R.S32.HI R3, RZ, 0x1f, R16.reuse ;  /* 0x0000001fff034819 */ /* 0x120fe20000011410 */
[----:B------:R-:W-:Y:S01]  /*0a20*/  @P4 IMAD.MOV.U32 R2, RZ, RZ, R16 ;  /* 0x000000ffff024224 */ /* 0x000fe200078e0010 */
[----:B------:R-:W-:Y:S01]  /*0a30*/  @!P5 LOP3.LUT R16, R10, 0xfffffff8, RZ, 0xc0, !PT ;  /* 0xfffffff80a10d812 */ /* 0x000fe200078ec0ff */
[----:B------:R-:W-:Y:S02]  /*0a40*/  @!P4 IMAD.MOV.U32 R2, RZ, RZ, R17 ;  /* 0x000000ffff02c224 */ /* 0x000fe400078e0011 */
[----:B------:R-:W-:Y:S01]  /*0a50*/  @!P4 IMAD.MOV.U32 R3, RZ, RZ, R18 ;  /* 0x000000ffff03c224 */ /* 0x000fe200078e0012 */
[----:B------:R-:W-:Y:S01]  /*0a60*/  ISETP.GE.AND P4, PT, R41, c[0x0][0x198], PT ;  /* 0x0000660029007a0c */ /* 0x000fe20003f86270 */
[----:B-1----:R-:W-:Y:S01]  /*0a70*/  @!P5 IMAD.WIDE R16, R16, 0x2, R6 ;  /* 0x000000021010d825 */ /* 0x002fe200078e0206 */
[----:B------:R-:W-:-:S03]  /*0a80*/  @!P1 LOP3.LUT R18, R0, 0xfffffff8, RZ, 0xc0, !PT ;  /* 0xfffffff800129812 */ /* 0x000fc600078ec0ff */
[----:B------:R-:W-:Y:S02]  /*0a90*/  IMAD R0, R3, c[0x0][0x1f0], RZ ;  /* 0x00007c0003007a24 */ /* 0x000fe400078e02ff */
[----:B--2---:R-:W-:-:S04]  /*0aa0*/  @!P1 IMAD.WIDE R18, R18, 0x2, R4 ;  /* 0x0000000212129825 */ /* 0x004fc800078e0204 */
[C---:B------:R-:W-:Y:S02]  /*0ab0*/  IMAD R0, R2.reuse, c[0x0][0x1f4], R0 ;  /* 0x00007d0002007a24 */ /* 0x040fe400078e0200 */
[----:B------:R1:W-:Y:S01]  /*0ac0*/  @!P0 LDGSTS.E.BYPASS.LTC128B.128 [R243+0x4100], [R12.64], !P4 ;  /* 0x041000000cf38fae */ /* 0x0003e2000e101d54 */
[----:B------:R-:W-:-:S03]  /*0ad0*/  IMAD.WIDE.U32 R20, R2, c[0x0][0x1f0], R20 ;  /* 0x00007c0002147a25 */ /* 0x000fc600078e0014 */
[----:B------:R2:W-:Y:S01]  /*0ae0*/  @!P0 LDGSTS.E.BYPASS.LTC128B.128 [R243+0x8100], [R8.64], !P3 ;  /* 0x0810000008f38fae */ /* 0x0005e2000d901d54 */
[C---:B------:R-:W-:Y:S01]  /*0af0*/  @!P5 LEA R10, P0, R42.reuse, R6, 0x1 ;  /* 0x000000062a0ad211 */ /* 0x040fe200078008ff */
[----:B------:R-:W-:Y:S02]  /*0b00*/  IMAD.IADD R39, R21, 0x1, R0 ;  /* 0x0000000115277824 */ /* 0x000fe400078e0200 */
[----:B------:R-:W-:Y:S01]  /*0b10*/  IMAD.MOV.U32 R38, RZ, RZ, R20 ;  /* 0x000000ffff267224 */ /* 0x000fe200078e0014 */
[----:B------:R-:W-:Y:S01]  /*0b20*/  @!P5 LEA.HI.X R11, R42, R7, R43, 0x1, P0 ;  /* 0x000000072a0bd211 */ /* 0x000fe200000f0c2b */
[----:B------:R-:W-:Y:S01]  /*0b30*/  IMAD R3, R3, c[0x0][0x218], RZ ;  /* 0x0000860003037a24 */ /* 0x000fe200078e02ff */
[----:B------:R-:W-:Y:S04]  /*0b40*/  STL.64 [R1+0x38], R20 ;  /* 0x0000381401007387 */ /* 0x000fe80000100a00 */
[----:B------:R3:W-:Y:S04]  /*0b50*/  @!P5 LDGSTS.E.BYPASS.LTC128B.128 [R243+0x1100], [R10.64], !P6 ;  /* 0x011000000af3dfae */ /* 0x0007e8000f101d54 */
[----:B------:R4:W-:Y:S04]  /*0b60*/  @!P5 LDGSTS.E.BYPASS.LTC128B.128 [R243+0x5100], [R16.64], !P4 ;  /* 0x0510000010f3dfae */ /* 0x0009e8000e101d54 */
[----:B------:R-:W-:Y:S01]  /*0b70*/  STL.64 [R1+0x18], R38 ;  /* 0x0000182601007387 */ /* 0x000fe20000100a00 */
[----:B--2---:R-:W-:-:S02]  /*0b80*/  @!P5 SHF.R.S32.HI R9, RZ, 0x1f, R40 ;  /* 0x0000001fff09d819 */ /* 0x004fc40000011428 */
[----:B------:R-:W-:Y:S02]  /*0b90*/  @!P1 SHF.R.S32.HI R8, RZ, 0x1f, R41 ;  /* 0x0000001fff089819 */ /* 0x000fe40000011429 */
[----:B------:R-:W-:Y:S02]  /*0ba0*/  @!P5 LEA.HI R9, R9, R40, RZ, 0x3 ;  /* 0x000000280909d211 */ /* 0x000fe400078f18ff */
[----:B-1----:R-:W-:Y:S02]  /*0bb0*/  @!P1 LEA.HI R12, R8, R41, RZ, 0x3 ;  /* 0x00000029080c9211 */ /* 0x002fe400078f18ff */
[----:B------:R1:W2:Y:S02]  /*0bc0*/  SHFL.IDX PT, R8, R14, 0x3, 0x181f ;  /* 0x00781f000e087f89 */ /* 0x0002a400000e0000 */
[----:B------:R-:W-:-:S05]  /*0bd0*/  @!P1 LOP3.LUT R12, R12, 0xfffffff8, RZ, 0xc0, !PT ;  /* 0xfffffff80c0c9812 */ /* 0x000fca00078ec0ff */
[----:B------:R-:W-:-:S04]  /*0be0*/  @!P1 IMAD.WIDE R12, R12, 0x2, R4 ;  /* 0x000000020c0c9825 */ /* 0x000fc800078e0204 */
[----:B----4-:R-:W-:Y:S01]  /*0bf0*/  IMAD.WIDE.U32 R16, R36, 0x40, RZ ;  /* 0x0000004024107825 */ /* 0x010fe200078e00ff */
[----:B-1----:R-:W-:Y:S02]  /*0c00*/  @!P5 LOP3.LUT R14, R9, 0xfffffff8, RZ, 0xc0, !PT ;  /* 0xfffffff8090ed812 */ /* 0x002fe400078ec0ff */
[----:B------:R1:W4:Y:S03]  /*0c10*/  SHFL.IDX PT, R9, R15, 0x3, 0x181f ;  /* 0x00781f000f097f89 */ /* 0x00032600000e0000 */
[----:B-1----:R-:W-:Y:S01]  /*0c20*/  @!P5 IMAD.WIDE R14, R14, 0x2, R6 ;  /* 0x000000020e0ed825 */ /* 0x002fe200078e0206 */
[----:B------:R-:W-:-:S04]  /*0c30*/  @!P1 LEA R6, P0, R42, R4, 0x1 ;  /* 0x000000042a069211 */ /* 0x000fc800078008ff */
[C-C-:B------:R-:W-:Y:S01]  /*0c40*/  @!P1 LEA.HI.X R7, R42.reuse, R5, R43.reuse, 0x1, P0 ;  /* 0x000000052a079211 */ /* 0x140fe200000f0c2b */
[----:B------:R1:W-:Y:S01]  /*0c50*/  @!P5 LDGSTS.E.BYPASS.LTC128B.128 [R243+0x9100], [R14.64], !P3 ;  /* 0x091000000ef3dfae */ /* 0x0003e2000d901d54 */
[----:B--2---:R-:W-:Y:S02]  /*0c60*/  @!P2 LEA R4, P0, R42, R8, 0x1 ;  /* 0x000000082a04a211 */ /* 0x004fe400078008ff */
[----:B------:R-:W-:Y:S01]  /*0c70*/  ISETP.GE.AND P5, PT, R22, 0x21, PT ;  /* 0x000000211600780c */ /* 0x000fe20003fa6270 */
[----:B------:R2:W-:Y:S01]  /*0c80*/  @!P1 LDGSTS.E.BYPASS.LTC128B.128 [R243+0x2100], [R6.64], !P6 ;  /* 0x0210000006f39fae */ /* 0x0005e2000f101d54 */
[----:B----4-:R-:W-:-:S03]  /*0c90*/  @!P2 LEA.HI.X R5, R42, R9, R43, 0x1, P0 ;  /* 0x000000092a05a211 */ /* 0x010fc600000f0c2b */
[----:B------:R4:W-:Y:S04]  /*0ca0*/  @!P1 LDGSTS.E.BYPASS.LTC128B.128 [R243+0x6100], [R12.64], !P4 ;  /* 0x061000000cf39fae */ /* 0x0009e8000e101d54 */
[----:B------:R5:W-:Y:S01]  /*0cb0*/  @!P1 LDGSTS.E.BYPASS.LTC128B.128 [R243+0xa100], [R18.64], !P3 ;  /* 0x0a10000012f39fae */ /* 0x000be2000d901d54 */
[----:B------:R-:W-:-:S03]  /*0cc0*/  ISETP.GE.AND P1, PT, R22, 0x41, PT ;  /* 0x000000411600780c */ /* 0x000fc60003f26270 */
[----:B------:R1:W-:Y:S01]  /*0cd0*/  @!P2 LDGSTS.E.BYPASS.LTC128B.128 [R243+0x3100], [R4.64], !P6 ;  /* 0x0310000004f3afae */ /* 0x0003e2000f101d54 */
[----:B------:R-:W-:Y:S02]  /*0ce0*/  ISETP.GE.AND P6, PT, R22, 0x1, PT ;  /* 0x000000011600780c */ /* 0x000fe40003fc6270 */
[----:B--2---:R-:W-:Y:S02]  /*0cf0*/  @!P2 SHF.R.S32.HI R7, RZ, 0x1f, R41 ;  /* 0x0000001fff07a819 */ /* 0x004fe40000011429 */
[----:B------:R-:W-:Y:S01]  /*0d00*/  @!P2 SHF.R.S32.HI R6, RZ, 0x1f, R40 ;  /* 0x0000001fff06a819 */ /* 0x000fe20000011428 */
[----:B----4-:R-:W-:-:S03]  /*0d10*/  IMAD.IADD R13, R25, 0x1, R27 ;  /* 0x00000001190d7824 */ /* 0x010fc600078e021b */
[----:B------:R-:W-:Y:S01]  /*0d20*/  @!P2 LEA.HI R6, R6, R40, RZ, 0x3 ;  /* 0x000000280606a211 */ /* 0x000fe200078f18ff */
[----:B------:R-:W-:-:S03]  /*0d30*/  IMAD.MOV.U32 R12, RZ, RZ, R24 ;  /* 0x000000ffff0c7224 */ /* 0x000fc600078e0018 */
[----:B------:R-:W-:Y:S01]  /*0d40*/  @!P2 LOP3.LUT R6, R6, 0xfffffff8, RZ, 0xc0, !PT ;  /* 0xfffffff80606a812 */ /* 0x000fe200078ec0ff */
[----:B-----5:R-:W-:-:S04]  /*0d50*/  IMAD.WIDE.U32 R18, R2, c[0x0][0x218], R12 ;  /* 0x0000860002127a25 */ /* 0x020fc800078e000c */
[----:B-1----:R-:W-:Y:S01]  /*0d60*/  IMAD.WIDE.U32 R4, R30, UR9, R38 ;  /* 0x000000091e047c25 */ /* 0x002fe2000f8e0026 */
[----:B------:R1:W-:Y:S03]  /*0d70*/  STL.64 [R1+0x30], R18 ;  /* 0x0000301201007387 */ /* 0x0003e60000100a00 */
[----:B------:R-:W-:Y:S01]  /*0d80*/  IMAD.MOV.U32 R34, RZ, RZ, R18 ;  /* 0x000000ffff227224 */ /* 0x000fe200078e0012 */
[----:B------:R-:W-:Y:S01]  /*0d90*/  IADD3 R0, R5, UR8, RZ ;  /* 0x0000000805007c10 */ /* 0x000fe2000fffe0ff */
[----:B------:R-:W-:Y:S01]  /*0da0*/  UIMAD UR8, UR6, UR9, URZ ;  /* 0x00000009060872a4 */ /* 0x000fe2000f8e023f */
[C---:B---3--:R-:W-:Y:S02]  /*0db0*/  @P6 LEA R10, P0, R4.reuse, c[0x0][0x1c8], 0x1 ;  /* 0x00007200040a6a11 */ /* 0x048fe400078008ff */
[----:B------:R-:W-:Y:S01]  /*0dc0*/  @!P2 LEA.HI R5, R7, R41, RZ, 0x3 ;  /* 0x000000290705a211 */ /* 0x000fe200078f18ff */
[----:B------:R-:W-:Y:S01]  /*0dd0*/  UIMAD UR8, UR12, UR14, UR8 ;  /* 0x0000000e0c0872a4 */ /* 0x000fe2000f8e0208 */
[----:B------:R-:W-:Y:S01]  /*0de0*/  @P6 LEA.HI.X R11, R4, c[0x0][0x1cc], R0, 0x1, P0 ;  /* 0x00007300040b6a11 */ /* 0x000fe200000f0c00 */
[----:B------:R-:W-:Y:S01]  /*0df0*/  USHF.L.U32 UR12, UR10, 0x6, URZ ;  /* 0x000000060a0c7899 */ /* 0x000fe2000800063f */
[----:B------:R-:W-:-:S02]  /*0e00*/  @P5 LEA R7, P0, R36, R4, 0x5 ;  /* 0x0000000424075211 */ /* 0x000fc400078028ff */
[----:B------:R-:W-:Y:S02]  /*0e10*/  @!P2 LOP3.LUT R5, R5, 0xfffffff8, RZ, 0xc0, !PT ;  /* 0xfffffff80505a812 */ /* 0x000fe400078ec0ff */
[----:B------:R-:W-:Y:S02]  /*0e20*/  @P5 LEA.HI.X R15, R36, R0, R37, 0x5, P0 ;  /* 0x00000000240f5211 */ /* 0x000fe400000f2c25 */
[----:B------:R-:W-:Y:S01]  /*0e30*/  @P1 IADD3 R14, P0, R4, R16, RZ ;  /* 0x00000010040e1210 */ /* 0x000fe20007f1e0ff */
[----:B------:R-:W-:-:S04]  /*0e40*/  @!P2 IMAD.WIDE R4, R5, 0x2, R8 ;  /* 0x000000020504a825 */ /* 0x000fc800078e0208 */
[----:B------:R-:W-:Y:S01]  /*0e50*/  @!P2 IMAD.WIDE R8, R6, 0x2, R8 ;  /* 0x000000020608a825 */ /* 0x000fe200078e0208 */
[----:B------:R2:W-:Y:S01]  /*0e60*/  @!P2 LDGSTS.E.BYPASS.LTC128B.128 [R243+0x7100], [R4.64], !P4 ;  /* 0x0710000004f3afae */ /* 0x0005e2000e101d54 */
[----:B------:R-:W-:Y:S02]  /*0e70*/  ISETP.GE.AND P4, PT, R42, c[0x0][0x1d4], PT ;  /* 0x000075002a007a0c */ /* 0x000fe40003f86270 */
[----:B------:R-:W-:Y:S01]  /*0e80*/  IMAD.SHL.U32 R16, R37, 0x40, RZ ;  /* 0x0000004025107824 */ /* 0x000fe200078e00ff */
[----:B------:R3:W-:Y:S01]  /*0e90*/  @!P2 LDGSTS.E.BYPASS.LTC128B.128 [R243+0xb100], [R8.64], !P3 ;  /* 0x0b10000008f3afae */ /* 0x0007e2000d901d54 */
[----:B------:R-:W-:Y:S02]  /*0ea0*/  ISETP.GE.AND P3, PT, R41, c[0x0][0x1d4], PT ;  /* 0x0000750029007a0c */ /* 0x000fe40003f66270 */
[----:B------:R-:W-:Y:S01]  /*0eb0*/  ISETP.GE.AND P2, PT, R40, c[0x0][0x1d4], PT ;  /* 0x0000750028007a0c */ /* 0x000fe20003f46270 */
[----:B------:R-:W0:Y:S01]  /*0ec0*/  LDGDEPBAR ;  /* 0x00000000000079af */ /* 0x000e220000000000 */
[----:B------:R-:W-:Y:S01]  /*0ed0*/  @P1 IADD3.X R17, R0, R17, R16, P0, !PT ;  /* 0x0000001100111210 */ /* 0x000fe200007fe410 */
[----:B------:R-:W-:Y:S01]  /*0ee0*/  IMAD.SHL.U32 R0, R23, 0x40, RZ ;  /* 0x0000004017007824 */ /* 0x000fe200078e00ff */
[----:B------:R-:W-:Y:S01]  /*0ef0*/  @P5 LEA R6, P0, R7, c[0x0][0x1c8], 0x1 ;  /* 0x0000720007065a11 */ /* 0x000fe200078008ff */
[----:B------:R-:W-:-:S02]  /*0f00*/  IMAD R16, R2, c[0x0][0x21c], R3 ;  /* 0x0000870002107a24 */ /* 0x000fc400078e0203 */
[----:B------:R4:W-:Y:S01]  /*0f10*/  @P6 LDGSTS.E.BYPASS.LTC128B.128 [R243+0x12100], [R10.64], !P4 ;  /* 0x121000000af36fae */ /* 0x0009e2000e101d54 */
[----:B------:R-:W-:Y:S01]  /*0f20*/  @P5 LEA.HI.X R7, R7, c[0x0][0x1cc], R15, 0x1, P0 ;  /* 0x0000730007075a11 */ /* 0x000fe200000f0c0f */
[----:B------:R-:W-:Y:S01]  /*0f30*/  IMAD.SHL.U32 R2, R29, 0x8, RZ ;  /* 0x000000081d027824 */ /* 0x000fe200078e00ff */
[----:B------:R-:W-:Y:S01]  /*0f40*/  LOP3.LUT R0, R0, 0x1c0, RZ, 0xc0, !PT ;  /* 0x000001c000007812 */ /* 0x000fe200078ec0ff */
[----:B------:R4:W-:Y:S01]  /*0f50*/  @P6 LDGSTS.E.BYPASS.LTC128B.128 [R243+0x15100], [R10.64+0x80], !P3 ;  /* 0x151000800af36fae */ /* 0x0009e2000d901d54 */
[----:B------:R-:W-:Y:S02]  /*0f60*/  IMAD.IADD R35, R19, 0x1, R16 ;  /* 0x0000000113237824 */ /* 0x000fe400078e0210 */
[----:B------:R-:W-:Y:S01]  /*0f70*/  LOP3.LUT R2, R0, 0x8, R2, 0xf8, !PT ;  /* 0x0000000800027812 */ /* 0x000fe200078ef802 */
[----:B------:R4:W-:Y:S01]  /*0f80*/  @P6 LDGSTS.E.BYPASS.LTC128B.128 [R243+0x18100], [R10.64+0x100], !P2 ;  /* 0x181001000af36fae */ /* 0x0009e2000d101d54 */
[----:B------:R-:W-:Y:S02]  /*0f90*/  SHF.R.U32.HI R0, RZ, 0x3, R0 ;  /* 0x00000003ff007819 */ /* 0x000fe40000011600 */
[----:B------:R-:W-:Y:S01]  /*0fa0*/  LOP3.LUT P6, RZ, R23, 0x4, RZ, 0xc0, !PT ;  /* 0x0000000417ff7812 */ /* 0x000fe200078cc0ff */
[----:B------:R5:W-:Y:S01]  /*0fb0*/  @P5 LDGSTS.E.BYPASS.LTC128B.128 [R243+0x13100], [R6.64], !P4 ;  /* 0x1310000006f35fae */ /* 0x000be2000e101d54 */
[----:B--2---:R-:W-:-:S02]  /*0fc0*/  @P1 LEA R4, P0, R14, c[0x0][0x1c8], 0x1 ;  /* 0x000072000e041a11 */ /* 0x004fc400078008ff */
[----:B------:R-:W-:Y:S01]  /*0fd0*/  LOP3.LUT R3, R2, R0, RZ, 0x3c, !PT ;  /* 0x0000000002037212 */ /* 0x000fe200078e3cff */
[----:B------:R5:W-:Y:S01]  /*0fe0*/  @P5 LDGSTS.E.BYPASS.LTC128B.128 [R243+0x16100], [R6.64+0x80], !P3 ;  /* 0x1610008006f35fae */ /* 0x000be2000d901d54 */
[----:B------:R-:W-:Y:S01]  /*0ff0*/  @P1 LEA.HI.X R5, R14, c[0x0][0x1cc], R17, 0x1, P0 ;  /* 0x000073000e051a11 */ /* 0x000fe200000f0c11 */
[----:B---3--:R-:W-:Y:S01]  /*1000*/  IMAD.U32 R8, RZ, RZ, UR14 ;  /* 0x0000000eff087e24 */ /* 0x008fe2000f8e00ff */
[----:B------:R-:W-:Y:S01]  /*1010*/  LEA.HI R14, R32, R33, RZ, 0x5 ;  /* 0x00000021200e7211 */ /* 0x000fe200078f28ff */
[----:B------:R5:W-:Y:S01]  /*1020*/  @P5 LDGSTS.E.BYPASS.LTC128B.128 [R243+0x19100], [R6.64+0x100], !P2 ;  /* 0x1910010006f35fae */ /* 0x000be2000d101d54 */
[----:B------:R-:W-:Y:S01]  /*1030*/  IMAD.U32 R9, RZ, RZ, UR15 ;  /* 0x0000000fff097e24 */ /* 0x000fe2000f8e00ff */
[----:B------:R-:W-:Y:S01]  /*1040*/  LOP3.LUT P5, RZ, R23, 0x2, RZ, 0xc0, !PT ;  /* 0x0000000217ff7812 */ /* 0x000fe200078ac0ff */
[----:B------:R-:W-:Y:S01]  /*1050*/  IMAD.MOV.U32 R15, RZ, RZ, R8 ;  /* 0x000000ffff0f7224 */ /* 0x000fe200078e0008 */
[----:B------:R2:W-:Y:S01]  /*1060*/  @P1 LDGSTS.E.BYPASS.LTC128B.128 [R243+0x14100], [R4.64], !P4 ;  /* 0x1410000004f31fae */ /* 0x0005e2000e101d54 */
[----:B------:R-:W-:Y:S01]  /*1070*/  IMAD.SHL.U32 R2, R28, 0x40, RZ ;  /* 0x000000401c027824 */ /* 0x000fe200078e00ff */
[----:B------:R-:W-:Y:S01]  /*1080*/  SHF.R.S32.HI R212, RZ, 0x5, R14 ;  /* 0x00000005ffd47819 */ /* 0x000fe2000001140e */
[----:B------:R-:W-:Y:S01]  /*1090*/  IMAD.WIDE.U32 R8, R15, UR9, R34 ;  /* 0x000000090f087c25 */ /* 0x000fe2000f8e0022 */
[----:B------:R2:W-:Y:S02]  /*10a0*/  @P1 LDGSTS.E.BYPASS.LTC128B.128 [R243+0x17100], [R4.64+0x80], !P3 ;  /* 0x1710008004f31fae */ /* 0x0005e4000d901d54 */
[----:B------:R-:W-:Y:S01]  /*10b0*/  LOP3.LUT R2, R3, 0xfffffe00, R2, 0xf8, !PT ;  /* 0xfffffe0003027812 */ /* 0x000fe200078ef802 */
[----:B------:R-:W-:Y:S01]  /*10c0*/  IMAD.MOV.U32 R3, RZ, RZ, 0x10 ;  /* 0x00000010ff037424 */ /* 0x000fe200078e00ff */
[----:B------:R2:W-:Y:S01]  /*10d0*/  @P1 LDGSTS.E.BYPASS.LTC128B.128 [R243+0x1a100], [R4.64+0x100], !P2 ;  /* 0x1a10010004f31fae */ /* 0x0005e2000d101d54 */
[----:B------:R-:W-:Y:S01]  /*10e0*/  IADD3 R0, R9, UR8, RZ ;  /* 0x0000000809007c10 */ /* 0x000fe2000fffe0ff */
[----:B------:R-:W-:Y:S01]  /*10f0*/  UMOV UR8, 0x6 ;  /* 0x0000000600087882 */ /* 0x000fe20000000000 */
[----:B------:R-:W-:Y:S01]  /*1100*/  IMAD R212, R212, 0x400, R2 ;  /* 0x00000400d4d47824 */ /* 0x000fe200078e0202 */
[----:B------:R-:W0:Y:S01]  /*1110*/  LDGDEPBAR ;  /* 0x00000000000079af */ /* 0x000e220000000000 */
[----:B------:R-:W-:-:S03]  /*1120*/  USHF.L.U64.HI UR11, UR10, UR8, UR11 ;  /* 0x000000080a0b7299 */ /* 0x000fc6000801020b */
[C---:B------:R-:W-:Y:S01]  /*1130*/  LEA R220, R212.reuse, 0x100, 0x1 ;  /* 0x00000100d4dc7811 */ /* 0x040fe200078e08ff */
[----:B------:R-:W-:Y:S01]  /*1140*/  IMAD.SHL.U32 R212, R212, 0x2, RZ ;  /* 0x00000002d4d47824 */ /* 0x000fe200078e00ff */
[----:B------:R1:W-:Y:S01]  /*1150*/  STL.64 [R1+0x28], R34 ;  /* 0x0000282201007387 */ /* 0x0003e20000100a00 */
[----:B-----5:R-:W-:-:S04]  /*1160*/  LEA R6, P0, R8, c[0x0][0x1f8], 0x1 ;  /* 0x00007e0008067a11 */ /* 0x020fc800078008ff */
[----:B------:R-:W-:Y:S01]  /*1170*/  LEA.HI.X R7, R8, c[0x0][0x1fc], R0, 0x1, P0 ;  /* 0x00007f0008077a11 */ /* 0x000fe200000f0c00 */
[----:B------:R-:W-:-:S05]  /*1180*/  IMAD.U32 R0, RZ, RZ, UR12 ;  /* 0x0000000cff007e24 */ /* 0x000fca000f8e00ff */
[----:B------:R-:W-:Y:S01]  /*1190*/  IADD3 R12, P1, P0, R0, 0x80, R6 ;  /* 0x00000080000c7810 */ /* 0x000fe2000783e006 */
[----:B------:R-:W-:-:S04]  /*11a0*/  DEPBAR.LE SB0, 0x1 ;  /* 0x000080400000791a */ /* 0x000fc80000000000 */
[----:B------:R-:W-:Y:S01]  /*11b0*/  IADD3.X R13, RZ, UR11, R7, P1, P0 ;  /* 0x0000000bff0d7c10 */ /* 0x000fe20008fe0407 */
[----:B------:R-:W-:Y:S01]  /*11c0*/  BAR.SYNC.DEFER_BLOCKING 0x0 ;  /* 0x0000000000007b1d */ /* 0x000fe20000010000 */
[----:B------:R-:W-:-:S04]  /*11d0*/  IADD3 R8, P0, R6, UR12, RZ ;  /* 0x0000000c06087c10 */ /* 0x000fc8000ff1e0ff */
[----:B------:R-:W-:Y:S02]  /*11e0*/  IADD3.X R9, R7, UR11, RZ, P0, !PT ;  /* 0x0000000b07097c10 */ /* 0x000fe400087fe4ff */
[----:B----4-:R-:W-:Y:S02]  /*11f0*/  IADD3 R10, P1, P0, R0, 0x100, R6 ;  /* 0x00000100000a7810 */ /* 0x010fe4000783e006 */
[----:B------:R-:W-:Y:S01]  /*1200*/  SEL R0, R3, 0xfffffff0, !P5 ;  /* 0xfffffff003007807 */ /* 0x000fe20006800000 */
[----:B------:R-:W-:Y:S01]  /*1210*/  IMAD.SHL.U32 R3, R26, 0x40, RZ ;  /* 0x000000401a037824 */ /* 0x000fe200078e00ff */
[----:B------:R-:W-:Y:S02]  /*1220*/  IADD3.X R11, RZ, UR11, R7, P1, P0 ;  /* 0x0000000bff0b7c10 */ /* 0x000fe40008fe0407 */
[----:B--2---:R-:W-:Y:S01]  /*1230*/  IADD3 R4, P0, R8, UR12, RZ ;  /* 0x0000000c08047c10 */ /* 0x004fe2000ff1e0ff */
[----:B------:R-:W-:Y:S01]  /*1240*/  IMAD.SHL.U32 R235, R0, 0x2, RZ ;  /* 0x0000000200eb7824 */ /* 0x000fe200078e00ff */
[----:B------:R-:W-:-:S02]  /*1250*/  SEL R0, R237, 0xffffffe0, !P6 ;  /* 0xffffffe0ed007807 */ /* 0x000fc40007000000 */
[----:B------:R-:W-:Y:S01]  /*1260*/  ISETP.GE.AND P5, PT, R42, c[0x0][0x1d4], PT ;  /* 0x000075002a007a0c */ /* 0x000fe20003fa6270 */
[----:B------:R-:W-:Y:S01]  /*1270*/  IMAD.IADD R216, R220, 0x1, R235 ;  /* 0x00000001dcd87824 */ /* 0x000fe200078e02eb */
[----:B------:R-:W-:Y:S01]  /*1280*/  IADD3.X R5, R9, UR11, RZ, P0, !PT ;  /* 0x0000000b09057c10 */ /* 0x000fe200087fe4ff */
[C---:B------:R-:W-:Y:S01]  /*1290*/  IMAD R220, R0.reuse, 0x2, R220 ;  /* 0x0000000200dc7824 */ /* 0x040fe200078e02dc */
[----:B------:R-:W-:Y:S01]  /*12a0*/  ISETP.GE.AND P1, PT, R41, c[0x0][0x1d4], PT ;  /* 0x0000750029007a0c */ /* 0x000fe20003f26270 */
[----:B------:R-:W-:Y:S01]  /*12b0*/  IMAD R224, R0, 0x2, R216 ;  /* 0x0000000200e07824 */ /* 0x000fe200078e02d8 */
[C---:B------:R-:W-:Y:S01]  /*12c0*/  ISETP.LT.OR P0, PT, R22.reuse, 0x1, P5 ;  /* 0x000000011600780c */ /* 0x040fe20002f01670 */
[----:B------:R1:W2:Y:S01]  /*12d0*/  LDSM.16.M88.4 R152, [R212+0x100] ;  /* 0x00010000d498783b */ /* 0x0002a20000000200 */
[----:B------:R-:W-:Y:S02]  /*12e0*/  ISETP.LT.OR P6, PT, R22, 0x1, P1 ;  /* 0x000000011600780c */ /* 0x000fe40000fc1670 */
[----:B------:R-:W-:Y:S01]  /*12f0*/  LOP3.LUT R3, R3, 0x1c0, RZ, 0xc0, !PT ;  /* 0x000001c003037812 */ /* 0x000fe200078ec0ff */
[----:B------:R1:W3:Y:S03]  /*1300*/  LDSM.16.M88.4 R196, [R212+0x4100] ;  /* 0x00410000d4c4783b */ /* 0x0002e60000000200 */
[----:B------:R-:W-:Y:S01]  /*1310*/  SHF.R.U32.HI R232, RZ, 0x3, R3 ;  /* 0x00000003ffe87819 */ /* 0x000fe20000011603 */
[----:B------:R1:W4:Y:S04]  /*1320*/  LDSM.16.M88.4 R156, [R216] ;  /* 0x00000000d89c783b */ /* 0x0003280000000200 */
[----:B------:R1:W1:Y:S04]  /*1330*/  LDSM.16.M88.4 R200, [R216+0x4000] ;  /* 0x00400000d8c8783b */ /* 0x0002680000000200 */
[----:B------:R1:W1:Y:S04]  /*1340*/  LDSM.16.M88.4 R184, [R220] ;  /* 0x00000000dcb8783b */ /* 0x0002680000000200 */
[----:B------:R1:W1:Y:S04]  /*1350*/  LDSM.16.M88.4 R204, [R220+0x4000] ;  /* 0x00400000dccc783b */ /* 0x0002680000000200 */
[----:B------:R1:W1:Y:S04]  /*1360*/  LDSM.16.M88.4 R192, [R224] ;  /* 0x00000000e0c0783b */ /* 0x0002680000000200 */
[----:B------:R1:W1:Y:S04]  /*1370*/  LDSM.16.M88.4 R208, [R224+0x4000] ;  /* 0x00400000e0d0783b */ /* 0x0002680000000200 */
[----:B------:R-:W1:Y:S04]  /*1380*/  LDSM.16.M88.4 R212, [R212+0x8100] ;  /* 0x00810000d4d4783b */ /* 0x000e680000000200 */
[----:B------:R-:W1:Y:S04]  /*1390*/  LDSM.16.M88.4 R216, [R216+0x8000] ;  /* 0x00800000d8d8783b */ /* 0x000e680000000200 */
[----:B------:R-:W1:Y:S04]  /*13a0*/  LDSM.16.M88.4 R220, [R220+0x8000] ;  /* 0x00800000dcdc783b */ /* 0x000e680000000200 */
[----:B------:R-:W1:Y:S04]  /*13b0*/  LDSM.16.M88.4 R224, [R224+0x8000] ;  /* 0x00800000e0e0783b */ /* 0x000e680000000200 */
[----:B------:R-:W-:Y:S06]  /*13c0*/  BAR.SYNC.DEFER_BLOCKING 0x0 ;  /* 0x0000000000007b1d */ /* 0x000fec0000010000 */
[----:B------:R-:W-:Y:S01]  /*13d0*/  @!PT LDS RZ, [RZ] ;  /* 0x00000000fffff984 */ /* 0x000fe20000000800 */
[----:B------:R-:W-:Y:S01]  /*13e0*/  @!PT LDS RZ, [RZ] ;  /* 0x00000000fffff984 */ /* 0x000fe20000000800 */
[----:B------:R-:W-:Y:S01]  /*13f0*/  @!PT LDS RZ, [RZ] ;  /* 0x00000000fffff984 */ /* 0x000fe20000000800 */
[----:B------:R1:W-:Y:S01]  /*1400*/  LDGSTS.E.BYPASS.LTC128B.128 [R243+0x100], [R6.64], !P0 ;  /* 0x0010000006f37fae */ /* 0x0003e2000c101d54 */
[----:B------:R-:W-:-:S03]  /*1410*/  ISETP.GE.AND P0, PT, R40, c[0x0][0x1d4], PT ;  /* 0x0000750028007a0c */ /* 0x000fc60003f06270 */
[----:B------:R1:W-:Y:S01]  /*1420*/  LDGSTS.E.BYPASS.LTC128B.128 [R243+0x3100], [R6.64+0x80], !P6 ;  /* 0x0310008006f37fae */ /* 0x0003e2000f101d54 */
[----:B------:R-:W-:-:S13]  /*1430*/  ISETP.LT.OR P6, PT, R22, 0x1, P0 ;  /* 0x000000011600780c */ /* 0x000fda00007c1670 */
[----:B------:R1:W-:Y:S01]  /*1440*/  LDGSTS.E.BYPASS.LTC128B.128 [R243+0x6100], [R6.64+0x100], !P6 ;  /* 0x0610010006f37fae */ /* 0x0003e2000f101d54 */
[C---:B------:R-:W-:Y:S02]  /*1450*/  ISETP.LT.OR P6, PT, R22.reuse, 0x21, P5 ;  /* 0x000000211600780c */ /* 0x040fe40002fc1670 */
[----:B------:R-:W-:-:S11]  /*1460*/  ISETP.LT.OR P5, PT, R22, 0x41, P5 ;  /* 0x000000411600780c */ /* 0x000fd60002fa1670 */
[----:B------:R1:W-:Y:S01]  /*1470*/  LDGSTS.E.BYPASS.LTC128B.128 [R243+0x1100], [R8.64], !P6 ;  /* 0x0110000008f37fae */ /* 0x0003e2000f101d54 */
[C---:B------:R-:W-:Y:S02]  /*1480*/  ISETP.LT.OR P6, PT, R22.reuse, 0x21, P1 ;  /* 0x000000211600780c */ /* 0x040fe40000fc1670 */
[----:B------:R-:W-:-:S11]  /*1490*/  ISETP.LT.OR P1, PT, R22, 0x41, P1 ;  /* 0x000000411600780c */ /* 0x000fd60000f21670 */
[----:B------:R1:W-:Y:S01]  /*14a0*/  LDGSTS.E.BYPASS.LTC128B.128 [R243+0x4100], [R12.64], !P6 ;  /* 0x041000000cf37fae */ /* 0x0003e2000f101d54 */
[C---:B------:R-:W-:Y:S02]  /*14b0*/  ISETP.LT.OR P6, PT, R22.reuse, 0x21, P0 ;  /* 0x000000211600780c */ /* 0x040fe400007c1670 */
[----:B------:R-:W-:-:S11]  /*14c0*/  ISETP.LT.OR P0, PT, R22, 0x41, P0 ;  /* 0x000000411600780c */ /* 0x000fd60000701670 */
[----:B------:R1:W-:Y:S04]  /*14d0*/  LDGSTS.E.BYPASS.LTC128B.128 [R243+0x7100], [R10.64], !P6 ;  /* 0x071000000af37fae */ /* 0x0003e8000f101d54 */
[----:B------:R5:W-:Y:S01]  /*14e0*/  LDGSTS.E.BYPASS.LTC128B.128 [R243+0x2100], [R4.64], !P5 ;  /* 0x0210000004f37fae */ /* 0x000be2000e901d54 */
[----:B------:R-:W-:-:S03]  /*14f0*/  PLOP3.LUT P5, PT, PT, PT, UP1, 0x40, 0x0 ;  /* 0x000000000000781c */ /* 0x000fc60003fae818 */
[----:B------:R5:W-:Y:S01]  /*1500*/  LDGSTS.E.BYPASS.LTC128B.128 [R243+0x5100], [R4.64+0x80], !P1 ;  /* 0x0510008004f37fae */ /* 0x000be2000c901d54 */
[----:B------:R-:W-:-:S03]  /*1510*/  LOP3.LUT P1, RZ, R26, 0x4, RZ, 0xc0, !PT ;  /* 0x000000041aff7812 */ /* 0x000fc6000782c0ff */
[----:B------:R5:W-:Y:S01]  /*1520*/  LDGSTS.E.BYPASS.LTC128B.128 [R243+0x8100], [R4.64+0x100], !P0 ;  /* 0x0810010004f37fae */ /* 0x000be2000c101d54 */
[----:B------:R-:W-:-:S03]  /*1530*/  LOP3.LUT P0, RZ, R26, 0x2, RZ, 0xc0, !PT ;  /* 0x000000021aff7812 */ /* 0x000fc6000780c0ff */
[----:B------:R-:W0:Y:S01]  /*1540*/  LDGDEPBAR ;  /* 0x00000000000079af */ /* 0x000e220000000000 */
[----:B-----5:R-:W-:Y:S02]  /*1550*/  LOP3.LUT R4, R3, 0x8, R31, 0xf8, !PT ;  /* 0x0000000803047812 */ /* 0x020fe400078ef81f */
[----:B------:R-:W-:Y:S02]  /*1560*/  LOP3.LUT R3, R14, 0xffffffe0, RZ, 0xc0, !PT ;  /* 0xffffffe00e037812 */ /* 0x000fe400078ec0ff */
[----:B------:R-:W-:-:S03]  /*1570*/  LOP3.LUT R232, R4, R232, RZ, 0x3c, !PT ;  /* 0x000000e804e87212 */ /* 0x000fc600078e3cff */
[----:B------:R-:W-:Y:S02]  /*1580*/  IMAD.IADD R124, R33, 0x1, -R3 ;  /* 0x00000001217c7824 */ /* 0x000fe400078e0a03 */
[----:B------:R-:W-:Y:S01]  /*1590*/  IMAD R232, R29, 0x200, R232 ;  /* 0x000002001de87824 */ /* 0x000fe200078e02e8 */
[----:B------:R-:W-:Y:S05]  /*15a0*/  @P5 BRA `(.L_x_636) ;  /* 0x000001b000005947 */ /* 0x000fea0003800000 */
[----:B-1234-:R-:W-:Y:S01]  /*15b0*/  UIADD3 UR9, UR16, -0x2, URZ ;  /* 0xfffffffe10097890 */ /* 0x01efe2000fffe03f */
[C---:B------:R-:W-:Y:S01]  /*15c0*/  IMAD.SHL.U32 R8, R36.reuse, 0x40, RZ ;  /* 0x0000004024087824 */ /* 0x040fe200078e00ff */
[----:B------:R-:W-:Y:S02]  /*15d0*/  SHF.L.U64.HI R9, R36, 0x6, R37 ;  /* 0x0000000624097819 */ /* 0x000fe40000010225 */
[----:B------:R-:W-:Y:S02]  /*15e0*/  USHF.R.S32.HI UR8, URZ, 0x1f, UR9 ;  /* 0x0000001f3f087899 */ /* 0x000fe40008011409 */
[----:B------:R-:W-:Y:S01]  /*15f0*/  UIMAD UR5, UR5, UR9, URZ ;  /* 0x00000009050572a4 */ /* 0x000fe2000f8e023f */
[----:B------:R-:W-:-:S03]  /*1600*/  IMAD.WIDE.U32 R6, R30, UR9, R38 ;  /* 0x000000091e067c25 */ /* 0x000fc6000f8e0026 */
[----:B------:R-:W-:Y:S02]  /*1610*/  UIMAD UR5, UR8, UR18, UR5 ;  /* 0x00000012080572a4 */ /* 0x000fe4000f8e0205 */
[----:B------:R-:W-:-:S04]  /*1620*/  LEA R4, P5, R6, c[0x0][0x1c8], 0x1 ;  /* 0x0000720006047a11 */ /* 0x000fc800078a08ff */
[----:B------:R-:W-:-:S04]  /*1630*/  IADD3 R3, R7, UR5, RZ ;  /* 0x0000000507037c10 */ /* 0x000fc8000fffe0ff */
[----:B------:R-:W-:Y:S02]  /*1640*/  LEA.HI.X R5, R6, c[0x0][0x1cc], R3, 0x1, P5 ;  /* 0x0000730006057a11 */ /* 0x000fe400028f0c03 */
[----:B------:R-:W-:-:S03]  /*1650*/  IADD3 R12, P6, P5, R8, 0x80, R4 ;  /* 0x00000080080c7810 */ /* 0x000fc60007dde004 */
[----:B------:R1:W-:Y:S01]  /*1660*/  LDGSTS.E.BYPASS.LTC128B.128 [R243+0x1b100], [R4.64], !P4 ;  /* 0x1b10000004f37fae */ /* 0x0003e2000e101d54 */
[C-C-:B------:R-:W-:Y:S02]  /*1670*/  IADD3.X R13, R9.reuse, RZ, R5.reuse, P6, P5 ;  /* 0x000000ff090d7210 */ /* 0x140fe400037ea405 */
[C---:B------:R-:W-:Y:S01]  /*1680*/  IADD3 R10, P6, P5, R8.reuse, 0x100, R4 ;  /* 0x00000100080a7810 */ /* 0x040fe20007dde004 */
[----:B------:R1:W-:Y:S03]  /*1690*/  LDGSTS.E.BYPASS.LTC128B.128 [R243+0x1e100], [R4.64+0x80], !P3 ;  /* 0x1e10008004f37fae */ /* 0x0003e6000d901d54 */
[----:B------:R-:W-:Y:S01]  /*16a0*/  IADD3.X R11, R9, RZ, R5, P6, P5 ;  /* 0x000000ff090b7210 */ /* 0x000fe200037ea405 */
[----:B------:R1:W-:Y:S01]  /*16b0*/  LDGSTS.E.BYPASS.LTC128B.128 [R243+0x21100], [R4.64+0x100], !P2 ;  /* 0x2110010004f37fae */ /* 0x0003e2000d101d54 */
[----:B------:R-:W-:-:S04]  /*16c0*/  IADD3 R6, P6, R8, R4, RZ ;  /* 0x0000000408067210 */ /* 0x000fc80007fde0ff */
[----:B------:R-:W-:Y:S01]  /*16d0*/  IADD3 R8, P5, R6, R8, RZ ;  /* 0x0000000806087210 */ /* 0x000fe20007fbe0ff */
[----:B------:R-:W-:-:S04]  /*16e0*/  IMAD.X R7, R9, 0x1, R5, P6 ;  /* 0x0000000109077824 */ /* 0x000fc800030e0605 */
[----:B------:R-:W-:Y:S01]  /*16f0*/  IMAD.X R9, R7, 0x1, R9, P5 ;  /* 0x0000000107097824 */ /* 0x000fe200028e0609 */
[----:B------:R1:W-:Y:S04]  /*1700*/  LDGSTS.E.BYPASS.LTC128B.128 [R243+0x1c100], [R6.64], !P4 ;  /* 0x1c10000006f37fae */ /* 0x0003e8000e101d54 */
[----:B------:R1:W-:Y:S04]  /*1710*/  LDGSTS.E.BYPASS.LTC128B.128 [R243+0x1f100], [R12.64], !P3 ;  /* 0x1f1000000cf37fae */ /* 0x0003e8000d901d54 */
[----:B------:R1:W-:Y:S04]  /*1720*/  LDGSTS.E.BYPASS.LTC128B.128 [R243+0x22100], [R10.64], !P2 ;  /* 0x221000000af37fae */ /* 0x0003e8000d101d54 */
[----:B------:R1:W-:Y:S04]  /*1730*/  LDGSTS.E.BYPASS.LTC128B.128 [R243+0x1d100], [R8.64], !P4 ;  /* 0x1d10000008f37fae */ /* 0x0003e8000e101d54 */
[----:B------:R1:W-:Y:S04]  /*1740*/  LDGSTS.E.BYPASS.LTC128B.128 [R243+0x20100], [R8.64+0x80], !P3 ;  /* 0x2010008008f37fae */ /* 0x0003e8000d901d54 */
[----:B------:R1:W-:Y:S02]  /*1750*/  LDGSTS.E.BYPASS.LTC128B.128 [R243+0x23100], [R8.64+0x100], !P2 ;  /* 0x2310010008f37fae */ /* 0x0003e4000d101d54 */
.L_x_636:
[----:B-1234-:R-:W0:Y:S01]  /*1760*/  LDGDEPBAR ;  /* 0x00000000000079af */ /* 0x01ee220000000000 */
[----:B------:R-:W-:Y:S01]  /*1770*/  PLOP3.LUT P5, PT, PT, PT, UP1, 0x40, 0x0 ;  /* 0x000000000000781c */ /* 0x000fe20003fae818 */
[----:B------:R-:W-:Y:S01]  /*1780*/  IMAD.SHL.U32 R232, R232, 0x2, RZ ;  /* 0x00000002e8e87824 */ /* 0x000fe200078e00ff */
[----:B------:R-:W-:-:S05]  /*1790*/  SEL R4, R237, 0xffffffe0, !P0 ;  /* 0xffffffe0ed047807 */ /* 0x000fca0004000000 */
[----:B------:R-:W-:Y:S01]  /*17a0*/  IMAD.IADD R4, R232, 0x1, R4 ;  /* 0x00000001e8047824 */ /* 0x000fe200078e0204 */
[----:B------:R-:W-:-:S04]  /*17b0*/  DEPBAR.LE SB0, 0x2 ;  /* 0x000080800000791a */ /* 0x000fc80000000000 */
[----:B------:R-:W-:Y:S06]  /*17c0*/  BAR.SYNC.DEFER_BLOCKING 0x0 ;  /* 0x0000000000007b1d */ /* 0x000fec0000010000 */
[----:B------:R1:W2:Y:S04]  /*17d0*/  LDSM.16.M88.4 R20, [R232+0x12100] ;  /* 0x01210000e814783b */ /* 0x0002a80000000200 */
[----:B------:R1:W3:Y:S04]  /*17e0*/  LDSM.16.M88.4 R16, [R232+0x12900] ;  /* 0x01290000e810783b */ /* 0x0002e80000000200 */
[----:B------:R1:W4:Y:S04]  /*17f0*/  LDSM.16.M88.4 R40, [R232+0x13100] ;  /* 0x01310000e828783b */ /* 0x0003280000000200 */
[----:B------:R1:W1:Y:S04]  /*1800*/  LDSM.16.M88.4 R44, [R232+0x13900] ;  /* 0x01390000e82c783b */ /* 0x0002680000000200 */
[----:B------:R1:W1:Y:S04]  /*1810*/  LDSM.16.M88.4 R76, [R232+0x14100] ;  /* 0x01410000e84c783b */ /* 0x0002680000000200 */
[----:B------:R1:W1:Y:S04]  /*1820*/  LDSM.16.M88.4 R88, [R232+0x14900] ;  /* 0x01490000e858783b */ /* 0x0002680000000200 */
[----:B------:R1:W1:Y:S04]  /*1830*/  LDSM.16.M88.4 R60, [R4+0x12100] ;  /* 0x01210000043c783b */ /* 0x0002680000000200 */
[----:B------:R1:W1:Y:S04]  /*1840*/  LDSM.16.M88.4 R56, [R4+0x12900] ;  /* 0x012900000438783b */ /* 0x0002680000000200 */
[----:B------:R1:W1:Y:S04]  /*1850*/  LDSM.16.M88.4 R52, [R4+0x13100] ;  /* 0x013100000434783b */ /* 0x0002680000000200 */
[----:B------:R1:W1:Y:S04]  /*1860*/  LDSM.16.M88.4 R48, [R4+0x13900] ;  /* 0x013900000430783b */ /* 0x0002680000000200 */
[----:B------:R1:W1:Y:S04]  /*1870*/  LDSM.16.M88.4 R112, [R4+0x14100] ;  /* 0x014100000470783b */ /* 0x0002680000000200 */
[----:B------:R1:W1:Y:S01]  /*1880*/  LDSM.16.M88.4 R120, [R4+0x14900] ;  /* 0x014900000478783b */ /* 0x0002620000000200 */
[----:B------:R-:W-:Y:S05]  /*1890*/  @P5 BRA `(.L_x_637) ;  /* 0x000001e000005947 */ /* 0x000fea0003800000 */
[----:B--23--:R-:W-:Y:S01]  /*18a0*/  UIADD3 UR8, UR16, -0x2, URZ ;  /* 0xfffffffe10087890 */ /* 0x00cfe2000fffe03f */
[----:B------:R-:W-:-:S03]  /*18b0*/  IMAD.U32 R5, RZ, RZ, UR12 ;  /* 0x0000000cff057e24 */ /* 0x000fc6000f8e00ff */
[----:B------:R-:W-:Y:S02]  /*18c0*/  USHF.R.S32.HI UR5, URZ, 0x1f, UR8 ;  /* 0x0000001f3f057899 */ /* 0x000fe40008011408 */
[----:B------:R-:W-:Y:S01]  /*18d0*/  UIMAD UR6, UR6, UR8, URZ ;  /* 0x00000008060672a4 */ /* 0x000fe2000f8e023f */
[----:B------:R-:W-:-:S03]  /*18e0*/  IMAD.WIDE.U32 R8, R15, UR8, R34 ;  /* 0x000000080f087c25 */ /* 0x000fc6000f8e0022 */
[----:B------:R-:W-:Y:S02]  /*18f0*/  UIMAD UR5, UR5, UR14, UR6 ;  /* 0x0000000e050572a4 */ /* 0x000fe4000f8e0206 */
[----:B------:R-:W-:-:S04]  /*1900*/  LEA R6, P5, R8, c[0x0][0x1f8], 0x1 ;  /* 0x00007e0008067a11 */ /* 0x000fc800078a08ff */
[----:B------:R-:W-:-:S04]  /*1910*/  IADD3 R3, R9, UR5, RZ ;  /* 0x0000000509037c10 */ /* 0x000fc8000fffe0ff */
[----:B------:R-:W-:Y:S01]  /*1920*/  LEA.HI.X R7, R8, c[0x0][0x1fc], R3, 0x1, P5 ;  /* 0x00007f0008077a11 */ /* 0x000fe200028f0c03 */
[----:B------:R-:W-:Y:S01]  /*1930*/  IMAD.U32 R3, RZ, RZ, UR12 ;  /* 0x0000000cff037e24 */ /* 0x000fe2000f8e00ff */
[----:B------:R-:W-:-:S03]  /*1940*/  IADD3 R14, P6, P5, R5, 0x80, R6 ;  /* 0x00000080050e7810 */ /* 0x000fc60007dde006 */
[----:B------:R-:W-:Y:S01]  /*1950*/  @!PT LDS RZ, [RZ] ;  /* 0x00000000fffff984 */ /* 0x000fe20000000800 */
[----:B------:R-:W-:Y:S01]  /*1960*/  @!PT LDS RZ, [RZ] ;  /* 0x00000000fffff984 */ /* 0x000fe20000000800 */
[----:B------:R-:W-:Y:S01]  /*1970*/  @!PT LDS RZ, [RZ] ;  /* 0x00000000fffff984 */ /* 0x000fe20000000800 */
[----:B------:R2:W-:Y:S01]  /*1980*/  LDGSTS.E.BYPASS.LTC128B.128 [R243+0x9100], [R6.64], !P4 ;  /* 0x0910000006f37fae */ /* 0x0005e2000e101d54 */
[--C-:B------:R-:W-:Y:S02]  /*1990*/  IADD3.X R15, RZ, UR11, R7.reuse, P6, P5 ;  /* 0x0000000bff0f7c10 */ /* 0x100fe4000b7ea407 */
[----:B------:R-:W-:Y:S01]  /*19a0*/  IADD3 R12, P6, P5, R3, 0x100, R6 ;  /* 0x00000100030c7810 */ /* 0x000fe20007dde006 */
[----:B------:R2:W-:Y:S03]  /*19b0*/  LDGSTS.E.BYPASS.LTC128B.128 [R243+0xc100], [R6.64+0x80], !P3 ;  /* 0x0c10008006f37fae */ /* 0x0005e6000d901d54 */
[----:B------:R-:W-:Y:S01]  /*19c0*/  IADD3.X R13, RZ, UR11, R7, P6, P5 ;  /* 0x0000000bff0d7c10 */ /* 0x000fe2000b7ea407 */
[----:B------:R2:W-:Y:S01]  /*19d0*/  LDGSTS.E.BYPASS.LTC128B.128 [R243+0xf100], [R6.64+0x100], !P2 ;  /* 0x0f10010006f37fae */ /* 0x0005e2000d101d54 */
[----:B------:R-:W-:-:S04]  /*19e0*/  IADD3 R8, P6, R6, UR12, RZ ;  /* 0x0000000c06087c10 */ /* 0x000fc8000ffde0ff */
[----:B------:R-:W-:Y:S02]  /*19f0*/  IADD3 R10, P5, R8, UR12, RZ ;  /* 0x0000000c080a7c10 */ /* 0x000fe4000ffbe0ff */
[----:B------:R-:W-:-:S04]  /*1a00*/  IADD3.X R9, R7, UR11, RZ, P6, !PT ;  /* 0x0000000b07097c10 */ /* 0x000fc8000b7fe4ff */
[----:B------:R-:W-:Y:S01]  /*1a10*/  IADD3.X R11, R9, UR11, RZ, P5, !PT ;  /* 0x0000000b090b7c10 */ /* 0x000fe2000affe4ff */
[----:B------:R2:W-:Y:S04]  /*1a20*/  LDGSTS.E.BYPASS.LTC128B.128 [R243+0xa100], [R8.64], !P4 ;  /* 0x0a10000008f37fae */ /* 0x0005e8000e101d54 */
[----:B------:R2:W-:Y:S04]  /*1a30*/  LDGSTS.E.BYPASS.LTC128B.128 [R243+0xd100], [R14.64], !P3 ;  /* 0x0d1000000ef37fae */ /* 0x0005e8000d901d54 */
[----:B------:R2:W-:Y:S04]  /*1a40*/  LDGSTS.E.BYPASS.LTC128B.128 [R243+0x10100], [R12.64], !P2 ;  /* 0x101000000cf37fae */ /* 0x0005e8000d101d54 */
[----:B------:R2:W-:Y:S04]  /*1a50*/  LDGSTS.E.BYPASS.LTC128B.128 [R243+0xb100], [R10.64], !P4 ;  /* 0x0b1000000af37fae */ /* 0x0005e8000e101d54 */
[----:B------:R2:W-:Y:S04]  /*1a60*/  LDGSTS.E.BYPASS.LTC128B.128 [R243+0xe100], [R10.64+0x80], !P3 ;  /* 0x0e1000800af37fae */ /* 0x0005e8000d901d54 */
[----:B------:R2:W-:Y:S02]  /*1a70*/  LDGSTS.E.BYPASS.LTC128B.128 [R243+0x11100], [R10.64+0x100], !P2 ;  /* 0x111001000af37fae */ /* 0x0005e4000d101d54 */
.L_x_637:
[----:B-123--:R-:W-:Y:S01]  /*1a80*/  HMMA.16816.F32 R8, R152, R46, RZ ;  /* 0x0000002e9808723c */ /* 0x00efe200000018ff */
[----:B------:R-:W-:Y:S01]  /*1a90*/  IMAD.MOV.U32 R3, RZ, RZ, 0x40 ;  /* 0x00000040ff037424 */ /* 0x000fe200078e00ff */
[----:B------:R-:W-:Y:S01]  /*1aa0*/  ULDC UR5, c[0x0][0x1d0] ;  /* 0x0000740000057ab9 */ /* 0x000fe20000000800 */
[----:B------:R-:W0:Y:S01]  /*1ab0*/  LDGDEPBAR ;  /* 0x00000000000079af */ /* 0x000e220000000000 */
[----:B------:R-:W-:-:S02]  /*1ac0*/  UIADD3 UR5, UR7, UR5, URZ ;  /* 0x0000000507057290 */ /* 0x000fc4000fffe03f */
[----:B------:R-:W-:Y:S01]  /*1ad0*/  SEL R234, R3, 0xffffffc0, !P1 ;  /* 0xffffffc003ea7807 */ /* 0x000fe20004800000 */
[----:B------:R-:W-:Y:S01]  /*1ae0*/  UISETP.GE.AND UP0, UPT, UR4, 0xc1, UPT ;  /* 0x000000c10400788c */ /* 0x000fe2000bf06270 */
[----:B------:R-:W-:Y:S02]  /*1af0*/  HMMA.16816.F32 R36, R152, R20, RZ ;  /* 0x000000149824723c */ /* 0x000fe400000018ff */
[----:B------:R-:W-:Y:S01]  /*1b00*/  IADD3 R3, R234, R4, RZ ;  /* 0x00000004ea037210 */ /* 0x000fe20007ffe0ff */
[----:B------:R-:W-:-:S04]  /*1b10*/  IMAD.IADD R5, R232, 0x1, R234 ;  /* 0x00000001e8057824 */ /* 0x000fc800078e02ea */
[----:B------:R-:W-:Y:S01]  /*1b20*/  LDSM.16.M88.4 R104, [R3+0x12100] ;  /* 0x012100000368783b */ /* 0x000fe20000000200 */
[C---:B------:R-:W-:Y:S03]  /*1b30*/  HMMA.16816.F32 R28, R152.reuse, R16, RZ ;  /* 0x00000010981c723c */ /* 0x040fe600000018ff */
[----:B------:R-:W-:Y:S04]  /*1b40*/  LDSM.16.M88.4 R108, [R3+0x12900] ;  /* 0x01290000036c783b */ /* 0x000fe80000000200 */
[----:B------:R-:W-:Y:S01]  /*1b50*/  LDSM.16.M88.4 R116, [R3+0x13100] ;  /* 0x013100000374783b */ /* 0x000fe20000000200 */
[C---:B------:R-:W-:Y:S08]  /*1b60*/  HMMA.16816.F32 R24, R152.reuse, R18, RZ ;  /* 0x000000129818723c */ /* 0x040ff000000018ff */
[C---:B------:R-:W-:Y:S08]  /*1b70*/  HMMA.16816.F32 R32, R152.reuse, R22, RZ ;  /* 0x000000169820723c */ /* 0x040ff000000018ff */
[C---:B----4-:R-:W-:Y:S08]  /*1b80*/  HMMA.16816.F32 R20, R152.reuse, R40, RZ ;  /* 0x000000289814723c */ /* 0x050ff000000018ff */
[C---:B------:R-:W-:Y:S08]  /*1b90*/  HMMA.16816.F32 R16, R152.reuse, R42, RZ ;  /* 0x0000002a9810723c */ /* 0x040ff000000018ff */
[----:B------:R-:W-:Y:S01]  /*1ba0*/  HMMA.16816.F32 R12, R152, R44, RZ ;  /* 0x0000002c980c723c */ /* 0x000fe200000018ff */
[----:B------:R-:W-:Y:S07]  /*1bb0*/  LDSM.16.M88.4 R44, [R5+0x13100] ;  /* 0x01310000052c783b */ /* 0x000fee0000000200 */
[C---:B------:R-:W-:Y:S01]  /*1bc0*/  HMMA.16816.F32 R64, R156.reuse, R50, R8 ;  /* 0x000000329c40723c */ /* 0x040fe20000001808 */
[----:B------:R-:W1:Y:S07]  /*1bd0*/  LDSM.16.M88.4 R8, [R5+0x12100] ;  /* 0x012100000508783b */ /* 0x000e6e0000000200 */
[C---:B------:R-:W-:Y:S01]  /*1be0*/  HMMA.16816.F32 R100, R156.reuse, R60, R36 ;  /* 0x0000003c9c64723c */ /* 0x040fe20000001824 */
[----:B------:R-:W2:Y:S07]  /*1bf0*/  LDSM.16.M88.4 R36, [R5+0x12900] ;  /* 0x012900000524783b */ /* 0x000eae0000000200 */
[C---:B------:R-:W-:Y:S08]  /*1c00*/  HMMA.16816.F32 R92, R156.reuse, R56, R28 ;  /* 0x000000389c5c723c */ /* 0x040ff0000000181c */
[C---:B------:R-:W-:Y:S01]  /*1c10*/  HMMA.16816.F32 R84, R156.reuse, R58, R24 ;  /* 0x0000003a9c54723c */ /* 0x040fe20000001818 */
[----:B------:R-:W3:Y:S07]  /*1c20*/  LDSM.16.M88.4 R56, [R5+0x13900] ;  /* 0x013900000538783b */ /* 0x000eee0000000200 */
[C---:B------:R-:W-:Y:S08]  /*1c30*/  HMMA.16816.F32 R80, R156.reuse, R52, R20 ;  /* 0x000000349c50723c */ /* 0x040ff00000001814 */
[C---:B------:R-:W-:Y:S08]  /*1c40*/  HMMA.16816.F32 R72, R156.reuse, R54, R16 ;  /* 0x000000369c48723c */ /* 0x040ff00000001810 */
[----:B------:R-:W-:Y:S08]  /*1c50*/  HMMA.16816.F32 R68, R156, R48, R12 ;  /* 0x000000309c44723c */ /* 0x000ff0000000180c */
[C---:B------:R-:W-:Y:S08]  /*1c60*/  HMMA.16816.F32 R24, R152.reuse, R76, RZ ;  /* 0x0000004c9818723c */ /* 0x040ff000000018ff */
[C---:B------:R-:W-:Y:S01]  /*1c70*/  HMMA.16816.F32 R20, R152.reuse, R78, RZ ;  /* 0x0000004e9814723c */ /* 0x040fe200000018ff */
[----:B------:R-:W4:Y:S07]  /*1c80*/  LDSM.16.M88.4 R76, [R5+0x14100] ;  /* 0x01410000054c783b */ /* 0x000f2e0000000200 */
[C---:B------:R-:W-:Y:S08]  /*1c90*/  HMMA.16816.F32 R16, R152.reuse, R88, RZ ;  /* 0x000000589810723c */ /* 0x040ff000000018ff */
[----:B------:R-:W-:Y:S01]  /*1ca0*/  HMMA.16816.F32 R12, R152, R90, RZ ;  /* 0x0000005a980c723c */ /* 0x000fe200000018ff */
[----:B------:R-:W5:Y:S07]  /*1cb0*/  LDSM.16.M88.4 R88, [R5+0x14900] ;  /* 0x014900000558783b */ /* 0x000f6e0000000200 */
[C---:B------:R-:W-:Y:S08]  /*1cc0*/  HMMA.16816.F32 R96, R156.reuse, R62, R32 ;  /* 0x0000003e9c60723c */ /* 0x040ff00000001820 */
[C---:B------:R-:W-:Y:S08]  /*1cd0*/  HMMA.16816.F32 R60, R156.reuse, R112, R24 ;  /* 0x000000709c3c723c */ /* 0x040ff00000001818 */
[C---:B------:R-:W-:Y:S01]  /*1ce0*/  HMMA.16816.F32 R52, R156.reuse, R114, R20 ;  /* 0x000000729c34723c */ /* 0x040fe20000001814 */
[----:B------:R-:W3:Y:S07]  /*1cf0*/  LDSM.16.M88.4 R112, [R3+0x13900] ;  /* 0x013900000370783b */ /* 0x000eee0000000200 */
[C---:B------:R-:W-:Y:S08]  /*1d00*/  HMMA.16816.F32 R48, R156.reuse, R120, R16 ;  /* 0x000000789c30723c */ /* 0x040ff00000001810 */
[----:B------:R-:W-:Y:S08]  /*1d10*/  HMMA.16816.F32 R40, R156, R122, R12 ;  /* 0x0000007a9c28723c */ /* 0x000ff0000000180c */
[C---:B-1----:R-:W-:Y:S01]  /*1d20*/  HMMA.16816.F32 R32, R184.reuse, R8, R100 ;  /* 0x00000008b820723c */ /* 0x042fe20000001864 */
[----:B------:R-:W-:Y:S07]  /*1d30*/  LDSM.16.M88.4 R100, [R5+0x16100] ;  /* 0x016100000564783b */ /* 0x000fee0000000200 */
[C---:B------:R-:W-:Y:S01]  /*1d40*/  HMMA.16816.F32 R28, R184.reuse, R10, R96 ;  /* 0x0000000ab81c723c */ /* 0x040fe20000001860 */
[----:B------:R-:W-:Y:S07]  /*1d50*/  LDSM.16.M88.4 R96, [R4+0x16100] ;  /* 0x016100000460783b */ /* 0x000fee0000000200 */
[C---:B--2---:R-:W-:Y:S01]  /*1d60*/  HMMA.16816.F32 R24, R184.reuse, R36, R92 ;  /* 0x00000024b818723c */ /* 0x044fe2000000185c */
[----:B------:R-:W-:Y:S07]  /*1d70*/  LDSM.16.M88.4 R92, [R5+0x15900] ;  /* 0x01590000055c783b */ /* 0x000fee0000000200 */
[C---:B------:R-:W-:Y:S01]  /*1d80*/  HMMA.16816.F32 R20, R184.reuse, R38, R84 ;  /* 0x00000026b814723c */ /* 0x040fe20000001854 */
[----:B------:R-:W-:Y:S07]  /*1d90*/  LDSM.16.M88.4 R84, [R3+0x14900] ;  /* 0x014900000354783b */ /* 0x000fee0000000200 */
[C---:B---3--:R-:W-:Y:S08]  /*1da0*/  HMMA.16816.F32 R8, R184.reuse, R56, R68 ;  /* 0x00000038b808723c */ /* 0x048ff00000001844 */
[C---:B------:R-:W-:Y:S01]  /*1db0*/  HMMA.16816.F32 R36, R184.reuse, R58, R64 ;  /* 0x0000003ab824723c */ /* 0x040fe20000001840 */
[----:B------:R-:W1:Y:S07]  /*1dc0*/  LDSM.16.M88.4 R56, [R3+0x14100] ;  /* 0x014100000338783b */ /* 0x000e6e0000000200 */
[C---:B------:R-:W-:Y:S08]  /*1dd0*/  HMMA.16816.F32 R16, R184.reuse, R44, R80 ;  /* 0x0000002cb810723c */ /* 0x040ff00000001850 */
[C---:B------:R-:W-:Y:S08]  /*1de0*/  HMMA.16816.F32 R12, R184.reuse, R46, R72 ;  /* 0x0000002eb80c723c */ /* 0x040ff00000001848 */
[C---:B----4-:R-:W-:Y:S08]  /*1df0*/  HMMA.16816.F32 R44, R184.reuse, R76, R60 ;  /* 0x0000004cb82c723c */ /* 0x050ff0000000183c */
[C---:B------:R-:W-:Y:S08]  /*1e00*/  HMMA.16816.F32 R52, R184.reuse, R78, R52 ;  /* 0x0000004eb834723c */ /* 0x040ff00000001834 */
[C---:B-----5:R-:W-:Y:S08]  /*1e10*/  HMMA.16816.F32 R72, R184.reuse, R88, R48 ;  /* 0x00000058b848723c */ /* 0x060ff00000001830 */
[----:B------:R-:W-:Y:S08]  /*1e20*/  HMMA.16816.F32 R88, R184, R90, R40 ;  /* 0x0000005ab858723c */ /* 0x000ff00000001828 */
[C---:B------:R-:W-:Y:S01]  /*1e30*/  HMMA.16816.F32 R80, R192.reuse, R104, R32 ;  /* 0x00000068c050723c */ /* 0x040fe20000001820 */
[----:B------:R-:W2:Y:S07]  /*1e40*/  LDSM.16.M88.4 R32, [R232+0x15100] ;  /* 0x01510000e820783b */ /* 0x000eae0000000200 */
[C---:B------:R-:W-:Y:S01]  /*1e50*/  HMMA.16816.F32 R76, R192.reuse, R106, R28 ;  /* 0x0000006ac04c723c */ /* 0x040fe2000000181c */
[----:B------:R-:W3:Y:S04]  /*1e60*/  LDSM.16.M88.4 R28, [R232+0x15900] ;  /* 0x01590000e81c783b */ /* 0x000ee80000000200 */
[----:B------:R-:W-:Y:S03]  /*1e70*/  LDSM.16.M88.4 R104, [R4+0x16900] ;  /* 0x016900000468783b */ /* 0x000fe60000000200 */
[C---:B------:R-:W-:Y:S01]  /*1e80*/  HMMA.16816.F32 R68, R192.reuse, R108, R24 ;  /* 0x0000006cc044723c */ /* 0x040fe20000001818 */
[----:B------:R-:W4:Y:S07]  /*1e90*/  LDSM.16.M88.4 R24, [R232+0x16100] ;  /* 0x01610000e818783b */ /* 0x000f2e0000000200 */
[C---:B------:R-:W-:Y:S08]  /*1ea0*/  HMMA.16816.F32 R60, R192.reuse, R116, R16 ;  /* 0x00000074c03c723c */ /* 0x040ff00000001810 */
[C---:B------:R-:W-:Y:S01]  /*1eb0*/  HMMA.16816.F32 R48, R192.reuse, R118, R12 ;  /* 0x00000076c030723c */ /* 0x040fe2000000180c */
[----:B------:R-:W-:Y:S07]  /*1ec0*/  LDSM.16.M88.4 R116, [R4+0x17900] ;  /* 0x017900000474783b */ /* 0x000fee0000000200 */
[C---:B------:R-:W-:Y:S08]  /*1ed0*/  HMMA.16816.F32 R16, R192.reuse, R112, R8 ;  /* 0x00000070c010723c */ /* 0x040ff00000001808 */
[C---:B------:R-:W-:Y:S01]  /*1ee0*/  HMMA.16816.F32 R64, R192.reuse, R110, R20 ;  /* 0x0000006ec040723c */ /* 0x040fe20000001814 */
[----:B------:R-:W5:Y:S04]  /*1ef0*/  LDSM.16.M88.4 R20, [R232+0x16900] ;  /* 0x01690000e814783b */ /* 0x000f680000000200 */
[----:B------:R-:W-:Y:S03]  /*1f00*/  LDSM.16.M88.4 R108, [R5+0x16900] ;  /* 0x01690000056c783b */ /* 0x000fe60000000200 */
[C---:B------:R-:W-:Y:S01]  /*1f10*/  HMMA.16816.F32 R12, R192.reuse, R114, R36 ;  /* 0x00000072c00c723c */ /* 0x040fe20000001824 */
[----:B------:R-:W3:Y:S04]  /*1f20*/  LDSM.16.M88.4 R36, [R232+0x17100] ;  /* 0x01710000e824783b */ /* 0x000ee80000000200 */
[----:B------:R-:W-:Y:S03]  /*1f30*/  LDSM.16.M88.4 R112, [R4+0x17100] ;  /* 0x017100000470783b */ /* 0x000fe60000000200 */
[C---:B-1----:R-:W-:Y:S08]  /*1f40*/  HMMA.16816.F32 R8, R192.reuse, R56, R44 ;  /* 0x00000038c008723c */ /* 0x042ff0000000182c */
[C---:B------:R-:W-:Y:S01]  /*1f50*/  HMMA.16816.F32 R40, R192.reuse, R58, R52 ;  /* 0x0000003ac028723c */ /* 0x040fe20000001834 */
[----:B------:R-:W-:Y:S07]  /*1f60*/  LDSM.16.M88.4 R52, [R232+0x17900] ;  /* 0x01790000e834783b */ /* 0x000fee0000000200 */
[C---:B------:R-:W-:Y:S01]  /*1f70*/  HMMA.16816.F32 R56, R192.reuse, R86, R88 ;  /* 0x00000056c038723c */ /* 0x040fe20000001858 */
[----:B------:R-:W1:Y:S07]  /*1f80*/  LDSM.16.M88.4 R88, [R4+0x15100] ;  /* 0x015100000458783b */ /* 0x000e6e0000000200 */
[----:B------:R-:W-:Y:S01]  /*1f90*/  HMMA.16816.F32 R44, R192, R84, R72 ;  /* 0x00000054c02c723c */ /* 0x000fe20000001848 */
[----:B------:R-:W1:Y:S07]  /*1fa0*/  LDSM.16.M88.4 R84, [R4+0x15900] ;  /* 0x015900000454783b */ /* 0x000e6e0000000200 */
[C---:B--2---:R-:W-:Y:S08]  /*1fb0*/  HMMA.16816.F32 R80, R196.reuse, R32, R80 ;  /* 0x00000020c450723c */ /* 0x044ff00000001850 */
[C---:B------:R-:W-:Y:S08]  /*1fc0*/  HMMA.16816.F32 R32, R196.reuse, R34, R76 ;  /* 0x00000022c420723c */ /* 0x040ff0000000184c */
[C---:B---3--:R-:W-:Y:S08]  /*1fd0*/  HMMA.16816.F32 R76, R196.reuse, R28, R68 ;  /* 0x0000001cc44c723c */ /* 0x048ff00000001844 */
[C---:B----4-:R-:W-:Y:S08]  /*1fe0*/  HMMA.16816.F32 R68, R196.reuse, R24, R60 ;  /* 0x00000018c444723c */ /* 0x050ff0000000183c */
[C---:B------:R-:W-:Y:S01]  /*1ff0*/  HMMA.16816.F32 R72, R196.reuse, R30, R64 ;  /* 0x0000001ec448723c */ /* 0x040fe20000001840 */
[----:B------:R-:W2:Y:S07]  /*2000*/  LDSM.16.M88.4 R28, [R5+0x15100] ;  /* 0x01510000051c783b */ /* 0x000eae0000000200 */
[C---:B------:R-:W-:Y:S08]  /*2010*/  HMMA.16816.F32 R48, R196.reuse, R26, R48 ;  /* 0x0000001ac430723c */ /* 0x040ff00000001830 */
[C---:B-----5:R-:W-:Y:S08]  /*2020*/  HMMA.16816.F32 R64, R196.reuse, R20, R16 ;  /* 0x00000014c440723c */ /* 0x060ff00000001810 */
[C---:B------:R-:W-:Y:S08]  /*2030*/  HMMA.16816.F32 R60, R196.reuse, R22, R12 ;  /* 0x00000016c43c723c */ /* 0x040ff0000000180c */
[C---:B------:R-:W-:Y:S08]  /*2040*/  HMMA.16816.F32 R24, R196.reuse, R36, R8 ;  /* 0x00000024c418723c */ /* 0x040ff00000001808 */
[----:B------:R-:W-:Y:S08]  /*2050*/  HMMA.16816.F32 R20, R196, R38, R40 ;  /* 0x00000026c414723c */ /* 0x000ff00000001828 */
[C---:B-1----:R-:W-:Y:S01]  /*2060*/  HMMA.16816.F32 R8, R200.reuse, R88, R80 ;  /* 0x00000058c808723c */ /* 0x042fe20000001850 */
[----:B------:R-:W-:Y:S07]  /*2070*/  LDSM.16.M88.4 R80, [R5+0x17900] ;  /* 0x017900000550783b */ /* 0x000fee0000000200 */
[----:B------:R-:W-:Y:S01]  /*2080*/  HMMA.16816.F32 R32, R200, R90, R32 ;  /* 0x0000005ac820723c */ /* 0x000fe20000001820 */
[----:B------:R-:W-:Y:S07]  /*2090*/  LDSM.16.M88.4 R88, [R3+0x15900] ;  /* 0x015900000358783b */ /* 0x000fee0000000200 */
[----:B------:R-:W-:Y:S08]  /*20a0*/  HMMA.16816.F32 R16, R196, R52, R44 ;  /* 0x00000034c410723c */ /* 0x000ff0000000182c */
[C---:B------:R-:W-:Y:S08]  /*20b0*/  HMMA.16816.F32 R44, R200.reuse, R96, R68 ;  /* 0x00000060c82c723c */ /* 0x040ff00000001844 */
[C---:B------:R-:W-:Y:S08]  /*20c0*/  HMMA.16816.F32 R36, R200.reuse, R84, R76 ;  /* 0x00000054c824723c */ /* 0x040ff0000000184c */
[C---:B------:R-:W-:Y:S01]  /*20d0*/  HMMA.16816.F32 R40, R200.reuse, R86, R72 ;  /* 0x00000056c828723c */ /* 0x040fe20000001848 */
[----:B------:R-:W1:Y:S07]  /*20e0*/  LDSM.16.M88.4 R84, [R3+0x15100] ;  /* 0x015100000354783b */ /* 0x000e6e0000000200 */
[----:B------:R-:W-:Y:S01]  /*20f0*/  HMMA.16816.F32 R48, R200, R98, R48 ;  /* 0x00000062c830723c */ /* 0x000fe20000001830 */
[----:B------:R-:W3:Y:S07]  /*2100*/  LDSM.16.M88.4 R96, [R3+0x16100] ;  /* 0x016100000360783b */ /* 0x000eee0000000200 */
[----:B------:R-:W-:Y:S08]  /*2110*/  HMMA.16816.F32 R12, R196, R54, R56 ;  /* 0x00000036c40c723c */ /* 0x000ff00000001838 */
[C---:B------:R-:W-:Y:S08]  /*2120*/  HMMA.16816.F32 R56, R200.reuse, R112, R24 ;  /* 0x00000070c838723c */ /* 0x040ff00000001818 */
[----:B------:R-:W-:Y:S08]  /*2130*/  HMMA.16816.F32 R76, R200, R114, R20 ;  /* 0x00000072c84c723c */ /* 0x000ff00000001814 */
[C---:B--2---:R-:W-:Y:S08]  /*2140*/  HMMA.16816.F32 R24, R204.reuse, R28, R8 ;  /* 0x0000001ccc18723c */ /* 0x044ff00000001808 */
[----:B------:R-:W-:Y:S08]  /*2150*/  HMMA.16816.F32 R20, R204, R30, R32 ;  /* 0x0000001ecc14723c */ /* 0x000ff00000001820 */
[----:B------:R-:W-:Y:S01]  /*2160*/  HMMA.16816.F32 R52, R200, R104, R64 ;  /* 0x00000068c834723c */ /* 0x000fe20000001840 */
[----:B------:R-:W2:Y:S07]  /*2170*/  LDSM.16.M88.4 R64, [R5+0x17100] ;  /* 0x017100000540783b */ /* 0x000eae0000000200 */
[C---:B------:R-:W-:Y:S01]  /*2180*/  HMMA.16816.F32 R8, R204.reuse, R100, R44 ;  /* 0x00000064cc08723c */ /* 0x040fe2000000182c */
[----:B------:R-:W-:Y:S07]  /*2190*/  LDSM.16.M88.4 R44, [R3+0x16900] ;  /* 0x01690000032c783b */ /* 0x000fee0000000200 */
[----:B------:R-:W-:Y:S01]  /*21a0*/  HMMA.16816.F32 R28, R204, R102, R48 ;  /* 0x00000066cc1c723c */ /* 0x000fe20000001830 */
[----:B------:R-:W4:Y:S07]  /*21b0*/  LDSM.16.M88.4 R48, [R232+0x18100] ;  /* 0x01810000e830783b */ /* 0x000f2e0000000200 */
[C---:B------:R-:W-:Y:S08]  /*21c0*/  HMMA.16816.F32 R72, R200.reuse, R116, R16 ;  /* 0x00000074c848723c */ /* 0x040ff00000001810 */
[----:B------:R-:W-:Y:S08]  /*21d0*/  HMMA.16816.F32 R68, R200, R118, R12 ;  /* 0x00000076c844723c */ /* 0x000ff0000000180c */
[C---:B------:R-:W-:Y:S08]  /*21e0*/  HMMA.16816.F32 R16, R204.reuse, R92, R36 ;  /* 0x0000005ccc10723c */ /* 0x040ff00000001824 */
[----:B------:R-:W-:Y:S08]  /*21f0*/  HMMA.16816.F32 R12, R204, R94, R40 ;  /* 0x0000005ecc0c723c */ /* 0x000ff00000001828 */
[C---:B-1----:R-:W-:Y:S01]  /*2200*/  HMMA.16816.F32 R32, R208.reuse, R84, R24 ;  /* 0x00000054d020723c */ /* 0x042fe20000001818 */
[----:B------:R-:W-:Y:S07]  /*2210*/  LDSM.16.M88.4 R24, [R3+0x17900] ;  /* 0x017900000318783b */ /* 0x000fee0000000200 */
[C---:B------:R-:W-:Y:S01]  /*2220*/  HMMA.16816.F32 R40, R208.reuse, R86, R20 ;  /* 0x00000056d028723c */ /* 0x040fe20000001814 */
[----:B------:R-:W-:Y:S07]  /*2230*/  LDSM.16.M88.4 R20, [R4+0x18100] ;  /* 0x018100000414783b */ /* 0x000fee0000000200 */
[----:B---3--:R-:W-:Y:S01]  /*2240*/  HMMA.16816.F32 R84, R208, R96, R8 ;  /* 0x00000060d054723c */ /* 0x008fe20000001808 */
[----:B------:R-:W1:Y:S07]  /*2250*/  LDSM.16.M88.4 R8, [R3+0x17100] ;  /* 0x017100000308783b */ /* 0x000e6e0000000200 */
[----:B------:R-:W-:Y:S08]  /*2260*/  HMMA.16816.F32 R36, R204, R108, R52 ;  /* 0x0000006ccc24723c */ /* 0x000ff00000001834 */
[----:B------:R-:W-:Y:S08]  /*2270*/  HMMA.16816.F32 R60, R200, R106, R60 ;  /* 0x0000006ac83c723c */ /* 0x000ff0000000183c */
[C---:B--2---:R-:W-:Y:S08]  /*2280*/  HMMA.16816.F32 R56, R204.reuse, R64, R56 ;  /* 0x00000040cc38723c */ /* 0x044ff00000001838 */
[C---:B------:R-:W-:Y:S08]  /*2290*/  HMMA.16816.F32 R52, R204.reuse, R66, R76 ;  /* 0x00000042cc34723c */ /* 0x040ff0000000184c */
[----:B------:R-:W-:Y:S08]  /*22a0*/  HMMA.16816.F32 R100, R204, R80, R72 ;  /* 0x00000050cc64723c */ /* 0x000ff00000001848 */
[C---:B------:R-:W-:Y:S08]  /*22b0*/  HMMA.16816.F32 R64, R208.reuse, R88, R16 ;  /* 0x00000058d040723c */ /* 0x040ff00000001810 */
[----:B------:R-:W-:Y:S08]  /*22c0*/  HMMA.16816.F32 R72, R208, R90, R12 ;  /* 0x0000005ad048723c */ /* 0x000ff0000000180c */
[----:B----4-:R-:W-:Y:S01]  /*22d0*/  HMMA.16816.F32 R16, R212, R48, R32 ;  /* 0x00000030d410723c */ /* 0x010fe20000001820 */
[----:B------:R-:W-:Y:S07]  /*22e0*/  LDSM.16.M88.4 R32, [R232+0x19100] ;  /* 0x01910000e820783b */ /* 0x000fee0000000200 */
[----:B------:R-:W-:Y:S08]  /*22f0*/  HMMA.16816.F32 R92, R204, R82, R68 ;  /* 0x00000052cc5c723c */ /* 0x000ff00000001844 */
[----:B------:R-:W-:Y:S01]  /*2300*/  HMMA.16816.F32 R12, R212, R50, R40 ;  /* 0x00000032d40c723c */ /* 0x000fe20000001828 */
[----:B------:R-:W-:Y:S04]  /*2310*/  LDSM.16.M88.4 R40, [R4+0x18900] ;  /* 0x018900000428783b */ /* 0x000fe80000000200 */
[----:B------:R-:W-:Y:S03]  /*2320*/  LDSM.16.M88.4 R48, [R5+0x18900] ;  /* 0x018900000530783b */ /* 0x000fe60000000200 */
[C---:B------:R-:W-:Y:S01]  /*2330*/  HMMA.16816.F32 R80, R208.reuse, R98, R28 ;  /* 0x00000062d050723c */ /* 0x040fe2000000181c */
[----:B------:R-:W2:Y:S07]  /*2340*/  LDSM.16.M88.4 R28, [R232+0x18900] ;  /* 0x01890000e81c783b */ /* 0x000eae0000000200 */
[----:B------:R-:W-:Y:S01]  /*2350*/  HMMA.16816.F32 R68, R208, R44, R36 ;  /* 0x0000002cd044723c */ /* 0x000fe20000001824 */
[----:B------:R-:W3:Y:S07]  /*2360*/  LDSM.16.M88.4 R36, [R5+0x18100] ;  /* 0x018100000524783b */ /* 0x000eee0000000200 */
[----:B------:R-:W-:Y:S08]  /*2370*/  HMMA.16816.F32 R60, R204, R110, R60 ;  /* 0x0000006ecc3c723c */ /* 0x000ff0000000183c */
[C---:B-1----:R-:W-:Y:S01]  /*2380*/  HMMA.16816.F32 R76, R208.reuse, R8, R56 ;  /* 0x00000008d04c723c */ /* 0x042fe20000001838 */
[----:B------:R-:W-:Y:S07]  /*2390*/  LDSM.16.M88.4 R56, [R3+0x18900] ;  /* 0x018900000338783b */ /* 0x000fee0000000200 */
[----:B------:R-:W-:Y:S01]  /*23a0*/  HMMA.16816.F32 R96, R208, R10, R52 ;  /* 0x0000000ad060723c */ /* 0x000fe20000001834 */
[----:B------:R-:W-:Y:S07]  /*23b0*/  LDSM.16.M88.4 R52, [R232+0x1a100] ;  /* 0x01a10000e834783b */ /* 0x000fee0000000200 */
[C---:B------:R-:W-:Y:S08]  /*23c0*/  HMMA.16816.F32 R8, R216.reuse, R20, R16 ;  /* 0x00000014d808723c */ /* 0x040ff00000001810 */
[----:B------:R-:W-:Y:S08]  /*23d0*/  HMMA.16816.F32 R16, R216, R22, R12 ;  /* 0x00000016d810723c */ /* 0x000ff0000000180c */
[----:B--2---:R-:W-:Y:S08]  /*23e0*/  HMMA.16816.F32 R12, R212, R30, R72 ;  /* 0x0000001ed40c723c */ /* 0x004ff00000001848 */
[C---:B------:R-:W-:Y:S01]  /*23f0*/  HMMA.16816.F32 R88, R208.reuse, R46, R60 ;  /* 0x0000002ed058723c */ /* 0x040fe2000000183c */
[----:B------:R-:W1:Y:S04]  /*2400*/  LDSM.16.M88.4 R60, [R3+0x18100] ;  /* 0x01810000033c783b */ /* 0x000e680000000200 */
[----:B------:R-:W-:Y:S03]  /*2410*/  LDSM.16.M88.4 R44, [R232+0x19900] ;  /* 0x01990000e82c783b */ /* 0x000fe60000000200 */
[C---:B------:R-:W-:Y:S08]  /*2420*/  HMMA.16816.F32 R100, R208.reuse, R24, R100 ;  /* 0x00000018d064723c */ /* 0x040ff00000001864 */
[----:B------:R-:W-:Y:S08]  /*2430*/  HMMA.16816.F32 R92, R208, R26, R92 ;  /* 0x0000001ad05c723c */ /* 0x000ff0000000185c */
[----:B------:R-:W-:Y:S01]  /*2440*/  HMMA.16816.F32 R24, R212, R28, R64 ;  /* 0x0000001cd418723c */ /* 0x000fe20000001840 */
[----:B------:R-:W-:Y:S07]  /*2450*/  LDSM.16.M88.4 R64, [R232+0x1a900] ;  /* 0x01a90000e840783b */ /* 0x000fee0000000200 */
[C---:B---3--:R-:W-:Y:S08]  /*2460*/  HMMA.16816.F32 R8, R220.reuse, R36, R8 ;  /* 0x00000024dc08723c */ /* 0x048ff00000001808 */
[----:B------:R-:W-:Y:S01]  /*2470*/  HMMA.16816.F32 R16, R220, R38, R16 ;  /* 0x00000026dc10723c */ /* 0x000fe20000001810 */
[----:B------:R-:W2:Y:S07]  /*2480*/  LDSM.16.M88.4 R36, [R4+0x19100] ;  /* 0x019100000424783b */ /* 0x000eae0000000200 */
[----:B------:R-:W-:Y:S08]  /*2490*/  HMMA.16816.F32 R28, R212, R32, R84 ;  /* 0x00000020d41c723c */ /* 0x000ff00000001854 */
[C---:B------:R-:W-:Y:S08]  /*24a0*/  HMMA.16816.F32 R12, R216.reuse, R42, R12 ;  /* 0x0000002ad80c723c */ /* 0x040ff0000000180c */
[----:B------:R-:W-:Y:S01]  /*24b0*/  HMMA.16816.F32 R20, R216, R40, R24 ;  /* 0x00000028d814723c */ /* 0x000fe20000001818 */
[----:B------:R-:W3:Y:S07]  /*24c0*/  LDSM.16.M88.4 R40, [R5+0x19100] ;  /* 0x019100000528783b */ /* 0x000eee0000000200 */
[----:B------:R-:W-:Y:S08]  /*24d0*/  HMMA.16816.F32 R72, R212, R34, R80 ;  /* 0x00000022d448723c */ /* 0x000ff00000001850 */
[----:B-1----:R-:W-:Y:S08]  /*24e0*/  HMMA.16816.F32 R32, R224, R60, R8 ;  /* 0x0000003ce020723c */ /* 0x002ff00000001808 */
[----:B--2---:R-:W-:Y:S08]  /*24f0*/  HMMA.16816.F32 R28, R216, R36, R28 ;  /* 0x00000024d81c723c */ /* 0x004ff0000000181c */
[C---:B------:R-:W-:Y:S08]  /*2500*/  HMMA.16816.F32 R24, R220.reuse, R50, R12 ;  /* 0x00000032dc18723c */ /* 0x040ff0000000180c */
[----:B------:R-:W-:Y:S01]  /*2510*/  HMMA.16816.F32 R8, R220, R48, R20 ;  /* 0x00000030dc08723c */ /* 0x000fe20000001814 */
[----:B------:R-:W-:Y:S01]  /*2520*/  FMUL.FTZ R6, R32, c[0x0][0x320] ;  /* 0x0000c80020067a20 */ /* 0x000fe20000410000 */
[----:B------:R-:W-:Y:S03]  /*2530*/  LDSM.16.M88.4 R48, [R4+0x1a900] ;  /* 0x01a900000430783b */ /* 0x000fe60000000200 */
[----:B------:R1:W2:Y:S03]  /*2540*/  MUFU.TANH R105, R6 ;  /* 0x0000000600697308 */ /* 0x0002a60000002400 */
[----:B------:R-:W-:Y:S08]  /*2550*/  HMMA.16816.F32 R20, R224, R62, R16 ;  /* 0x0000003ee014723c */ /* 0x000ff00000001810 */
[----:B---3--:R-:W-:Y:S01]  /*2560*/  HMMA.16816.F32 R12, R220, R40, R28 ;  /* 0x00000028dc0c723c */ /* 0x008fe2000000181c */
[----:B-1----:R-:W-:-:S07]  /*2570*/  FMUL.FTZ R6, R33, c[0x0][0x320] ;  /* 0x0000c80021067a20 */ /* 0x002fce0000410000 */
[----:B------:R-:W-:Y:S01]  /*2580*/  HMMA.16816.F32 R28, R224, R58, R24 ;  /* 0x0000003ae01c723c */ /* 0x000fe20000001818 */
[----:B------:R1:W3:Y:S07]  /*2590*/  MUFU.TANH R104, R6 ;  /* 0x0000000600687308 */ /* 0x0002ee0000002400 */
[C---:B------:R-:W-:Y:S08]  /*25a0*/  HMMA.16816.F32 R80, R212.reuse, R44, R68 ;  /* 0x0000002cd450723c */ /* 0x040ff00000001844 */
[C---:B------:R-:W-:Y:S01]  /*25b0*/  HMMA.16816.F32 R88, R212.reuse, R46, R88 ;  /* 0x0000002ed458723c */ /* 0x040fe20000001858 */
[----:B-1----:R-:W-:Y:S01]  /*25c0*/  FMUL.FTZ R6, R34, c[0x0][0x320] ;  /* 0x0000c80022067a20 */ /* 0x002fe20000410000 */
[----:B------:R-:W1:Y:S06]  /*25d0*/  LDSM.16.M88.4 R44, [R4+0x19900] ;  /* 0x01990000042c783b */ /* 0x000e6c0000000200 */
[----:B------:R-:W-:Y:S01]  /*25e0*/  HMMA.16816.F32 R68, R212, R54, R96 ;  /* 0x00000036d444723c */ /* 0x000fe20000001860 */
[----:B------:R4:W-:Y:S07]  /*25f0*/  MUFU.TANH R99, R6 ;  /* 0x0000000600637308 */ /* 0x0009ee0000002400 */
[----:B------:R-:W-:Y:S01]  /*2600*/  HMMA.16816.F32 R16, R216, R38, R72 ;  /* 0x00000026d810723c */ /* 0x000fe20000001848 */
[----:B------:R5:W2:Y:S07]  /*2610*/  LDSM.16.M88.4 R36, [R4+0x1a100] ;  /* 0x01a100000424783b */ /* 0x000aae0000000200 */
[----:B------:R-:W-:Y:S01]  /*2620*/  HMMA.16816.F32 R76, R212, R52, R76 ;  /* 0x00000034d44c723c */ /* 0x000fe2000000184c */
[----:B----4-:R-:W-:Y:S01]  /*2630*/  FMUL.FTZ R6, R35, c[0x0][0x320] ;  /* 0x0000c80023067a20 */ /* 0x010fe20000410000 */
[----:B------:R-:W4:Y:S03]  /*2640*/  LDSM.16.M88.4 R52, [R3+0x19100] ;  /* 0x019100000334783b */ /* 0x000f260000000200 */
[----:B------:R1:W-:Y:S01]  /*2650*/  MUFU.TANH R98, R6 ;  /* 0x0000000600627308 */ /* 0x0003e20000002400 */
[----:B------:R-:W2:Y:S02]  /*2660*/  LDSM.16.M88.4 R32, [R5+0x19900] ;  /* 0x019900000520783b */ /* 0x000ea40000000200 */
[----:B------:R-:W-:Y:S02]  /*2670*/  HMMA.16816.F32 R8, R224, R56, R8 ;  /* 0x00000038e008723c */ /* 0x000fe40000001808 */
[----:B------:R-:W2:Y:S01]  /*2680*/  LDSM.16.M88.4 R56, [R3+0x19900] ;  /* 0x019900000338783b */ /* 0x000ea20000000200 */
[----:B-----5:R-:W-:-:S05]  /*2690*/  FMUL.FTZ R4, R28, c[0x0][0x320] ;  /* 0x0000c8001c047a20 */ /* 0x020fca0000410000 */
[----:B------:R-:W-:Y:S01]  /*26a0*/  HMMA.16816.F32 R60, R212, R64, R100 ;  /* 0x00000040d43c723c */ /* 0x000fe20000001864 */
[----:B------:R5:W-:Y:S01]  /*26b0*/  MUFU.TANH R75, R4 ;  /* 0x00000004004b7308 */ /* 0x000be20000002400 */
[----:B-1----:R-:W-:-:S05]  /*26c0*/  FMUL.FTZ R6, R20, c[0x0][0x320] ;  /* 0x0000c80014067a20 */ /* 0x002fca0000410000 */
[----:B------:R-:W-:Y:S01]  /*26d0*/  SHF.L.U32 R103, R2, 0x1, RZ ;  /* 0x0000000102677819 */ /* 0x000fe200000006ff */
[----:B------:R-:W-:Y:S01]  /*26e0*/  HMMA.16816.F32 R24, R216, R44, R80 ;  /* 0x0000002cd818723c */ /* 0x000fe20000001850 */
[----:B------:R1:W-:Y:S03]  /*26f0*/  MUFU.TANH R97, R6 ;  /* 0x0000000600617308 */ /* 0x0003e60000002400 */
[--C-:B------:R-:W-:Y:S02]  /*2700*/  IMAD.IADD R2, R235, 0x1, R103.reuse ;  /* 0x00000001eb027824 */ /* 0x100fe400078e0267 */
[----:B------:R-:W-:Y:S02]  /*2710*/  IMAD R233, R0, 0x2, R103 ;  /* 0x0000000200e97824 */ /* 0x000fe400078e0267 */
[----:B------:R-:W-:Y:S01]  /*2720*/  HMMA.16816.F32 R64, R212, R66, R92 ;  /* 0x00000042d440723c */ /* 0x000fe2000000185c */
[----:B-----5:R-:W-:-:S02]  /*2730*/  FMUL.FTZ R4, R29, c[0x0][0x320] ;  /* 0x0000c8001d047a20 */ /* 0x020fc40000410000 */
[----:B------:R-:W-:Y:S02]  /*2740*/  IADD3 R0, R235, R233, RZ ;  /* 0x000000e9eb007210 */ /* 0x000fe40007ffe0ff */
[----:B------:R5:W-:Y:S01]  /*2750*/  MUFU.TANH R74, R4 ;  /* 0x00000004004a7308 */ /* 0x000be20000002400 */
[----:B-1----:R-:W-:-:S07]  /*2760*/  FMUL.FTZ R6, R21, c[0x0][0x320] ;  /* 0x0000c80015067a20 */ /* 0x002fce0000410000 */
[----:B------:R1:W-:Y:S01]  /*2770*/  MUFU.TANH R96, R6 ;  /* 0x0000000600607308 */ /* 0x0003e20000002400 */
[----:B-----5:R-:W-:-:S07]  /*2780*/  FMUL.FTZ R4, R30, c[0x0][0x320] ;  /* 0x0000c8001e047a20 */ /* 0x020fce0000410000 */
[----:B------:R5:W-:Y:S01]  /*2790*/  MUFU.TANH R73, R4 ;  /* 0x0000000400497308 */ /* 0x000be20000002400 */
[----:B-1----:R-:W-:-:S07]  /*27a0*/  FMUL.FTZ R6, R22, c[0x0][0x320] ;  /* 0x0000c80016067a20 */ /* 0x002fce0000410000 */
[----:B------:R1:W1:Y:S01]  /*27b0*/  MUFU.TANH R87, R6 ;  /* 0x0000000600577308 */ /* 0x0002620000002400 */
[----:B-----5:R-:W-:Y:S02]  /*27c0*/  FMUL.FTZ R4, R31, c[0x0][0x320] ;  /* 0x0000c8001f047a20 */ /* 0x020fe40000410000 */
[----:B------:R-:W5:Y:S05]  /*27d0*/  LDSM.16.M88.4 R28, [R5+0x1a100] ;  /* 0x01a10000051c783b */ /* 0x000f6a0000000200 */
[----:B------:R-:W-:Y:S01]  /*27e0*/  MUFU.TANH R72, R4 ;  /* 0x0000000400487308 */ /* 0x000fe20000002400 */
[----:B-1----:R-:W-:Y:S02]  /*27f0*/  FMUL.FTZ R6, R23, c[0x0][0x320] ;  /* 0x0000c80017067a20 */ /* 0x002fe40000410000 */
[----:B------:R-:W-:Y:S05]  /*2800*/  HMMA.16816.F32 R20, R220, R42, R16 ;  /* 0x0000002adc14723c */ /* 0x000fea0000001810 */
[----:B------:R1:W-:Y:S03]  /*2810*/  MUFU.TANH R86, R6 ;  /* 0x0000000600567308 */ /* 0x0003e60000002400 */
[C---:B------:R-:W-:Y:S08]  /*2820*/  HMMA.16816.F32 R16, R216.reuse, R46, R88 ;  /* 0x0000002ed810723c */ /* 0x040ff00000001858 */
[----:B--2---:R-:W-:Y:S01]  /*2830*/  HMMA.16816.F32 R44, R216, R36, R76 ;  /* 0x00000024d82c723c */ /* 0x004fe2000000184c */
[----:B-1----:R-:W-:-:S04]  /*2840*/  FMUL.FTZ R6, R8, c[0x0][0x320] ;  /* 0x0000c80008067a20 */ /* 0x002fc80000410000 */
[----:B------:R1:W2:Y:S03]  /*2850*/  MUFU.TANH R85, R6 ;  /* 0x0000000600557308 */ /* 0x0002a60000002400 */
[----:B----4-:R-:W-:Y:S08]  /*2860*/  HMMA.16816.F32 R20, R224, R54, R20 ;  /* 0x00000036e014723c */ /* 0x010ff00000001814 */
[----:B------:R-:W-:Y:S01]  /*2870*/  HMMA.16816.F32 R40, R216, R48, R60 ;  /* 0x00000030d828723c */ /* 0x000fe2000000183c */
[----:B-1----:R-:W-:-:S07]  /*2880*/  FMUL.FTZ R6, R9, c[0x0][0x320] ;  /* 0x0000c80009067a20 */ /* 0x002fce0000410000 */
[----:B------:R-:W-:Y:S01]  /*2890*/  HMMA.16816.F32 R16, R220, R34, R16 ;  /* 0x00000022dc10723c */ /* 0x000fe20000001810 */
[----:B------:R1:W4:Y:S07]  /*28a0*/  MUFU.TANH R84, R6 ;  /* 0x0000000600547308 */ /* 0x00032e0000002400 */
[----:B------:R-:W-:Y:S02]  /*28b0*/  FMUL.FTZ R20, R20, c[0x0][0x320] ;  /* 0x0000c80014147a20 */ /* 0x000fe40000410000 */
[----:B------:R-:W-:-:S02]  /*28c0*/  FMUL.FTZ R21, R21, c[0x0][0x320] ;  /* 0x0000c80015157a20 */ /* 0x000fc40000410000 */
[----:B------:R-:W-:Y:S01]  /*28d0*/  FMUL.FTZ R22, R22, c[0x0][0x320] ;  /* 0x0000c80016167a20 */ /* 0x000fe20000410000 */
[----:B------:R-:W-:Y:S01]  /*28e0*/  MUFU.TANH R145, R20 ;  /* 0x0000001400917308 */ /* 0x000fe20000002400 */
[----:B------:R-:W-:Y:S02]  /*28f0*/  FMUL.FTZ R23, R23, c[0x0][0x320] ;  /* 0x0000c80017177a20 */ /* 0x000fe40000410000 */
[----:B-1----:R-:W-:-:S05]  /*2900*/  FMUL.FTZ R6, R10, c[0x0][0x320] ;  /* 0x0000c8000a067a20 */ /* 0x002fca0000410000 */
[----:B------:R-:W-:Y:S08]  /*2910*/  MUFU.TANH R101, R21 ;  /* 0x0000001500657308 */ /* 0x000ff00000002400 */
[----:B------:R1:W1:Y:S08]  /*2920*/  MUFU.TANH R81, R6 ;  /* 0x0000000600517308 */ /* 0x0002700000002400 */
[----:B------:R-:W-:Y:S01]  /*2930*/  MUFU.TANH R49, R23 ;  /* 0x0000001700317308 */ /* 0x000fe20000002400 */
[----:B-1----:R-:W-:-:S02]  /*2940*/  FMUL.FTZ R6, R11, c[0x0][0x320] ;  /* 0x0000c8000b067a20 */ /* 0x002fc40000410000 */
[----:B------:R-:W-:Y:S01]  /*2950*/  HMMA.16816.F32 R8, R224, R52, R12 ;  /* 0x00000034e008723c */ /* 0x000fe2000000180c */
[----:B------:R1:W-:Y:S04]  /*2960*/  LDSM.16.M88.4 R52, [R5+0x1a900] ;  /* 0x01a900000534783b */ /* 0x0003e80000000200 */
[----:B------:R-:W1:Y:S03]  /*2970*/  MUFU.TANH R80, R6 ;  /* 0x0000000600507308 */ /* 0x000e660000002400 */
[----:B------:R-:W-:Y:S08]  /*2980*/  HMMA.16816.F32 R12, R220, R32, R24 ;  /* 0x00000020dc0c723c */ /* 0x000ff00000001818 */
[----:B------:R-:W-:Y:S01]  /*2990*/  HMMA.16816.F32 R24, R216, R38, R68 ;  /* 0x00000026d818723c */ /* 0x000fe20000001844 */
[----:B------:R-:W1:Y:S07]  /*29a0*/  LDSM.16.M88.4 R36, [R3+0x1a100] ;  /* 0x01a100000324783b */ /* 0x000e6e0000000200 */
[----:B------:R-:W-:Y:S01]  /*29b0*/  FMUL.FTZ R9, R9, c[0x0][0x320] ;  /* 0x0000c80009097a20 */ /* 0x000fe20000410000 */
[----:B------:R-:W-:Y:S01]  /*29c0*/  HMMA.16816.F32 R32, R224, R58, R16 ;  /* 0x0000003ae020723c */ /* 0x000fe20000001810 */
[----:B------:R-:W-:-:S02]  /*29d0*/  FMUL.FTZ R10, R10, c[0x0][0x320] ;  /* 0x0000c8000a0a7a20 */ /* 0x000fc40000410000 */
[----:B------:R-:W-:Y:S01]  /*29e0*/  FMUL.FTZ R11, R11, c[0x0][0x320] ;  /* 0x0000c8000b0b7a20 */ /* 0x000fe20000410000 */
[----:B------:R-:W-:Y:S01]  /*29f0*/  MUFU.TANH R102, R9 ;  /* 0x0000000900667308 */ /* 0x000fe20000002400 */
[----:B------:R-:W-:-:S07]  /*2a00*/  FMUL.FTZ R4, R8, c[0x0][0x320] ;  /* 0x0000c80008047a20 */ /* 0x000fce0000410000 */
[----:B------:R-:W-:Y:S03]  /*2a10*/  MUFU.TANH R146, R10 ;  /* 0x0000000a00927308 */ /* 0x000fe60000002400 */
[----:B-----5:R-:W-:Y:S05]  /*2a20*/  HMMA.16816.F32 R24, R220, R30, R24 ;  /* 0x0000001edc18723c */ /* 0x020fea0000001818 */
[----:B------:R5:W-:Y:S04]  /*2a30*/  MUFU.TANH R168, R11 ;  /* 0x0000000b00a87308 */ /* 0x000be80000002400 */
[----:B------:R-:W-:-:S02]  /*2a40*/  FMUL.FTZ R32, R32, c[0x0][0x320] ;  /* 0x0000c80020207a20 */ /* 0x000fc40000410000 */
[----:B------:R-:W-:Y:S02]  /*2a50*/  FMUL.FTZ R33, R33, c[0x0][0x320] ;  /* 0x0000c80021217a20 */ /* 0x000fe40000410000 */
[----:B------:R1:W1:Y:S01]  /*2a60*/  MUFU.TANH R144, R4 ;  /* 0x0000000400907308 */ /* 0x0002620000002400 */
[----:B------:R-:W-:Y:S02]  /*2a70*/  FMUL.FTZ R34, R34, c[0x0][0x320] ;  /* 0x0000c80022227a20 */ /* 0x000fe40000410000 */
[----:B------:R-:W-:Y:S01]  /*2a80*/  FMUL.FTZ R35, R35, c[0x0][0x320] ;  /* 0x0000c80023237a20 */ /* 0x000fe20000410000 */
[----:B-----5:R-:W-:Y:S01]  /*2a90*/  HMMA.16816.F32 R8, R220, R28, R44 ;  /* 0x0000001cdc08723c */ /* 0x020fe2000000182c */
[----:B------:R5:W2:Y:S03]  /*2aa0*/  LDSM.16.M88.4 R44, [R3+0x1a900] ;  /* 0x01a90000032c783b */ /* 0x000aa60000000200 */
[----:B------:R-:W-:Y:S01]  /*2ab0*/  MUFU.TANH R32, R32 ;  /* 0x0000002000207308 */ /* 0x000fe20000002400 */
[----:B------:R-:W-:-:S04]  /*2ac0*/  DEPBAR.LE SB0, 0x2 ;  /* 0x000080800000791a */ /* 0x000fc80000000000 */
[----:B-1----:R-:W-:Y:S03]  /*2ad0*/  HMMA.16816.F32 R4, R224, R56, R12 ;  /* 0x00000038e004723c */ /* 0x002fe6000000180c */
[----:B------:R-:W-:Y:S05]  /*2ae0*/  MUFU.TANH R33, R33 ;  /* 0x0000002100217308 */ /* 0x000fea0000002400 */
[----:B------:R-:W-:Y:S03]  /*2af0*/  HMMA.16816.F32 R12, R216, R50, R64 ;  /* 0x00000032d80c723c */ /* 0x000fe60000001840 */
[----:B------:R1:W1:Y:S01]  /*2b00*/  MUFU.TANH R50, R22 ;  /* 0x0000001600327308 */ /* 0x0002620000002400 */
[----:B-----5:R-:W-:-:S04]  /*2b10*/  SHF.R.S32.HI R3, RZ, 0x1f, R124 ;  /* 0x0000001fff037819 */ /* 0x020fc8000001147c */
[----:B------:R-:W-:Y:S03]  /*2b20*/  HMMA.16816.F32 R16, R224, R36, R8 ;  /* 0x00000024e010723c */ /* 0x000fe60000001808 */
[----:B------:R-:W-:Y:S01]  /*2b30*/  MUFU.TANH R34, R34 ;  /* 0x0000002200227308 */ /* 0x000fe20000002400 */
[----:B------:R-:W-:-:S04]  /*2b40*/  LEA.HI R125, R3, R124, RZ, 0x2 ;  /* 0x0000007c037d7211 */ /* 0x000fc800078f10ff */
[----:B------:R-:W-:Y:S01]  /*2b50*/  FMUL.FTZ R4, R4, c[0x0][0x320] ;  /* 0x0000c80004047a20 */ /* 0x000fe20000410000 */
[----:B------:R-:W-:Y:S01]  /*2b60*/  LOP3.LUT R3, R125, 0x7ffffffc, RZ, 0xc0, !PT ;  /* 0x7ffffffc7d037812 */ /* 0x000fe200078ec0ff */
[----:B-1----:R-:W-:Y:S01]  /*2b70*/  HMMA.16816.F32 R20, R220, R52, R40 ;  /* 0x00000034dc14723c */ /* 0x002fe20000001828 */
[----:B------:R-:W-:Y:S01]  /*2b80*/  FMUL.FTZ R6, R6, c[0x0][0x320] ;  /* 0x0000c80006067a20 */ /* 0x000fe20000410000 */
[----:B------:R1:W5:Y:S01]  /*2b90*/  MUFU.TANH R48, R4 ;  /* 0x0000000400307308 */ /* 0x0003620000002400 */
[----:B------:R-:W-:Y:S01]  /*2ba0*/  FMUL.FTZ R7, R7, c[0x0][0x320] ;  /* 0x0000c80007077a20 */ /* 0x000fe20000410000 */
[----:B------:R-:W-:Y:S01]  /*2bb0*/  STL [R1+0x48], R125 ;  /* 0x0000487d01007387 */ /* 0x000fe20000100800 */
[----:B------:R-:W-:-:S03]  /*2bc0*/  FMUL.FTZ R5, R5, c[0x0][0x320] ;  /* 0x0000c80005057a20 */ /* 0x000fc60000410000 */
[----:B------:R-:W-:Y:S02]  /*2bd0*/  HMMA.16816.F32 R28, R220, R54, R12 ;  /* 0x00000036dc1c723c */ /* 0x000fe4000000180c */
[----:B------:R3:W-:Y:S04]  /*2be0*/  MUFU.TANH R40, R6 ;  /* 0x0000000600287308 */ /* 0x0007e80000002400 */
[----:B------:R-:W-:Y:S02]  /*2bf0*/  FMUL.FTZ R16, R16, c[0x0][0x320] ;  /* 0x0000c80010107a20 */ /* 0x000fe40000410000 */
[----:B------:R-:W-:Y:S01]  /*2c00*/  HMMA.16816.F32 R12, R224, R38, R24 ;  /* 0x00000026e00c723c */ /* 0x000fe20000001818 */
[----:B------:R-:W-:Y:S01]  /*2c10*/  FMUL.FTZ R17, R17, c[0x0][0x320] ;  /* 0x0000c80011117a20 */ /* 0x000fe20000410000 */
[----:B------:R3:W-:Y:S01]  /*2c20*/  MUFU.TANH R36, R7 ;  /* 0x0000000700247308 */ /* 0x0007e20000002400 */
[----:B-1----:R-:W-:-:S02]  /*2c30*/  IMAD.IADD R4, R124, 0x1, -R3 ;  /* 0x000000017c047824 */ /* 0x002fc400078e0a03 */
[----:B------:R-:W-:Y:S02]  /*2c40*/  IMAD.U32 R3, RZ, RZ, UR5 ;  /* 0x00000005ff037e24 */ /* 0x000fe4000f8e00ff */
[----:B------:R-:W-:Y:S01]  /*2c50*/  FMUL.FTZ R18, R18, c[0x0][0x320] ;  /* 0x0000c80012127a20 */ /* 0x000fe20000410000 */
[----:B--2---:R-:W-:Y:S01]  /*2c60*/  HMMA.16816.F32 R8, R224, R44, R20 ;  /* 0x0000002ce008723c */ /* 0x004fe20000001814 */
[----:B------:R-:W-:Y:S01]  /*2c70*/  IMAD R3, R4, -0x2, R3 ;  /* 0xfffffffe04037824 */ /* 0x000fe200078e0203 */
[----:B------:R1:W2:Y:S01]  /*2c80*/  MUFU.TANH R41, R5 ;  /* 0x0000000500297308 */ /* 0x0002a20000002400 */
[----:B------:R-:W-:-:S03]  /*2c90*/  FMUL.FTZ R19, R19, c[0x0][0x320] ;  /* 0x0000c80013137a20 */ /* 0x000fc60000410000 */
[C---:B------:R-:W-:Y:S02]  /*2ca0*/  ISETP.GT.AND P6, PT, R3.reuse, RZ, PT ;  /* 0x000000ff0300720c */ /* 0x040fe40003fc4270 */
[C---:B------:R-:W-:Y:S01]  /*2cb0*/  ISETP.GT.AND P5, PT, R3.reuse, 0x1, PT ;  /* 0x000000010300780c */ /* 0x040fe20003fa4270 */
[----:B------:R-:W-:Y:S01]  /*2cc0*/  HMMA.16816.F32 R28, R224, R46, R28 ;  /* 0x0000002ee01c723c */ /* 0x000fe2000000181c */
[----:B------:R-:W-:Y:S01]  /*2cd0*/  ISETP.GT.AND P1, PT, R3, 0x8, PT ;  /* 0x000000080300780c */ /* 0x000fe20003f24270 */
[----:B------:R-:W2:Y:S01]  /*2ce0*/  MUFU.TANH R16, R16 ;  /* 0x0000001000107308 */ /* 0x000ea20000002400 */
[----:B---3--:R-:W-:Y:S02]  /*2cf0*/  FSEL R6, R105, -INF , P6 ;  /* 0xff80000069067808 */ /* 0x008fe40003000000 */
[----:B------:R-:W-:Y:S02]  /*2d00*/  FSEL R7, R104, -INF , P5 ;  /* 0xff80000068077808 */ /* 0x000fe40002800000 */
[----:B------:R-:W-:-:S02]  /*2d10*/  FMUL.FTZ R20, R15, c[0x0][0x320] ;  /* 0x0000c8000f147a20 */ /* 0x000fc40000410000 */
[----:B------:R-:W-:Y:S01]  /*2d20*/  FMNMX.FTZ R4, R6, R7, !PT ;  /* 0x0000000706047209 */ /* 0x000fe20007810000 */
[----:B-1----:R-:W-:Y:S01]  /*2d30*/  FMUL.FTZ R5, R14, c[0x0][0x320] ;  /* 0x0000c8000e057a20 */ /* 0x002fe20000410000 */
[----:B------:R-:W-:Y:S01]  /*2d40*/  FSEL R14, R87, -INF , P1 ;  /* 0xff800000570e7808 */ /* 0x000fe20000800000 */
[----:B------:R-:W-:Y:S01]  /*2d50*/  FMUL.FTZ R13, R13, c[0x0][0x320] ;  /* 0x0000c8000d0d7a20 */ /* 0x000fe20000410000 */
[----:B------:R-:W1:Y:S01]  /*2d60*/  MUFU.TANH R35, R35 ;  /* 0x0000002300237308 */ /* 0x000e620000002400 */
[----:B------:R-:W-:Y:S02]  /*2d70*/  FMUL.FTZ R12, R12, c[0x0][0x320] ;  /* 0x0000c8000c0c7a20 */ /* 0x000fe40000410000 */
[----:B------:R-:W-:Y:S01]  /*2d80*/  FMUL.FTZ R25, R10, c[0x0][0x320] ;  /* 0x0000c8000a197a20 */ /* 0x000fe20000410000 */
[----:B------:R-:W-:Y:S01]  /*2d90*/  FSEL R10, R99, -INF , P6 ;  /* 0xff800000630a7808 */ /* 0x000fe20003000000 */
[----:B------:R-:W-:Y:S01]  /*2da0*/  FMUL.FTZ R22, R8, c[0x0][0x320] ;  /* 0x0000c80008167a20 */ /* 0x000fe20000410000 */
[----:B------:R-:W-:Y:S01]  /*2db0*/  ISETP.GT.AND P6, PT, R3, 0x9, PT ;  /* 0x000000090300780c */ /* 0x000fe20003fc4270 */
[----:B------:R-:W-:Y:S01]  /*2dc0*/  FMUL.FTZ R26, R11, c[0x0][0x320] ;  /* 0x0000c8000b1a7a20 */ /* 0x000fe20000410000 */
[----:B------:R-:W-:Y:S01]  /*2dd0*/  FSEL R8, R97, -INF , P1 ;  /* 0xff80000061087808 */ /* 0x000fe20000800000 */
[----:B------:R-:W-:Y:S01]  /*2de0*/  FMUL.FTZ R23, R9, c[0x0][0x320] ;  /* 0x0000c80009177a20 */ /* 0x000fe20000410000 */
[----:B------:R-:W-:Y:S01]  /*2df0*/  FSEL R11, R98, -INF , P5 ;  /* 0xff800000620b7808 */ /* 0x000fe20002800000 */
[----:B------:R-:W-:Y:S01]  /*2e00*/  MUFU.TANH R24, R13 ;  /* 0x0000000d00187308 */ /* 0x000fe20000002400 */
[----:B------:R-:W-:Y:S01]  /*2e10*/  ISETP.GT.AND P5, PT, R3, 0x10, PT ;  /* 0x000000100300780c */ /* 0x000fe20003fa4270 */
[----:B------:R-:W-:Y:S01]  /*2e20*/  FMUL.FTZ R28, R28, c[0x0][0x320] ;  /* 0x0000c8001c1c7a20 */ /* 0x000fe20000410000 */
[----:B------:R-:W-:Y:S01]  /*2e30*/  FSEL R9, R96, -INF , P6 ;  /* 0xff80000060097808 */ /* 0x000fe20003000000 */
[----:B------:R-:W-:Y:S01]  /*2e40*/  FMUL.FTZ R29, R29, c[0x0][0x320] ;  /* 0x0000c8001d1d7a20 */ /* 0x000fe20000410000 */
[----:B------:R-:W-:Y:S01]  /*2e50*/  FMNMX.FTZ R4, R8, R4, !PT ;  /* 0x0000000408047209 */ /* 0x000fe20007810000 */
[----:B------:R-:W-:Y:S01]  /*2e60*/  FMUL.FTZ R30, R30, c[0x0][0x320] ;  /* 0x0000c8001e1e7a20 */ /* 0x000fe20000410000 */
[----:B------:R-:W-:Y:S01]  /*2e70*/  ISETP.GT.AND P1, PT, R3, 0x11, PT ;  /* 0x000000110300780c */ /* 0x000fe20003f24270 */
[----:B------:R3:W-:Y:S01]  /*2e80*/  MUFU.TANH R13, R5 ;  /* 0x00000005000d7308 */ /* 0x0007e20000002400 */
[----:B------:R-:W-:-:S02]  /*2e90*/  FSEL R44, R85, -INF , P5 ;  /* 0xff800000552c7808 */ /* 0x000fc40002800000 */
[----:B------:R-:W-:Y:S02]  /*2ea0*/  FMNMX.FTZ R4, R9, R4, !PT ;  /* 0x0000000409047209 */ /* 0x000fe40007810000 */
[----:B------:R-:W-:Y:S02]  /*2eb0*/  FSEL R15, R86, -INF , P6 ;  /* 0xff800000560f7808 */ /* 0x000fe40003000000 */
[----:B------:R-:W-:Y:S01]  /*2ec0*/  ISETP.GT.AND P6, PT, R3, 0x18, PT ;  /* 0x000000180300780c */ /* 0x000fe20003fc4270 */
[----:B------:R-:W1:Y:S01]  /*2ed0*/  MUFU.TANH R17, R17 ;  /* 0x0000001100117308 */ /* 0x000e620000002400 */
[----:B----4-:R-:W-:Y:S02]  /*2ee0*/  FSEL R45, R84, -INF , P1 ;  /* 0xff800000542d7808 */ /* 0x010fe40000800000 */
[----:B------:R-:W-:Y:S02]  /*2ef0*/  FMNMX.FTZ R4, R44, R4, !PT ;  /* 0x000000042c047209 */ /* 0x000fe40007810000 */
[----:B------:R-:W-:-:S02]  /*2f00*/  FSEL R64, R81, -INF , P5 ;  /* 0xff80000051407808 */ /* 0x000fc40002800000 */
[----:B------:R-:W-:Y:S01]  /*2f10*/  ISETP.GT.AND P5, PT, R3, 0x19, PT ;  /* 0x000000190300780c */ /* 0x000fe20003fa4270 */
[----:B------:R-:W4:Y:S01]  /*2f20*/  MUFU.TANH R18, R18 ;  /* 0x0000001200127308 */ /* 0x000f220000002400 */
[----:B------:R-:W-:Y:S02]  /*2f30*/  FSEL R46, R75, -INF , P6 ;  /* 0xff8000004b2e7808 */ /* 0x000fe40003000000 */
[----:B------:R-:W-:Y:S02]  /*2f40*/  FMNMX.FTZ R4, R45, R4, !PT ;  /* 0x000000042d047209 */ /* 0x000fe40007810000 */
[----:B------:R-:W-:Y:S02]  /*2f50*/  FSEL R66, R80, -INF , P1 ;  /* 0xff80000050427808 */ /* 0x000fe40000800000 */
[----:B------:R-:W-:Y:S01]  /*2f60*/  ISETP.GT.AND P1, PT, R3, 0x20, PT ;  /* 0x000000200300780c */ /* 0x000fe20003f24270 */
[----:B------:R-:W1:Y:S01]  /*2f70*/  MUFU.TANH R21, R12 ;  /* 0x0000000c00157308 */ /* 0x000e620000002400 */
[----:B------:R-:W-:-:S02]  /*2f80*/  FSEL R47, R74, -INF , P5 ;  /* 0xff8000004a2f7808 */ /* 0x000fc40002800000 */
[----:B------:R-:W-:Y:S02]  /*2f90*/  FMNMX.FTZ R4, R46, R4, !PT ;  /* 0x000000042e047209 */ /* 0x000fe40007810000 */
[----:B------:R-:W-:Y:S02]  /*2fa0*/  FSEL R65, R73, -INF , P6 ;  /* 0xff80000049417808 */ /* 0x000fe40003000000 */
[----:B------:R-:W-:Y:S01]  /*2fb0*/  ISETP.GT.AND P6, PT, R3, 0x21, PT ;  /* 0x000000210300780c */ /* 0x000fe20003fc4270 */
[----:B------:R-:W1:Y:S01]  /*2fc0*/  MUFU.TANH R19, R19 ;  /* 0x0000001300137308 */ /* 0x000e620000002400 */
[----:B------:R-:W-:Y:S02]  /*2fd0*/  FSEL R144, R144, -INF , P1 ;  /* 0xff80000090907808 */ /* 0x000fe40000800000 */
[----:B------:R-:W-:Y:S02]  /*2fe0*/  FMNMX.FTZ R4, R47, R4, !PT ;  /* 0x000000042f047209 */ /* 0x000fe40007810000 */
[----:B---3--:R-:W-:-:S02]  /*2ff0*/  FMNMX.FTZ R5, R10, R11, !PT ;  /* 0x0000000b0a057209 */ /* 0x008fc40007810000 */
[----:B------:R-:W-:Y:S01]  /*3000*/  FSEL R67, R72, -INF , P5 ;  /* 0xff80000048437808 */ /* 0x000fe20002800000 */
[----:B------:R-:W3:Y:S01]  /*3010*/  MUFU.TANH R20, R20 ;  /* 0x0000001400147308 */ /* 0x000ee20000002400 */
[----:B------:R-:W-:Y:S02]  /*3020*/  ISETP.GT.AND P5, PT, R3, 0x28, PT ;  /* 0x000000280300780c */ /* 0x000fe40003fa4270 */
[----:B------:R-:W-:Y:S02]  /*3030*/  FSEL R102, R102, -INF , P6 ;  /* 0xff80000066667808 */ /* 0x000fe40003000000 */
[----:B------:R-:W-:Y:S02]  /*3040*/  FMNMX.FTZ R4, R144, R4, !PT ;  /* 0x0000000490047209 */ /* 0x000fe40007810000 */
[----:B------:R-:W-:Y:S01]  /*3050*/  FMNMX.FTZ R5, R14, R5, !PT ;  /* 0x000000050e057209 */ /* 0x000fe20007810000 */
[----:B------:R-:W-:Y:S01]  /*3060*/  MUFU.TANH R22, R22 ;  /* 0x0000001600167308 */ /* 0x000fe20000002400 */
[----:B------:R-:W-:-:S02]  /*3070*/  FSEL R146, R146, -INF , P1 ;  /* 0xff80000092927808 */ /* 0x000fc40000800000 */
[----:B------:R-:W-:Y:S02]  /*3080*/  ISETP.GT.AND P1, PT, R3, 0x29, PT ;  /* 0x000000290300780c */ /* 0x000fe40003f24270 */
[----:B------:R-:W-:Y:S02]  /*3090*/  FSEL R145, R145, -INF , P5 ;  /* 0xff80000091917808 */ /* 0x000fe40002800000 */
[----:B------:R-:W-:Y:S01]  /*30a0*/  FMNMX.FTZ R4, R102, R4, !PT ;  /* 0x0000000466047209 */ /* 0x000fe20007810000 */
[----:B------:R-:W1:Y:S01]  /*30b0*/  MUFU.TANH R12, R25 ;  /* 0x00000019000c7308 */ /* 0x000e620000002400 */
[----:B------:R-:W-:Y:S02]  /*30c0*/  FMNMX.FTZ R5, R15, R5, !PT ;  /* 0x000000050f057209 */ /* 0x000fe40007810000 */
[----:B------:R-:W-:Y:S02]  /*30d0*/  FSEL R168, R168, -INF , P6 ;  /* 0xff800000a8a87808 */ /* 0x000fe40003000000 */
[----:B------:R-:W-:-:S02]  /*30e0*/  ISETP.GT.AND P6, PT, R3, 0x30, PT ;  /* 0x000000300300780c */ /* 0x000fc40003fc4270 */
[----:B------:R-:W-:Y:S01]  /*30f0*/  FSEL R101, R101, -INF , P1 ;  /* 0xff80000065657808 */ /* 0x000fe20000800000 */
[----:B------:R-:W-:Y:S01]  /*3100*/  MUFU.TANH R28, R28 ;  /* 0x0000001c001c7308 */ /* 0x000fe20000002400 */
[----:B------:R-:W-:Y:S02]  /*3110*/  FMNMX.FTZ R4, R145, R4, !PT ;  /* 0x0000000491047209 */ /* 0x000fe40007810000 */
[----:B------:R-:W-:Y:S02]  /*3120*/  FMNMX.FTZ R5, R64, R5, !PT ;  /* 0x0000000540057209 */ /* 0x000fe40007810000 */
[----:B------:R-:W-:Y:S01]  /*3130*/  FSEL R147, R50, -INF , P5 ;  /* 0xff80000032937808 */ /* 0x000fe20002800000 */
[----:B------:R-:W-:Y:S01]  /*3140*/  BAR.SYNC.DEFER_BLOCKING 0x0 ;  /* 0x0000000000007b1d */ /* 0x000fe20000010000 */
[----:B------:R-:W-:Y:S02]  /*3150*/  ISETP.GT.AND P5, PT, R3, 0x31, PT ;  /* 0x000000310300780c */ /* 0x000fe40003fa4270 */
[----:B-----5:R-:W-:-:S02]  /*3160*/  FSEL R191, R48, -INF , P6 ;  /* 0xff80000030bf7808 */ /* 0x020fc40003000000 */
[----:B------:R-:W-:Y:S01]  /*3170*/  FMNMX.FTZ R4, R101, R4, !PT ;  /* 0x0000000465047209 */ /* 0x000fe20007810000 */
[----:B------:R-:W-:Y:S01]  /*3180*/  MUFU.TANH R30, R30 ;  /* 0x0000001e001e7308 */ /* 0x000fe20000002400 */
[----:B------:R-:W-:Y:S02]  /*3190*/  FMNMX.FTZ R5, R66, R5, !PT ;  /* 0x0000000542057209 */ /* 0x000fe40007810000 */
[----:B------:R-:W-:Y:S02]  /*31a0*/  FSEL R169, R49, -INF , P1 ;  /* 0xff80000031a97808 */ /* 0x000fe40000800000 */
[----:B------:R-:W-:Y:S02]  /*31b0*/  ISETP.GT.AND P1, PT, R3, 0x38, PT ;  /* 0x000000380300780c */ /* 0x000fe40003f24270 */
[----:B--2---:R-:W-:Y:S02]  /*31c0*/  FSEL R188, R41, -INF , P5 ;  /* 0xff80000029bc7808 */ /* 0x004fe40002800000 */
[----:B------:R-:W-:-:S02]  /*31d0*/  FMNMX.FTZ R4, R191, R4, !PT ;  /* 0x00000004bf047209 */ /* 0x000fc40007810000 */
[----:B------:R-:W-:Y:S02]  /*31e0*/  FMNMX.FTZ R5, R65, R5, !PT ;  /* 0x0000000541057209 */ /* 0x000fe40007810000 */
[----:B------:R-:W-:Y:S02]  /*31f0*/  FSEL R229, R40, -INF , P6 ;  /* 0xff80000028e57808 */ /* 0x000fe40003000000 */
[----:B------:R-:W-:Y:S02]  /*3200*/  ISETP.GT.AND P6, PT, R3, 0x39, PT ;  /* 0x000000390300780c */ /* 0x000fe40003fc4270 */
[----:B------:R-:W-:Y:S01]  /*3210*/  FSEL R190, R32, -INF , P1 ;  /* 0xff80000020be7808 */ /* 0x000fe20000800000 */
[----:B------:R-:W-:Y:S01]  /*3220*/  LDSM.16.MT88.4 R40, [R233+0x3100] ;  /* 0x00310000e928783b */ /* 0x000fe20000004200 */
        /* <DEDUP_REMOVED lines=11> */
[----:B------:R-:W-:Y:S01]  /*32e0*/  FMNMX.FTZ R100, R189, R4, !PT ;  /* 0x00000004bd647209 */ /* 0x000fe20007810000 */
[----:B------:R2:W5:Y:S01]  /*32f0*/  MUFU.TANH R16, R23 ;  /* 0x0000001700107308 */ /* 0x0005620000002400 */
[----:B------:R-:W-:Y:S02]  /*3300*/  FMNMX.FTZ R5, R168, R5, !PT ;  /* 0x00000005a8057209 */ /* 0x000fe40007810000 */
[----:B-1----:R-:W-:Y:S02]  /*3310*/  FSEL R230, R35, -INF , P6 ;  /* 0xff80000023e67808 */ /* 0x002fe40003000000 */
[----:B------:R-:W-:Y:S01]  /*3320*/  ISETP.GT.AND P6, PT, R3, 0x48, PT ;  /* 0x000000480300780c */ /* 0x000fe20003fc4270 */
[----:B------:R-:W-:Y:S01]  /*3330*/  LDSM.16.MT88.4 R32, [R103+0x3100] ;  /* 0x003100006720783b */ /* 0x000fe20000004200 */
[----:B------:R-:W-:-:S02]  /*3340*/  FSEL R244, R17, -INF , P1 ;  /* 0xff80000011f47808 */ /* 0x000fc40000800000 */
[----:B------:R-:W-:Y:S02]  /*3350*/  FMNMX.FTZ R100, R246, R100, !PT ;  /* 0x00000064f6647209 */ /* 0x000fe40007810000 */
[----:B------:R-:W-:Y:S02]  /*3360*/  FMNMX.FTZ R4, R147, R5, !PT ;  /* 0x0000000593047209 */ /* 0x000fe40007810000 */
[----:B----4-:R-:W-:Y:S01]  /*3370*/  FSEL R249, R18, -INF , P5 ;  /* 0xff80000012f97808 */ /* 0x010fe20002800000 */
[----:B------:R-:W1:Y:S01]  /*3380*/  MUFU.TANH R5, R29 ;  /* 0x0000001d00057308 */ /* 0x000e620000002400 */
        /* <DEDUP_REMOVED lines=10> */
[----:B---3--:R-:W-:Y:S02]  /*3430*/  FSEL R245, R20, -INF , P5 ;  /* 0xff80000014f57808 */ /* 0x008fe40002800000 */
[----:B------:R-:W-:Y:S02]  /*3440*/  FSEL R161, R12, -INF , P1 ;  /* 0xff8000000ca17808 */ /* 0x000fe40000800000 */
[----:B------:R-:W-:Y:S01]  /*3450*/  FSEL R240, R22, -INF , P1 ;  /* 0xff80000016f07808 */ /* 0x000fe20000800000 */
[----:B------:R3:W4:Y:S01]  /*3460*/  MUFU.TANH R12, R26 ;  /* 0x0000001a000c7308 */ /* 0x0007220000002400 */
[C---:B------:R-:W-:Y:S01]  /*3470*/  ISETP.GT.AND P6, PT, R3.reuse, 0x51, PT ;  /* 0x000000510300780c */ /* 0x040fe20003fc4270 */
[----:B--2---:R-:W-:Y:S01]  /*3480*/  LDSM.16.MT88.4 R20, [R2+0x100] ;  /* 0x000100000214783b */ /* 0x004fe20000004200 */
[----:B------:R-:W-:-:S02]  /*3490*/  ISETP.GT.AND P5, PT, R3, 0x58, PT ;  /* 0x000000580300780c */ /* 0x000fc40003fa4270 */
[----:B------:R-:W-:Y:S02]  /*34a0*/  ISETP.GT.AND P1, PT, R3, 0x59, PT ;  /* 0x000000590300780c */ /* 0x000fe40003f24270 */
[----:B------:R-:W-:Y:S02]  /*34b0*/  FMNMX.FTZ R100, R241, R100, !PT ;  /* 0x00000064f1647209 */ /* 0x000fe40007810000 */
[----:B------:R-:W-:Y:S02]  /*34c0*/  FMNMX.FTZ R3, R228, R4, !PT ;  /* 0x00000004e4037209 */ /* 0x000fe40007810000 */
[----:B-----5:R-:W-:Y:S02]  /*34d0*/  FSEL R162, R16, -INF , P6 ;  /* 0xff80000010a27808 */ /* 0x020fe40003000000 */
[----:B------:R-:W-:Y:S01]  /*34e0*/  FMNMX.FTZ R100, R240, R100, !PT ;  /* 0x00000064f0647209 */ /* 0x000fe20007810000 */
[----:B------:R-:W-:Y:S01]  /*34f0*/  LDSM.16.MT88.4 R16, [R2+0x3100] ;  /* 0x003100000210783b */ /* 0x000fe20000004200 */
[----:B------:R-:W-:-:S02]  /*3500*/  FMNMX.FTZ R3, R231, R3, !PT ;  /* 0x00000003e7037209 */ /* 0x000fc40007810000 */
[----:B------:R-:W-:Y:S01]  /*3510*/  FSEL R178, R28, -INF , P5 ;  /* 0xff8000001cb27808 */ /* 0x000fe20002800000 */
[----:B---3--:R-:W-:Y:S01]  /*3520*/  LDSM.16.MT88.4 R24, [R0+0x100] ;  /* 0x000100000018783b */ /* 0x008fe20000004200 */
[----:B------:R-:W-:Y:S02]  /*3530*/  FMNMX.FTZ R100, R162, R100, !PT ;  /* 0x00000064a2647209 */ /* 0x000fe40007810000 */
[----:B------:R-:W-:Y:S02]  /*3540*/  FMNMX.FTZ R3, R230, R3, !PT ;  /* 0x00000003e6037209 */ /* 0x000fe40007810000 */
[----:B-1----:R-:W-:Y:S01]  /*3550*/  FSEL R236, R5, -INF , P1 ;  /* 0xff80000005ec7808 */ /* 0x002fe20000800000 */
[----:B------:R-:W-:Y:S01]  /*3560*/  FMUL.FTZ R5, R31, c[0x0][0x320] ;  /* 0x0000c8001f057a20 */ /* 0x000fe20000410000 */
[----:B------:R-:W-:Y:S02]  /*3570*/  FMNMX.FTZ R100, R178, R100, !PT ;  /* 0x00000064b2647209 */ /* 0x000fe40007810000 */
[----:B------:R-:W-:-:S02]  /*3580*/  FMNMX.FTZ R3, R249, R3, !PT ;  /* 0x00000003f9037209 */ /* 0x000fc40007810000 */
[----:B------:R-:W-:Y:S01]  /*3590*/  FMNMX.FTZ R100, R236, R100, !PT ;  /* 0x00000064ec647209 */ /* 0x000fe20007810000 */
[----:B------:R-:W1:Y:S01]  /*35a0*/  MUFU.TANH R5, R5 ;  /* 0x0000000500057308 */ /* 0x000e620000002400 */
[----:B------:R-:W-:Y:S02]  /*35b0*/  FMNMX.FTZ R3, R248, R3, !PT ;  /* 0x00000003f8037209 */ /* 0x000fe40007810000 */
[----:B----4-:R-:W-:Y:S01]  /*35c0*/  FSEL R179, R12, -INF , P6 ;  /* 0xff8000000cb37808 */ /* 0x010fe20003000000 */
[----:B------:R-:W2:Y:S01]  /*35d0*/  SHFL.BFLY PT, R4, R100, 0x2, 0x1f ;  /* 0x0c401f0064047f89 */ /* 0x000ea200000e0000 */
[----:B------:R-:W-:Y:S02]  /*35e0*/  FMNMX.FTZ R3, R247, R3, !PT ;  /* 0x00000003f7037209 */ /* 0x000fe40007810000 */
[----:B------:R-:W-:Y:S02]  /*35f0*/  FSEL R170, R30, -INF , P5 ;  /* 0xff8000001eaa7808 */ /* 0x000fe40002800000 */
[----:B------:R-:W-:Y:S01]  /*3600*/  FMNMX.FTZ R3, R245, R3, !PT ;  /* 0x00000003f5037209 */ /* 0x000fe20007810000 */
[----:B------:R-:W-:Y:S03]  /*3610*/  LDSM.16.MT88.4 R28, [R233+0x100] ;  /* 0x00010000e91c783b */ /* 0x000fe60000004200 */
[----:B------:R-:W-:-:S02]  /*3620*/  FMNMX.FTZ R3, R161, R3, !PT ;  /* 0x00000003a1037209 */ /* 0x000fc40007810000 */
[----:B-1----:R-:W-:Y:S02]  /*3630*/  FSEL R252, R5, -INF , P1 ;  /* 0xff80000005fc7808 */ /* 0x002fe40000800000 */
[----:B------:R-:W-:-:S04]  /*3640*/  FMNMX.FTZ R3, R179, R3, !PT ;  /* 0x00000003b3037209 */ /* 0x000fc80007810000 */
[----:B------:R-:W-:-:S04]  /*3650*/  FMNMX.FTZ R3, R170, R3, !PT ;  /* 0x00000003aa037209 */ /* 0x000fc80007810000 */
[----:B------:R-:W-:Y:S02]  /*3660*/  FMNMX.FTZ R3, R252, R3, !PT ;  /* 0x00000003fc037209 */ /* 0x000fe40007810000 */
[----:B--2---:R-:W-:-:S03]  /*3670*/  FMNMX.FTZ R100, R100, R4, !PT ;  /* 0x0000000464647209 */ /* 0x004fc60007810000 */
        /* <DEDUP_REMOVED lines=16> */
[----:B------:R1:W-:Y:S02]  /*3780*/  MUFU.EX2 R171, R4 ;  /* 0x0000000400ab7308 */ /* 0x0003e40000000800 */
[----:B-1----:R-:W-:-:S06]  /*3790*/  FFMA.FTZ R4, R8, c[0x0][0x2d0], -R13 ;  /* 0x0000b40008047a23 */ /* 0x002fcc000001080d */
[----:B------:R1:W-:Y:S02]  /*37a0*/  MUFU.EX2 R176, R4 ;  /* 0x0000000400b07308 */ /* 0x0003e40000000800 */
[----:B-1----:R-:W-:-:S06]  /*37b0*/  FFMA.FTZ R4, R9, c[0x0][0x2d0], -R13 ;  /* 0x0000b40009047a23 */ /* 0x002fcc000001080d */
[----:B------:R1:W2:Y:S02]  /*37c0*/  MUFU.EX2 R239, R4 ;  /* 0x0000000400ef7308 */ /* 0x0002a40000000800 */
[----:B-1----:R-:W-:Y:S01]  /*37d0*/  FFMA.FTZ R4, R10, c[0x0][0x2d0], -R12 ;  /* 0x0000b4000a047a23 */ /* 0x002fe2000001080c */
[----:B--2---:R-:W-:-:S05]  /*37e0*/  F2FP.PACK_AB R6, R239, R176 ;  /* 0x000000b0ef06723e */ /* 0x004fca00000000ff */
[----:B------:R1:W-:Y:S02]  /*37f0*/  MUFU.EX2 R163, R4 ;  /* 0x0000000400a37308 */ /* 0x0003e40000000800 */
[--C-:B-1----:R-:W-:Y:S02]  /*3800*/  FFMA.FTZ R4, R11, c[0x0][0x2d0], -R12.reuse ;  /* 0x0000b4000b047a23 */ /* 0x102fe4000001080c */
[----:B------:R-:W1:Y:S04]  /*3810*/  LDSM.16.MT88.4 R8, [R2+0x6100] ;  /* 0x006100000208783b */ /* 0x000e680000004200 */
[----:B------:R2:W3:Y:S02]  /*3820*/  MUFU.EX2 R177, R4 ;  /* 0x0000000400b17308 */ /* 0x0004e40000000800 */
[----:B--2---:R-:W-:Y:S01]  /*3830*/  FFMA.FTZ R4, R14, c[0x0][0x2d0], -R12 ;  /* 0x0000b4000e047a23 */ /* 0x004fe2000001080c */
[----:B---3--:R-:W-:-:S05]  /*3840*/  F2FP.PACK_AB R5, R177, R163 ;  /* 0x000000a3b105723e */ /* 0x008fca00000000ff */
[----:B------:R2:W-:Y:S02]  /*3850*/  MUFU.EX2 R172, R4 ;  /* 0x0000000400ac7308 */ /* 0x0005e40000000800 */
[----:B--2---:R-:W-:-:S06]  /*3860*/  FFMA.FTZ R4, R15, c[0x0][0x2d0], -R12 ;  /* 0x0000b4000f047a23 */ /* 0x004fcc000001080c */
[----:B------:R2:W3:Y:S02]  /*3870*/  MUFU.EX2 R14, R4 ;  /* 0x00000004000e7308 */ /* 0x0004e40000000800 */
[----:B--2---:R-:W-:Y:S02]  /*3880*/  F2FP.PACK_AB R4, R171, R238 ;  /* 0x000000eeab04723e */ /* 0x004fe400000000ff */
[----:B---3--:R-:W-:-:S07]  /*3890*/  F2FP.PACK_AB R7, R14, R172 ;  /* 0x000000ac0e07723e */ /* 0x008fce00000000ff */
[C---:B------:R-:W-:Y:S08]  /*38a0*/  HMMA.16816.F32 R92, R4.reuse, R16, RZ ;  /* 0x00000010045c723c */ /* 0x040ff000000018ff */
[C---:B------:R-:W-:Y:S01]  /*38b0*/  HMMA.16816.F32 R76, R4.reuse, R18, RZ ;  /* 0x00000012044c723c */ /* 0x040fe200000018ff */
[----:B------:R-:W2:Y:S07]  /*38c0*/  LDSM.16.MT88.4 R16, [R0+0x3100] ;  /* 0x003100000010783b */ /* 0x000eae0000004200 */
[C---:B-1----:R-:W-:Y:S07]  /*38d0*/  HMMA.16816.F32 R56, R4.reuse, R8, RZ ;  /* 0x000000080438723c */ /* 0x042fee00000018ff */
[--C-:B------:R-:W-:Y:S01]  /*38e0*/  FFMA.FTZ R8, R44, c[0x0][0x2d0], -R13.reuse ;  /* 0x0000b4002c087a23 */ /* 0x100fe2000001080d */
[C---:B------:R-:W-:Y:S03]  /*38f0*/  HMMA.16816.F32 R104, R4.reuse, R28, RZ ;  /* 0x0000001c0468723c */ /* 0x040fe600000018ff */
[----:B------:R1:W-:Y:S05]  /*3900*/  MUFU.EX2 R15, R8 ;  /* 0x00000008000f7308 */ /* 0x0003ea0000000800 */
[C---:B------:R-:W-:Y:S01]  /*3910*/  HMMA.16816.F32 R80, R4.reuse, R30, RZ ;  /* 0x0000001e0450723c */ /* 0x040fe200000018ff */
[----:B------:R-:W3:Y:S07]  /*3920*/  LDSM.16.MT88.4 R28, [R233+0x6100] ;  /* 0x00610000e91c783b */ /* 0x000eee0000004200 */
[----:B------:R-:W-:Y:S01]  /*3930*/  HMMA.16816.F32 R96, R4, R32, RZ ;  /* 0x000000200460723c */ /* 0x000fe200000018ff */
[----:B-1----:R-:W-:-:S04]  /*3940*/  FFMA.FTZ R8, R45, c[0x0][0x2d0], -R13 ;  /* 0x0000b4002d087a23 */ /* 0x002fc8000001080d */
[----:B------:R1:W4:Y:S03]  /*3950*/  MUFU.EX2 R160, R8 ;  /* 0x0000000800a07308 */ /* 0x0003260000000800 */
[C---:B------:R-:W-:Y:S01]  /*3960*/  HMMA.16816.F32 R68, R4.reuse, R34, RZ ;  /* 0x000000220444723c */ /* 0x040fe200000018ff */
[----:B------:R-:W5:Y:S07]  /*3970*/  LDSM.16.MT88.4 R32, [R0+0x6100] ;  /* 0x006100000020783b */ /* 0x000f6e0000004200 */
[----:B------:R-:W-:Y:S01]  /*3980*/  HMMA.16816.F32 R108, R4, R20, RZ ;  /* 0x00000014046c723c */ /* 0x000fe200000018ff */
[----:B-1----:R-:W-:-:S07]  /*3990*/  FFMA.FTZ R8, R46, c[0x0][0x2d0], -R13 ;  /* 0x0000b4002e087a23 */ /* 0x002fce000001080d */
[C---:B------:R-:W-:Y:S01]  /*39a0*/  HMMA.16816.F32 R84, R4.reuse, R22, RZ ;  /* 0x000000160454723c */ /* 0x040fe200000018ff */
[----:B------:R-:W1:Y:S01]  /*39b0*/  LDSM.16.MT88.4 R20, [R103+0x6100] ;  /* 0x006100006714783b */ /* 0x000e620000004200 */
[----:B------:R2:W-:Y:S06]  /*39c0*/  MUFU.EX2 R174, R8 ;  /* 0x0000000800ae7308 */ /* 0x0005ec0000000800 */
[C---:B------:R-:W-:Y:S08]  /*39d0*/  HMMA.16816.F32 R112, R4.reuse, R36, RZ ;  /* 0x000000240470723c */ /* 0x040ff000000018ff */
[----:B------:R-:W-:Y:S01]  /*39e0*/  HMMA.16816.F32 R88, R4, R38, RZ ;  /* 0x000000260458723c */ /* 0x000fe200000018ff */
[----:B--2---:R-:W-:-:S04]  /*39f0*/  FFMA.FTZ R8, R47, c[0x0][0x2d0], -R13 ;  /* 0x0000b4002f087a23 */ /* 0x004fc8000001080d */
[----:B------:R2:W-:Y:S03]  /*3a00*/  MUFU.EX2 R180, R8 ;  /* 0x0000000800b47308 */ /* 0x0005e60000000800 */
[C---:B------:R-:W-:Y:S08]  /*3a10*/  HMMA.16816.F32 R36, R4.reuse, R16, RZ ;  /* 0x000000100424723c */ /* 0x040ff000000018ff */
[----:B------:R-:W-:Y:S01]  /*3a20*/  HMMA.16816.F32 R120, R4, R18, RZ ;  /* 0x000000120478723c */ /* 0x000fe200000018ff */
[----:B------:R-:W1:Y:S01]  /*3a30*/  LDSM.16.MT88.4 R16, [R2+0x3900] ;  /* 0x003900000210783b */ /* 0x000e620000004200 */
[----:B--2---:R-:W-:-:S06]  /*3a40*/  FFMA.FTZ R8, R64, c[0x0][0x2d0], -R12 ;  /* 0x0000b40040087a23 */ /* 0x004fcc000001080c */
[C---:B------:R-:W-:Y:S01]  /*3a50*/  HMMA.16816.F32 R72, R4.reuse, R24, RZ ;  /* 0x000000180448723c */ /* 0x040fe200000018ff */
[----:B------:R2:W-:Y:S07]  /*3a60*/  MUFU.EX2 R251, R8 ;  /* 0x0000000800fb7308 */ /* 0x0005ee0000000800 */
[C---:B------:R-:W-:Y:S01]  /*3a70*/  HMMA.16816.F32 R52, R4.reuse, R26, RZ ;  /* 0x0000001a0434723c */ /* 0x040fe200000018ff */
[----:B------:R-:W1:Y:S07]  /*3a80*/  LDSM.16.MT88.4 R24, [R2+0x900] ;  /* 0x000900000218783b */ /* 0x000e6e0000004200 */
[----:B------:R-:W-:Y:S01]  /*3a90*/  HMMA.16816.F32 R48, R4, R10, RZ ;  /* 0x0000000a0430723c */ /* 0x000fe200000018ff */
[----:B--2---:R-:W-:-:S04]  /*3aa0*/  FFMA.FTZ R8, R66, c[0x0][0x2d0], -R12 ;  /* 0x0000b40042087a23 */ /* 0x004fc8000001080c */
[----:B------:R2:W1:Y:S03]  /*3ab0*/  MUFU.EX2 R173, R8 ;  /* 0x0000000800ad7308 */ /* 0x0004660000000800 */
[C---:B------:R-:W-:Y:S08]  /*3ac0*/  HMMA.16816.F32 R60, R4.reuse, R40, RZ ;  /* 0x00000028043c723c */ /* 0x040ff000000018ff */
[----:B---3--:R-:W-:Y:S01]  /*3ad0*/  HMMA.16816.F32 R124, R4, R28, RZ ;  /* 0x0000001c047c723c */ /* 0x008fe200000018ff */
[----:B--2---:R-:W-:-:S07]  /*3ae0*/  FFMA.FTZ R8, R65, c[0x0][0x2d0], -R12 ;  /* 0x0000b40041087a23 */ /* 0x004fce000001080c */
[C---:B-----5:R-:W-:Y:S01]  /*3af0*/  HMMA.16816.F32 R128, R4.reuse, R32, RZ ;  /* 0x000000200480723c */ /* 0x060fe200000018ff */
[----:B------:R2:W-:Y:S07]  /*3b00*/  MUFU.EX2 R175, R8 ;  /* 0x0000000800af7308 */ /* 0x0005ee0000000800 */
[C---:B------:R-:W-:Y:S08]  /*3b10*/  HMMA.16816.F32 R40, R4.reuse, R42, RZ ;  /* 0x0000002a0428723c */ /* 0x040ff000000018ff */
[----:B-1----:R-:W-:Y:S01]  /*3b20*/  HMMA.16816.F32 R116, R4, R20, RZ ;  /* 0x000000140474723c */ /* 0x002fe200000018ff */
[----:B--2---:R-:W-:-:S04]  /*3b30*/  FFMA.FTZ R8, R67, c[0x0][0x2d0], -R12 ;  /* 0x0000b40043087a23 */ /* 0x004fc8000001080c */
[----:B------:R1:W2:Y:S03]  /*3b40*/  MUFU.EX2 R250, R8 ;  /* 0x0000000800fa7308 */ /* 0x0002a60000000800 */
[C---:B------:R-:W-:Y:S01]  /*3b50*/  HMMA.16816.F32 R44, R4.reuse, R22, RZ ;  /* 0x00000016042c723c */ /* 0x040fe200000018ff */
[----:B------:R-:W-:Y:S07]  /*3b60*/  LDSM.16.MT88.4 R20, [R103+0x900] ;  /* 0x000900006714783b */ /* 0x000fee0000004200 */
[C---:B------:R-:W-:Y:S01]  /*3b70*/  HMMA.16816.F32 R28, R4.reuse, R30, RZ ;  /* 0x0000001e041c723c */ /* 0x040fe200000018ff */
[----:B-1----:R-:W1:Y:S07]  /*3b80*/  LDSM.16.MT88.4 R8, [R2+0x6900] ;  /* 0x006900000208783b */ /* 0x002e6e0000004200 */
[----:B------:R-:W-:Y:S07]  /*3b90*/  HMMA.16816.F32 R32, R4, R34, RZ ;  /* 0x000000220420723c */ /* 0x000fee00000018ff */
[----:B----4-:R-:W-:-:S02]  /*3ba0*/  F2FP.PACK_AB R4, R160, R15 ;  /* 0x0000000fa004723e */ /* 0x010fc400000000ff */
[----:B------:R-:W-:Y:S02]  /*3bb0*/  F2FP.PACK_AB R5, R173, R251 ;  /* 0x000000fbad05723e */ /* 0x000fe400000000ff */
[----:B------:R-:W-:Y:S02]  /*3bc0*/  F2FP.PACK_AB R6, R180, R174 ;  /* 0x000000aeb406723e */ /* 0x000fe400000000ff */
[----:B--2---:R-:W-:-:S07]  /*3bd0*/  F2FP.PACK_AB R7, R250, R175 ;  /* 0x000000affa07723e */ /* 0x004fce00000000ff */
[C---:B------:R-:W-:Y:S08]  /*3be0*/  HMMA.16816.F32 R148, R4.reuse, R16, R92 ;  /* 0x000000100494723c */ /* 0x040ff0000000185c */
[C---:B------:R-:W-:Y:S01]  /*3bf0*/  HMMA.16816.F32 R136, R4.reuse, R18, R76 ;  /* 0x000000120488723c */ /* 0x040fe2000000184c */
[----:B------:R-:W2:Y:S07]  /*3c00*/  LDSM.16.MT88.4 R16, [R233+0x900] ;  /* 0x00090000e910783b */ /* 0x000eae0000004200 */
[C---:B------:R-:W-:Y:S08]  /*3c10*/  HMMA.16816.F32 R164, R4.reuse, R24, R108 ;  /* 0x0000001804a4723c */ /* 0x040ff0000000186c */
[C---:B-1----:R-:W-:Y:S07]  /*3c20*/  HMMA.16816.F32 R132, R4.reuse, R8, R56 ;  /* 0x000000080484723c */ /* 0x042fee0000001838 */
[----:B------:R-:W-:Y:S01]  /*3c30*/  IMAD.MOV.U32 R59, RZ, RZ, R179 ;  /* 0x000000ffff3b7224 */ /* 0x000fe200078e00b3 */
[----:B------:R-:W-:Y:S01]  /*3c40*/  HMMA.16816.F32 R108, R4, R10, R48 ;  /* 0x0000000a046c723c */ /* 0x000fe20000001830 */
[----:B------:R-:W1:Y:S01]  /*3c50*/  LDSM.16.MT88.4 R8, [R0+0x900] ;  /* 0x000900000008783b */ /* 0x000e620000004200 */
[----:B------:R-:W-:Y:S01]  /*3c60*/  IMAD.MOV.U32 R58, RZ, RZ, R178 ;  /* 0x000000ffff3a7224 */ /* 0x000fe200078e00b2 */
[----:B------:R-:W-:Y:S01]  /*3c70*/  MOV R56, R177 ;  /* 0x000000b100387202 */ /* 0x000fe20000000f00 */
[----:B------:R-:W-:-:S04]  /*3c80*/  IMAD.MOV.U32 R57, RZ, RZ, R176 ;  /* 0x000000ffff397224 */ /* 0x000fc800078e00b0 */
[C---:B------:R-:W-:Y:S07]  /*3c90*/  HMMA.16816.F32 R176, R4.reuse, R20, R112 ;  /* 0x0000001404b0723c */ /* 0x040fee0000001870 */
[----:B------:R-:W-:Y:S01]  /*3ca0*/  IMAD.MOV.U32 R115, RZ, RZ, R180 ;  /* 0x000000ffff737224 */ /* 0x000fe200078e00b4 */
[----:B------:R-:W-:Y:S01]  /*3cb0*/  MOV R114, R175 ;  /* 0x000000af00727202 */ /* 0x000fe20000000f00 */
[----:B------:R-:W-:Y:S01]  /*3cc0*/  HMMA.16816.F32 R180, R4, R22, R88 ;  /* 0x0000001604b4723c */ /* 0x000fe20000001858 */
[----:B------:R-:W3:Y:S01]  /*3cd0*/  LDSM.16.MT88.4 R20, [R233+0x3900] ;  /* 0x00390000e914783b */ /* 0x000ee20000004200 */
[----:B------:R-:W-:-:S02]  /*3ce0*/  IMAD.MOV.U32 R113, RZ, RZ, R174 ;  /* 0x000000ffff717224 */ /* 0x000fc400078e00ae */
[----:B------:R-:W-:-:S03]  /*3cf0*/  IMAD.MOV.U32 R112, RZ, RZ, R173 ;  /* 0x000000ffff707224 */ /* 0x000fc600078e00ad */
[----:B------:R-:W-:Y:S01]  /*3d00*/  MOV R91, R172 ;  /* 0x000000ac005b7202 */ /* 0x000fe20000000f00 */
[C---:B------:R-:W-:Y:S01]  /*3d10*/  HMMA.16816.F32 R140, R4.reuse, R26, R84 ;  /* 0x0000001a048c723c */ /* 0x040fe20000001854 */
[----:B------:R-:W-:Y:S01]  /*3d20*/  IMAD.MOV.U32 R90, RZ, RZ, R163 ;  /* 0x000000ffff5a7224 */ /* 0x000fe200078e00a3 */
[----:B------:R-:W-:Y:S01]  /*3d30*/  MOV R88, R161 ;  /* 0x000000a100587202 */ /* 0x000fe20000000f00 */
[----:B------:R-:W-:Y:S01]  /*3d40*/  IMAD.MOV.U32 R89, RZ, RZ, R162 ;  /* 0x000000ffff597224 */ /* 0x000fe200078e00a2 */
[----:B------:R-:W4:Y:S04]  /*3d50*/  LDSM.16.MT88.4 R24, [R103+0x3900] ;  /* 0x003900006718783b */ /* 0x000f280000004200 */
[C---:B--2---:R-:W-:Y:S08]  /*3d60*/  HMMA.16816.F32 R172, R4.reuse, R16, R104 ;  /* 0x0000001004ac723c */ /* 0x044ff00000001868 */
[C---:B------:R-:W-:Y:S01]  /*3d70*/  HMMA.16816.F32 R104, R4.reuse, R18, R80 ;  /* 0x000000120468723c */ /* 0x040fe20000001850 */
[----:B------:R-:W2:Y:S06]  /*3d80*/  LDSM.16.MT88.4 R16, [R0+0x3900] ;  /* 0x003900000010783b */ /* 0x000eac0000004200 */
[----:B------:R-:W-:Y:S01]  /*3d90*/  IMAD.MOV.U32 R83, RZ, RZ, R160 ;  /* 0x000000ffff537224 */ /* 0x000fe200078e00a0 */
[----:B-1----:R-:W-:Y:S01]  /*3da0*/  HMMA.16816.F32 R92, R4, R10, R52 ;  /* 0x0000000a045c723c */ /* 0x002fe20000001834 */
[----:B------:R-:W-:Y:S01]  /*3db0*/  MOV R82, R91 ;  /* 0x0000005b00527202 */ /* 0x000fe20000000f00 */
[----:B------:R-:W-:Y:S01]  /*3dc0*/  IMAD.MOV.U32 R91, RZ, RZ, R252 ;  /* 0x000000ffff5b7224 */ /* 0x000fe200078e00fc */
[----:B------:R-:W-:Y:S01]  /*3dd0*/  MOV R80, R89 ;  /* 0x0000005900507202 */ /* 0x000fe20000000f00 */
[----:B------:R-:W-:Y:S01]  /*3de0*/  IMAD.MOV.U32 R81, RZ, RZ, R90 ;  /* 0x000000ffff517224 */ /* 0x000fe200078e005a */
[----:B------:R-:W-:Y:S01]  /*3df0*/  MOV R90, R115 ;  /* 0x00000073005a7202 */ /* 0x000fe20000000f00 */
[----:B------:R-:W-:-:S02]  /*3e00*/  IMAD.MOV.U32 R89, RZ, RZ, R114 ;  /* 0x000000ffff597224 */ /* 0x000fc400078e0072 */
[C---:B------:R-:W-:Y:S01]  /*3e10*/  HMMA.16816.F32 R160, R4.reuse, R8, R72 ;  /* 0x0000000804a0723c */ /* 0x040fe20000001848 */
[----:B------:R-:W1:Y:S07]  /*3e20*/  LDSM.16.MT88.4 R8, [R103+0x6900] ;  /* 0x006900006708783b */ /* 0x000e6e0000004200 */
[C---:B---3--:R-:W-:Y:S08]  /*3e30*/  HMMA.16816.F32 R76, R4.reuse, R20, R60 ;  /* 0x00000014044c723c */ /* 0x048ff0000000183c */
[C---:B------:R-:W-:Y:S01]  /*3e40*/  HMMA.16816.F32 R64, R4.reuse, R22, R40 ;  /* 0x000000160440723c */ /* 0x040fe20000001828 */
[----:B------:R-:W3:Y:S07]  /*3e50*/  LDSM.16.MT88.4 R20, [R233+0x6900] ;  /* 0x00690000e914783b */ /* 0x000eee0000004200 */
[C---:B----4-:R-:W-:Y:S08]  /*3e60*/  HMMA.16816.F32 R84, R4.reuse, R26, R68 ;  /* 0x0000001a0454723c */ /* 0x050ff00000001844 */
[C---:B--2---:R-:W-:Y:S07]  /*3e70*/  HMMA.16816.F32 R60, R4.reuse, R18, R120 ;  /* 0x00000012043c723c */ /* 0x044fee0000001878 */
[----:B------:R-:W-:Y:S01]  /*3e80*/  MOV R120, R56 ;  /* 0x0000003800787202 */ /* 0x000fe20000000f00 */
[C---:B------:R-:W-:Y:S01]  /*3e90*/  HMMA.16816.F32 R52, R4.reuse, R16, R36 ;  /* 0x000000100434723c */ /* 0x040fe20000001824 */
[----:B------:R-:W2:Y:S07]  /*3ea0*/  LDSM.16.MT88.4 R16, [R0+0x6900] ;  /* 0x006900000010783b */ /* 0x000eae0000004200 */
[C---:B-1----:R-:W-:Y:S07]  /*3eb0*/  HMMA.16816.F32 R68, R4.reuse, R8, R116 ;  /* 0x000000080444723c */ /* 0x042fee0000001874 */
[----:B------:R-:W-:Y:S01]  /*3ec0*/  FFMA.FTZ R8, R144, c[0x0][0x2d0], -R13 ;  /* 0x0000b40090087a23 */ /* 0x000fe2000001080d */
[----:B------:R-:W-:Y:S01]  /*3ed0*/  MOV R116, R171 ;  /* 0x000000ab00747202 */ /* 0x000fe20000000f00 */
[----:B------:R-:W-:Y:S01]  /*3ee0*/  IMAD.MOV.U32 R119, RZ, RZ, R57 ;  /* 0x000000ffff777224 */ /* 0x000fe200078e0039 */
[----:B------:R-:W-:Y:S01]  /*3ef0*/  MOV R118, R58 ;  /* 0x0000003a00767202 */ /* 0x000fe20000000f00 */
[----:B------:R1:W4:Y:S01]  /*3f00*/  MUFU.EX2 R9, R8 ;  /* 0x0000000800097308 */ /* 0x0003220000000800 */
[----:B------:R-:W-:Y:S01]  /*3f10*/  IMAD.MOV.U32 R117, RZ, RZ, R59 ;  /* 0x000000ffff757224 */ /* 0x000fe200078e003b */
[C---:B---3--:R-:W-:Y:S08]  /*3f20*/  HMMA.16816.F32 R48, R4.reuse, R20, R124 ;  /* 0x000000140430723c */ /* 0x048ff0000000187c */
[----:B------:R-:W-:Y:S01]  /*3f30*/  HMMA.16816.F32 R56, R4, R10, R44 ;  /* 0x0000000a0438723c */ /* 0x000fe2000000182c */
[----:B-1----:R-:W-:-:S07]  /*3f40*/  FFMA.FTZ R8, R102, c[0x0][0x2d0], -R13 ;  /* 0x0000b40066087a23 */ /* 0x002fce000001080d */
[----:B------:R-:W-:Y:S01]  /*3f50*/  HMMA.16816.F32 R44, R4, R22, R28 ;  /* 0x00000016042c723c */ /* 0x000fe2000000181c */
[----:B------:R-:W1:Y:S01]  /*3f60*/  LDSM.16.MT88.4 R20, [R2+0x1100] ;  /* 0x001100000214783b */ /* 0x000e620000004200 */
[----:B------:R3:W5:Y:S01]  /*3f70*/  MUFU.EX2 R123, R8 ;  /* 0x00000008007b7308 */ /* 0x0007620000000800 */
[----:B------:R-:W-:-:S04]  /*3f80*/  IMAD.MOV.U32 R102, RZ, RZ, R91 ;  /* 0x000000ffff667224 */ /* 0x000fc800078e005b */
[----:B------:R-:W-:Y:S01]  /*3f90*/  MOV R31, R251 ;  /* 0x000000fb001f7202 */ /* 0x000fe20000000f00 */
[----:B------:R-:W-:Y:S01]  /*3fa0*/  IMAD.MOV.U32 R30, RZ, RZ, R250 ;  /* 0x000000ffff1e7224 */ /* 0x000fe200078e00fa */
[----:B--2---:R-:W-:Y:S01]  /*3fb0*/  HMMA.16816.F32 R40, R4, R16, R128 ;  /* 0x000000100428723c */ /* 0x004fe20000001880 */
[----:B----4-:R-:W-:-:S07]  /*3fc0*/  IMAD.MOV.U32 R29, RZ, RZ, R9 ;  /* 0x000000ffff1d7224 */ /* 0x010fce00078e0009 */
[C---:B------:R-:W-:Y:S01]  /*3fd0*/  HMMA.16816.F32 R36, R4.reuse, R18, R32 ;  /* 0x000000120424723c */ /* 0x040fe20000001820 */
[----:B---3--:R-:W-:Y:S01]  /*3fe0*/  FFMA.FTZ R8, R145, c[0x0][0x2d0], -R13 ;  /* 0x0000b40091087a23 */ /* 0x008fe2000001080d */
[----:B------:R-:W2:Y:S03]  /*3ff0*/  LDSM.16.MT88.4 R16, [R2+0x4100] ;  /* 0x004100000210783b */ /* 0x000ea60000004200 */
[----:B------:R3:W-:Y:S01]  /*4000*/  MUFU.EX2 R122, R8 ;  /* 0x00000008007a7308 */ /* 0x0007e20000000800 */
[----:B------:R-:W-:Y:S02]  /*4010*/  LDSM.16.MT88.4 R32, [R103+0x1100] ;  /* 0x001100006720783b */ /* 0x000fe40000004200 */
[----:B------:R-:W-:Y:S07]  /*4020*/  HMMA.16816.F32 R96, R4, R24, R96 ;  /* 0x000000180460723c */ /* 0x000fee0000001860 */
[----:B-----5:R-:W-:Y:S01]  /*4030*/  F2FP.PACK_AB R4, R123, R29 ;  /* 0x0000001d7b04723e */ /* 0x020fe200000000ff */
[----:B------:R-:W-:Y:S01]  /*4040*/  IMAD.MOV.U32 R25, RZ, RZ, R88 ;  /* 0x000000ffff197224 */ /* 0x000fe200078e0058 */
[----:B------:R-:W-:-:S02]  /*4050*/  MOV R88, R113 ;  /* 0x0000007100587202 */ /* 0x000fc40000000f00 */
[----:B------:R-:W-:Y:S01]  /*4060*/  MOV R24, R83 ;  /* 0x0000005300187202 */ /* 0x000fe20000000f00 */
[----:B------:R-:W-:Y:S02]  /*4070*/  IMAD.MOV.U32 R83, RZ, RZ, R112 ;  /* 0x000000ffff537224 */ /* 0x000fe400078e0070 */
[----:B---3--:R-:W-:Y:S01]  /*4080*/  FFMA.FTZ R8, R101, c[0x0][0x2d0], -R13 ;  /* 0x0000b40065087a23 */ /* 0x008fe2000001080d */
[----:B------:R-:W-:-:S03]  /*4090*/  MOV R101, R80 ;  /* 0x0000005000657202 */ /* 0x000fc60000000f00 */
[----:B------:R3:W4:Y:S02]  /*40a0*/  MUFU.EX2 R121, R8 ;  /* 0x0000000800797308 */ /* 0x0007240000000800 */
[----:B---3--:R-:W-:Y:S01]  /*40b0*/  FFMA.FTZ R8, R146, c[0x0][0x2d0], -R12 ;  /* 0x0000b40092087a23 */ /* 0x008fe2000001080c */
[----:B----4-:R-:W-:-:S05]  /*40c0*/  F2FP.PACK_AB R6, R121, R122 ;  /* 0x0000007a7906723e */ /* 0x010fca00000000ff */
[----:B------:R3:W-:Y:S02]  /*40d0*/  MUFU.EX2 R171, R8 ;  /* 0x0000000800ab7308 */ /* 0x0007e40000000800 */
[----:B---3--:R-:W-:-:S06]  /*40e0*/  FFMA.FTZ R8, R168, c[0x0][0x2d0], -R12 ;  /* 0x0000b400a8087a23 */ /* 0x008fcc000001080c */
[----:B------:R3:W4:Y:S02]  /*40f0*/  MUFU.EX2 R252, R8 ;  /* 0x0000000800fc7308 */ /* 0x0007240000000800 */
[----:B---3--:R-:W-:Y:S01]  /*4100*/  FFMA.FTZ R8, R147, c[0x0][0x2d0], -R12 ;  /* 0x0000b40093087a23 */ /* 0x008fe2000001080c */
[----:B----4-:R-:W-:-:S05]  /*4110*/  F2FP.PACK_AB R5, R252, R171 ;  /* 0x000000abfc05723e */ /* 0x010fca00000000ff */
[----:B------:R3:W-:Y:S02]  /*4120*/  MUFU.EX2 R251, R8 ;  /* 0x0000000800fb7308 */ /* 0x0007e40000000800 */
[----:B---3--:R-:W-:-:S06]  /*4130*/  FFMA.FTZ R8, R169, c[0x0][0x2d0], -R12 ;  /* 0x0000b400a9087a23 */ /* 0x008fcc000001080c */
[----:B------:R3:W4:Y:S02]  /*4140*/  MUFU.EX2 R250, R8 ;  /* 0x0000000800fa7308 */ /* 0x0007240000000800 */
[----:B---3--:R-:W3:Y:S01]  /*4150*/  LDSM.16.MT88.4 R8, [R2+0x7100] ;  /* 0x007100000208783b */ /* 0x008ee20000004200 */
[----:B----4-:R-:W-:-:S07]  /*4160*/  F2FP.PACK_AB R7, R250, R251 ;  /* 0x000000fbfa07723e */ /* 0x010fce00000000ff */
[C---:B-1----:R-:W-:Y:S07]  /*4170*/  HMMA.16816.F32 R112, R4.reuse, R20, R164 ;  /* 0x000000140470723c */ /* 0x042fee00000018a4 */
[----:B------:R-:W-:Y:S01]  /*4180*/  MOV R166, R88 ;  /* 0x0000005800a67202 */ /* 0x000fe20000000f00 */
[----:B------:R-:W-:Y:S01]  /*4190*/  IMAD.MOV.U32 R165, RZ, RZ, R89 ;  /* 0x000000ffffa57224 */ /* 0x000fe200078e0059 */
[----:B------:R-:W-:Y:S01]  /*41a0*/  MOV R164, R90 ;  /* 0x0000005a00a47202 */ /* 0x000fe20000000f00 */
[----:B--2---:R-:W-:Y:S01]  /*41b0*/  HMMA.16816.F32 R144, R4, R16, R148 ;  /* 0x000000100490723c */ /* 0x004fe20000001894 */
[----:B------:R-:W-:-:S06]  /*41c0*/  IMAD.MOV.U32 R167, RZ, RZ, R83 ;  /* 0x000000ffffa77224 */ /* 0x000fcc00078e0053 */
[----:B------:R-:W-:Y:S01]  /*41d0*/  IMAD.MOV.U32 R149, RZ, RZ, R81 ;  /* 0x000000ffff957224 */ /* 0x000fe200078e0051 */
[----:B------:R-:W-:Y:S01]  /*41e0*/  MOV R148, R82 ;  /* 0x0000005200947202 */ /* 0x000fe20000000f00 */
[C---:B------:R-:W-:Y:S01]  /*41f0*/  HMMA.16816.F32 R72, R4.reuse, R22, R140 ;  /* 0x000000160448723c */ /* 0x040fe2000000188c */
[----:B------:R-:W-:Y:S01]  /*4200*/  LDSM.16.MT88.4 R20, [R0+0x1100] ;  /* 0x001100000014783b */ /* 0x000fe20000004200 */
[----:B------:R-:W-:Y:S01]  /*4210*/  MOV R151, R24 ;  /* 0x0000001800977202 */ /* 0x000fe20000000f00 */
[----:B------:R-:W-:Y:S02]  /*4220*/  IMAD.MOV.U32 R150, RZ, RZ, R25 ;  /* 0x000000ffff967224 */ /* 0x000fe400078e0019 */
[----:B------:R-:W-:Y:S03]  /*4230*/  LDSM.16.MT88.4 R24, [R233+0x1100] ;  /* 0x00110000e918783b */ /* 0x000fe60000004200 */
[C---:B------:R-:W-:Y:S01]  /*4240*/  HMMA.16816.F32 R80, R4.reuse, R18, R136 ;  /* 0x000000120450723c */ /* 0x040fe20000001888 */
[----:B------:R-:W1:Y:S07]  /*4250*/  LDSM.16.MT88.4 R16, [R103+0x4100] ;  /* 0x004100006710783b */ /* 0x000e6e0000004200 */
[C---:B---3--:R-:W-:Y:S08]  /*4260*/  HMMA.16816.F32 R88, R4.reuse, R8, R132 ;  /* 0x000000080458723c */ /* 0x048ff00000001884 */
[C---:B------:R-:W-:Y:S01]  /*4270*/  HMMA.16816.F32 R108, R4.reuse, R10, R108 ;  /* 0x0000000a046c723c */ /* 0x040fe2000000186c */
[----:B------:R-:W2:Y:S07]  /*4280*/  LDSM.16.MT88.4 R8, [R233+0x4100] ;  /* 0x00410000e908783b */ /* 0x000eae0000004200 */
[C---:B------:R-:W-:Y:S07]  /*4290*/  HMMA.16816.F32 R124, R4.reuse, R32, R176 ;  /* 0x00000020047c723c */ /* 0x040fee00000018b0 */
[----:B------:R-:W-:Y:S01]  /*42a0*/  MOV R32, R29 ;  /* 0x0000001d00207202 */ /* 0x000fe20000000f00 */
[C---:B------:R-:W-:Y:S01]  /*42b0*/  HMMA.16816.F32 R128, R4.reuse, R34, R180 ;  /* 0x000000220480723c */ /* 0x040fe200000018b4 */
[----:B------:R-:W-:Y:S01]  /*42c0*/  IMAD.MOV.U32 R33, RZ, RZ, R30 ;  /* 0x000000ffff217224 */ /* 0x000fe200078e001e */
[----:B------:R-:W-:Y:S01]  /*42d0*/  MOV R178, R117 ;  /* 0x0000007500b27202 */ /* 0x000fe20000000f00 */
[----:B------:R-:W-:Y:S01]  /*42e0*/  IMAD.MOV.U32 R177, RZ, RZ, R116 ;  /* 0x000000ffffb17224 */ /* 0x000fe200078e0074 */
[----:B------:R-:W-:Y:S01]  /*42f0*/  MOV R176, R31 ;  /* 0x0000001f00b07202 */ /* 0x000fe20000000f00 */
[----:B------:R-:W-:Y:S01]  /*4300*/  IMAD.MOV.U32 R179, RZ, RZ, R118 ;  /* 0x000000ffffb37224 */ /* 0x000fe200078e0076 */
[----:B------:R-:W3:Y:S01]  /*4310*/  LDSM.16.MT88.4 R28, [R0+0x4100] ;  /* 0x00410000001c783b */ /* 0x000ee20000004200 */
[----:B------:R-:W-:Y:S01]  /*4320*/  MOV R34, R119 ;  /* 0x0000007700227202 */ /* 0x000fe20000000f00 */
[----:B------:R-:W-:Y:S01]  /*4330*/  IMAD.MOV.U32 R35, RZ, RZ, R171 ;  /* 0x000000ffff237224 */ /* 0x000fe200078e00ab */
[----:B------:R-:W-:Y:S01]  /*4340*/  MOV R182, R121 ;  /* 0x0000007900b67202 */ /* 0x000fe20000000f00 */
[----:B------:R-:W-:Y:S01]  /*4350*/  IMAD.MOV.U32 R183, RZ, RZ, R120 ;  /* 0x000000ffffb77224 */ /* 0x000fe200078e0078 */
[----:B------:R-:W-:Y:S01]  /*4360*/  MOV R180, R123 ;  /* 0x0000007b00b47202 */ /* 0x000fe20000000f00 */
[----:B------:R-:W-:Y:S01]  /*4370*/  IMAD.MOV.U32 R181, RZ, RZ, R122 ;  /* 0x000000ffffb57224 */ /* 0x000fe200078e007a */
[C---:B-1----:R-:W-:Y:S08]  /*4380*/  HMMA.16816.F32 R132, R4.reuse, R16, R96 ;  /* 0x000000100484723c */ /* 0x042ff00000001860 */
[C---:B------:R-:W-:Y:S01]  /*4390*/  HMMA.16816.F32 R120, R4.reuse, R18, R84 ;  /* 0x000000120478723c */ /* 0x040fe20000001854 */
[----:B------:R-:W-:Y:S07]  /*43a0*/  LDSM.16.MT88.4 R16, [R233+0x7100] ;  /* 0x00710000e910783b */ /* 0x000fee0000004200 */
[C---:B--2---:R-:W-:Y:S07]  /*43b0*/  HMMA.16816.F32 R116, R4.reuse, R8, R76 ;  /* 0x000000080474723c */ /* 0x044fee000000184c */
[----:B------:R-:W-:Y:S01]  /*43c0*/  IMAD.MOV.U32 R79, RZ, RZ, R34 ;  /* 0x000000ffff4f7224 */ /* 0x000fe200078e0022 */
[----:B------:R-:W-:Y:S01]  /*43d0*/  MOV R78, R35 ;  /* 0x00000023004e7202 */ /* 0x000fe20000000f00 */
[----:B------:R-:W-:Y:S01]  /*43e0*/  IMAD.MOV.U32 R77, RZ, RZ, R32 ;  /* 0x000000ffff4d7224 */ /* 0x000fe200078e0020 */
[----:B------:R-:W-:Y:S01]  /*43f0*/  MOV R76, R33 ;  /* 0x00000021004c7202 */ /* 0x000fe20000000f00 */
[C---:B------:R-:W-:Y:S08]  /*4400*/  HMMA.16816.F32 R160, R4.reuse, R20, R160 ;  /* 0x0000001404a0723c */ /* 0x040ff000000018a0 */
[C---:B------:R-:W-:Y:S01]  /*4410*/  HMMA.16816.F32 R32, R4.reuse, R10, R64 ;  /* 0x0000000a0420723c */ /* 0x040fe20000001840 */
[----:B------:R-:W1:Y:S06]  /*4420*/  LDSM.16.MT88.4 R8, [R103+0x7100] ;  /* 0x007100006708783b */ /* 0x000e6c0000004200 */
[----:B------:R-:W-:Y:S01]  /*4430*/  IMAD.MOV.U32 R67, RZ, RZ, R164 ;  /* 0x000000ffff437224 */ /* 0x000fe200078e00a4 */
[----:B------:R-:W-:Y:S01]  /*4440*/  HMMA.16816.F32 R140, R4, R22, R92 ;  /* 0x00000016048c723c */ /* 0x000fe2000000185c */
[----:B------:R-:W2:Y:S01]  /*4450*/  LDSM.16.MT88.4 R20, [R0+0x7100] ;  /* 0x007100000014783b */ /* 0x000ea20000004200 */
[----:B------:R-:W-:Y:S01]  /*4460*/  MOV R66, R165 ;  /* 0x000000a500427202 */ /* 0x000fe20000000f00 */
[----:B------:R-:W-:Y:S01]  /*4470*/  IMAD.MOV.U32 R65, RZ, RZ, R166 ;  /* 0x000000ffff417224 */ /* 0x000fe200078e00a6 */
[----:B------:R-:W-:-:S04]  /*4480*/  MOV R64, R167 ;  /* 0x000000a700407202 */ /* 0x000fc80000000f00 */
[C---:B------:R-:W-:Y:S07]  /*4490*/  HMMA.16816.F32 R136, R4.reuse, R24, R172 ;  /* 0x000000180488723c */ /* 0x040fee00000018ac */
[----:B------:R-:W-:Y:S01]  /*44a0*/  MOV R175, R170 ;  /* 0x000000aa00af7202 */ /* 0x000fe20000000f00 */
[----:B---3--:R-:W-:Y:S01]  /*44b0*/  HMMA.16816.F32 R164, R4, R28, R52 ;  /* 0x0000001c04a4723c */ /* 0x008fe20000001834 */
[----:B------:R-:W-:Y:S01]  /*44c0*/  IMAD.MOV.U32 R24, RZ, RZ, R149 ;  /* 0x000000ffff187224 */ /* 0x000fe200078e0095 */
[----:B------:R-:W-:-:S05]  /*44d0*/  MOV R25, R150 ;  /* 0x0000009600197202 */ /* 0x000fca0000000f00 */
[----:B------:R-:W-:Y:S01]  /*44e0*/  IMAD.MOV.U32 R55, RZ, RZ, R175 ;  /* 0x000000ffff377224 */ /* 0x000fe200078e00af */
[----:B------:R-:W-:Y:S01]  /*44f0*/  HMMA.16816.F32 R168, R4, R26, R104 ;  /* 0x0000001a04a8723c */ /* 0x000fe20000001868 */
[----:B------:R-:W-:Y:S01]  /*4500*/  MOV R54, R176 ;  /* 0x000000b000367202 */ /* 0x000fe20000000f00 */
[----:B------:R-:W-:Y:S01]  /*4510*/  IMAD.MOV.U32 R53, RZ, RZ, R177 ;  /* 0x000000ffff357224 */ /* 0x000fe200078e00b1 */
[----:B------:R-:W-:-:S04]  /*4520*/  MOV R52, R178 ;  /* 0x000000b200347202 */ /* 0x000fc80000000f00 */
[----:B------:R-:W-:Y:S01]  /*4530*/  MOV R27, R148 ;  /* 0x00000094001b7202 */ /* 0x000fe20000000f00 */
[----:B------:R-:W-:Y:S01]  /*4540*/  HMMA.16816.F32 R104, R4, R30, R60 ;  /* 0x0000001e0468723c */ /* 0x000fe2000000183c */
[----:B------:R-:W3:Y:S01]  /*4550*/  LDSM.16.MT88.4 R28, [R2+0x1900] ;  /* 0x00190000021c783b */ /* 0x000ee20000004200 */
[----:B------:R-:W-:-:S05]  /*4560*/  IMAD.MOV.U32 R26, RZ, RZ, R179 ;  /* 0x000000ffff1a7224 */ /* 0x000fca00078e00b3 */
[----:B------:R-:W-:Y:S01]  /*4570*/  MOV R61, R239 ;  /* 0x000000ef003d7202 */ /* 0x000fe20000000f00 */
[----:B-1----:R-:W-:Y:S01]  /*4580*/  HMMA.16816.F32 R96, R4, R8, R68 ;  /* 0x000000080460723c */ /* 0x002fe20000001844 */
[----:B------:R-:W-:Y:S01]  /*4590*/  MOV R63, R238 ;  /* 0x000000ee003f7202 */ /* 0x000fe20000000f00 */
[----:B------:R-:W-:-:S05]  /*45a0*/  IMAD.MOV.U32 R62, RZ, RZ, R151 ;  /* 0x000000ffff3e7224 */ /* 0x000fca00078e0097 */
[--C-:B------:R-:W-:Y:S01]  /*45b0*/  FFMA.FTZ R8, R191, c[0x0][0x2d0], -R13.reuse ;  /* 0x0000b400bf087a23 */ /* 0x100fe2000001080d */
[C---:B------:R-:W-:Y:S03]  /*45c0*/  HMMA.16816.F32 R172, R4.reuse, R16, R48 ;  /* 0x0000001004ac723c */ /* 0x040fe60000001830 */
[----:B------:R1:W-:Y:S05]  /*45d0*/  MUFU.EX2 R239, R8 ;  /* 0x0000000800ef7308 */ /* 0x0003ea0000000800 */
[C---:B------:R-:W-:Y:S01]  /*45e0*/  HMMA.16816.F32 R148, R4.reuse, R18, R44 ;  /* 0x000000120494723c */ /* 0x040fe2000000182c */
[----:B------:R-:W4:Y:S07]  /*45f0*/  LDSM.16.MT88.4 R16, [R2+0x4900] ;  /* 0x004900000210783b */ /* 0x000f2e0000004200 */
[----:B------:R-:W-:Y:S01]  /*4600*/  HMMA.16816.F32 R176, R4, R10, R56 ;  /* 0x0000000a04b0723c */ /* 0x000fe20000001838 */
[----:B-1----:R-:W-:-:S02]  /*4610*/  FFMA.FTZ R8, R188, c[0x0][0x2d0], -R13 ;  /* 0x0000b400bc087a23 */ /* 0x002fc4000001080d */
[----:B------:R-:W-:Y:S02]  /*4620*/  IMAD.MOV.U32 R188, RZ, RZ, R240 ;  /* 0x000000ffffbc7224 */ /* 0x000fe400078e00f0 */
[----:B------:R1:W-:Y:S03]  /*4630*/  MUFU.EX2 R240, R8 ;  /* 0x0000000800f07308 */ /* 0x0003e60000000800 */
[C---:B--2---:R-:W-:Y:S08]  /*4640*/  HMMA.16816.F32 R92, R4.reuse, R20, R40 ;  /* 0x00000014045c723c */ /* 0x044ff00000001828 */
[----:B------:R-:W-:Y:S01]  /*4650*/  HMMA.16816.F32 R84, R4, R22, R36 ;  /* 0x000000160454723c */ /* 0x000fe20000001824 */
[----:B------:R-:W-:Y:S01]  /*4660*/  LDSM.16.MT88.4 R20, [R233+0x1900] ;  /* 0x00190000e914783b */ /* 0x000fe20000004200 */
[----:B-1----:R-:W-:-:S05]  /*4670*/  FFMA.FTZ R8, R190, c[0x0][0x2d0], -R13 ;  /* 0x0000b400be087a23 */ /* 0x002fca000001080d */
[----:B------:R-:W-:Y:S01]  /*4680*/  MOV R38, R26 ;  /* 0x0000001a00267202 */ /* 0x000fe20000000f00 */
[----:B------:R-:W-:Y:S01]  /*4690*/  FFMA.FTZ R4, R231, c[0x0][0x2d0], -R12 ;  /* 0x0000b400e7047a23 */ /* 0x000fe2000001080c */
[----:B------:R-:W-:Y:S01]  /*46a0*/  MOV R37, R24 ;  /* 0x0000001800257202 */ /* 0x000fe20000000f00 */
[----:B------:R1:W-:Y:S01]  /*46b0*/  MUFU.EX2 R238, R8 ;  /* 0x0000000800ee7308 */ /* 0x0003e20000000800 */
[----:B------:R-:W-:Y:S01]  /*46c0*/  IMAD.MOV.U32 R36, RZ, RZ, R27 ;  /* 0x000000ffff247224 */ /* 0x000fe200078e001b */
[----:B------:R-:W-:Y:S01]  /*46d0*/  MOV R231, R61 ;  /* 0x0000003d00e77202 */ /* 0x000fe20000000f00 */
[----:B------:R-:W-:Y:S02]  /*46e0*/  IMAD.MOV.U32 R39, RZ, RZ, R25 ;  /* 0x000000ffff277224 */ /* 0x000fe400078e0019 */
[----:B------:R-:W2:Y:S03]  /*46f0*/  LDSM.16.MT88.4 R24, [R2+0x7900] ;  /* 0x007900000218783b */ /* 0x000ea60000004200 */
[----:B------:R5:W-:Y:S01]  /*4700*/  MUFU.EX2 R191, R4 ;  /* 0x0000000400bf7308 */ /* 0x000be20000000800 */
[----:B-1----:R-:W-:-:S02]  /*4710*/  FFMA.FTZ R8, R189, c[0x0][0x2d0], -R13 ;  /* 0x0000b400bd087a23 */ /* 0x002fc4000001080d */
[----:B------:R-:W-:-:S05]  /*4720*/  IMAD.MOV.U32 R189, RZ, RZ, R236 ;  /* 0x000000ffffbd7224 */ /* 0x000fca00078e00ec */
[----:B------:R1:W1:Y:S01]  /*4730*/  MUFU.EX2 R236, R8 ;  /* 0x0000000800ec7308 */ /* 0x0002620000000800 */
[----:B-----5:R-:W-:Y:S02]  /*4740*/  FFMA.FTZ R4, R230, c[0x0][0x2d0], -R12 ;  /* 0x0000b400e6047a23 */ /* 0x020fe4000001080c */
[----:B------:R-:W-:Y:S02]  /*4750*/  IMAD.MOV.U32 R230, RZ, RZ, R62 ;  /* 0x000000ffffe67224 */ /* 0x000fe400078e003e */
[----:B-1----:R-:W-:Y:S01]  /*4760*/  FFMA.FTZ R8, R229, c[0x0][0x2d0], -R12 ;  /* 0x0000b400e5087a23 */ /* 0x002fe2000001080c */
[----:B------:R-:W-:-:S03]  /*4770*/  F2FP.PACK_AB R6, R236, R238 ;  /* 0x000000eeec06723e */ /* 0x000fc600000000ff */
[----:B------:R1:W-:Y:S02]  /*4780*/  MUFU.EX2 R229, R8 ;  /* 0x0000000800e57308 */ /* 0x0003e40000000800 */
[----:B-1----:R-:W-:-:S06]  /*4790*/  FFMA.FTZ R8, R228, c[0x0][0x2d0], -R12 ;  /* 0x0000b400e4087a23 */ /* 0x002fcc000001080c */
[----:B------:R1:W5:Y:S08]  /*47a0*/  MUFU.EX2 R228, R4 ;  /* 0x0000000400e47308 */ /* 0x0003700000000800 */
[----:B------:R-:W2:Y:S01]  /*47b0*/  MUFU.EX2 R190, R8 ;  /* 0x0000000800be7308 */ /* 0x000ea20000000800 */
[----:B-1----:R-:W-:Y:S02]  /*47c0*/  F2FP.PACK_AB R4, R240, R239 ;  /* 0x000000eff004723e */ /* 0x002fe400000000ff */
[----:B-----5:R-:W-:-:S02]  /*47d0*/  F2FP.PACK_AB R7, R228, R191 ;  /* 0x000000bfe407723e */ /* 0x020fc400000000ff */
[----:B--2---:R-:W-:Y:S01]  /*47e0*/  F2FP.PACK_AB R5, R190, R229 ;  /* 0x000000e5be05723e */ /* 0x004fe200000000ff */
[----:B------:R-:W-:Y:S06]  /*47f0*/  LDSM.16.MT88.4 R8, [R103+0x4900] ;  /* 0x004900006708783b */ /* 0x000fec0000004200 */
[C---:B---3--:R-:W-:Y:S08]  /*4800*/  HMMA.16816.F32 R112, R4.reuse, R28, R112 ;  /* 0x0000001c0470723c */ /* 0x048ff00000001870 */
[C---:B------:R-:W-:Y:S01]  /*4810*/  HMMA.16816.F32 R40, R4.reuse, R30, R72 ;  /* 0x0000001e0428723c */ /* 0x040fe20000001848 */
[----:B------:R-:W1:Y:S06]  /*4820*/  LDSM.16.MT88.4 R28, [R103+0x1900] ;  /* 0x00190000671c783b */ /* 0x000e6c0000004200 */
[----:B------:R-:W-:Y:S01]  /*4830*/  MOV R75, R63 ;  /* 0x0000003f004b7202 */ /* 0x000fe20000000f00 */
[C---:B----4-:R-:W-:Y:S08]  /*4840*/  HMMA.16816.F32 R144, R4.reuse, R16, R144 ;  /* 0x000000100490723c */ /* 0x050ff00000001890 */
[C---:B------:R-:W-:Y:S01]  /*4850*/  HMMA.16816.F32 R44, R4.reuse, R18, R80 ;  /* 0x00000012042c723c */ /* 0x040fe20000001850 */
[----:B------:R-:W2:Y:S07]  /*4860*/  LDSM.16.MT88.4 R16, [R0+0x1900] ;  /* 0x001900000010783b */ /* 0x000eae0000004200 */
[C---:B------:R-:W-:Y:S07]  /*4870*/  HMMA.16816.F32 R48, R4.reuse, R24, R88 ;  /* 0x000000180430723c */ /* 0x040fee0000001858 */
[----:B------:R-:W-:Y:S01]  /*4880*/  IMAD.MOV.U32 R88, RZ, RZ, R55 ;  /* 0x000000ffff587224 */ /* 0x000fe200078e0037 */
[----:B------:R-:W-:Y:S01]  /*4890*/  HMMA.16816.F32 R56, R4, R26, R108 ;  /* 0x0000001a0438723c */ /* 0x000fe2000000186c */
[----:B------:R-:W3:Y:S01]  /*48a0*/  LDSM.16.MT88.4 R24, [R233+0x4900] ;  /* 0x00490000e918783b */ /* 0x000ee20000004200 */
[----:B------:R-:W-:Y:S01]  /*48b0*/  MOV R89, R64 ;  /* 0x0000004000597202 */ /* 0x000fe20000000f00 */
[----:B------:R-:W-:Y:S01]  /*48c0*/  IMAD.MOV.U32 R90, RZ, RZ, R65 ;  /* 0x000000ffff5a7224 */ /* 0x000fe200078e0041 */
[----:B------:R-:W-:-:S03]  /*48d0*/  MOV R91, R66 ;  /* 0x00000042005b7202 */ /* 0x000fc60000000f00 */
[----:B------:R-:W-:Y:S01]  /*48e0*/  IMAD.MOV.U32 R108, RZ, RZ, R37 ;  /* 0x000000ffff6c7224 */ /* 0x000fe200078e0025 */
[----:B------:R-:W-:Y:S01]  /*48f0*/  MOV R111, R52 ;  /* 0x00000034006f7202 */ /* 0x000fe20000000f00 */
[C---:B-1----:R-:W-:Y:S01]  /*4900*/  HMMA.16816.F32 R60, R4.reuse, R30, R128 ;  /* 0x0000001e043c723c */ /* 0x042fe20000001880 */
[----:B------:R-:W-:Y:S01]  /*4910*/  IMAD.MOV.U32 R110, RZ, RZ, R53 ;  /* 0x000000ffff6e7224 */ /* 0x000fe200078e0035 */
[----:B------:R-:W-:Y:S02]  /*4920*/  MOV R109, R54 ;  /* 0x00000036006d7202 */ /* 0x000fe40000000f00 */
[----:B------:R-:W-:Y:S01]  /*4930*/  MOV R37, R189 ;  /* 0x000000bd00257202 */ /* 0x000fe20000000f00 */
[----:B------:R-:W-:Y:S02]  /*4940*/  IMAD.MOV.U32 R189, RZ, RZ, R77 ;  /* 0x000000ffffbd7224 */ /* 0x000fe400078e004d */
[----:B------:R-:W-:Y:S01]  /*4950*/  MOV R128, R36 ;  /* 0x0000002400807202 */ /* 0x000fe20000000f00 */
[----:B------:R-:W-:Y:S01]  /*4960*/  IMAD.MOV.U32 R129, RZ, RZ, R231 ;  /* 0x000000ffff817224 */ /* 0x000fe200078e00e7 */
[----:B------:R-:W-:Y:S01]  /*4970*/  HMMA.16816.F32 R52, R4, R20, R136 ;  /* 0x000000140434723c */ /* 0x000fe20000001888 */
[----:B------:R-:W-:Y:S01]  /*4980*/  IMAD.MOV.U32 R36, RZ, RZ, R188 ;  /* 0x000000ffff247224 */ /* 0x000fe200078e00bc */
[----:B------:R-:W-:Y:S01]  /*4990*/  MOV R231, R76 ;  /* 0x0000004c00e77202 */ /* 0x000fe20000000f00 */
[----:B------:R-:W-:Y:S01]  /*49a0*/  IMAD.MOV.U32 R131, RZ, RZ, R75 ;  /* 0x000000ffff837224 */ /* 0x000fe200078e004b */
[----:B------:R-:W-:-:S02]  /*49b0*/  MOV R188, R78 ;  /* 0x0000004e00bc7202 */ /* 0x000fc40000000f00 */
[----:B------:R-:W-:Y:S01]  /*49c0*/  MOV R30, R91 ;  /* 0x0000005b001e7202 */ /* 0x000fe20000000f00 */
[----:B------:R-:W-:Y:S01]  /*49d0*/  IMAD.MOV.U32 R136, RZ, RZ, R79 ;  /* 0x000000ffff887224 */ /* 0x000fe200078e004f */
[----:B--2---:R-:W-:Y:S01]  /*49e0*/  HMMA.16816.F32 R72, R4, R18, R140 ;  /* 0x000000120448723c */ /* 0x004fe2000000188c */
[----:B------:R-:W-:Y:S01]  /*49f0*/  MOV R138, R89 ;  /* 0x00000059008a7202 */ /* 0x000fe20000000f00 */
[----:B------:R-:W-:Y:S01]  /*4a00*/  IMAD.MOV.U32 R139, RZ, RZ, R90 ;  /* 0x000000ffff8b7224 */ /* 0x000fe200078e005a */
[----:B------:R-:W-:Y:S01]  /*4a10*/  MOV R130, R230 ;  /* 0x000000e600827202 */ /* 0x000fe20000000f00 */
[----:B------:R-:W-:-:S04]  /*4a20*/  IMAD.MOV.U32 R230, RZ, RZ, R67 ;  /* 0x000000ffffe67224 */ /* 0x000fc800078e0043 */
[----:B------:R-:W-:Y:S01]  /*4a30*/  HMMA.16816.F32 R76, R4, R16, R160 ;  /* 0x00000010044c723c */ /* 0x000fe200000018a0 */
[----:B------:R-:W1:Y:S01]  /*4a40*/  LDSM.16.MT88.4 R16, [R0+0x4900] ;  /* 0x004900000010783b */ /* 0x000e620000004200 */
[----:B------:R-:W-:Y:S01]  /*4a50*/  IMAD.MOV.U32 R31, RZ, RZ, R230 ;  /* 0x000000ffff1f7224 */ /* 0x000fe200078e00e6 */
[----:B------:R-:W-:-:S05]  /*4a60*/  MOV R230, R181 ;  /* 0x000000b500e67202 */ /* 0x000fca0000000f00 */
[C---:B---3--:R-:W-:Y:S07]  /*4a70*/  HMMA.16816.F32 R80, R4.reuse, R24, R116 ;  /* 0x000000180450723c */ /* 0x048fee0000001874 */
[----:B------:R-:W-:Y:S01]  /*4a80*/  MOV R116, R108 ;  /* 0x0000006c00747202 */ /* 0x000fe20000000f00 */
[----:B------:R-:W-:Y:S01]  /*4a90*/  IMAD.MOV.U32 R108, RZ, RZ, R88 ;  /* 0x000000ffff6c7224 */ /* 0x000fe200078e0058 */
[----:B------:R-:W-:Y:S01]  /*4aa0*/  HMMA.16816.F32 R132, R4, R8, R132 ;  /* 0x000000080484723c */ /* 0x000fe20000001884 */
[----:B------:R-:W-:-:S02]  /*4ab0*/  IMAD.MOV.U32 R119, RZ, RZ, R111 ;  /* 0x000000ffff777224 */ /* 0x000fc400078e006f */
[----:B------:R-:W-:Y:S02]  /*4ac0*/  IMAD.MOV.U32 R117, RZ, RZ, R37 ;  /* 0x000000ffff757224 */ /* 0x000fe400078e0025 */
[----:B------:R-:W-:Y:S02]  /*4ad0*/  IMAD.MOV.U32 R118, RZ, RZ, R39 ;  /* 0x000000ffff767224 */ /* 0x000fe400078e0027 */
[----:B------:R-:W-:Y:S01]  /*4ae0*/  FFMA.FTZ R8, R246, c[0x0][0x2d0], -R13 ;  /* 0x0000b400f6087a23 */ /* 0x000fe2000001080d */
[C---:B------:R-:W-:Y:S01]  /*4af0*/  HMMA.16816.F32 R88, R4.reuse, R26, R32 ;  /* 0x0000001a0458723c */ /* 0x040fe20000001820 */
[----:B------:R-:W2:Y:S04]  /*4b00*/  LDSM.16.MT88.4 R32, [R103+0x7900] ;  /* 0x007900006720783b */ /* 0x000ea80000004200 */
[----:B------:R-:W-:Y:S03]  /*4b10*/  LDSM.16.MT88.4 R24, [R233+0x7900] ;  /* 0x00790000e918783b */ /* 0x000fe60000004200 */
[C---:B------:R-:W-:Y:S07]  /*4b20*/  HMMA.16816.F32 R68, R4.reuse, R28, R124 ;  /* 0x0000001c0444723c */ /* 0x040fee000000187c */
[----:B------:R-:W-:Y:S01]  /*4b30*/  MOV R28, R231 ;  /* 0x000000e7001c7202 */ /* 0x000fe20000000f00 */
[----:B------:R-:W-:Y:S01]  /*4b40*/  IMAD.MOV.U32 R231, RZ, RZ, R182 ;  /* 0x000000ffffe77224 */ /* 0x000fe200078e00b6 */
[----:B------:R-:W-:Y:S01]  /*4b50*/  MOV R127, R183 ;  /* 0x000000b7007f7202 */ /* 0x000fe20000000f00 */
[----:B------:R3:W-:Y:S01]  /*4b60*/  MUFU.EX2 R182, R8 ;  /* 0x0000000800b67308 */ /* 0x0007e20000000800 */
[----:B------:R-:W-:Y:S01]  /*4b70*/  MOV R124, R188 ;  /* 0x000000bc007c7202 */ /* 0x000fe20000000f00 */
[----:B------:R-:W-:Y:S01]  /*4b80*/  IMAD.MOV.U32 R29, RZ, RZ, R189 ;  /* 0x000000ffff1d7224 */ /* 0x000fe200078e00bd */
[----:B------:R-:W-:Y:S01]  /*4b90*/  HMMA.16816.F32 R64, R4, R22, R168 ;  /* 0x000000160440723c */ /* 0x000fe200000018a8 */
[----:B------:R-:W4:Y:S01]  /*4ba0*/  LDSM.16.MT88.4 R20, [R0+0x7900] ;  /* 0x007900000014783b */ /* 0x000f220000004200 */
[----:B------:R-:W-:-:S02]  /*4bb0*/  IMAD.MOV.U32 R125, RZ, RZ, R180 ;  /* 0x000000ffff7d7224 */ /* 0x000fc400078e00b4 */
[----:B------:R-:W-:Y:S02]  /*4bc0*/  IMAD.MOV.U32 R126, RZ, RZ, R102 ;  /* 0x000000ffff7e7224 */ /* 0x000fe400078e0066 */
[----:B------:R-:W-:Y:S02]  /*4bd0*/  IMAD.MOV.U32 R246, RZ, RZ, R125 ;  /* 0x000000fffff67224 */ /* 0x000fe400078e007d */
[----:B-1----:R-:W-:Y:S01]  /*4be0*/  HMMA.16816.F32 R168, R4, R16, R164 ;  /* 0x0000001004a8723c */ /* 0x002fe200000018a4 */
[----:B------:R-:W-:Y:S02]  /*4bf0*/  IMAD.MOV.U32 R137, RZ, RZ, R127 ;  /* 0x000000ffff897224 */ /* 0x000fe400078e007f */
[----:B---3--:R-:W-:Y:S01]  /*4c00*/  FFMA.FTZ R8, R244, c[0x0][0x2d0], -R13 ;  /* 0x0000b400f4087a23 */ /* 0x008fe2000001080d */
[----:B------:R-:W-:-:S04]  /*4c10*/  MOV R244, R124 ;  /* 0x0000007c00f47202 */ /* 0x000fc80000000f00 */
[C---:B------:R-:W-:Y:S01]  /*4c20*/  HMMA.16816.F32 R164, R4.reuse, R18, R104 ;  /* 0x0000001204a4723c */ /* 0x040fe20000001868 */
[----:B------:R1:W-:Y:S01]  /*4c30*/  MUFU.EX2 R183, R8 ;  /* 0x0000000800b77308 */ /* 0x0003e20000000800 */
[----:B------:R-:W3:Y:S06]  /*4c40*/  LDSM.16.MT88.4 R16, [R2+0x5100] ;  /* 0x005100000210783b */ /* 0x000eec0000004200 */
[C---:B--2---:R-:W-:Y:S07]  /*4c50*/  HMMA.16816.F32 R140, R4.reuse, R32, R96 ;  /* 0x00000020048c723c */ /* 0x044fee0000001860 */
[----:B------:R-:W-:Y:S01]  /*4c60*/  MOV R96, R101 ;  /* 0x0000006500607202 */ /* 0x000fe20000000f00 */
[----:B------:R-:W-:Y:S01]  /*4c70*/  HMMA.16816.F32 R120, R4, R10, R120 ;  /* 0x0000000a0478723c */ /* 0x000fe20000001878 */
[----:B-1----:R-:W-:Y:S01]  /*4c80*/  FFMA.FTZ R8, R242, c[0x0][0x2d0], -R13 ;  /* 0x0000b400f2087a23 */ /* 0x002fe2000001080d */
[----:B------:R-:W-:Y:S01]  /*4c90*/  MOV R99, R126 ;  /* 0x0000007e00637202 */ /* 0x000fe20000000f00 */
[----:B------:R-:W-:Y:S01]  /*4ca0*/  IMAD.MOV.U32 R242, RZ, RZ, R29 ;  /* 0x000000fffff27224 */ /* 0x000fe200078e001d */
[----:B------:R-:W-:Y:S01]  /*4cb0*/  MOV R98, R108 ;  /* 0x0000006c00627202 */ /* 0x000fe20000000f00 */
[----:B------:R1:W-:Y:S01]  /*4cc0*/  MUFU.EX2 R188, R8 ;  /* 0x0000000800bc7308 */ /* 0x0003e20000000800 */
[----:B------:R-:W-:-:S02]  /*4cd0*/  MOV R33, R36 ;  /* 0x0000002400217202 */ /* 0x000fc40000000f00 */
[C---:B------:R-:W-:Y:S01]  /*4ce0*/  HMMA.16816.F32 R176, R4.reuse, R34, R176 ;  /* 0x0000002204b0723c */ /* 0x040fe200000018b0 */
[----:B------:R-:W-:Y:S02]  /*4cf0*/  MOV R97, R38 ;  /* 0x0000002600617202 */ /* 0x000fe40000000f00 */
[----:B------:R-:W-:Y:S05]  /*4d00*/  LDSM.16.MT88.4 R36, [R2+0x8100] ;  /* 0x008100000224783b */ /* 0x000fea0000004200 */
[----:B----4-:R-:W-:Y:S01]  /*4d10*/  HMMA.16816.F32 R104, R4, R22, R84 ;  /* 0x000000160468723c */ /* 0x010fe20000001854 */
[----:B-1----:R-:W-:Y:S01]  /*4d20*/  FFMA.FTZ R8, R241, c[0x0][0x2d0], -R13 ;  /* 0x0000b400f1087a23 */ /* 0x002fe2000001080d */
[----:B------:R-:W-:-:S06]  /*4d30*/  MOV R241, R28 ;  /* 0x0000001c00f17202 */ /* 0x000fcc0000000f00 */
[C---:B------:R-:W-:Y:S01]  /*4d40*/  HMMA.16816.F32 R160, R4.reuse, R24, R172 ;  /* 0x0000001804a0723c */ /* 0x040fe200000018ac */
[----:B------:R1:W2:Y:S06]  /*4d50*/  MUFU.EX2 R189, R8 ;  /* 0x0000000800bd7308 */ /* 0x0002ac0000000800 */
[----:B------:R-:W-:Y:S01]  /*4d60*/  IMAD.MOV.U32 R173, RZ, RZ, R98 ;  /* 0x000000ffffad7224 */ /* 0x000fe200078e0062 */
[----:B------:R-:W-:Y:S01]  /*4d70*/  HMMA.16816.F32 R124, R4, R26, R148 ;  /* 0x0000001a047c723c */ /* 0x000fe20000001894 */
[----:B------:R-:W-:Y:S01]  /*4d80*/  MOV R174, R99 ;  /* 0x0000006300ae7202 */ /* 0x000fe20000000f00 */
[----:B------:R-:W-:Y:S01]  /*4d90*/  IMAD.MOV.U32 R175, RZ, RZ, R116 ;  /* 0x000000ffffaf7224 */ /* 0x000fe200078e0074 */
[----:B------:R-:W-:Y:S01]  /*4da0*/  MOV R98, R129 ;  /* 0x0000008100627202 */ /* 0x000fe20000000f00 */
[----:B------:R-:W-:Y:S01]  /*4db0*/  IMAD.MOV.U32 R172, RZ, RZ, R14 ;  /* 0x000000ffffac7224 */ /* 0x000fe200078e000e */
[----:B------:R-:W-:Y:S01]  /*4dc0*/  LDSM.16.MT88.4 R24, [R103+0x5100] ;  /* 0x005100006718783b */ /* 0x000fe20000004200 */
[----:B------:R-:W-:-:S02]  /*4dd0*/  IMAD.MOV.U32 R99, RZ, RZ, R130 ;  /* 0x000000ffff637224 */ /* 0x000fc400078e0082 */
[--C-:B-1----:R-:W-:Y:S01]  /*4de0*/  FFMA.FTZ R8, R249, c[0x0][0x2d0], -R12.reuse ;  /* 0x0000b400f9087a23 */ /* 0x102fe2000001080c */
[----:B--2---:R-:W-:Y:S01]  /*4df0*/  F2FP.PACK_AB R10, R189, R188 ;  /* 0x000000bcbd0a723e */ /* 0x004fe200000000ff */
[----:B------:R-:W-:Y:S01]  /*4e00*/  IMAD.MOV.U32 R249, RZ, RZ, R31 ;  /* 0x000000fffff97224 */ /* 0x000fe200078e001f */
[----:B------:R-:W-:Y:S01]  /*4e10*/  LDSM.16.MT88.4 R148, [R2+0x5900] ;  /* 0x005900000294783b */ /* 0x000fe20000004200 */
[----:B------:R1:W-:Y:S02]  /*4e20*/  MUFU.EX2 R181, R8 ;  /* 0x0000000800b57308 */ /* 0x0003e40000000800 */
[--C-:B-1----:R-:W-:Y:S01]  /*4e30*/  FFMA.FTZ R8, R248, c[0x0][0x2d0], -R12.reuse ;  /* 0x0000b400f8087a23 */ /* 0x102fe2000001080c */
[----:B------:R-:W-:Y:S02]  /*4e40*/  MOV R248, R30 ;  /* 0x0000001e00f87202 */ /* 0x000fe40000000f00 */
[----:B------:R-:W1:Y:S03]  /*4e50*/  LDSM.16.MT88.4 R28, [R2+0x2100] ;  /* 0x00210000021c783b */ /* 0x000e660000004200 */
[----:B------:R2:W4:Y:S02]  /*4e60*/  MUFU.EX2 R180, R8 ;  /* 0x0000000800b47308 */ /* 0x0005240000000800 */
[----:B--2---:R-:W-:Y:S01]  /*4e70*/  FFMA.FTZ R8, R247, c[0x0][0x2d0], -R12 ;  /* 0x0000b400f7087a23 */ /* 0x004fe2000001080c */
[----:B----4-:R-:W-:Y:S01]  /*4e80*/  F2FP.PACK_AB R9, R180, R181 ;  /* 0x000000b5b409723e */ /* 0x010fe200000000ff */
[----:B------:R-:W-:Y:S01]  /*4e90*/  IMAD.MOV.U32 R247, RZ, RZ, R139 ;  /* 0x000000fffff77224 */ /* 0x000fe200078e008b */
[----:B------:R-:W-:-:S03]  /*4ea0*/  MOV R139, R110 ;  /* 0x0000006e008b7202 */ /* 0x000fc60000000f00 */
[----:B------:R2:W-:Y:S02]  /*4eb0*/  MUFU.EX2 R102, R8 ;  /* 0x0000000800667308 */ /* 0x0005e40000000800 */
[----:B--2---:R-:W-:Y:S01]  /*4ec0*/  FFMA.FTZ R8, R245, c[0x0][0x2d0], -R12 ;  /* 0x0000b400f5087a23 */ /* 0x004fe2000001080c */
[----:B------:R-:W-:Y:S01]  /*4ed0*/  MOV R245, R138 ;  /* 0x0000008a00f57202 */ /* 0x000fe20000000f00 */
[----:B------:R-:W-:-:S04]  /*4ee0*/  IMAD.MOV.U32 R138, RZ, RZ, R109 ;  /* 0x000000ffff8a7224 */ /* 0x000fc800078e006d */
[----:B------:R2:W4:Y:S01]  /*4ef0*/  MUFU.EX2 R101, R8 ;  /* 0x0000000800657308 */ /* 0x0005220000000800 */
[----:B------:R-:W-:Y:S01]  /*4f00*/  HMMA.16816.F32 R108, R4, R20, R92 ;  /* 0x00000014046c723c */ /* 0x000fe2000000185c */
[----:B------:R-:W5:Y:S04]  /*4f10*/  LDSM.16.MT88.4 R4, [R103+0x2100] ;  /* 0x002100006704783b */ /* 0x000f680000004200 */
[----:B------:R-:W-:Y:S01]  /*4f20*/  LDSM.16.MT88.4 R20, [R0+0x2100] ;  /* 0x002100000014783b */ /* 0x000fe20000004200 */
[----:B--2---:R-:W-:Y:S02]  /*4f30*/  F2FP.PACK_AB R8, R183, R182 ;  /* 0x000000b6b708723e */ /* 0x004fe400000000ff */
[----:B----4-:R-:W-:-:S07]  /*4f40*/  F2FP.PACK_AB R11, R101, R102 ;  /* 0x00000066650b723e */ /* 0x010fce00000000ff */
[C---:B---3--:R-:W-:Y:S08]  /*4f50*/  HMMA.16816.F32 R144, R8.reuse, R16, R144 ;  /* 0x000000100890723c */ /* 0x048ff00000001890 */
[C---:B------:R-:W-:Y:S01]  /*4f60*/  HMMA.16816.F32 R84, R8.reuse, R18, R44 ;  /* 0x000000120854723c */ /* 0x040fe2000000182c */
[----:B------:R-:W2:Y:S07]  /*4f70*/  LDSM.16.MT88.4 R16, [R233+0x2100] ;  /* 0x00210000e910783b */ /* 0x000eae0000004200 */
[C---:B-1----:R-:W-:Y:S08]  /*4f80*/  HMMA.16816.F32 R112, R8.reuse, R28, R112 ;  /* 0x0000001c0870723c */ /* 0x042ff00000001870 */
[C---:B-----5:R-:W-:Y:S07]  /*4f90*/  HMMA.16816.F32 R68, R8.reuse, R4, R68 ;  /* 0x000000040844723c */ /* 0x060fee0000001844 */
[--C-:B------:R-:W-:Y:S01]  /*4fa0*/  FFMA.FTZ R4, R33, c[0x0][0x2d0], -R13.reuse ;  /* 0x0000b40021047a23 */ /* 0x100fe2000001080d */
[C---:B------:R-:W-:Y:S03]  /*4fb0*/  HMMA.16816.F32 R28, R8.reuse, R30, R40 ;  /* 0x0000001e081c723c */ /* 0x040fe60000001828 */
[----:B------:R1:W-:Y:S05]  /*4fc0*/  MUFU.EX2 R43, R4 ;  /* 0x00000004002b7308 */ /* 0x0003ea0000000800 */
[C---:B------:R-:W-:Y:S08]  /*4fd0*/  HMMA.16816.F32 R48, R8.reuse, R36, R48 ;  /* 0x000000240830723c */ /* 0x040ff00000001830 */
[----:B------:R-:W-:Y:S01]  /*4fe0*/  HMMA.16816.F32 R56, R8, R38, R56 ;  /* 0x000000260838723c */ /* 0x000fe20000001838 */
[----:B-1----:R-:W-:Y:S01]  /*4ff0*/  FFMA.FTZ R4, R96, c[0x0][0x2d0], -R13 ;  /* 0x0000b40060047a23 */ /* 0x002fe2000001080d */
[----:B------:R-:W-:-:S02]  /*5000*/  MOV R96, R136 ;  /* 0x0000008800607202 */ /* 0x000fc40000000f00 */
[----:B------:R-:W-:Y:S01]  /*5010*/  MOV R136, R131 ;  /* 0x0000008300887202 */ /* 0x000fe20000000f00 */
[----:B------:R1:W3:Y:S03]  /*5020*/  MUFU.EX2 R42, R4 ;  /* 0x00000004002a7308 */ /* 0x0002e60000000800 */
[C---:B--2---:R-:W-:Y:S08]  /*5030*/  HMMA.16816.F32 R52, R8.reuse, R16, R52 ;  /* 0x000000100834723c */ /* 0x044ff00000001834 */
[----:B------:R-:W-:Y:S01]  /*5040*/  HMMA.16816.F32 R64, R8, R18, R64 ;  /* 0x000000120840723c */ /* 0x000fe20000001840 */
[----:B------:R-:W2:Y:S01]  /*5050*/  LDSM.16.MT88.4 R16, [R233+0x5100] ;  /* 0x00510000e910783b */ /* 0x000ea20000004200 */
[----:B-1----:R-:W-:-:S06]  /*5060*/  FFMA.FTZ R4, R97, c[0x0][0x2d0], -R13 ;  /* 0x0000b40061047a23 */ /* 0x002fcc000001080d */
[C---:B------:R-:W-:Y:S01]  /*5070*/  HMMA.16816.F32 R60, R8.reuse, R6, R60 ;  /* 0x00000006083c723c */ /* 0x040fe2000000183c */
[----:B------:R-:W-:Y:S01]  /*5080*/  IMAD.MOV.U32 R97, RZ, RZ, R128 ;  /* 0x000000ffff617224 */ /* 0x000fe200078e0080 */
[----:B------:R1:W-:Y:S06]  /*5090*/  MUFU.EX2 R41, R4 ;  /* 0x0000000400297308 */ /* 0x0003ec0000000800 */
[C---:B------:R-:W-:Y:S07]  /*50a0*/  HMMA.16816.F32 R32, R8.reuse, R22, R72 ;  /* 0x000000160820723c */ /* 0x040fee0000001848 */
[----:B------:R-:W-:Y:S01]  /*50b0*/  IMAD.MOV.U32 R73, RZ, RZ, R175 ;  /* 0x000000ffff497224 */ /* 0x000fe200078e00af */
[C---:B------:R-:W-:Y:S01]  /*50c0*/  HMMA.16816.F32 R128, R8.reuse, R20, R76 ;  /* 0x000000140880723c */ /* 0x040fe2000000184c */
[----:B------:R-:W-:Y:S01]  /*50d0*/  MOV R74, R96 ;  /* 0x00000060004a7202 */ /* 0x000fe20000000f00 */
[----:B------:R-:W-:Y:S01]  /*50e0*/  IMAD.MOV.U32 R75, RZ, RZ, R97 ;  /* 0x000000ffff4b7224 */ /* 0x000fe200078e0061 */
[----:B---3--:R-:W-:Y:S01]  /*50f0*/  F2FP.PACK_AB R96, R42, R43 ;  /* 0x0000002b2a60723e */ /* 0x008fe200000000ff */
[----:B-1----:R-:W-:Y:S01]  /*5100*/  FFMA.FTZ R4, R117, c[0x0][0x2d0], -R13 ;  /* 0x0000b40075047a23 */ /* 0x002fe2000001080d */
[----:B------:R-:W-:Y:S01]  /*5110*/  LDSM.16.MT88.4 R20, [R0+0x8100] ;  /* 0x008100000014783b */ /* 0x000fe20000004200 */
[----:B------:R-:W-:Y:S01]  /*5120*/  IMAD.MOV.U32 R175, RZ, RZ, R99 ;  /* 0x000000ffffaf7224 */ /* 0x000fe200078e0063 */
[----:B------:R-:W-:Y:S01]  /*5130*/  MOV R76, R98 ;  /* 0x00000062004c7202 */ /* 0x000fe20000000f00 */
[----:B------:R1:W3:Y:S01]  /*5140*/  MUFU.EX2 R40, R4 ;  /* 0x0000000400287308 */ /* 0x0002e20000000800 */
[----:B------:R-:W-:Y:S01]  /*5150*/  IMAD.MOV.U32 R79, RZ, RZ, R139 ;  /* 0x000000ffff4f7224 */ /* 0x000fe200078e008b */
[----:B------:R-:W-:Y:S01]  /*5160*/  MOV R77, R136 ;  /* 0x00000088004d7202 */ /* 0x000fe20000000f00 */
[----:B------:R-:W-:Y:S01]  /*5170*/  IMAD.MOV.U32 R78, RZ, RZ, R137 ;  /* 0x000000ffff4e7224 */ /* 0x000fe200078e0089 */
[----:B--2---:R-:W-:Y:S01]  /*5180*/  HMMA.16816.F32 R44, R8, R16, R80 ;  /* 0x00000010082c723c */ /* 0x004fe20000001850 */
[----:B------:R-:W-:Y:S01]  /*5190*/  LDSM.16.MT88.4 R80, [R2+0x8900] ;  /* 0x008900000250783b */ /* 0x000fe20000004200 */
[----:B-1----:R-:W-:-:S06]  /*51a0*/  FFMA.FTZ R4, R118, c[0x0][0x2d0], -R12 ;  /* 0x0000b40076047a23 */ /* 0x002fcc000001080c */
[----:B------:R-:W-:Y:S01]  /*51b0*/  HMMA.16816.F32 R88, R8, R18, R88 ;  /* 0x000000120858723c */ /* 0x000fe20000001858 */
[----:B------:R-:W-:Y:S01]  /*51c0*/  LDSM.16.MT88.4 R16, [R0+0x5100] ;  /* 0x005100000010783b */ /* 0x000fe20000004200 */
[----:B---3--:R-:W-:Y:S01]  /*51d0*/  F2FP.PACK_AB R98, R40, R41 ;  /* 0x000000292862723e */ /* 0x008fe200000000ff */
[----:B------:R1:W-:Y:S02]  /*51e0*/  MUFU.EX2 R37, R4 ;  /* 0x0000000400257308 */ /* 0x0003e40000000800 */
[--C-:B-1----:R-:W-:Y:S02]  /*51f0*/  FFMA.FTZ R4, R119, c[0x0][0x2d0], -R12.reuse ;  /* 0x0000b40077047a23 */ /* 0x102fe4000001080c */
[----:B------:R-:W1:Y:S04]  /*5200*/  LDSM.16.MT88.4 R116, [R2+0x2900] ;  /* 0x002900000274783b */ /* 0x000e680000004200 */
[----:B------:R2:W3:Y:S02]  /*5210*/  MUFU.EX2 R38, R4 ;  /* 0x0000000400267308 */ /* 0x0004e40000000800 */
[----:B--2---:R-:W-:Y:S01]  /*5220*/  FFMA.FTZ R4, R173, c[0x0][0x2d0], -R12 ;  /* 0x0000b400ad047a23 */ /* 0x004fe2000001080c */
[----:B------:R-:W-:-:S02]  /*5230*/  MOV R173, R15 ;  /* 0x0000000f00ad7202 */ /* 0x000fc40000000f00 */
[----:B---3--:R-:W-:-:S03]  /*5240*/  F2FP.PACK_AB R97, R38, R37 ;  /* 0x000000252661723e */ /* 0x008fc600000000ff */
[----:B------:R2:W-:Y:S02]  /*5250*/  MUFU.EX2 R39, R4 ;  /* 0x0000000400277308 */ /* 0x0005e40000000800 */
[----:B--2---:R-:W-:Y:S01]  /*5260*/  FFMA.FTZ R4, R174, c[0x0][0x2d0], -R12 ;  /* 0x0000b400ae047a23 */ /* 0x004fe2000001080c */
[----:B------:R-:W-:Y:S01]  /*5270*/  MOV R174, R138 ;  /* 0x0000008a00ae7202 */ /* 0x000fe20000000f00 */
[----:B------:R-:W-:Y:S01]  /*5280*/  LDSM.16.MT88.4 R12, [R103+0x8100] ;  /* 0x00810000670c783b */ /* 0x000fe20000004200 */
[C---:B------:R-:W-:Y:S03]  /*5290*/  HMMA.16816.F32 R136, R8.reuse, R24, R132 ;  /* 0x000000180888723c */ /* 0x040fe60000001884 */
[----:B------:R2:W3:Y:S01]  /*52a0*/  MUFU.EX2 R36, R4 ;  /* 0x0000000400247308 */ /* 0x0004e20000000800 */
[----:B------:R-:W-:Y:S04]  /*52b0*/  LDSM.16.MT88.4 R132, [R0+0x2900] ;  /* 0x002900000084783b */ /* 0x000fe80000004200 */
[----:B------:R-:W-:Y:S01]  /*52c0*/  HMMA.16816.F32 R24, R8, R26, R120 ;  /* 0x0000001a0818723c */ /* 0x000fe20000001878 */
[----:B--2---:R-:W2:Y:S01]  /*52d0*/  LDSM.16.MT88.4 R4, [R233+0x8100] ;  /* 0x00810000e904783b */ /* 0x004ea20000004200 */
[----:B---3--:R-:W-:-:S07]  /*52e0*/  F2FP.PACK_AB R99, R36, R39 ;  /* 0x000000272463723e */ /* 0x008fce00000000ff */
[C---:B-1----:R-:W-:Y:S08]  /*52f0*/  HMMA.16816.F32 R112, R96.reuse, R116, R112 ;  /* 0x000000746070723c */ /* 0x042ff00000001870 */
[----:B------:R-:W-:Y:S08]  /*5300*/  HMMA.16816.F32 R116, R96, R118, R28 ;  /* 0x000000766074723c */ /* 0x000ff0000000181c */
[C---:B------:R-:W-:Y:S08]  /*5310*/  HMMA.16816.F32 R28, R8.reuse, R16, R168 ;  /* 0x00000010081c723c */ /* 0x040ff000000018a8 */
[C---:B------:R-:W-:Y:S08]  /*5320*/  HMMA.16816.F32 R16, R8.reuse, R18, R164 ;  /* 0x000000120810723c */ /* 0x040ff000000018a4 */
[C---:B--2---:R-:W-:Y:S01]  /*5330*/  HMMA.16816.F32 R164, R8.reuse, R6, R124 ;  /* 0x0000000608a4723c */ /* 0x044fe2000000187c */
[----:B------:R-:W1:Y:S06]  /*5340*/  LDSM.16.MT88.4 R124, [R233+0x2900] ;  /* 0x00290000e97c783b */ /* 0x000e6c0000004200 */
[----:B------:R-:W-:Y:S01]  /*5350*/  MOV R7, R79 ;  /* 0x0000004f00077202 */ /* 0x000fe20000000f00 */
[C---:B------:R-:W-:Y:S01]  /*5360*/  HMMA.16816.F32 R92, R8.reuse, R12, R140 ;  /* 0x0000000c085c723c */ /* 0x040fe2000000188c */
[----:B------:R-:W-:Y:S07]  /*5370*/  LDSM.16.MT88.4 R140, [R103+0x5900] ;  /* 0x00590000678c783b */ /* 0x000fee0000004200 */
[C---:B------:R-:W-:Y:S07]  /*5380*/  HMMA.16816.F32 R160, R8.reuse, R4, R160 ;  /* 0x0000000408a0723c */ /* 0x040fee00000018a0 */
[----:B------:R-:W-:Y:S01]  /*5390*/  MOV R4, R77 ;  /* 0x0000004d00047202 */ /* 0x000fe20000000f00 */
[----:B------:R-:W-:Y:S01]  /*53a0*/  HMMA.16816.F32 R12, R8, R14, R176 ;  /* 0x0000000e080c723c */ /* 0x000fe200000018b0 */
[----:B------:R-:W-:-:S03]  /*53b0*/  IMAD.MOV.U32 R5, RZ, RZ, R78 ;  /* 0x000000ffff057224 */ /* 0x000fc600078e004e */
[----:B------:R-:W-:-:S03]  /*53c0*/  FADD.FTZ R4, R4, R7 ;  /* 0x0000000704047221 */ /* 0x000fc60000010000 */
[----:B------:R-:W-:Y:S01]  /*53d0*/  MOV R176, R73 ;  /* 0x0000004900b07202 */ /* 0x000fe20000000f00 */
[----:B------:R-:W-:Y:S01]  /*53e0*/  IMAD.MOV.U32 R177, RZ, RZ, R74 ;  /* 0x000000ffffb17224 */ /* 0x000fe200078e004a */
[----:B------:R-:W-:Y:S01]  /*53f0*/  MOV R178, R75 ;  /* 0x0000004b00b27202 */ /* 0x000fe20000000f00 */
[----:B------:R-:W-:Y:S01]  /*5400*/  IMAD.MOV.U32 R179, RZ, RZ, R76 ;  /* 0x000000ffffb37224 */ /* 0x000fe200078e004c */
[----:B------:R-:W-:Y:S01]  /*5410*/  HMMA.16816.F32 R168, R8, R20, R108 ;  /* 0x0000001408a8723c */ /* 0x000fe2000000186c */
[----:B------:R-:W-:Y:S01]  /*5420*/  FADD.FTZ R2, R176, R5 ;  /* 0x00000005b0027221 */ /* 0x000fe20000010000 */
[----:B------:R-:W2:Y:S01]  /*5430*/  LDSM.16.MT88.4 R108, [R103+0x2900] ;  /* 0x00290000676c783b */ /* 0x000ea20000004200 */
[----:B------:R-:W-:Y:S02]  /*5440*/  FADD.FTZ R4, R177, R4 ;  /* 0x00000004b1047221 */ /* 0x000fe40000010000 */
[----:B------:R-:W-:Y:S01]  /*5450*/  FADD.FTZ R2, R178, R2 ;  /* 0x00000002b2027221 */ /* 0x000fe20000010000 */
[----:B------:R-:W-:Y:S01]  /*5460*/  LDSM.16.MT88.4 R72, [R103+0x8900] ;  /* 0x008900006748783b */ /* 0x000fe20000004200 */
[----:B------:R-:W-:Y:S01]  /*5470*/  FADD.FTZ R4, R179, R4 ;  /* 0x00000004b3047221 */ /* 0x000fe20000010000 */
[----:B-1----:R-:W-:Y:S01]  /*5480*/  HMMA.16816.F32 R120, R96, R124, R52 ;  /* 0x0000007c6078723c */ /* 0x002fe20000001834 */
[----:B------:R-:W-:-:S02]  /*5490*/  FADD.FTZ R2, R172, R2 ;  /* 0x00000002ac027221 */ /* 0x000fc40000010000 */
[----:B------:R-:W-:Y:S02]  /*54a0*/  FADD.FTZ R4, R173, R4 ;  /* 0x00000004ad047221 */ /* 0x000fe40000010000 */
[----:B------:R-:W-:Y:S02]  /*54b0*/  FADD.FTZ R2, R174, R2 ;  /* 0x00000002ae027221 */ /* 0x000fe40000010000 */
[----:B------:R-:W-:Y:S01]  /*54c0*/  FADD.FTZ R4, R175, R4 ;  /* 0x00000004af047221 */ /* 0x000fe20000010000 */
[----:B------:R-:W-:Y:S01]  /*54d0*/  HMMA.16816.F32 R20, R8, R22, R104 ;  /* 0x000000160814723c */ /* 0x000fe20000001868 */
[----:B------:R-:W-:Y:S01]  /*54e0*/  FADD.FTZ R2, R245, R2 ;  /* 0x00000002f5027221 */ /* 0x000fe20000010000 */
[----:B------:R-:W-:Y:S01]  /*54f0*/  LDSM.16.MT88.4 R8, [R0+0x8900] ;  /* 0x008900000008783b */ /* 0x000fe20000004200 */
[----:B------:R-:W-:Y:S02]  /*5500*/  FADD.FTZ R5, R247, R4 ;  /* 0x00000004f7057221 */ /* 0x000fe40000010000 */
[----:B------:R-:W-:-:S02]  /*5510*/  FADD.FTZ R4, R248, R2 ;  /* 0x00000002f8047221 */ /* 0x000fc40000010000 */
[----:B------:R-:W-:Y:S01]  /*5520*/  FADD.FTZ R2, R249, R5 ;  /* 0x00000005f9027221 */ /* 0x000fe20000010000 */
[----:B------:R-:W-:Y:S01]  /*5530*/  HMMA.16816.F32 R124, R96, R126, R64 ;  /* 0x0000007e607c723c */ /* 0x000fe20000001840 */
[----:B------:R1:W-:Y:S02]  /*5540*/  LDSM.16.MT88.4 R64, [R0+0x5900] ;  /* 0x005900000040783b */ /* 0x0003e40000004200 */
[----:B------:R-:W-:-:S04]  /*5550*/  FADD.FTZ R2, R242, R2 ;  /* 0x00000002f2027221 */ /* 0x000fc80000010000 */
[----:B------:R-:W-:Y:S01]  /*5560*/  FADD.FTZ R2, R246, R2 ;  /* 0x00000002f6027221 */ /* 0x000fe20000010000 */
[----:B------:R-:W-:Y:S03]  /*5570*/  HMMA.16816.F32 R76, R96, R80, R48 ;  /* 0x00000050604c723c */ /* 0x000fe60000001830 */
[----:B------:R-:W-:-:S04]  /*5580*/  FADD.FTZ R2, R230, R2 ;  /* 0x00000002e6027221 */ /* 0x000fc80000010000 */
[----:B------:R-:W-:Y:S01]  /*5590*/  FADD.FTZ R2, R231, R2 ;  /* 0x00000002e7027221 */ /* 0x000fe20000010000 */
[----:B------:R-:W-:Y:S01]  /*55a0*/  HMMA.16816.F32 R80, R96, R82, R56 ;  /* 0x000000526050723c */ /* 0x000fe20000001838 */
[----:B------:R-:W3:Y:S02]  /*55b0*/  LDSM.16.MT88.4 R56, [R233+0x5900] ;  /* 0x00590000e938783b */ /* 0x000ee40000004200 */
[----:B------:R-:W-:-:S04]  /*55c0*/  FADD.FTZ R2, R239, R2 ;  /* 0x00000002ef027221 */ /* 0x000fc80000010000 */
[----:B------:R-:W-:Y:S01]  /*55d0*/  FADD.FTZ R2, R240, R2 ;  /* 0x00000002f0027221 */ /* 0x000fe20000010000 */
[C---:B------:R-:W-:Y:S01]  /*55e0*/  HMMA.16816.F32 R144, R96.reuse, R148, R144 ;  /* 0x000000946090723c */ /* 0x040fe20000001890 */
[----:B-1----:R-:W-:Y:S02]  /*55f0*/  FADD.FTZ R0, R241, R4 ;  /* 0x00000004f1007221 */ /* 0x002fe40000010000 */
[----:B------:R-:W-:Y:S02]  /*5600*/  FADD.FTZ R2, R238, R2 ;  /* 0x00000002ee027221 */ /* 0x000fe40000010000 */
[----:B------:R-:W-:Y:S02]  /*5610*/  FADD.FTZ R0, R244, R0 ;  /* 0x00000000f4007221 */ /* 0x000fe40000010000 */
[----:B------:R-:W-:Y:S01]  /*5620*/  FADD.FTZ R2, R236, R2 ;  /* 0x00000002ec027221 */ /* 0x000fe20000010000 */
[----:B--2---:R-:W-:Y:S01]  /*5630*/  HMMA.16816.F32 R104, R96, R108, R68 ;  /* 0x0000006c6068723c */ /* 0x004fe20000001844 */
[----:B------:R-:W-:-:S02]  /*5640*/  FADD.FTZ R0, R252, R0 ;  /* 0x00000000fc007221 */ /* 0x000fc40000010000 */
[----:B------:R-:W-:Y:S02]  /*5650*/  FADD.FTZ R2, R182, R2 ;  /* 0x00000002b6027221 */ /* 0x000fe40000010000 */
[----:B------:R-:W-:Y:S02]  /*5660*/  FADD.FTZ R0, R251, R0 ;  /* 0x00000000fb007221 */ /* 0x000fe40000010000 */
[----:B------:R-:W-:Y:S01]  /*5670*/  FADD.FTZ R2, R183, R2 ;  /* 0x00000002b7027221 */ /* 0x000fe20000010000 */
[----:B------:R-:W-:Y:S01]  /*5680*/  HMMA.16816.F32 R148, R96, R150, R84 ;  /* 0x000000966094723c */ /* 0x000fe20000001854 */
[----:B------:R-:W-:Y:S02]  /*5690*/  FADD.FTZ R0, R250, R0 ;  /* 0x00000000fa007221 */ /* 0x000fe40000010000 */
[----:B------:R-:W-:Y:S02]  /*56a0*/  FADD.FTZ R4, R188, R2 ;  /* 0x00000002bc047221 */ /* 0x000fe40000010000 */
[----:B------:R-:W-:-:S03]  /*56b0*/  FADD.FTZ R0, R229, R0 ;  /* 0x00000000e5007221 */ /* 0x000fc60000010000 */
[----:B------:R-:W-:Y:S01]  /*56c0*/  HMMA.16816.F32 R108, R96, R110, R60 ;  /* 0x0000006e606c723c */ /* 0x000fe2000000183c */
[----:B------:R-:W-:-:S04]  /*56d0*/  FADD.FTZ R0, R190, R0 ;  /* 0x00000000be007221 */ /* 0x000fc80000010000 */
[----:B------:R-:W-:-:S03]  /*56e0*/  FADD.FTZ R0, R191, R0 ;  /* 0x00000000bf007221 */ /* 0x000fc60000010000 */
[----:B------:R-:W-:Y:S01]  /*56f0*/  HMMA.16816.F32 R128, R96, R132, R128 ;  /* 0x000000846080723c */ /* 0x000fe20000001880 */
[----:B------:R-:W-:-:S04]  /*5700*/  FADD.FTZ R0, R228, R0 ;  /* 0x00000000e4007221 */ /* 0x000fc80000010000 */
[----:B------:R-:W-:-:S03]  /*5710*/  FADD.FTZ R0, R181, R0 ;  /* 0x00000000b5007221 */ /* 0x000fc60000010000 */
[----:B---3--:R-:W-:Y:S01]  /*5720*/  HMMA.16816.F32 R52, R96, R56, R44 ;  /* 0x000000386034723c */ /* 0x008fe2000000182c */
[----:B------:R-:W-:-:S04]  /*5730*/  FADD.FTZ R0, R180, R0 ;  /* 0x00000000b4007221 */ /* 0x000fc80000010000 */
[----:B------:R-:W-:Y:S02]  /*5740*/  FADD.FTZ R2, R102, R0 ;  /* 0x0000000066027221 */ /* 0x000fe40000010000 */
[----:B------:R-:W-:Y:S01]  /*5750*/  FADD.FTZ R0, R189, R4 ;  /* 0x00000004bd007221 */ /* 0x000fe20000010000 */
[C---:B------:R-:W-:Y:S01]  /*5760*/  HMMA.16816.F32 R56, R96.reuse, R58, R88 ;  /* 0x0000003a6038723c */ /* 0x040fe20000001858 */
[----:B------:R-:W1:Y:S01]  /*5770*/  LDSM.16.MT88.4 R88, [R233+0x8900] ;  /* 0x00890000e958783b */ /* 0x000e620000004200 */
        /* <DEDUP_REMOVED lines=9> */
[----:B------:R-:W-:Y:S01]  /*5810*/  HMMA.16816.F32 R60, R96, R64, R28 ;  /* 0x00000040603c723c */ /* 0x000fe2000000181c */
[----:B------:R-:W-:-:S05]  /*5820*/  FADD.FTZ R0, R36, R2 ;  /* 0x0000000224007221 */ /* 0x000fca0000010000 */
[----:B------:R2:W-:Y:S02]  /*5830*/  STL [R1+0x4], R0 ;  /* 0x0000040001007387 */ /* 0x0005e40000100800 */
[C---:B------:R-:W-:Y:S02]  /*5840*/  HMMA.16816.F32 R68, R96.reuse, R72, R92 ;  /* 0x000000486044723c */ /* 0x040fe4000000185c */
[----:B------:R2:W-:Y:S06]  /*5850*/  STL [R1], R4 ;  /* 0x0000000401007387 */ /* 0x0005ec0000100800 */
[C---:B------:R-:W-:Y:S08]  /*5860*/  HMMA.16816.F32 R132, R96.reuse, R134, R32 ;  /* 0x000000866084723c */ /* 0x040ff00000001820 */
[C---:B-1----:R-:W-:Y:S08]  /*5870*/  HMMA.16816.F32 R84, R96.reuse, R88, R160 ;  /* 0x000000586054723c */ /* 0x042ff000000018a0 */
[C---:B------:R-:W-:Y:S08]  /*5880*/  HMMA.16816.F32 R140, R96.reuse, R142, R24 ;  /* 0x0000008e608c723c */ /* 0x040ff00000001818 */
[C---:B------:R-:W-:Y:S08]  /*5890*/  HMMA.16816.F32 R64, R96.reuse, R66, R16 ;  /* 0x000000426040723c */ /* 0x040ff00000001810 */
[C---:B------:R-:W-:Y:S08]  /*58a0*/  HMMA.16816.F32 R72, R96.reuse, R74, R12 ;  /* 0x0000004a6048723c */ /* 0x040ff0000000180c */
[C---:B------:R-:W-:Y:S08]  /*58b0*/  HMMA.16816.F32 R88, R96.reuse, R90, R164 ;  /* 0x0000005a6058723c */ /* 0x040ff000000018a4 */
[C---:B------:R-:W-:Y:S08]  /*58c0*/  HMMA.16816.F32 R92, R96.reuse, R8, R168 ;  /* 0x00000008605c723c */ /* 0x040ff000000018a8 */
[----:B------:R-:W-:Y:S01]  /*58d0*/  HMMA.16816.F32 R96, R96, R10, R20 ;  /* 0x0000000a6060723c */ /* 0x000fe20000001814 */
[----:B------:R-:W-:Y:S07]  /*58e0*/  @!P1 BRA `(.L_x_638) ;  /* 0x0000024000009947 */ /* 0x000fee0003800000 */
[----:B--2---:R-:W2:Y:S01]  /*58f0*/  LDL.64 R248, [R1+0x18] ;  /* 0x0000180001f87983 */ /* 0x004ea20000100a00 */
[----:B------:R-:W-:Y:S01]  /*5900*/  IMAD.MOV.U32 R230, RZ, RZ, c[0x0][0x1e4] ;  /* 0x00007900ffe67624 */ /* 0x000fe200078e00ff */
[----:B------:R-:W-:Y:S01]  /*5910*/  UIADD3 UR5, UR16, -0x3, URZ ;  /* 0xfffffffd10057890 */ /* 0x000fe2000fffe03f */
[----:B------:R-:W-:-:S02]  /*5920*/  IMAD.MOV.U32 R231, RZ, RZ, c[0x0][0x1e0] ;  /* 0x00007800ffe77624 */ /* 0x000fc400078e00ff */
[----:B------:R-:W-:Y:S01]  /*5930*/  IMAD R0, R230, 0x60, RZ ;  /* 0x00000060e6007824 */ /* 0x000fe200078e02ff */
[----:B------:R-:W-:Y:S01]  /*5940*/  USHF.R.S32.HI UR4, URZ, 0x1f, UR5 ;  /* 0x0000001f3f047899 */ /* 0x000fe20008011405 */
[C---:B------:R-:W-:Y:S01]  /*5950*/  IMAD.WIDE.U32 R4, R231.reuse, 0x60, RZ ;  /* 0x00000060e7047825 */ /* 0x040fe200078e00ff */
[----:B------:R-:W-:-:S03]  /*5960*/  SHF.L.U64.HI R2, R231, 0x6, R230 ;  /* 0x00000006e7027819 */ /* 0x000fc600000102e6 */
[----:B------:R-:W-:Y:S01]  /*5970*/  IMAD.SHL.U32 R8, R231, 0x40, RZ ;  /* 0x00000040e7087824 */ /* 0x000fe200078e00ff */
[----:B------:R-:W-:-:S05]  /*5980*/  IADD3 R0, R5, R0, RZ ;  /* 0x0000000005007210 */ /* 0x000fca0007ffe0ff */
[----:B------:R-:W-:-:S04]  /*5990*/  IMAD R0, R0, UR5, RZ ;  /* 0x0000000500007c24 */ /* 0x000fc8000f8e02ff */
[C---:B------:R-:W-:Y:S02]  /*59a0*/  IMAD R0, R4.reuse, UR4, R0 ;  /* 0x0000000404007c24 */ /* 0x040fe4000f8e0200 */
[----:B--2---:R-:W-:-:S05]  /*59b0*/  IMAD.WIDE.U32 R6, R4, UR5, R248 ;  /* 0x0000000504067c25 */ /* 0x004fca000f8e00f8 */
[----:B------:R-:W-:Y:S02]  /*59c0*/  LEA R4, P1, R6, c[0x0][0x1c8], 0x1 ;  /* 0x0000720006047a11 */ /* 0x000fe400078208ff */
[----:B------:R-:W-:Y:S02]  /*59d0*/  IADD3 R0, R7, R0, RZ ;  /* 0x0000000007007210 */ /* 0x000fe40007ffe0ff */
[----:B------:R-:W-:Y:S02]  /*59e0*/  IADD3 R12, P6, P5, R8, 0x80, R4 ;  /* 0x00000080080c7810 */ /* 0x000fe40007dde004 */
[----:B------:R-:W-:Y:S02]  /*59f0*/  LEA.HI.X R5, R6, c[0x0][0x1cc], R0, 0x1, P1 ;  /* 0x0000730006057a11 */ /* 0x000fe400008f0c00 */
[-C--:B------:R-:W-:Y:S02]  /*5a00*/  IADD3 R6, P1, R4, R8.reuse, RZ ;  /* 0x0000000804067210 */ /* 0x080fe40007f3e0ff */
[--C-:B------:R-:W-:Y:S01]  /*5a10*/  IADD3.X R13, R2, RZ, R5.reuse, P6, P5 ;  /* 0x000000ff020d7210 */ /* 0x100fe200037ea405 */
[----:B------:R-:W-:Y:S01]  /*5a20*/  @!PT LDS RZ, [RZ] ;  /* 0x00000000fffff984 */ /* 0x000fe20000000800 */
[----:B------:R-:W-:Y:S01]  /*5a30*/  @!PT LDS RZ, [RZ] ;  /* 0x00000000fffff984 */ /* 0x000fe20000000800 */
[----:B------:R-:W-:Y:S01]  /*5a40*/  @!PT LDS RZ, [RZ] ;  /* 0x00000000fffff984 */ /* 0x000fe20000000800 */
[----:B------:R1:W-:Y:S01]  /*5a50*/  LDGSTS.E.BYPASS.LTC128B.128 [R243+0x12100], [R4.64], !P4 ;  /* 0x1210000004f37fae */ /* 0x0003e2000e101d54 */
[----:B------:R-:W-:Y:S01]  /*5a60*/  IADD3 R10, P6, P5, R8, 0x100, R4 ;  /* 0x00000100080a7810 */ /* 0x000fe20007dde004 */
[----:B------:R-:W-:Y:S01]  /*5a70*/  IMAD.X R7, R5, 0x1, R2, P1 ;  /* 0x0000000105077824 */ /* 0x000fe200008e0602 */
[----:B------:R-:W-:Y:S01]  /*5a80*/  IADD3 R8, P1, R6, R8, RZ ;  /* 0x0000000806087210 */ /* 0x000fe20007f3e0ff */
[----:B------:R1:W-:Y:S01]  /*5a90*/  LDGSTS.E.BYPASS.LTC128B.128 [R243+0x15100], [R4.64+0x80], !P3 ;  /* 0x1510008004f37fae */ /* 0x0003e2000d901d54 */
[----:B------:R-:W-:-:S02]  /*5aa0*/  IADD3.X R11, R2, RZ, R5, P6, P5 ;  /* 0x000000ff020b7210 */ /* 0x000fc400037ea405 */
[----:B------:R-:W-:Y:S01]  /*5ab0*/  IADD3.X R9, R7, R2, RZ, P1, !PT ;  /* 0x0000000207097210 */ /* 0x000fe20000ffe4ff */
[----:B------:R1:W-:Y:S04]  /*5ac0*/  LDGSTS.E.BYPASS.LTC128B.128 [R243+0x18100], [R4.64+0x100], !P2 ;  /* 0x1810010004f37fae */ /* 0x0003e8000d101d54 */
[----:B------:R1:W-:Y:S04]  /*5ad0*/  LDGSTS.E.BYPASS.LTC128B.128 [R243+0x13100], [R6.64], !P4 ;  /* 0x1310000006f37fae */ /* 0x0003e8000e101d54 */
[----:B------:R1:W-:Y:S04]  /*5ae0*/  LDGSTS.E.BYPASS.LTC128B.128 [R243+0x16100], [R12.64], !P3 ;  /* 0x161000000cf37fae */ /* 0x0003e8000d901d54 */
[----:B------:R1:W-:Y:S04]  /*5af0*/  LDGSTS.E.BYPASS.LTC128B.128 [R243+0x19100], [R10.64], !P2 ;  /* 0x191000000af37fae */ /* 0x0003e8000d101d54 */
[----:B------:R1:W-:Y:S04]  /*5b00*/  LDGSTS.E.BYPASS.LTC128B.128 [R243+0x14100], [R8.64], !P4 ;  /* 0x1410000008f37fae */ /* 0x0003e8000e101d54 */
[----:B------:R1:W-:Y:S04]  /*5b10*/  LDGSTS.E.BYPASS.LTC128B.128 [R243+0x17100], [R8.64+0x80], !P3 ;  /* 0x1710008008f37fae */ /* 0x0003e8000d901d54 */
[----:B------:R1:W-:Y:S02]  /*5b20*/  LDGSTS.E.BYPASS.LTC128B.128 [R243+0x1a100], [R8.64+0x100], !P2 ;  /* 0x1a10010008f37fae */ /* 0x0003e4000d101d54 */
.L_x_638:
[----:B--2---:R-:W-:Y:S01]  /*5b30*/  PLOP3.LUT P1, PT, PT, PT, UP1, 0x40, 0x0 ;  /* 0x000000000000781c */ /* 0x004fe20003f2e818 */
[----:B------:R-:W0:-:S12]  /*5b40*/  LDGDEPBAR ;  /* 0x00000000000079af */ /* 0x000e180000000000 */
[----:B------:R-:W-:Y:S05]  /*5b50*/  @P1 BRA `(.L_x_639) ;  /* 0x0000407000001947 */ /* 0x000fea0003800000 */
[----:B------:R-:W-:Y:S01]  /*5b60*/  IMAD.MOV.U32 R101, RZ, RZ, R3 ;  /* 0x000000ffff657224 */ /* 0x000fe200078e0003 */
[----:B------:R-:W-:Y:S01]  /*5b70*/  MOV R0, R100 ;  /* 0x0000006400007202 */ /* 0x000fe20000000f00 */
[----:B------:R-:W-:Y:S01]  /*5b80*/  UIADD3 UR16, UR16, -0x2, URZ ;  /* 0xfffffffe10107890 */ /* 0x000fe2000fffe03f */
[----:B------:R-:W-:Y:S01]  /*5b90*/  SEL R236, R237, 0xffffffe0, !P0 ;  /* 0xffffffe0edec7807 */ /* 0x000fe20004000000 */
[----:B------:R-:W-:Y:S02]  /*5ba0*/  UMOV UR15, URZ ;  /* 0x0000003f000f7c82 */ /* 0x000fe40008000000 */
[----:B------:R-:W-:Y:S02]  /*5bb0*/  UMOV UR5, 0x1 ;  /* 0x0000000100057882 */ /* 0x000fe40000000000 */
[----:B------:R-:W-:Y:S02]  /*5bc0*/  ULDC.64 UR8, c[0x0][0x208] ;  /* 0x0000820000087ab9 */ /* 0x000fe40000000a00 */
[----:B------:R-:W-:-:S02]  /*5bd0*/  ULDC.64 UR6, c[0x0][0x1e0] ;  /* 0x0000780000067ab9 */ /* 0x000fc40000000a00 */
.L_x_640:
[----:B------:R-:W2:Y:S01]  /*5be0*/  LDL.64 R30, [R1+0x28] ;  /* 0x00002800011e7983 */ /* 0x000ea20000100a00 */
[----:B------:R-:W-:Y:S04]  /*5bf0*/  DEPBAR.LE SB0, 0x2 ;  /* 0x000080800000791a */ /* 0x000fe80000000000 */
[----:B------:R-:W-:Y:S01]  /*5c00*/  UIMAD UR4, UR5, 0x9000, URZ ;  /* 0x00009000050478a4 */ /* 0x000fe2000f8e023f */
[----:B------:R-:W3:Y:S01]  /*5c10*/  LDL.64 R28, [R1+0x30] ;  /* 0x00003000011c7983 */ /* 0x000ee20000100a00 */
[----:B------:R-:W-:Y:S01]  /*5c20*/  UISETP.NE.AND UP0, UPT, UR16, URZ, UPT ;  /* 0x0000003f1000728c */ /* 0x000fe2000bf05270 */
[----:B------:R-:W-:Y:S01]  /*5c30*/  MOV R102, UR15 ;  /* 0x0000000f00667c02 */ /* 0x000fe20008000f00 */
[----:B------:R-:W-:Y:S02]  /*5c40*/  UIADD3 UR14, UR16, -0x1, URZ ;  /* 0xffffffff100e7890 */ /* 0x000fe4000fffe03f */
[----:B------:R-:W-:Y:S01]  /*5c50*/  IADD3 R100, R232, UR4, RZ ;  /* 0x00000004e8647c10 */ /* 0x000fe2000fffe0ff */
[----:B------:R-:W-:Y:S01]  /*5c60*/  BAR.SYNC.DEFER_BLOCKING 0x0 ;  /* 0x0000000000007b1d */ /* 0x000fe20000010000 */
[----:B------:R-:W-:Y:S01]  /*5c70*/  PLOP3.LUT P0, PT, PT, PT, UP0, 0x80, 0x0 ;  /* 0x000000000000781c */ /* 0x000fe20003f0f008 */
[----:B------:R-:W-:Y:S04]  /*5c80*/  UISETP.GE.AND UP1, UPT, UR15, 0x1, UPT ;  /* 0x000000010f00788c */ /* 0x000fe8000bf26270 */
[----:B------:R-:W-:Y:S02]  /*5c90*/  @UP0 USHF.R.S32.HI UR10, URZ, 0x1f, UR14 ;  /* 0x0000001f3f0a0899 */ /* 0x000fe4000801140e */
[----:B------:R-:W-:Y:S02]  /*5ca0*/  @UP0 UIMAD.WIDE.U32 UR18, UR14, UR8, URZ ;  /* 0x000000080e1202a5 */ /* 0x000fe4000f8e003f */
[----:B------:R-:W-:Y:S04]  /*5cb0*/  @UP0 UIMAD UR10, UR10, UR8, URZ ;  /* 0x000000080a0a02a4 */ /* 0x000fe8000f8e023f */
[----:B------:R-:W-:Y:S01]  /*5cc0*/  @UP0 UIMAD UR10, UR14, UR9, UR10 ;  /* 0x000000090e0a02a4 */ /* 0x000fe2000f8e020a */
[----:B-1----:R-:W-:Y:S01]  /*5cd0*/  MOV R2, UR18 ;  /* 0x0000001200027c02 */ /* 0x002fe20008000f00 */
[----:B------:R-:W-:Y:S02]  /*5ce0*/  @P0 IMAD R102, R102, 0x9000, R243 ;  /* 0x0000900066660824 */ /* 0x000fe400078e02f3 */
[----:B------:R-:W-:Y:S04]  /*5cf0*/  @UP0 UIADD3 UR10, UR19, UR10, URZ ;  /* 0x0000000a130a0290 */ /* 0x000fe8000fffe03f */
[----:B------:R-:W-:Y:S01]  /*5d00*/  @UP0 UIMAD UR10, UR10, 0x60, URZ ;  /* 0x000000600a0a08a4 */ /* 0x000fe2000f8e023f */
[----:B-1----:R-:W1:Y:S01]  /*5d10*/  LDSM.16.M88.4 R8, [R232+UR4+0x12100] ;  /* 0x01210004e808783b */ /* 0x002e620008000200 */
[----:B------:R-:W-:Y:S07]  /*5d20*/  UISETP.GE.AND UP0, UPT, UR16, 0x2, UPT ;  /* 0x000000021000788c */ /* 0x000fee000bf06270 */
[----:B------:R-:W4:Y:S04]  /*5d30*/  LDSM.16.M88.4 R16, [R232+UR4+0x12900] ;  /* 0x01290004e810783b */ /* 0x000f280008000200 */
[----:B------:R-:W-:Y:S04]  /*5d40*/  @UP0 UIADD3 UR13, UR16, -0x2, URZ ;  /* 0xfffffffe100d0890 */ /* 0x000fe8000fffe03f */
[----:B------:R-:W5:Y:S01]  /*5d50*/  LDSM.16.M88.4 R24, [R232+UR4+0x13100] ;  /* 0x01310004e818783b */ /* 0x000f620008000200 */
[----:B------:R-:W-:Y:S07]  /*5d60*/  @UP0 UIMAD.WIDE.U32 UR18, UR13, UR6, URZ ;  /* 0x000000060d1202a5 */ /* 0x000fee000f8e003f */
[----:B------:R-:W2:Y:S08]  /*5d70*/  LDSM.16.M88.4 R32, [R232+UR4+0x13900] ;  /* 0x01390004e820783b */ /* 0x000eb00008000200 */
[----:B------:R-:W2:Y:S01]  /*5d80*/  LDSM.16.M88.4 R40, [R232+UR4+0x14100] ;  /* 0x01410004e828783b */ /* 0x000ea20008000200 */
[C---:B-1----:R-:W-:Y:S07]  /*5d90*/  HMMA.16816.F32 R4, R152.reuse, R8, RZ ;  /* 0x000000089804723c */ /* 0x042fee00000018ff */
[----:B------:R-:W1:Y:S01]  /*5da0*/  LDSM.16.M88.4 R48, [R232+UR4+0x14900] ;  /* 0x01490004e830783b */ /* 0x000e620008000200 */
[C---:B------:R-:W-:Y:S08]  /*5db0*/  HMMA.16816.F32 R8, R152.reuse, R10, RZ ;  /* 0x0000000a9808723c */ /* 0x040ff000000018ff */
[C---:B----4-:R-:W-:Y:S08]  /*5dc0*/  HMMA.16816.F32 R12, R152.reuse, R16, RZ ;  /* 0x00000010980c723c */ /* 0x050ff000000018ff */
[C---:B------:R-:W-:Y:S08]  /*5dd0*/  HMMA.16816.F32 R16, R152.reuse, R18, RZ ;  /* 0x000000129810723c */ /* 0x040ff000000018ff */
[C---:B-----5:R-:W-:Y:S08]  /*5de0*/  HMMA.16816.F32 R20, R152.reuse, R24, RZ ;  /* 0x000000189814723c */ /* 0x060ff000000018ff */
[C---:B------:R-:W-:Y:S01]  /*5df0*/  HMMA.16816.F32 R24, R152.reuse, R26, RZ ;  /* 0x0000001a9818723c */ /* 0x040fe200000018ff */
[----:B--2---:R-:W-:Y:S03]  /*5e00*/  @P0 MOV R37, R31 ;  /* 0x0000001f00250202 */ /* 0x004fe60000000f00 */
[----:B---3--:R-:W-:Y:S04]  /*5e10*/  @P0 MOV R36, R28 ;  /* 0x0000001c00240202 */ /* 0x008fe80000000f00 */
[C---:B------:R-:W-:Y:S01]  /*5e20*/  HMMA.16816.F32 R28, R152.reuse, R32, RZ ;  /* 0x00000020981c723c */ /* 0x040fe200000018ff */
[----:B------:R-:W-:Y:S03]  /*5e30*/  @P0 IMAD.WIDE.U32 R36, R2, 0x60, R36 ;  /* 0x0000006002240825 */ /* 0x000fe600078e0024 */
[-C--:B------:R-:W-:Y:S04]  /*5e40*/  IADD3 R2, R236, R100.reuse, RZ ;  /* 0x00000064ec027210 */ /* 0x080fe80007ffe0ff */
[C---:B------:R-:W-:Y:S01]  /*5e50*/  HMMA.16816.F32 R32, R152.reuse, R34, RZ ;  /* 0x000000229820723c */ /* 0x040fe200000018ff */
[----:B------:R-:W-:Y:S01]  /*5e60*/  @P0 IADD3 R46, R37, UR10, RZ ;  /* 0x0000000a252e0c10 */ /* 0x000fe2000fffe0ff */
[----:B------:R-:W2:Y:S01]  /*5e70*/  LDSM.16.M88.4 R160, [R2+0x12100] ;  /* 0x0121000002a0783b */ /* 0x000ea20000000200 */
[----:B------:R-:W-:Y:S01]  /*5e80*/  @UP0 USHF.R.S32.HI UR10, URZ, 0x1f, UR13 ;  /* 0x0000001f3f0a0899 */ /* 0x000fe2000801140d */
[C---:B------:R-:W-:Y:S02]  /*5e90*/  @P0 SHF.L.U32 R3, R36.reuse, 0x1, RZ ;  /* 0x0000000124030819 */ /* 0x040fe400000006ff */
[----:B------:R-:W-:Y:S01]  /*5ea0*/  @P0 SHF.L.U64.HI R46, R36, 0x1, R46 ;  /* 0x00000001242e0819 */ /* 0x000fe2000001022e */
[----:B------:R-:W-:Y:S01]  /*5eb0*/  @UP0 UIMAD UR10, UR10, UR6, URZ ;  /* 0x000000060a0a02a4 */ /* 0x000fe2000f8e023f */
[C---:B------:R-:W-:Y:S01]  /*5ec0*/  HMMA.16816.F32 R36, R152.reuse, R40, RZ ;  /* 0x000000289824723c */ /* 0x040fe200000018ff */
[C---:B------:R-:W-:Y:S01]  /*5ed0*/  @P0 IADD3 R44, P1, R3.reuse, c[0x0][0x1f8], RZ ;  /* 0x00007e00032c0a10 */ /* 0x040fe20007f3e0ff */
[----:B------:R-:W3:Y:S01]  /*5ee0*/  LDSM.16.M88.4 R164, [R2+0x12900] ;  /* 0x0129000002a4783b */ /* 0x000ee20000000200 */
[----:B------:R-:W-:Y:S01]  /*5ef0*/  @UP0 UIMAD UR10, UR13, UR7, UR10 ;  /* 0x000000070d0a02a4 */ /* 0x000fe2000f8e020a */
[C---:B------:R-:W-:Y:S01]  /*5f00*/  @P0 IADD3 R190, P5, R3.reuse, 0x80, RZ ;  /* 0x0000008003be0810 */ /* 0x040fe20007fbe0ff */
[----:B------:R-:W-:Y:S01]  /*5f10*/  UIADD3 UR13, UR15, 0x1, URZ ;  /* 0x000000010f0d7890 */ /* 0x000fe2000fffe03f */
[----:B------:R-:W-:Y:S01]  /*5f20*/  @P0 IADD3.X R45, R46, c[0x0][0x1fc], RZ, P1, !PT ;  /* 0x00007f002e2d0a10 */ /* 0x000fe20000ffe4ff */
[----:B------:R-:W-:Y:S01]  /*5f30*/  @UP0 UIADD3 UR10, UR19, UR10, URZ ;  /* 0x0000000a130a0290 */ /* 0x000fe2000fffe03f */
[C---:B------:R-:W-:Y:S01]  /*5f40*/  HMMA.16816.F32 R40, R152.reuse, R42, RZ ;  /* 0x0000002a9828723c */ /* 0x040fe200000018ff */
[----:B------:R-:W-:Y:S01]  /*5f50*/  @P0 IADD3 R190, P1, R190, c[0x0][0x1f8], RZ ;  /* 0x00007e00bebe0a10 */ /* 0x000fe20007f3e0ff */
[----:B------:R-:W4:Y:S01]  /*5f60*/  LDSM.16.M88.4 R168, [R2+0x13100] ;  /* 0x0131000002a8783b */ /* 0x000f220000000200 */
[----:B------:R-:W-:Y:S01]  /*5f70*/  @UP0 UIMAD UR10, UR10, 0x60, URZ ;  /* 0x000000600a0a08a4 */ /* 0x000fe2000f8e023f */
[----:B------:R-:W-:Y:S01]  /*5f80*/  @P0 IADD3 R3, P6, R3, 0x100, RZ ;  /* 0x0000010003030810 */ /* 0x000fe20007fde0ff */
[----:B------:R-:W-:Y:S01]  /*5f90*/  USEL UR15, UR13, URZ, !UP1 ;  /* 0x0000003f0d0f7287 */ /* 0x000fe2000c800000 */
[--C-:B------:R-:W-:Y:S02]  /*5fa0*/  @P0 IADD3.X R191, RZ, c[0x0][0x1fc], R46.reuse, P1, P5 ;  /* 0x00007f00ffbf0a10 */ /* 0x100fe40000fea42e */
[----:B------:R-:W-:Y:S01]  /*5fb0*/  @P0 IADD3 R228, P5, R3, c[0x0][0x1f8], RZ ;  /* 0x00007e0003e40a10 */ /* 0x000fe20007fbe0ff */
[----:B------:R-:W-:Y:S01]  /*5fc0*/  @UP0 UMOV UR13, 0x6 ;  /* 0x00000006000d0882 */ /* 0x000fe20000000000 */
[----:B------:R-:W5:Y:S01]  /*5fd0*/  LDSM.16.M88.4 R172, [R2+0x13900] ;  /* 0x0139000002ac783b */ /* 0x000f620000000200 */
[----:B------:R-:W-:Y:S01]  /*5fe0*/  @UP0 USHF.L.U64.HI UR13, UR6, UR13, UR7 ;  /* 0x0000000d060d0299 */ /* 0x000fe20008010207 */
[----:B------:R-:W-:Y:S02]  /*5ff0*/  @P0 IADD3.X R229, RZ, c[0x0][0x1fc], R46, P5, P6 ;  /* 0x00007f00ffe50a10 */ /* 0x000fe40002fec42e */
[----:B------:R-:W-:Y:S02]  /*6000*/  @P0 IADD3 R188, P1, R44, UR12, RZ ;  /* 0x0000000c2cbc0c10 */ /* 0x000fe4000ff3e0ff */
[-C--:B------:R-:W-:Y:S02]  /*6010*/  IADD3 R3, R234, R100.reuse, RZ ;  /* 0x00000064ea037210 */ /* 0x080fe40007ffe0ff */
[----:B------:R-:W1:Y:S01]  /*6020*/  LDSM.16.M88.4 R176, [R2+0x14100] ;  /* 0x0141000002b0783b */ /* 0x000e620000000200 */
[----:B------:R-:W-:Y:S02]  /*6030*/  @P0 IADD3.X R189, R45, UR11, RZ, P1, !PT ;  /* 0x0000000b2dbd0c10 */ /* 0x000fe40008ffe4ff */
[----:B------:R-:W-:Y:S05]  /*6040*/  IADD3 R100, R236, R100, R234 ;  /* 0x00000064ec647210 */ /* 0x000fea0007ffe0ea */
[----:B------:R-:W2:Y:S08]  /*6050*/  LDSM.16.M88.4 R180, [R2+0x14900] ;  /* 0x0149000002b4783b */ /* 0x000eb00000000200 */
[----:B------:R-:W-:Y:S01]  /*6060*/  @!PT LDS RZ, [RZ] ;  /* 0x00000000fffff984 */ /* 0x000fe20000000800 */
[----:B------:R-:W-:Y:S01]  /*6070*/  @!PT LDS RZ, [RZ] ;  /* 0x00000000fffff984 */ /* 0x000fe20000000800 */
[----:B------:R-:W-:Y:S01]  /*6080*/  @!PT LDS RZ, [RZ] ;  /* 0x00000000fffff984 */ /* 0x000fe20000000800 */
[----:B------:R1:W-:Y:S08]  /*6090*/  @P0 LDGSTS.E.BYPASS.LTC128B.128 [R102+0x100], [R44.64], !P4 ;  /* 0x001000002c660fae */ /* 0x0003f0000e101d54 */
[----:B------:R2:W-:Y:S08]  /*60a0*/  @P0 LDGSTS.E.BYPASS.LTC128B.128 [R102+0x3100], [R190.64], !P3 ;  /* 0x03100000be660fae */ /* 0x0005f0000d901d54 */
[----:B------:R3:W-:Y:S08]  /*60b0*/  @P0 LDGSTS.E.BYPASS.LTC128B.128 [R102+0x6100], [R228.64], !P2 ;  /* 0x06100000e4660fae */ /* 0x0007f0000d101d54 */
[----:B------:R4:W-:Y:S01]  /*60c0*/  @P0 LDGSTS.E.BYPASS.LTC128B.128 [R102+0x1100], [R188.64], !P4 ;  /* 0x01100000bc660fae */ /* 0x0009e2000e101d54 */
[C---:B-1----:R-:W-:Y:S07]  /*60d0*/  HMMA.16816.F32 R44, R152.reuse, R48, RZ ;  /* 0x00000030982c723c */ /* 0x042fee00000018ff */
[----:B------:R1:W-:Y:S01]  /*60e0*/  @P0 LDGSTS.E.BYPASS.LTC128B.128 [R102+0x4100], [R188.64+0x80], !P3 ;  /* 0x04100080bc660fae */ /* 0x0003e2000d901d54 */
[----:B------:R-:W-:Y:S01]  /*60f0*/  HMMA.16816.F32 R48, R152, R50, RZ ;  /* 0x000000329830723c */ /* 0x000fe200000018ff */
[----:B--2---:R-:W-:Y:S06]  /*6100*/  @P0 IADD3 R190, P1, R188, UR12, RZ ;  /* 0x0000000cbcbe0c10 */ /* 0x004fec000ff3e0ff */
[----:B------:R1:W-:Y:S01]  /*6110*/  @P0 LDGSTS.E.BYPASS.LTC128B.128 [R102+0x7100], [R188.64+0x100], !P2 ;  /* 0x07100100bc660fae */ /* 0x0003e2000d101d54 */
[----:B------:R-:W-:Y:S01]  /*6120*/  @P0 IADD3.X R191, R189, UR11, RZ, P1, !PT ;  /* 0x0000000bbdbf0c10 */ /* 0x000fe20008ffe4ff */
[C---:B------:R-:W-:Y:S06]  /*6130*/  HMMA.16816.F32 R4, R156.reuse, R160, R4 ;  /* 0x000000a09c04723c */ /* 0x040fec0000001804 */
[----:B------:R1:W-:Y:S01]  /*6140*/  @P0 LDGSTS.E.BYPASS.LTC128B.128 [R102+0x2100], [R190.64], !P4 ;  /* 0x02100000be660fae */ /* 0x0003e2000e101d54 */
[----:B---3--:R-:W-:Y:S01]  /*6150*/  IADD3 R228, R234, R2, RZ ;  /* 0x00000002eae47210 */ /* 0x008fe20007ffe0ff */
[C---:B------:R-:W-:Y:S06]  /*6160*/  HMMA.16816.F32 R8, R156.reuse, R162, R8 ;  /* 0x000000a29c08723c */ /* 0x040fec0000001808 */
[----:B------:R1:W-:Y:S02]  /*6170*/  @P0 LDGSTS.E.BYPASS.LTC128B.128 [R102+0x5100], [R190.64+0x80], !P3 ;  /* 0x05100080be660fae */ /* 0x0003e4000d901d54 */
[C---:B------:R-:W-:Y:S06]  /*6180*/  HMMA.16816.F32 R12, R156.reuse, R164, R12 ;  /* 0x000000a49c0c723c */ /* 0x040fec000000180c */
[----:B------:R1:W-:Y:S01]  /*6190*/  @P0 LDGSTS.E.BYPASS.LTC128B.128 [R102+0x8100], [R190.64+0x100], !P2 ;  /* 0x08100100be660fae */ /* 0x0003e2000d101d54 */
[----:B------:R-:W-:Y:S01]  /*61a0*/  PLOP3.LUT P0, PT, PT, PT, UP0, 0x80, 0x0 ;  /* 0x000000000000781c */ /* 0x000fe20003f0f008 */
[C---:B------:R-:W-:Y:S06]  /*61b0*/  HMMA.16816.F32 R16, R156.reuse, R166, R16 ;  /* 0x000000a69c10723c */ /* 0x040fec0000001810 */
[----:B------:R-:W-:Y:S02]  /*61c0*/  LDSM.16.M88.4 R160, [R3+0x12900] ;  /* 0x0129000003a0783b */ /* 0x000fe40000000200 */
[C---:B----4-:R-:W-:Y:S06]  /*61d0*/  HMMA.16816.F32 R20, R156.reuse, R168, R20 ;  /* 0x000000a89c14723c */ /* 0x050fec0000001814 */
[----:B------:R-:W0:Y:S02]  /*61e0*/  LDGDEPBAR ;  /* 0x00000000000079af */ /* 0x000e240000000000 */
[C---:B------:R-:W-:Y:S06]  /*61f0*/  HMMA.16816.F32 R24, R156.reuse, R170, R24 ;  /* 0x000000aa9c18723c */ /* 0x040fec0000001818 */
[----:B------:R-:W-:Y:S02]  /*6200*/  LDSM.16.M88.4 R164, [R3+0x13100] ;  /* 0x0131000003a4783b */ /* 0x000fe40000000200 */
[C---:B-----5:R-:W-:Y:S06]  /*6210*/  HMMA.16816.F32 R28, R156.reuse, R172, R28 ;  /* 0x000000ac9c1c723c */ /* 0x060fec000000181c */
[----:B-1----:R-:W1:Y:S02]  /*6220*/  LDSM.16.M88.4 R188, [R3+0x12100] ;  /* 0x0121000003bc783b */ /* 0x002e640000000200 */
[C---:B------:R-:W-:Y:S06]  /*6230*/  HMMA.16816.F32 R32, R156.reuse, R174, R32 ;  /* 0x000000ae9c20723c */ /* 0x040fec0000001820 */
[----:B------:R-:W2:Y:S02]  /*6240*/  LDSM.16.M88.4 R168, [R3+0x13900] ;  /* 0x0139000003a8783b */ /* 0x000ea40000000200 */
[C---:B------:R-:W-:Y:S06]  /*6250*/  HMMA.16816.F32 R36, R156.reuse, R176, R36 ;  /* 0x000000b09c24723c */ /* 0x040fec0000001824 */
[----:B------:R-:W3:Y:S02]  /*6260*/  LDSM.16.M88.4 R172, [R3+0x14100] ;  /* 0x0141000003ac783b */ /* 0x000ee40000000200 */
[C---:B------:R-:W-:Y:S06]  /*6270*/  HMMA.16816.F32 R40, R156.reuse, R178, R40 ;  /* 0x000000b29c28723c */ /* 0x040fec0000001828 */
[----:B------:R-:W4:Y:S02]  /*6280*/  LDSM.16.M88.4 R176, [R3+0x14900] ;  /* 0x0149000003b0783b */ /* 0x000f240000000200 */
[C---:B------:R-:W-:Y:S08]  /*6290*/  HMMA.16816.F32 R44, R156.reuse, R180, R44 ;  /* 0x000000b49c2c723c */ /* 0x040ff0000000182c */
[----:B------:R-:W-:Y:S01]  /*62a0*/  HMMA.16816.F32 R48, R156, R182, R48 ;  /* 0x000000b69c30723c */ /* 0x000fe20000001830 */
[----:B------:R-:W5:Y:S07]  /*62b0*/  LDSM.16.M88.4 R180, [R228+0x12100] ;  /* 0x01210000e4b4783b */ /* 0x000f6e0000000200 */
        /* <DEDUP_REMOVED lines=17> */
[----:B------:R-:W4:Y:S07]  /*63d0*/  LDSM.16.M88.4 R176, [R232+UR4+0x15100] ;  /* 0x01510004e8b0783b */ /* 0x000f2e0008000200 */
[C---:B-----5:R-:W-:Y:S08]  /*63e0*/  HMMA.16816.F32 R4, R192.reuse, R180, R4 ;  /* 0x000000b4c004723c */ /* 0x060ff00000001804 */
[C---:B------:R-:W-:Y:S01]  /*63f0*/  HMMA.16816.F32 R8, R192.reuse, R182, R8 ;  /* 0x000000b6c008723c */ /* 0x040fe20000001808 */
[----:B------:R-:W5:Y:S07]  /*6400*/  LDSM.16.M88.4 R180, [R232+UR4+0x15900] ;  /* 0x01590004e8b4783b */ /* 0x000f6e0008000200 */
[C---:B-1----:R-:W-:Y:S08]  /*6410*/  HMMA.16816.F32 R12, R192.reuse, R188, R12 ;  /* 0x000000bcc00c723c */ /* 0x042ff0000000180c */
[C---:B------:R-:W-:Y:S01]  /*6420*/  HMMA.16816.F32 R16, R192.reuse, R190, R16 ;  /* 0x000000bec010723c */ /* 0x040fe20000001810 */
[----:B------:R-:W1:Y:S07]  /*6430*/  LDSM.16.M88.4 R188, [R232+UR4+0x16100] ;  /* 0x01610004e8bc783b */ /* 0x000e6e0008000200 */
[C---:B------:R-:W-:Y:S08]  /*6440*/  HMMA.16816.F32 R20, R192.reuse, R160, R20 ;  /* 0x000000a0c014723c */ /* 0x040ff00000001814 */
[C---:B------:R-:W-:Y:S01]  /*6450*/  HMMA.16816.F32 R24, R192.reuse, R162, R24 ;  /* 0x000000a2c018723c */ /* 0x040fe20000001818 */
[----:B------:R-:W1:Y:S07]  /*6460*/  LDSM.16.M88.4 R160, [R232+UR4+0x16900] ;  /* 0x01690004e8a0783b */ /* 0x000e6e0008000200 */
[C---:B------:R-:W-:Y:S08]  /*6470*/  HMMA.16816.F32 R28, R192.reuse, R164, R28 ;  /* 0x000000a4c01c723c */ /* 0x040ff0000000181c */
[C---:B------:R-:W-:Y:S01]  /*6480*/  HMMA.16816.F32 R32, R192.reuse, R166, R32 ;  /* 0x000000a6c020723c */ /* 0x040fe20000001820 */
[----:B------:R-:W1:Y:S07]  /*6490*/  LDSM.16.M88.4 R164, [R232+UR4+0x17100] ;  /* 0x01710004e8a4783b */ /* 0x000e6e0008000200 */
[C---:B--2---:R-:W-:Y:S08]  /*64a0*/  HMMA.16816.F32 R36, R192.reuse, R168, R36 ;  /* 0x000000a8c024723c */ /* 0x044ff00000001824 */
[C---:B------:R-:W-:Y:S01]  /*64b0*/  HMMA.16816.F32 R40, R192.reuse, R170, R40 ;  /* 0x000000aac028723c */ /* 0x040fe20000001828 */
[----:B------:R-:W2:Y:S07]  /*64c0*/  LDSM.16.M88.4 R168, [R232+UR4+0x17900] ;  /* 0x01790004e8a8783b */ /* 0x000eae0008000200 */
[C---:B---3--:R-:W-:Y:S08]  /*64d0*/  HMMA.16816.F32 R44, R192.reuse, R172, R44 ;  /* 0x000000acc02c723c */ /* 0x048ff0000000182c */
[----:B------:R-:W-:Y:S01]  /*64e0*/  HMMA.16816.F32 R48, R192, R174, R48 ;  /* 0x000000aec030723c */ /* 0x000fe20000001830 */
[----:B------:R-:W3:Y:S07]  /*64f0*/  LDSM.16.M88.4 R172, [R2+0x15100] ;  /* 0x0151000002ac783b */ /* 0x000eee0000000200 */
[C---:B----4-:R-:W-:Y:S08]  /*6500*/  HMMA.16816.F32 R4, R196.reuse, R176, R4 ;  /* 0x000000b0c404723c */ /* 0x050ff00000001804 */
[C---:B------:R-:W-:Y:S01]  /*6510*/  HMMA.16816.F32 R8, R196.reuse, R178, R8 ;  /* 0x000000b2c408723c */ /* 0x040fe20000001808 */
[----:B------:R-:W4:Y:S07]  /*6520*/  LDSM.16.M88.4 R176, [R2+0x15900] ;  /* 0x0159000002b0783b */ /* 0x000f2e0000000200 */
[C---:B-----5:R-:W-:Y:S08]  /*6530*/  HMMA.16816.F32 R12, R196.reuse, R180, R12 ;  /* 0x000000b4c40c723c */ /* 0x060ff0000000180c */
[C---:B------:R-:W-:Y:S01]  /*6540*/  HMMA.16816.F32 R16, R196.reuse, R182, R16 ;  /* 0x000000b6c410723c */ /* 0x040fe20000001810 */
        /* <DEDUP_REMOVED lines=24> */
[----:B------:R-:W-:Y:S07]  /*66d0*/  LDSM.16.M88.4 R188, [R228+0x15100] ;  /* 0x01510000e4bc783b */ /* 0x000fee0000000200 */
[C---:B------:R-:W-:Y:S01]  /*66e0*/  HMMA.16816.F32 R36, R200.reuse, R160, R36 ;  /* 0x000000a0c824723c */ /* 0x040fe20000001824 */
[----:B------:R-:W-:Y:S07]  /*66f0*/  LDSM.16.M88.4 R228, [R228+0x18100] ;  /* 0x01810000e4e4783b */ /* 0x000fee0000000200 */
[C---:B------:R-:W-:Y:S01]  /*6700*/  HMMA.16816.F32 R40, R200.reuse, R162, R40 ;  /* 0x000000a2c828723c */ /* 0x040fe20000001828 */
[----:B------:R-:W1:Y:S07]  /*6710*/  LDSM.16.M88.4 R160, [R3+0x17100] ;  /* 0x0171000003a0783b */ /* 0x000e6e0000000200 */
[C---:B------:R-:W-:Y:S08]  /*6720*/  HMMA.16816.F32 R44, R200.reuse, R164, R44 ;  /* 0x000000a4c82c723c */ /* 0x040ff0000000182c */
[----:B------:R-:W-:Y:S01]  /*6730*/  HMMA.16816.F32 R48, R200, R166, R48 ;  /* 0x000000a6c830723c */ /* 0x000fe20000001830 */
        /* <DEDUP_REMOVED lines=9> */
[----:B------:R-:W-:Y:S07]  /*67d0*/  LDSM.16.M88.4 R176, [R100+0x17900] ;  /* 0x0179000064b0783b */ /* 0x000fee0000000200 */
[C---:B-----5:R-:W-:Y:S08]  /*67e0*/  HMMA.16816.F32 R28, R204.reuse, R180, R28 ;  /* 0x000000b4cc1c723c */ /* 0x060ff0000000181c */
[C---:B------:R-:W-:Y:S01]  /*67f0*/  HMMA.16816.F32 R32, R204.reuse, R182, R32 ;  /* 0x000000b6cc20723c */ /* 0x040fe20000001820 */
[----:B------:R-:W-:Y:S07]  /*6800*/  LDSM.16.M88.4 R180, [R232+UR4+0x18100] ;  /* 0x01810004e8b4783b */ /* 0x000fee0008000200 */
[C---:B-1----:R-:W-:Y:S08]  /*6810*/  HMMA.16816.F32 R36, R204.reuse, R160, R36 ;  /* 0x000000a0cc24723c */ /* 0x042ff00000001824 */
[C---:B------:R-:W-:Y:S01]  /*6820*/  HMMA.16816.F32 R40, R204.reuse, R162, R40 ;  /* 0x000000a2cc28723c */ /* 0x040fe20000001828 */
[----:B------:R-:W1:Y:S07]  /*6830*/  LDSM.16.M88.4 R160, [R100+0x16900] ;  /* 0x0169000064a0783b */ /* 0x000e6e0000000200 */
[C---:B------:R-:W-:Y:S08]  /*6840*/  HMMA.16816.F32 R44, R204.reuse, R164, R44 ;  /* 0x000000a4cc2c723c */ /* 0x040ff0000000182c */
[----:B------:R-:W-:Y:S01]  /*6850*/  HMMA.16816.F32 R48, R204, R166, R48 ;  /* 0x000000a6cc30723c */ /* 0x000fe20000001830 */
[----:B------:R-:W4:Y:S07]  /*6860*/  LDSM.16.M88.4 R164, [R100+0x17100] ;  /* 0x0171000064a4783b */ /* 0x000f2e0000000200 */
[C---:B------:R-:W-:Y:S08]  /*6870*/  HMMA.16816.F32 R4, R208.reuse, R188, R4 ;  /* 0x000000bcd004723c */ /* 0x040ff00000001804 */
[C---:B------:R-:W-:Y:S01]  /*6880*/  HMMA.16816.F32 R8, R208.reuse, R190, R8 ;  /* 0x000000bed008723c */ /* 0x040fe20000001808 */
[----:B------:R-:W5:Y:S07]  /*6890*/  LDSM.16.M88.4 R188, [R232+UR4+0x18900] ;  /* 0x01890004e8bc783b */ /* 0x000f6e0008000200 */
[C---:B--2---:R-:W-:Y:S08]  /*68a0*/  HMMA.16816.F32 R12, R208.reuse, R168, R12 ;  /* 0x000000a8d00c723c */ /* 0x044ff0000000180c */
[C---:B------:R-:W-:Y:S01]  /*68b0*/  HMMA.16816.F32 R16, R208.reuse, R170, R16 ;  /* 0x000000aad010723c */ /* 0x040fe20000001810 */
[----:B------:R-:W2:Y:S07]  /*68c0*/  LDSM.16.M88.4 R168, [R232+UR4+0x19100] ;  /* 0x01910004e8a8783b */ /* 0x000eae0008000200 */
[C---:B---3--:R-:W-:Y:S08]  /*68d0*/  HMMA.16816.F32 R20, R208.reuse, R172, R20 ;  /* 0x000000acd014723c */ /* 0x048ff00000001814 */
[C---:B------:R-:W-:Y:S01]  /*68e0*/  HMMA.16816.F32 R24, R208.reuse, R174, R24 ;  /* 0x000000aed018723c */ /* 0x040fe20000001818 */
[----:B------:R-:W3:Y:S07]  /*68f0*/  LDSM.16.M88.4 R172, [R232+UR4+0x19900] ;  /* 0x01990004e8ac783b */ /* 0x000eee0008000200 */
[C---:B-1----:R-:W-:Y:S08]  /*6900*/  HMMA.16816.F32 R28, R208.reuse, R160, R28 ;  /* 0x000000a0d01c723c */ /* 0x042ff0000000181c */
[C---:B------:R-:W-:Y:S01]  /*6910*/  HMMA.16816.F32 R32, R208.reuse, R162, R32 ;  /* 0x000000a2d020723c */ /* 0x040fe20000001820 */
[----:B------:R-:W1:Y:S07]  /*6920*/  LDSM.16.M88.4 R160, [R232+UR4+0x1a100] ;  /* 0x01a10004e8a0783b */ /* 0x000e6e0008000200 */
[C---:B----4-:R-:W-:Y:S08]  /*6930*/  HMMA.16816.F32 R36, R208.reuse, R164, R36 ;  /* 0x000000a4d024723c */ /* 0x050ff00000001824 */
[C---:B------:R-:W-:Y:S01]  /*6940*/  HMMA.16816.F32 R40, R208.reuse, R166, R40 ;  /* 0x000000a6d028723c */ /* 0x040fe20000001828 */
[----:B------:R-:W4:Y:S07]  /*6950*/  LDSM.16.M88.4 R164, [R232+UR4+0x1a900] ;  /* 0x01a90004e8a4783b */ /* 0x000f2e0008000200 */
[C---:B------:R-:W-:Y:S08]  /*6960*/  HMMA.16816.F32 R44, R208.reuse, R176, R44 ;  /* 0x000000b0d02c723c */ /* 0x040ff0000000182c */
[----:B------:R-:W-:Y:S01]  /*6970*/  HMMA.16816.F32 R48, R208, R178, R48 ;  /* 0x000000b2d030723c */ /* 0x000fe20000001830 */
[----:B------:R-:W1:Y:S07]  /*6980*/  LDSM.16.M88.4 R176, [R2+0x18100] ;  /* 0x0181000002b0783b */ /* 0x000e6e0000000200 */
[C---:B------:R-:W-:Y:S08]  /*6990*/  HMMA.16816.F32 R4, R212.reuse, R180, R4 ;  /* 0x000000b4d404723c */ /* 0x040ff00000001804 */
[C---:B------:R-:W-:Y:S01]  /*69a0*/  HMMA.16816.F32 R8, R212.reuse, R182, R8 ;  /* 0x000000b6d408723c */ /* 0x040fe20000001808 */
[----:B------:R-:W1:Y:S07]  /*69b0*/  LDSM.16.M88.4 R180, [R2+0x18900] ;  /* 0x0189000002b4783b */ /* 0x000e6e0000000200 */
[C---:B-----5:R-:W-:Y:S08]  /*69c0*/  HMMA.16816.F32 R12, R212.reuse, R188, R12 ;  /* 0x000000bcd40c723c */ /* 0x060ff0000000180c */
[C---:B------:R-:W-:Y:S01]  /*69d0*/  HMMA.16816.F32 R16, R212.reuse, R190, R16 ;  /* 0x000000bed410723c */ /* 0x040fe20000001810 */
[----:B------:R-:W-:Y:S07]  /*69e0*/  LDSM.16.M88.4 R188, [R2+0x19900] ;  /* 0x0199000002bc783b */ /* 0x000fee0000000200 */
[C---:B--2---:R-:W-:Y:S08]  /*69f0*/  HMMA.16816.F32 R20, R212.reuse, R168, R20 ;  /* 0x000000a8d414723c */ /* 0x044ff00000001814 */
[C---:B------:R-:W-:Y:S01]  /*6a00*/  HMMA.16816.F32 R24, R212.reuse, R170, R24 ;  /* 0x000000aad418723c */ /* 0x040fe20000001818 */
[----:B------:R-:W2:Y:S07]  /*6a10*/  LDSM.16.M88.4 R168, [R2+0x19100] ;  /* 0x0191000002a8783b */ /* 0x000eae0000000200 */
[C---:B---3--:R-:W-:Y:S08]  /*6a20*/  HMMA.16816.F32 R28, R212.reuse, R172, R28 ;  /* 0x000000acd41c723c */ /* 0x048ff0000000181c */
[C---:B------:R-:W-:Y:S01]  /*6a30*/  HMMA.16816.F32 R32, R212.reuse, R174, R32 ;  /* 0x000000aed420723c */ /* 0x040fe20000001820 */
[----:B------:R-:W3:Y:S07]  /*6a40*/  LDSM.16.M88.4 R172, [R2+0x1a100] ;  /* 0x01a1000002ac783b */ /* 0x000eee0000000200 */
[C---:B-1----:R-:W-:Y:S08]  /*6a50*/  HMMA.16816.F32 R36, R212.reuse, R160, R36 ;  /* 0x000000a0d424723c */ /* 0x042ff00000001824 */
[C---:B------:R-:W-:Y:S01]  /*6a60*/  HMMA.16816.F32 R40, R212.reuse, R162, R40 ;  /* 0x000000a2d428723c */ /* 0x040fe20000001828 */
[----:B------:R-:W1:Y:S07]  /*6a70*/  LDSM.16.M88.4 R160, [R2+0x1a900] ;  /* 0x01a9000002a0783b */ /* 0x000e6e0000000200 */
[C---:B----4-:R-:W-:Y:S08]  /*6a80*/  HMMA.16816.F32 R44, R212.reuse, R164, R44 ;  /* 0x000000a4d42c723c */ /* 0x050ff0000000182c */
[----:B------:R-:W-:Y:S01]  /*6a90*/  HMMA.16816.F32 R48, R212, R166, R48 ;  /* 0x000000a6d430723c */ /* 0x000fe20000001830 */
[----:B------:R-:W4:Y:S07]  /*6aa0*/  LDSM.16.M88.4 R164, [R3+0x18100] ;  /* 0x0181000003a4783b */ /* 0x000f2e0000000200 */
[C---:B------:R-:W-:Y:S08]  /*6ab0*/  HMMA.16816.F32 R4, R216.reuse, R176, R4 ;  /* 0x000000b0d804723c */ /* 0x040ff00000001804 */
[C---:B------:R-:W-:Y:S01]  /*6ac0*/  HMMA.16816.F32 R8, R216.reuse, R178, R8 ;  /* 0x000000b2d808723c */ /* 0x040fe20000001808 */
[----:B------:R-:W-:Y:S07]  /*6ad0*/  LDSM.16.M88.4 R176, [R3+0x19900] ;  /* 0x0199000003b0783b */ /* 0x000fee0000000200 */
        /* <DEDUP_REMOVED lines=9> */
[C---:B---3--:R-:W-:Y:S08]  /*6b70*/  HMMA.16816.F32 R36, R216.reuse, R172, R36 ;  /* 0x000000acd824723c */ /* 0x048ff00000001824 */
[C---:B------:R-:W-:Y:S01]  /*6b80*/  HMMA.16816.F32 R40, R216.reuse, R174, R40 ;  /* 0x000000aed828723c */ /* 0x040fe20000001828 */
[----:B------:R-:W3:Y:S07]  /*6b90*/  LDSM.16.M88.4 R172, [R3+0x19100] ;  /* 0x0191000003ac783b */ /* 0x000eee0000000200 */
[C---:B-1----:R-:W-:Y:S08]  /*6ba0*/  HMMA.16816.F32 R44, R216.reuse, R160, R44 ;  /* 0x000000a0d82c723c */ /* 0x042ff0000000182c */
[----:B------:R-:W-:Y:S01]  /*6bb0*/  HMMA.16816.F32 R48, R216, R162, R48 ;  /* 0x000000a2d830723c */ /* 0x000fe20000001830 */
[----:B------:R-:W1:Y:S07]  /*6bc0*/  LDSM.16.M88.4 R160, [R100+0x18900] ;  /* 0x0189000064a0783b */ /* 0x000e6e0000000200 */
[C---:B----4-:R-:W-:Y:S08]  /*6bd0*/  HMMA.16816.F32 R4, R220.reuse, R164, R4 ;  /* 0x000000a4dc04723c */ /* 0x050ff00000001804 */
[C---:B------:R-:W-:Y:S08]  /*6be0*/  HMMA.16816.F32 R8, R220.reuse, R166, R8 ;  /* 0x000000a6dc08723c */ /* 0x040ff00000001808 */
[C---:B--2---:R-:W-:Y:S08]  /*6bf0*/  HMMA.16816.F32 R12, R220.reuse, R168, R12 ;  /* 0x000000a8dc0c723c */ /* 0x044ff0000000180c */
[C---:B------:R-:W-:Y:S08]  /*6c00*/  HMMA.16816.F32 R16, R220.reuse, R170, R16 ;  /* 0x000000aadc10723c */ /* 0x040ff00000001810 */
[C---:B---3--:R-:W-:Y:S08]  /*6c10*/  HMMA.16816.F32 R20, R220.reuse, R172, R20 ;  /* 0x000000acdc14723c */ /* 0x048ff00000001814 */
[C---:B------:R-:W-:Y:S08]  /*6c20*/  HMMA.16816.F32 R24, R220.reuse, R174, R24 ;  /* 0x000000aedc18723c */ /* 0x040ff00000001818 */
[C---:B------:R-:W-:Y:S08]  /*6c30*/  HMMA.16816.F32 R28, R220.reuse, R176, R28 ;  /* 0x000000b0dc1c723c */ /* 0x040ff0000000181c */
[C---:B------:R-:W-:Y:S08]  /*6c40*/  HMMA.16816.F32 R32, R220.reuse, R178, R32 ;  /* 0x000000b2dc20723c */ /* 0x040ff00000001820 */
[C---:B------:R-:W-:Y:S08]  /*6c50*/  HMMA.16816.F32 R36, R220.reuse, R180, R36 ;  /* 0x000000b4dc24723c */ /* 0x040ff00000001824 */
        /* <DEDUP_REMOVED lines=34> */
[----:B------:R-:W-:Y:S01]  /*6e80*/  MUFU.TANH R164, R10 ;  /* 0x0000000a00a47308 */ /* 0x000fe20000002400 */
[----:B--2---:R-:W-:Y:S09]  /*6e90*/  FMNMX.FTZ R2, R166, R2, !PT ;  /* 0x00000002a6027209 */ /* 0x004ff20007810000 */
[----:B------:R2:W-:Y:S10]  /*6ea0*/  MUFU.TANH R165, R11 ;  /* 0x0000000b00a57308 */ /* 0x0005f40000002400 */
[----:B------:R-:W4:Y:S10]  /*6eb0*/  MUFU.TANH R162, R12 ;  /* 0x0000000c00a27308 */ /* 0x000f340000002400 */
[----:B------:R-:W5:Y:S01]  /*6ec0*/  MUFU.TANH R163, R13 ;  /* 0x0000000d00a37308 */ /* 0x000f620000002400 */
[C---:B-1----:R-:W-:Y:S01]  /*6ed0*/  HMMA.16816.F32 R20, R224.reuse, R4, R20 ;  /* 0x00000004e014723c */ /* 0x042fe20000001814 */
[----:B--2---:R-:W1:Y:S08]  /*6ee0*/  LDSM.16.M88.4 R8, [R100+0x19900] ;  /* 0x019900006408783b */ /* 0x004e700000000200 */
[----:B------:R-:W2:Y:S01]  /*6ef0*/  MUFU.TANH R171, R16 ;  /* 0x0000001000ab7308 */ /* 0x000ea20000002400 */
[C---:B------:R-:W-:Y:S01]  /*6f00*/  HMMA.16816.F32 R24, R224.reuse, R6, R24 ;  /* 0x00000006e018723c */ /* 0x040fe20000001818 */
[----:B------:R-:W2:Y:S08]  /*6f10*/  LDSM.16.M88.4 R4, [R100+0x1a100] ;  /* 0x01a100006404783b */ /* 0x000eb00000000200 */
[----:B------:R-:W1:Y:S05]  /*6f20*/  MUFU.TANH R172, R17 ;  /* 0x0000001100ac7308 */ /* 0x000e6a0000002400 */
[----:B------:R-:W-:Y:S02]  /*6f30*/  FMUL.FTZ R20, R20, c[0x0][0x320] ;  /* 0x0000c80014147a20 */ /* 0x000fe40000410000 */
[----:B------:R-:W-:Y:S03]  /*6f40*/  FMUL.FTZ R21, R21, c[0x0][0x320] ;  /* 0x0000c80015157a20 */ /* 0x000fe60000410000 */
[----:B------:R-:W-:Y:S01]  /*6f50*/  MUFU.TANH R175, R15 ;  /* 0x0000000f00af7308 */ /* 0x000fe20000002400 */
        /* <DEDUP_REMOVED lines=10> */
[----:B------:R3:W1:Y:S01]  /*7000*/  LDSM.16.M88.4 R8, [R100+0x1a900] ;  /* 0x01a900006408783b */ /* 0x0006620000000200 */
[----:B------:R-:W-:Y:S06]  /*7010*/  DEPBAR.LE SB0, 0x2 ;  /* 0x000080800000791a */ /* 0x000fec0000000000 */
[C---:B--2---:R-:W-:Y:S01]  /*7020*/  HMMA.16816.F32 R36, R224.reuse, R4, R36 ;  /* 0x00000004e024723c */ /* 0x044fe20000001824 */
[----:B------:R-:W2:Y:S01]  /*7030*/  MUFU.TANH R179, R24 ;  /* 0x0000001800b37308 */ /* 0x000ea20000002400 */
[----:B------:R-:W-:Y:S06]  /*7040*/  BAR.SYNC.DEFER_BLOCKING 0x0 ;  /* 0x0000000000007b1d */ /* 0x000fec0000010000 */
[C---:B------:R-:W-:Y:S04]  /*7050*/  HMMA.16816.F32 R40, R224.reuse, R6, R40 ;  /* 0x00000006e028723c */ /* 0x040fe80000001828 */
[----:B------:R-:W-:Y:S02]  /*7060*/  FMUL.FTZ R28, R28, c[0x0][0x320] ;  /* 0x0000c8001c1c7a20 */ /* 0x000fe40000410000 */
[----:B------:R-:W-:Y:S01]  /*7070*/  FMUL.FTZ R29, R29, c[0x0][0x320] ;  /* 0x0000c8001d1d7a20 */ /* 0x000fe20000410000 */
[----:B---3--:R-:W-:Y:S01]  /*7080*/  FMNMX.FTZ R100, R102, R2, !PT ;  /* 0x0000000266647209 */ /* 0x008fe20007810000 */
[----:B------:R-:W-:Y:S04]  /*7090*/  FMUL.FTZ R30, R30, c[0x0][0x320] ;  /* 0x0000c8001e1e7a20 */ /* 0x000fe80000410000 */
[----:B----4-:R-:W-:Y:S01]  /*70a0*/  FMNMX.FTZ R100, R162, R100, !PT ;  /* 0x00000064a2647209 */ /* 0x010fe20007810000 */
[----:B------:R-:W-:Y:S01]  /*70b0*/  FMUL.FTZ R31, R31, c[0x0][0x320] ;  /* 0x0000c8001f1f7a20 */ /* 0x000fe20000410000 */
[----:B------:R-:W-:Y:S01]  /*70c0*/  FMNMX.FTZ R2, R164, R3, !PT ;  /* 0x00000003a4027209 */ /* 0x000fe20007810000 */
[----:B------:R-:W-:Y:S01]  /*70d0*/  FMUL.FTZ R32, R32, c[0x0][0x320] ;  /* 0x0000c80020207a20 */ /* 0x000fe20000410000 */
[----:B-----5:R-:W-:Y:S01]  /*70e0*/  FMNMX.FTZ R100, R163, R100, !PT ;  /* 0x00000064a3647209 */ /* 0x020fe20007810000 */
[----:B------:R-:W-:Y:S01]  /*70f0*/  FMUL.FTZ R36, R36, c[0x0][0x320] ;  /* 0x0000c80024247a20 */ /* 0x000fe20000410000 */
[----:B------:R-:W3:Y:S01]  /*7100*/  MUFU.TANH R178, R25 ;  /* 0x0000001900b27308 */ /* 0x000ee20000002400 */
[----:B------:R-:W-:Y:S01]  /*7110*/  FMUL.FTZ R37, R37, c[0x0][0x320] ;  /* 0x0000c80025257a20 */ /* 0x000fe20000410000 */
[----:B------:R-:W-:Y:S01]  /*7120*/  FMNMX.FTZ R100, R171, R100, !PT ;  /* 0x00000064ab647209 */ /* 0x000fe20007810000 */
[----:B------:R-:W-:Y:S01]  /*7130*/  FMUL.FTZ R38, R38, c[0x0][0x320] ;  /* 0x0000c80026267a20 */ /* 0x000fe20000410000 */
[----:B------:R-:W-:Y:S01]  /*7140*/  FMNMX.FTZ R2, R165, R2, !PT ;  /* 0x00000002a5027209 */ /* 0x000fe20007810000 */
[----:B------:R-:W-:Y:S01]  /*7150*/  FMUL.FTZ R39, R39, c[0x0][0x320] ;  /* 0x0000c80027277a20 */ /* 0x000fe20000410000 */
[----:B------:R-:W-:Y:S01]  /*7160*/  FMNMX.FTZ R100, R172, R100, !PT ;  /* 0x00000064ac647209 */ /* 0x000fe20007810000 */
[C---:B-1----:R-:W-:Y:S03]  /*7170*/  HMMA.16816.F32 R44, R224.reuse, R8, R44 ;  /* 0x00000008e02c723c */ /* 0x042fe6000000182c */
[----:B------:R-:W1:Y:S01]  /*7180*/  MUFU.TANH R189, R28 ;  /* 0x0000001c00bd7308 */ /* 0x000e620000002400 */
[----:B------:R-:W-:Y:S01]  /*7190*/  FMNMX.FTZ R100, R177, R100, !PT ;  /* 0x00000064b1647209 */ /* 0x000fe20007810000 */
[----:B------:R-:W-:Y:S02]  /*71a0*/  FMUL.FTZ R33, R33, c[0x0][0x320] ;  /* 0x0000c80021217a20 */ /* 0x000fe40000410000 */
[----:B------:R-:W-:Y:S01]  /*71b0*/  FMUL.FTZ R40, R40, c[0x0][0x320] ;  /* 0x0000c80028287a20 */ /* 0x000fe20000410000 */
[----:B------:R-:W-:Y:S04]  /*71c0*/  HMMA.16816.F32 R48, R224, R10, R48 ;  /* 0x0000000ae030723c */ /* 0x000fe80000001830 */
[----:B------:R-:W-:Y:S01]  /*71d0*/  FMNMX.FTZ R100, R180, R100, !PT ;  /* 0x00000064b4647209 */ /* 0x000fe20007810000 */
[----:B------:R-:W4:Y:S01]  /*71e0*/  MUFU.TANH R191, R29 ;  /* 0x0000001d00bf7308 */ /* 0x000f220000002400 */
[----:B------:R-:W-:Y:S02]  /*71f0*/  FMUL.FTZ R41, R41, c[0x0][0x320] ;  /* 0x0000c80029297a20 */ /* 0x000fe40000410000 */
[----:B--2---:R-:W-:Y:S01]  /*7200*/  FMNMX.FTZ R100, R179, R100, !PT ;  /* 0x00000064b3647209 */ /* 0x004fe20007810000 */
[----:B------:R-:W-:Y:S03]  /*7210*/  FMUL.FTZ R34, R34, c[0x0][0x320] ;  /* 0x0000c80022227a20 */ /* 0x000fe60000410000 */
[----:B---3--:R-:W-:Y:S01]  /*7220*/  FMNMX.FTZ R100, R178, R100, !PT ;  /* 0x00000064b2647209 */ /* 0x008fe20007810000 */
[----:B------:R-:W-:Y:S02]  /*7230*/  FMUL.FTZ R35, R35, c[0x0][0x320] ;  /* 0x0000c80023237a20 */ /* 0x000fe40000410000 */
[----:B------:R-:W2:Y:S01]  /*7240*/  MUFU.TANH R190, R32 ;  /* 0x0000002000be7308 */ /* 0x000ea20000002400 */
[----:B------:R-:W-:Y:S02]  /*7250*/  FMUL.FTZ R44, R44, c[0x0][0x320] ;  /* 0x0000c8002c2c7a20 */ /* 0x000fe40000410000 */
[----:B------:R-:W-:Y:S01]  /*7260*/  FMUL.FTZ R45, R45, c[0x0][0x320] ;  /* 0x0000c8002d2d7a20 */ /* 0x000fe20000410000 */
[----:B-1----:R-:W-:Y:S01]  /*7270*/  FMNMX.FTZ R100, R189, R100, !PT ;  /* 0x00000064bd647209 */ /* 0x002fe20007810000 */
[----:B------:R-:W-:Y:S02]  /*7280*/  FMUL.FTZ R42, R42, c[0x0][0x320] ;  /* 0x0000c8002a2a7a20 */ /* 0x000fe40000410000 */
[----:B------:R-:W-:Y:S02]  /*7290*/  FMUL.FTZ R43, R43, c[0x0][0x320] ;  /* 0x0000c8002b2b7a20 */ /* 0x000fe40000410000 */
[----:B------:R-:W-:Y:S01]  /*72a0*/  FMUL.FTZ R48, R48, c[0x0][0x320] ;  /* 0x0000c80030307a20 */ /* 0x000fe20000410000 */
[----:B------:R-:W1:Y:S01]  /*72b0*/  MUFU.TANH R238, R33 ;  /* 0x0000002100ee7308 */ /* 0x000e620000002400 */
[----:B------:R-:W-:Y:S02]  /*72c0*/  FMUL.FTZ R49, R49, c[0x0][0x320] ;  /* 0x0000c80031317a20 */ /* 0x000fe40000410000 */
[----:B------:R-:W-:Y:S01]  /*72d0*/  FMUL.FTZ R46, R46, c[0x0][0x320] ;  /* 0x0000c8002e2e7a20 */ /* 0x000fe20000410000 */
[----:B----4-:R-:W-:Y:S01]  /*72e0*/  FMNMX.FTZ R100, R191, R100, !PT ;  /* 0x00000064bf647209 */ /* 0x010fe20007810000 */
[----:B------:R-:W-:Y:S02]  /*72f0*/  FMUL.FTZ R47, R47, c[0x0][0x320] ;  /* 0x0000c8002f2f7a20 */ /* 0x000fe40000410000 */
[----:B------:R-:W-:Y:S02]  /*7300*/  FMUL.FTZ R50, R50, c[0x0][0x320] ;  /* 0x0000c80032327a20 */ /* 0x000fe40000410000 */
[----:B------:R-:W-:Y:S01]  /*7310*/  FMUL.FTZ R51, R51, c[0x0][0x320] ;  /* 0x0000c80033337a20 */ /* 0x000fe20000410000 */
        /* <DEDUP_REMOVED lines=9> */
[----:B-1----:R-:W-:Y:S04]  /*73b0*/  FMNMX.FTZ R2, R173, R2, !PT ;  /* 0x00000002ad027209 */ /* 0x002fe80007810000 */
[----:B------:R-:W-:Y:S05]  /*73c0*/  FMNMX.FTZ R2, R175, R2, !PT ;  /* 0x00000002af027209 */ /* 0x000fea0007810000 */
        /* <DEDUP_REMOVED lines=11> */
[----:B-1----:R-:W-:Y:S05]  /*7480*/  FMNMX.FTZ R100, R248, R100, !PT ;  /* 0x00000064f8647209 */ /* 0x002fea0007810000 */
[----:B------:R-:W1:Y:S04]  /*7490*/  SHFL.BFLY PT, R4, R100, 0x2, 0x1f ;  /* 0x0c401f0064047f89 */ /* 0x000e6800000e0000 */
[----:B------:R-:W4:Y:S01]  /*74a0*/  MUFU.TANH R182, R22 ;  /* 0x0000001600b67308 */ /* 0x000f220000002400 */
[----:B---3--:R-:W-:Y:S09]  /*74b0*/  FMNMX.FTZ R2, R174, R2, !PT ;  /* 0x00000002ae027209 */ /* 0x008ff20007810000 */
[----:B------:R-:W3:Y:S01]  /*74c0*/  MUFU.TANH R183, R23 ;  /* 0x0000001700b77308 */ /* 0x000ee20000002400 */
[----:B--2---:R-:W-:Y:S09]  /*74d0*/  FMNMX.FTZ R2, R176, R2, !PT ;  /* 0x00000002b0027209 */ /* 0x004ff20007810000 */
[----:B------:R-:W2:Y:S01]  /*74e0*/  MUFU.TANH R181, R26 ;  /* 0x0000001a00b57308 */ /* 0x000ea20000002400 */
[----:B-1----:R-:W-:Y:S02]  /*74f0*/  FMNMX.FTZ R100, R100, R4, !PT ;  /* 0x0000000464647209 */ /* 0x002fe40007810000 */
[----:B----4-:R-:W-:Y:S03]  /*7500*/  FMNMX.FTZ R2, R182, R2, !PT ;  /* 0x00000002b6027209 */ /* 0x010fe60007810000 */
        /* <DEDUP_REMOVED lines=8> */
[C---:B------:R-:W-:Y:S02]  /*7590*/  FMUL.FTZ R160, R100.reuse, c[0x0][0x2d0] ;  /* 0x0000b40064a07a20 */ /* 0x040fe40000410000 */
[----:B------:R-:W-:Y:S02]  /*75a0*/  FADD.FTZ R0, -R100, R0 ;  /* 0x0000000064007221 */ /* 0x000fe40000010100 */
[----:B------:R-:W1:Y:S01]  /*75b0*/  MUFU.TANH R249, R34 ;  /* 0x0000002200f97308 */ /* 0x000e620000002400 */
[--C-:B------:R-:W-:Y:S01]  /*75c0*/  FFMA.FTZ R4, R169, c[0x0][0x2d0], -R160.reuse ;  /* 0x0000b400a9047a23 */ /* 0x100fe200000108a0 */
[----:B------:R-:W-:Y:S01]  /*75d0*/  MOV R169, R14 ;  /* 0x0000000e00a97202 */ /* 0x000fe20000000f00 */
[----:B------:R-:W-:Y:S01]  /*75e0*/  FMUL.FTZ R0, R0, c[0x0][0x2d0] ;  /* 0x0000b40000007a20 */ /* 0x000fe20000410000 */
[----:B---3--:R-:W-:Y:S06]  /*75f0*/  FMNMX.FTZ R2, R25, R2, !PT ;  /* 0x0000000219027209 */ /* 0x008fec0007810000 */
[----:B------:R-:W3:Y:S01]  /*7600*/  MUFU.TANH R241, R35 ;  /* 0x0000002300f17308 */ /* 0x000ee20000002400 */
[----:B--2---:R-:W-:Y:S01]  /*7610*/  FMNMX.FTZ R2, R24, R2, !PT ;  /* 0x0000000218027209 */ /* 0x004fe20007810000 */
[----:B------:R-:W-:Y:S08]  /*7620*/  LDSM.16.MT88.4 R28, [R233+UR4+0x100] ;  /* 0x00010004e91c783b */ /* 0x000ff00008004200 */
[----:B------:R-:W2:Y:S01]  /*7630*/  MUFU.TANH R251, R38 ;  /* 0x0000002600fb7308 */ /* 0x000ea20000002400 */
[----:B-1----:R-:W-:Y:S04]  /*7640*/  MOV R49, R249 ;  /* 0x000000f900317202 */ /* 0x002fe80000000f00 */
[----:B------:R-:W-:Y:S05]  /*7650*/  FMNMX.FTZ R2, R49, R2, !PT ;  /* 0x0000000231027209 */ /* 0x000fea0007810000 */
[----:B------:R-:W1:Y:S01]  /*7660*/  MUFU.TANH R242, R39 ;  /* 0x0000002700f27308 */ /* 0x000e620000002400 */
[----:B---3--:R-:W-:Y:S09]  /*7670*/  FMNMX.FTZ R2, R241, R2, !PT ;  /* 0x00000002f1027209 */ /* 0x008ff20007810000 */
[----:B------:R-:W3:Y:S01]  /*7680*/  MUFU.TANH R240, R42 ;  /* 0x0000002a00f07308 */ /* 0x000ee20000002400 */
[----:B--2---:R-:W-:Y:S09]  /*7690*/  FMNMX.FTZ R2, R251, R2, !PT ;  /* 0x00000002fb027209 */ /* 0x004ff20007810000 */
[----:B------:R2:W-:Y:S01]  /*76a0*/  MUFU.EX2 R5, R4 ;  /* 0x0000000400057308 */ /* 0x0005e20000000800 */
[----:B-1----:R-:W-:Y:S09]  /*76b0*/  FMNMX.FTZ R2, R242, R2, !PT ;  /* 0x00000002f2027209 */ /* 0x002ff20007810000 */
[----:B------:R-:W1:Y:S01]  /*76c0*/  MUFU.TANH R230, R43 ;  /* 0x0000002b00e67308 */ /* 0x000e620000002400 */
[----:B---3--:R-:W-:Y:S09]  /*76d0*/  FMNMX.FTZ R2, R240, R2, !PT ;  /* 0x00000002f0027209 */ /* 0x008ff20007810000 */
[----:B------:R-:W3:Y:S01]  /*76e0*/  MUFU.TANH R245, R46 ;  /* 0x0000002e00f57308 */ /* 0x000ee20000002400 */
[--C-:B--2---:R-:W-:Y:S01]  /*76f0*/  FFMA.FTZ R4, R167, c[0x0][0x2d0], -R160.reuse ;  /* 0x0000b400a7047a23 */ /* 0x104fe200000108a0 */
[----:B------:R-:W-:Y:S08]  /*7700*/  MOV R167, R13 ;  /* 0x0000000d00a77202 */ /* 0x000ff00000000f00 */
[----:B------:R-:W2:Y:S01]  /*7710*/  MUFU.TANH R246, R47 ;  /* 0x0000002f00f67308 */ /* 0x000ea20000002400 */
[----:B-1----:R-:W-:Y:S09]  /*7720*/  FMNMX.FTZ R2, R230, R2, !PT ;  /* 0x00000002e6027209 */ /* 0x002ff20007810000 */
[----:B------:R-:W1:Y:S01]  /*7730*/  MUFU.TANH R229, R50 ;  /* 0x0000003200e57308 */ /* 0x000e620000002400 */
[----:B---3--:R-:W-:Y:S09]  /*7740*/  FMNMX.FTZ R2, R245, R2, !PT ;  /* 0x00000002f5027209 */ /* 0x008ff20007810000 */
[----:B------:R-:W3:Y:S01]  /*7750*/  MUFU.TANH R228, R51 ;  /* 0x0000003300e47308 */ /* 0x000ee20000002400 */
[----:B--2---:R-:W-:Y:S01]  /*7760*/  FMNMX.FTZ R2, R246, R2, !PT ;  /* 0x00000002f6027209 */ /* 0x004fe20007810000 */
[----:B------:R-:W-:Y:S08]  /*7770*/  LDSM.16.MT88.4 R44, [R103+UR4+0x3100] ;  /* 0x00310004672c783b */ /* 0x000ff00008004200 */
[----:B------:R2:W-:Y:S01]  /*7780*/  MUFU.EX2 R250, R4 ;  /* 0x0000000400fa7308 */ /* 0x0005e20000000800 */
[----:B-1----:R-:W-:Y:S02]  /*7790*/  FMNMX.FTZ R2, R229, R2, !PT ;  /* 0x00000002e5027209 */ /* 0x002fe40007810000 */
[----:B------:R-:W-:Y:S02]  /*77a0*/  MOV R50, R24 ;  /* 0x0000001800327202 */ /* 0x000fe40000000f00 */
[----:B---3--:R-:W-:Y:S02]  /*77b0*/  FMNMX.FTZ R2, R228, R2, !PT ;  /* 0x00000002e4027209 */ /* 0x008fe40007810000 */
[----:B------:R-:W-:Y:S03]  /*77c0*/  MOV R51, R15 ;  /* 0x0000000f00337202 */ /* 0x000fe60000000f00 */
[----:B------:R-:W1:Y:S01]  /*77d0*/  SHFL.BFLY PT, R3, R2, 0x2, 0x1f ;  /* 0x0c401f0002037f89 */ /* 0x000e6200000e0000 */
[--C-:B--2---:R-:W-:Y:S04]  /*77e0*/  FFMA.FTZ R4, R166, c[0x0][0x2d0], -R160.reuse ;  /* 0x0000b400a6047a23 */ /* 0x104fe800000108a0 */
[----:B------:R2:W-:Y:S01]  /*77f0*/  MUFU.EX2 R166, R4 ;  /* 0x0000000400a67308 */ /* 0x0005e20000000800 */
[----:B-1----:R-:W-:Y:S05]  /*7800*/  FMNMX.FTZ R2, R2, R3, !PT ;  /* 0x0000000302027209 */ /* 0x002fea0007810000 */
[----:B------:R-:W1:Y:S01]  /*7810*/  SHFL.BFLY PT, R3, R2, 0x1, 0x1f ;  /* 0x0c201f0002037f89 */ /* 0x000e6200000e0000 */
[--C-:B--2---:R-:W-:Y:S01]  /*7820*/  FFMA.FTZ R4, R102, c[0x0][0x2d0], -R160.reuse ;  /* 0x0000b40066047a23 */ /* 0x104fe200000108a0 */
[----:B------:R-:W-:Y:S03]  /*7830*/  IADD3 R102, R103, UR4, RZ ;  /* 0x0000000467667c10 */ /* 0x000fe6000fffe0ff */
[----:B------:R2:W-:Y:S01]  /*7840*/  MUFU.EX2 R249, R4 ;  /* 0x0000000400f97308 */ /* 0x0005e20000000800 */
[----:B------:R-:W-:Y:S05]  /*7850*/  IADD3 R102, R235, R102, RZ ;  /* 0x00000066eb667210 */ /* 0x000fea0007ffe0ff */
[----:B------:R-:W-:Y:S01]  /*7860*/  LDSM.16.MT88.4 R20, [R102+0x100] ;  /* 0x000100006614783b */ /* 0x000fe20000004200 */
[----:B-1----:R-:W-:Y:S03]  /*7870*/  FMNMX.FTZ R3, R2, R3, !PT ;  /* 0x0000000302037209 */ /* 0x002fe60007810000 */
[----:B------:R1:W3:Y:S02]  /*7880*/  MUFU.EX2 R2, R0 ;  /* 0x0000000000027308 */ /* 0x0002e40000000800 */
[C---:B------:R-:W-:Y:S04]  /*7890*/  FMUL.FTZ R161, R3.reuse, c[0x0][0x2d0] ;  /* 0x0000b40003a17a20 */ /* 0x040fe80000410000 */
[----:B--2---:R-:W-:Y:S01]  /*78a0*/  FFMA.FTZ R4, R170, c[0x0][0x2d0], -R161 ;  /* 0x0000b400aa047a23 */ /* 0x004fe200000108a1 */
[----:B------:R-:W-:Y:S02]  /*78b0*/  MOV R170, R12 ;  /* 0x0000000c00aa7202 */ /* 0x000fe40000000f00 */
[----:B------:R-:W2:Y:S01]  /*78c0*/  LDSM.16.MT88.4 R12, [R103+UR4+0x100] ;  /* 0x00010004670c783b */ /* 0x000ea20008004200 */
[----:B------:R4:W5:Y:S01]  /*78d0*/  MUFU.EX2 R231, R4 ;  /* 0x0000000400e77308 */ /* 0x0009620000000800 */
[----:B-1----:R-:W-:Y:S01]  /*78e0*/  FADD.FTZ R0, -R3, R101 ;  /* 0x0000006503007221 */ /* 0x002fe20000010100 */
[----:B------:R-:W-:Y:S01]  /*78f0*/  IADD3 R101, R233, UR4, RZ ;  /* 0x00000004e9657c10 */ /* 0x000fe2000fffe0ff */
[----:B---3--:R-:W-:Y:S02]  /*7900*/  FMUL.FTZ R8, R2, R108 ;  /* 0x0000006c02087220 */ /* 0x008fe40000410000 */
[----:B------:R-:W-:Y:S01]  /*7910*/  FMUL.FTZ R0, R0, c[0x0][0x2d0] ;  /* 0x0000b40000007a20 */ /* 0x000fe20000410000 */
[----:B------:R-:W-:Y:S01]  /*7920*/  IADD3 R101, R235, R101, RZ ;  /* 0x00000065eb657210 */ /* 0x000fe20007ffe0ff */
[C---:B------:R-:W-:Y:S02]  /*7930*/  FMUL.FTZ R9, R2.reuse, R109 ;  /* 0x0000006d02097220 */ /* 0x040fe40000410000 */
[----:B------:R-:W-:Y:S02]  /*7940*/  FMUL.FTZ R16, R2, R116 ;  /* 0x0000007402107220 */ /* 0x000fe40000410000 */
[----:B------:R-:W1:Y:S01]  /*7950*/  MUFU.EX2 R0, R0 ;  /* 0x0000000000007308 */ /* 0x000e620000000800 */
[--C-:B----4-:R-:W-:Y:S01]  /*7960*/  FFMA.FTZ R4, R168, c[0x0][0x2d0], -R161.reuse ;  /* 0x0000b400a8047a23 */ /* 0x110fe200000108a1 */
[----:B------:R-:W-:Y:S01]  /*7970*/  MOV R168, R251 ;  /* 0x000000fb00a87202 */ /* 0x000fe20000000f00 */
[C---:B------:R-:W-:Y:S01]  /*7980*/  FMUL.FTZ R17, R2.reuse, R117 ;  /* 0x0000007502117220 */ /* 0x040fe20000410000 */
[----:B------:R-:W3:Y:S01]  /*7990*/  LDSM.16.MT88.4 R36, [R101+0x100] ;  /* 0x000100006524783b */ /* 0x000ee20000004200 */
[C---:B------:R-:W-:Y:S02]  /*79a0*/  FMUL.FTZ R24, R2.reuse, R124 ;  /* 0x0000007c02187220 */ /* 0x040fe40000410000 */
[C---:B------:R-:W-:Y:S01]  /*79b0*/  FMUL.FTZ R32, R2.reuse, R132 ;  /* 0x0000008402207220 */ /* 0x040fe20000410000 */
[----:B-----5:R-:W-:Y:S01]  /*79c0*/  MOV R132, R231 ;  /* 0x000000e700847202 */ /* 0x020fe20000000f00 */
[C---:B------:R-:W-:Y:S01]  /*79d0*/  FMUL.FTZ R33, R2.reuse, R133 ;  /* 0x0000008502217220 */ /* 0x040fe20000410000 */
[----:B------:R4:W5:Y:S01]  /*79e0*/  MUFU.EX2 R252, R4 ;  /* 0x0000000400fc7308 */ /* 0x0009620000000800 */
        /* <DEDUP_REMOVED lines=12> */
[----:B------:R-:W-:Y:S02]  /*7ab0*/  FMUL.FTZ R56, R2, R56 ;  /* 0x0000003802387220 */ /* 0x000fe40000410000 */
[C---:B-1----:R-:W-:Y:S01]  /*7ac0*/  FMUL.FTZ R6, R0.reuse, R106 ;  /* 0x0000006a00067220 */ /* 0x042fe20000410000 */
[----:B------:R-:W-:Y:S01]  /*7ad0*/  F2FP.PACK_AB R106, R249, R166 ;  /* 0x000000a6f96a723e */ /* 0x000fe200000000ff */
[C---:B------:R-:W-:Y:S02]  /*7ae0*/  FMUL.FTZ R7, R0.reuse, R107 ;  /* 0x0000006b00077220 */ /* 0x040fe40000410000 */
[C---:B------:R-:W-:Y:S02]  /*7af0*/  FMUL.FTZ R10, R0.reuse, R110 ;  /* 0x0000006e000a7220 */ /* 0x040fe40000410000 */
[C---:B------:R-:W-:Y:S02]  /*7b00*/  FMUL.FTZ R11, R0.reuse, R111 ;  /* 0x0000006f000b7220 */ /* 0x040fe40000410000 */
[----:B------:R-:W-:Y:S01]  /*7b10*/  FMUL.FTZ R18, R0, R118 ;  /* 0x0000007600127220 */ /* 0x000fe20000410000 */
[----:B------:R-:W1:Y:S01]  /*7b20*/  LDSM.16.MT88.4 R108, [R102+0x3100] ;  /* 0x00310000666c783b */ /* 0x000e620000004200 */
[--C-:B----4-:R-:W-:Y:S01]  /*7b30*/  FFMA.FTZ R4, R164, c[0x0][0x2d0], -R161.reuse ;  /* 0x0000b400a4047a23 */ /* 0x110fe200000108a1 */
[----:B------:R-:W-:Y:S01]  /*7b40*/  MOV R164, R5 ;  /* 0x0000000500a47202 */ /* 0x000fe20000000f00 */
[----:B------:R-:W-:Y:S01]  /*7b50*/  FMUL.FTZ R5, R2, R105 ;  /* 0x0000006902057220 */ /* 0x000fe20000410000 */
[----:B-----5:R-:W-:Y:S01]  /*7b60*/  F2FP.PACK_AB R105, R252, R231 ;  /* 0x000000e7fc69723e */ /* 0x020fe200000000ff */
[----:B------:R4:W-:Y:S01]  /*7b70*/  MUFU.EX2 R251, R4 ;  /* 0x0000000400fb7308 */ /* 0x0009e20000000800 */
[C---:B------:R-:W-:Y:S02]  /*7b80*/  FMUL.FTZ R19, R0.reuse, R119 ;  /* 0x0000007700137220 */ /* 0x040fe40000410000 */
[C---:B------:R-:W-:Y:S01]  /*7b90*/  FMUL.FTZ R26, R0.reuse, R126 ;  /* 0x0000007e001a7220 */ /* 0x040fe20000410000 */
[----:B------:R-:W-:Y:S01]  /*7ba0*/  LDSM.16.MT88.4 R116, [R101+0x3100] ;  /* 0x003100006574783b */ /* 0x000fe20000004200 */
[C---:B------:R-:W-:Y:S02]  /*7bb0*/  FMUL.FTZ R27, R0.reuse, R127 ;  /* 0x0000007f001b7220 */ /* 0x040fe40000410000 */
        /* <DEDUP_REMOVED lines=11> */
[----:B------:R-:W-:Y:S02]  /*7c70*/  FMUL.FTZ R55, R0, R55 ;  /* 0x0000003700377220 */ /* 0x000fe40000410000 */
[----:B------:R-:W-:Y:S02]  /*7c80*/  FMUL.FTZ R57, R2, R57 ;  /* 0x0000003902397220 */ /* 0x000fe40000410000 */
[C---:B------:R-:W-:Y:S02]  /*7c90*/  FMUL.FTZ R58, R0.reuse, R58 ;  /* 0x0000003a003a7220 */ /* 0x040fe40000410000 */
[--C-:B----4-:R-:W-:Y:S02]  /*7ca0*/  FFMA.FTZ R4, R165, c[0x0][0x2d0], -R161.reuse ;  /* 0x0000b400a5047a23 */ /* 0x110fe400000108a1 */
[----:B------:R-:W-:Y:S02]  /*7cb0*/  FMUL.FTZ R59, R0, R59 ;  /* 0x0000003b003b7220 */ /* 0x000fe40000410000 */
[----:B------:R-:W4:Y:S01]  /*7cc0*/  MUFU.EX2 R165, R4 ;  /* 0x0000000400a57308 */ /* 0x000f220000000800 */
[C---:B------:R-:W-:Y:S02]  /*7cd0*/  FMUL.FTZ R60, R2.reuse, R60 ;  /* 0x0000003c023c7220 */ /* 0x040fe40000410000 */
[----:B------:R-:W-:Y:S02]  /*7ce0*/  FMUL.FTZ R61, R2, R61 ;  /* 0x0000003d023d7220 */ /* 0x000fe40000410000 */
        /* <DEDUP_REMOVED lines=9> */
[----:B------:R-:W-:Y:S01]  /*7d80*/  FMUL.FTZ R71, R0, R71 ;  /* 0x0000004700477220 */ /* 0x000fe20000410000 */
[----:B----4-:R-:W-:Y:S01]  /*7d90*/  F2FP.PACK_AB R107, R165, R251 ;  /* 0x000000fba56b723e */ /* 0x010fe200000000ff */
[----:B------:R-:W-:Y:S01]  /*7da0*/  FMUL.FTZ R4, R2, R104 ;  /* 0x0000006802047220 */ /* 0x000fe20000410000 */
[----:B------:R-:W-:Y:S01]  /*7db0*/  F2FP.PACK_AB R104, R250, R164 ;  /* 0x000000a4fa68723e */ /* 0x000fe200000000ff */
[C---:B------:R-:W-:Y:S02]  /*7dc0*/  FMUL.FTZ R72, R2.reuse, R72 ;  /* 0x0000004802487220 */ /* 0x040fe40000410000 */
[----:B------:R-:W-:Y:S02]  /*7dd0*/  FMUL.FTZ R73, R2, R73 ;  /* 0x0000004902497220 */ /* 0x000fe40000410000 */
[C---:B------:R-:W-:Y:S02]  /*7de0*/  FMUL.FTZ R74, R0.reuse, R74 ;  /* 0x0000004a004a7220 */ /* 0x040fe40000410000 */
[C---:B--2---:R-:W-:Y:S05]  /*7df0*/  HMMA.16816.F32 R4, R104.reuse, R12, R4 ;  /* 0x0000000c6804723c */ /* 0x044fea0000001804 */
[----:B------:R-:W-:Y:S02]  /*7e00*/  FMUL.FTZ R75, R0, R75 ;  /* 0x0000004b004b7220 */ /* 0x000fe40000410000 */
[C---:B------:R-:W-:Y:S01]  /*7e10*/  FMUL.FTZ R12, R2.reuse, R112 ;  /* 0x00000070020c7220 */ /* 0x040fe20000410000 */
[C---:B------:R-:W-:Y:S04]  /*7e20*/  HMMA.16816.F32 R8, R104.reuse, R14, R8 ;  /* 0x0000000e6808723c */ /* 0x040fe80000001808 */
[C---:B------:R-:W-:Y:S02]  /*7e30*/  FMUL.FTZ R13, R2.reuse, R113 ;  /* 0x00000071020d7220 */ /* 0x040fe40000410000 */
[----:B------:R-:W-:Y:S02]  /*7e40*/  FMUL.FTZ R76, R2, R76 ;  /* 0x0000004c024c7220 */ /* 0x000fe40000410000 */
[C---:B------:R-:W-:Y:S04]  /*7e50*/  FMUL.FTZ R14, R0.reuse, R114 ;  /* 0x00000072000e7220 */ /* 0x040fe80000410000 */
[----:B------:R-:W-:Y:S02]  /*7e60*/  FMUL.FTZ R15, R0, R115 ;  /* 0x00000073000f7220 */ /* 0x000fe40000410000 */
[----:B------:R-:W2:Y:S01]  /*7e70*/  LDSM.16.MT88.4 R112, [R233+UR4+0x3100] ;  /* 0x00310004e970783b */ /* 0x000ea20008004200 */
[----:B------:R-:W-:Y:S02]  /*7e80*/  FMUL.FTZ R77, R2, R77 ;  /* 0x0000004d024d7220 */ /* 0x000fe40000410000 */
[C---:B------:R-:W-:Y:S02]  /*7e90*/  FMUL.FTZ R78, R0.reuse, R78 ;  /* 0x0000004e004e7220 */ /* 0x040fe40000410000 */
[C---:B------:R-:W-:Y:S03]  /*7ea0*/  HMMA.16816.F32 R12, R104.reuse, R20, R12 ;  /* 0x00000014680c723c */ /* 0x040fe6000000180c */
[----:B------:R-:W-:Y:S02]  /*7eb0*/  FMUL.FTZ R79, R0, R79 ;  /* 0x0000004f004f7220 */ /* 0x000fe40000410000 */
[C---:B------:R-:W-:Y:S02]  /*7ec0*/  FMUL.FTZ R80, R2.reuse, R80 ;  /* 0x0000005002507220 */ /* 0x040fe40000410000 */
[C---:B------:R-:W-:Y:S01]  /*7ed0*/  FMUL.FTZ R21, R2.reuse, R121 ;  /* 0x0000007902157220 */ /* 0x040fe20000410000 */
[C---:B------:R-:W-:Y:S04]  /*7ee0*/  HMMA.16816.F32 R16, R104.reuse, R22, R16 ;  /* 0x000000166810723c */ /* 0x040fe80000001810 */
[C---:B------:R-:W-:Y:S01]  /*7ef0*/  FMUL.FTZ R20, R2.reuse, R120 ;  /* 0x0000007802147220 */ /* 0x040fe20000410000 */
[----:B------:R-:W-:Y:S01]  /*7f00*/  MOV R120, R25 ;  /* 0x0000001900787202 */ /* 0x000fe20000000f00 */
[----:B------:R-:W-:Y:S02]  /*7f10*/  FMUL.FTZ R25, R2, R125 ;  /* 0x0000007d02197220 */ /* 0x000fe40000410000 */
[C---:B------:R-:W-:Y:S01]  /*7f20*/  FMUL.FTZ R22, R0.reuse, R122 ;  /* 0x0000007a00167220 */ /* 0x040fe20000410000 */
[----:B------:R-:W-:Y:S01]  /*7f30*/  MOV R150, R120 ;  /* 0x0000007800967202 */ /* 0x000fe20000000f00 */
[----:B------:R-:W-:Y:S02]  /*7f40*/  LDSM.16.MT88.4 R124, [R101+0x900] ;  /* 0x00090000657c783b */ /* 0x000fe40000004200 */
[----:B------:R-:W-:Y:S02]  /*7f50*/  FMUL.FTZ R23, R0, R123 ;  /* 0x0000007b00177220 */ /* 0x000fe40000410000 */
[----:B------:R-:W-:Y:S02]  /*7f60*/  FMUL.FTZ R81, R2, R81 ;  /* 0x0000005102517220 */ /* 0x000fe40000410000 */
[C---:B------:R-:W-:Y:S02]  /*7f70*/  FMUL.FTZ R82, R0.reuse, R82 ;  /* 0x0000005200527220 */ /* 0x040fe40000410000 */
[----:B------:R-:W-:Y:S01]  /*7f80*/  LDSM.16.MT88.4 R120, [R102+0x900] ;  /* 0x000900006678783b */ /* 0x000fe20000004200 */
[C---:B------:R-:W-:Y:S03]  /*7f90*/  HMMA.16816.F32 R20, R104.reuse, R28, R20 ;  /* 0x0000001c6814723c */ /* 0x040fe60000001814 */
[----:B------:R-:W-:Y:S02]  /*7fa0*/  FMUL.FTZ R83, R0, R83 ;  /* 0x0000005300537220 */ /* 0x000fe40000410000 */
[C---:B------:R-:W-:Y:S02]  /*7fb0*/  FMUL.FTZ R84, R2.reuse, R84 ;  /* 0x0000005402547220 */ /* 0x040fe40000410000 */
[C---:B------:R-:W-:Y:S01]  /*7fc0*/  FMUL.FTZ R28, R2.reuse, R128 ;  /* 0x00000080021c7220 */ /* 0x040fe20000410000 */
[C---:B------:R-:W-:Y:S04]  /*7fd0*/  HMMA.16816.F32 R24, R104.reuse, R30, R24 ;  /* 0x0000001e6818723c */ /* 0x040fe80000001818 */
[C---:B------:R-:W-:Y:S02]  /*7fe0*/  FMUL.FTZ R29, R2.reuse, R129 ;  /* 0x00000081021d7220 */ /* 0x040fe40000410000 */
[----:B------:R-:W-:Y:S02]  /*7ff0*/  FMUL.FTZ R85, R2, R85 ;  /* 0x0000005502557220 */ /* 0x000fe40000410000 */
[C---:B------:R-:W-:Y:S04]  /*8000*/  FMUL.FTZ R30, R0.reuse, R130 ;  /* 0x00000082001e7220 */ /* 0x040fe80000410000 */
[C---:B------:R-:W-:Y:S02]  /*8010*/  FMUL.FTZ R31, R0.reuse, R131 ;  /* 0x00000083001f7220 */ /* 0x040fe40000410000 */
[----:B------:R-:W-:Y:S01]  /*8020*/  LDSM.16.MT88.4 R128, [R103+UR4+0x3900] ;  /* 0x003900046780783b */ /* 0x000fe20008004200 */
[C---:B------:R-:W-:Y:S02]  /*8030*/  FMUL.FTZ R86, R0.reuse, R86 ;  /* 0x0000005600567220 */ /* 0x040fe40000410000 */
[----:B------:R-:W-:Y:S02]  /*8040*/  FMUL.FTZ R87, R0, R87 ;  /* 0x0000005700577220 */ /* 0x000fe40000410000 */
[C---:B---3--:R-:W-:Y:S03]  /*8050*/  HMMA.16816.F32 R28, R104.reuse, R36, R28 ;  /* 0x00000024681c723c */ /* 0x048fe6000000181c */
[C---:B------:R-:W-:Y:S02]  /*8060*/  FMUL.FTZ R88, R2.reuse, R88 ;  /* 0x0000005802587220 */ /* 0x040fe40000410000 */
[----:B------:R-:W-:Y:S02]  /*8070*/  FMUL.FTZ R89, R2, R89 ;  /* 0x0000005902597220 */ /* 0x000fe40000410000 */
[----:B------:R-:W-:Y:S01]  /*8080*/  FMUL.FTZ R90, R0, R90 ;  /* 0x0000005a005a7220 */ /* 0x000fe20000410000 */
[C---:B------:R-:W-:Y:S04]  /*8090*/  HMMA.16816.F32 R32, R104.reuse, R38, R32 ;  /* 0x000000266820723c */ /* 0x040fe80000001820 */
[C---:B------:R-:W-:Y:S01]  /*80a0*/  FMUL.FTZ R36, R2.reuse, R136 ;  /* 0x0000008802247220 */ /* 0x040fe20000410000 */
[----:B------:R-:W-:Y:S01]  /*80b0*/  MOV R136, R249 ;  /* 0x000000f900887202 */ /* 0x000fe20000000f00 */
[----:B------:R-:W-:Y:S01]  /*80c0*/  FMUL.FTZ R37, R2, R137 ;  /* 0x0000008902257220 */ /* 0x000fe20000410000 */
[----:B------:R-:W-:Y:S01]  /*80d0*/  MOV R137, R248 ;  /* 0x000000f800897202 */ /* 0x000fe20000000f00 */
[C---:B------:R-:W-:Y:S01]  /*80e0*/  FMUL.FTZ R38, R0.reuse, R138 ;  /* 0x0000008a00267220 */ /* 0x040fe20000410000 */
[----:B------:R-:W-:Y:S03]  /*80f0*/  MOV R138, R170 ;  /* 0x000000aa008a7202 */ /* 0x000fe60000000f00 */
[C---:B------:R-:W-:Y:S01]  /*8100*/  FMUL.FTZ R39, R0.reuse, R139 ;  /* 0x0000008b00277220 */ /* 0x040fe20000410000 */
[----:B------:R-:W-:Y:S01]  /*8110*/  MOV R170, R244 ;  /* 0x000000f400aa7202 */ /* 0x000fe20000000f00 */
[----:B------:R-:W-:Y:S01]  /*8120*/  FMUL.FTZ R91, R0, R91 ;  /* 0x0000005b005b7220 */ /* 0x000fe20000410000 */
[----:B------:R-:W-:Y:S01]  /*8130*/  MOV R139, R230 ;  /* 0x000000e6008b7202 */ /* 0x000fe20000000f00 */
[C---:B------:R-:W-:Y:S02]  /*8140*/  FMUL.FTZ R92, R2.reuse, R92 ;  /* 0x0000005c025c7220 */ /* 0x040fe40000410000 */
[----:B------:R-:W-:Y:S01]  /*8150*/  FMUL.FTZ R93, R2, R93 ;  /* 0x0000005d025d7220 */ /* 0x000fe20000410000 */
[C---:B------:R-:W-:Y:S03]  /*8160*/  HMMA.16816.F32 R36, R104.reuse, R44, R36 ;  /* 0x0000002c6824723c */ /* 0x040fe60000001824 */
[C---:B------:R-:W-:Y:S02]  /*8170*/  FMUL.FTZ R94, R0.reuse, R94 ;  /* 0x0000005e005e7220 */ /* 0x040fe40000410000 */
[----:B------:R-:W-:Y:S02]  /*8180*/  FMUL.FTZ R95, R0, R95 ;  /* 0x0000005f005f7220 */ /* 0x000fe40000410000 */
        /* <DEDUP_REMOVED lines=12> */
[----:B------:R-:W-:Y:S01]  /*8250*/  FMUL.FTZ R97, R2, R97 ;  /* 0x0000006102617220 */ /* 0x000fe20000410000 */
[----:B------:R-:W-:Y:S01]  /*8260*/  MOV R145, R239 ;  /* 0x000000ef00917202 */ /* 0x000fe20000000f00 */
[C---:B------:R-:W-:Y:S01]  /*8270*/  FMUL.FTZ R98, R0.reuse, R98 ;  /* 0x0000006200627220 */ /* 0x040fe20000410000 */
[C---:B-1----:R-:W-:Y:S03]  /*8280*/  HMMA.16816.F32 R44, R104.reuse, R108, R44 ;  /* 0x0000006c682c723c */ /* 0x042fe6000000182c */
[----:B------:R-:W-:Y:S05]  /*8290*/  FMUL.FTZ R99, R0, R99 ;  /* 0x0000006300637220 */ /* 0x000fea0000410000 */
[C---:B------:R-:W-:Y:S01]  /*82a0*/  HMMA.16816.F32 R48, R104.reuse, R110, R48 ;  /* 0x0000006e6830723c */ /* 0x040fe20000001830 */
[----:B------:R-:W1:Y:S07]  /*82b0*/  LDSM.16.MT88.4 R108, [R103+UR4+0x6100] ;  /* 0x00610004676c783b */ /* 0x000e6e0008004200 */
[C---:B--2---:R-:W-:Y:S07]  /*82c0*/  HMMA.16816.F32 R52, R104.reuse, R112, R52 ;  /* 0x000000706834723c */ /* 0x044fee0000001834 */
[--C-:B------:R-:W-:Y:S01]  /*82d0*/  FFMA.FTZ R112, R162, c[0x0][0x2d0], -R160.reuse ;  /* 0x0000b400a2707a23 */ /* 0x100fe200000108a0 */
[C---:B------:R-:W-:Y:S03]  /*82e0*/  HMMA.16816.F32 R56, R104.reuse, R114, R56 ;  /* 0x000000726838723c */ /* 0x040fe60000001838 */
[----:B------:R2:W-:Y:S05]  /*82f0*/  MUFU.EX2 R250, R112 ;  /* 0x0000007000fa7308 */ /* 0x0005ea0000000800 */
[C---:B------:R-:W-:Y:S07]  /*8300*/  HMMA.16816.F32 R60, R104.reuse, R116, R60 ;  /* 0x00000074683c723c */ /* 0x040fee000000183c */
[--C-:B------:R-:W-:Y:S01]  /*8310*/  FFMA.FTZ R116, R163, c[0x0][0x2d0], -R160.reuse ;  /* 0x0000b400a3747a23 */ /* 0x100fe200000108a0 */
[C---:B------:R-:W-:Y:S03]  /*8320*/  HMMA.16816.F32 R64, R104.reuse, R118, R64 ;  /* 0x000000766840723c */ /* 0x040fe60000001840 */
[----:B------:R3:W4:Y:S05]  /*8330*/  MUFU.EX2 R249, R116 ;  /* 0x0000007400f97308 */ /* 0x00072a0000000800 */
[C---:B-1----:R-:W-:Y:S01]  /*8340*/  HMMA.16816.F32 R68, R104.reuse, R108, R68 ;  /* 0x0000006c6844723c */ /* 0x042fe20000001844 */
[----:B--2---:R-:W1:Y:S06]  /*8350*/  LDSM.16.MT88.4 R112, [R102+0x6100] ;  /* 0x006100006670783b */ /* 0x004e6c0000004200 */
[--C-:B------:R-:W-:Y:S01]  /*8360*/  FFMA.FTZ R108, R172, c[0x0][0x2d0], -R160.reuse ;  /* 0x0000b400ac6c7a23 */ /* 0x100fe200000108a0 */
[C---:B------:R-:W-:Y:S03]  /*8370*/  HMMA.16816.F32 R72, R104.reuse, R110, R72 ;  /* 0x0000006e6848723c */ /* 0x040fe60000001848 */
[----:B------:R2:W-:Y:S01]  /*8380*/  MUFU.EX2 R247, R108 ;  /* 0x0000006c00f77308 */ /* 0x0005e20000000800 */
[--C-:B---3--:R-:W-:Y:S09]  /*8390*/  FFMA.FTZ R116, R171, c[0x0][0x2d0], -R160.reuse ;  /* 0x0000b400ab747a23 */ /* 0x108ff200000108a0 */
[----:B------:R3:W5:Y:S01]  /*83a0*/  MUFU.EX2 R248, R116 ;  /* 0x0000007400f87308 */ /* 0x0007620000000800 */
[--C-:B--2---:R-:W-:Y:S09]  /*83b0*/  FFMA.FTZ R108, R173, c[0x0][0x2d0], -R161.reuse ;  /* 0x0000b400ad6c7a23 */ /* 0x104ff200000108a1 */
[----:B------:R2:W-:Y:S01]  /*83c0*/  MUFU.EX2 R246, R108 ;  /* 0x0000006c00f67308 */ /* 0x0005e20000000800 */
[C---:B-1----:R-:W-:Y:S01]  /*83d0*/  HMMA.16816.F32 R76, R104.reuse, R112, R76 ;  /* 0x00000070684c723c */ /* 0x042fe2000000184c */
[----:B---3--:R-:W1:Y:S06]  /*83e0*/  LDSM.16.MT88.4 R116, [R233+UR4+0x6100] ;  /* 0x00610004e974783b */ /* 0x008e6c0008004200 */
[--C-:B------:R-:W-:Y:S01]  /*83f0*/  FFMA.FTZ R112, R175, c[0x0][0x2d0], -R161.reuse ;  /* 0x0000b400af707a23 */ /* 0x100fe200000108a1 */
[C---:B------:R-:W-:Y:S03]  /*8400*/  HMMA.16816.F32 R80, R104.reuse, R114, R80 ;  /* 0x000000726850723c */ /* 0x040fe60000001850 */
[----:B------:R3:W1:Y:S01]  /*8410*/  MUFU.EX2 R245, R112 ;  /* 0x0000007000f57308 */ /* 0x0006620000000800 */
[----:B--2---:R-:W2:Y:S01]  /*8420*/  LDSM.16.MT88.4 R108, [R101+0x6100] ;  /* 0x00610000656c783b */ /* 0x004ea20000004200 */
[--C-:B---3--:R-:W-:Y:S08]  /*8430*/  FFMA.FTZ R112, R174, c[0x0][0x2d0], -R161.reuse ;  /* 0x0000b400ae707a23 */ /* 0x108ff000000108a1 */
[----:B------:R3:W-:Y:S01]  /*8440*/  MUFU.EX2 R244, R112 ;  /* 0x0000007000f47308 */ /* 0x0007e20000000800 */
[C---:B-1----:R-:W-:Y:S07]  /*8450*/  HMMA.16816.F32 R84, R104.reuse, R116, R84 ;  /* 0x000000746854723c */ /* 0x042fee0000001854 */
[--C-:B------:R-:W-:Y:S01]  /*8460*/  FFMA.FTZ R116, R176, c[0x0][0x2d0], -R161.reuse ;  /* 0x0000b400b0747a23 */ /* 0x100fe200000108a1 */
[C---:B------:R-:W-:Y:S03]  /*8470*/  HMMA.16816.F32 R88, R104.reuse, R118, R88 ;  /* 0x000000766858723c */ /* 0x040fe60000001858 */
[----:B------:R1:W1:Y:S05]  /*8480*/  MUFU.EX2 R242, R116 ;  /* 0x0000007400f27308 */ /* 0x00026a0000000800 */
[C---:B--2---:R-:W-:Y:S01]  /*8490*/  HMMA.16816.F32 R92, R104.reuse, R108, R92 ;  /* 0x0000006c685c723c */ /* 0x044fe2000000185c */
[----:B---3--:R-:W2:Y:S07]  /*84a0*/  LDSM.16.MT88.4 R112, [R103+UR4+0x900] ;  /* 0x000900046770783b */ /* 0x008eae0008004200 */
[----:B------:R-:W-:Y:S01]  /*84b0*/  HMMA.16816.F32 R96, R104, R110, R96 ;  /* 0x0000006e6860723c */ /* 0x000fe20000001860 */
[----:B------:R-:W-:Y:S06]  /*84c0*/  LDSM.16.MT88.4 R108, [R102+0x3900] ;  /* 0x00390000666c783b */ /* 0x000fec0000004200 */
[----:B----4-:R-:W-:Y:S02]  /*84d0*/  F2FP.PACK_AB R104, R249, R250 ;  /* 0x000000faf968723e */ /* 0x010fe400000000ff */
[----:B-----5:R-:W-:Y:S01]  /*84e0*/  F2FP.PACK_AB R106, R247, R248 ;  /* 0x000000f8f76a723e */ /* 0x020fe200000000ff */
[----:B-1----:R-:W1:Y:S02]  /*84f0*/  LDSM.16.MT88.4 R116, [R233+UR4+0x900] ;  /* 0x00090004e974783b */ /* 0x002e640008004200 */
[----:B------:R-:W-:Y:S02]  /*8500*/  F2FP.PACK_AB R105, R245, R246 ;  /* 0x000000f6f569723e */ /* 0x000fe400000000ff */
[----:B------:R-:W-:Y:S07]  /*8510*/  F2FP.PACK_AB R107, R242, R244 ;  /* 0x000000f4f26b723e */ /* 0x000fee00000000ff */
[C---:B--2---:R-:W-:Y:S08]  /*8520*/  HMMA.16816.F32 R4, R104.reuse, R112, R4 ;  /* 0x000000706804723c */ /* 0x044ff00000001804 */
[C---:B------:R-:W-:Y:S01]  /*8530*/  HMMA.16816.F32 R8, R104.reuse, R114, R8 ;  /* 0x000000726808723c */ /* 0x040fe20000001808 */
[----:B------:R-:W2:Y:S07]  /*8540*/  LDSM.16.MT88.4 R112, [R233+UR4+0x3900] ;  /* 0x00390004e970783b */ /* 0x000eae0008004200 */
[C---:B------:R-:W-:Y:S08]  /*8550*/  HMMA.16816.F32 R12, R104.reuse, R120, R12 ;  /* 0x00000078680c723c */ /* 0x040ff0000000180c */
[C---:B------:R-:W-:Y:S01]  /*8560*/  HMMA.16816.F32 R16, R104.reuse, R122, R16 ;  /* 0x0000007a6810723c */ /* 0x040fe20000001810 */
[----:B------:R-:W3:Y:S07]  /*8570*/  LDSM.16.MT88.4 R120, [R101+0x3900] ;  /* 0x003900006578783b */ /* 0x000eee0000004200 */
[C---:B-1----:R-:W-:Y:S08]  /*8580*/  HMMA.16816.F32 R20, R104.reuse, R116, R20 ;  /* 0x000000746814723c */ /* 0x042ff00000001814 */
[C---:B------:R-:W-:Y:S01]  /*8590*/  HMMA.16816.F32 R24, R104.reuse, R118, R24 ;  /* 0x000000766818723c */ /* 0x040fe20000001818 */
[----:B------:R-:W1:Y:S07]  /*85a0*/  LDSM.16.MT88.4 R116, [R103+UR4+0x6900] ;  /* 0x006900046774783b */ /* 0x000e6e0008004200 */
[C---:B------:R-:W-:Y:S08]  /*85b0*/  HMMA.16816.F32 R28, R104.reuse, R124, R28 ;  /* 0x0000007c681c723c */ /* 0x040ff0000000181c */
[C---:B------:R-:W-:Y:S01]  /*85c0*/  HMMA.16816.F32 R32, R104.reuse, R126, R32 ;  /* 0x0000007e6820723c */ /* 0x040fe20000001820 */
[----:B------:R-:W-:Y:S07]  /*85d0*/  LDSM.16.MT88.4 R124, [R101+0x6900] ;  /* 0x00690000657c783b */ /* 0x000fee0000004200 */
[C---:B------:R-:W-:Y:S08]  /*85e0*/  HMMA.16816.F32 R36, R104.reuse, R128, R36 ;  /* 0x000000806824723c */ /* 0x040ff00000001824 */
[C---:B------:R-:W-:Y:S01]  /*85f0*/  HMMA.16816.F32 R40, R104.reuse, R130, R40 ;  /* 0x000000826828723c */ /* 0x040fe20000001828 */
[----:B------:R-:W-:Y:S07]  /*8600*/  LDSM.16.MT88.4 R128, [R233+UR4+0x4100] ;  /* 0x00410004e980783b */ /* 0x000fee0008004200 */
[C---:B------:R-:W-:Y:S07]  /*8610*/  HMMA.16816.F32 R44, R104.reuse, R108, R44 ;  /* 0x0000006c682c723c */ /* 0x040fee000000182c */
[--C-:B------:R-:W-:Y:S01]  /*8620*/  FFMA.FTZ R108, R177, c[0x0][0x2d0], -R160.reuse ;  /* 0x0000b400b16c7a23 */ /* 0x100fe200000108a0 */
[C---:B------:R-:W-:Y:S03]  /*8630*/  HMMA.16816.F32 R48, R104.reuse, R110, R48 ;  /* 0x0000006e6830723c */ /* 0x040fe60000001830 */
[----:B------:R4:W-:Y:S05]  /*8640*/  MUFU.EX2 R241, R108 ;  /* 0x0000006c00f17308 */ /* 0x0009ea0000000800 */
[C---:B--2---:R-:W-:Y:S07]  /*8650*/  HMMA.16816.F32 R52, R104.reuse, R112, R52 ;  /* 0x000000706834723c */ /* 0x044fee0000001834 */
[--C-:B------:R-:W-:Y:S01]  /*8660*/  FFMA.FTZ R112, R180, c[0x0][0x2d0], -R160.reuse ;  /* 0x0000b400b4707a23 */ /* 0x100fe200000108a0 */
[C---:B------:R-:W-:Y:S03]  /*8670*/  HMMA.16816.F32 R56, R104.reuse, R114, R56 ;  /* 0x000000726838723c */ /* 0x040fe60000001838 */
[----:B------:R2:W5:Y:S05]  /*8680*/  MUFU.EX2 R240, R112 ;  /* 0x0000007000f07308 */ /* 0x00056a0000000800 */
[C---:B---3--:R-:W-:Y:S01]  /*8690*/  HMMA.16816.F32 R60, R104.reuse, R120, R60 ;  /* 0x00000078683c723c */ /* 0x048fe2000000183c */
[----:B----4-:R-:W3:Y:S06]  /*86a0*/  LDSM.16.MT88.4 R108, [R102+0x6900] ;  /* 0x00690000666c783b */ /* 0x010eec0000004200 */
[--C-:B------:R-:W-:Y:S01]  /*86b0*/  FFMA.FTZ R120, R178, c[0x0][0x2d0], -R160.reuse ;  /* 0x0000b400b2787a23 */ /* 0x100fe200000108a0 */
[C---:B------:R-:W-:Y:S03]  /*86c0*/  HMMA.16816.F32 R64, R104.reuse, R122, R64 ;  /* 0x0000007a6840723c */ /* 0x040fe60000001840 */
[----:B------:R4:W-:Y:S05]  /*86d0*/  MUFU.EX2 R238, R120 ;  /* 0x0000007800ee7308 */ /* 0x0009ea0000000800 */
[C---:B-1----:R-:W-:Y:S04]  /*86e0*/  HMMA.16816.F32 R68, R104.reuse, R116, R68 ;  /* 0x000000746844723c */ /* 0x042fe80000001844 */
[--C-:B--2---:R-:W-:Y:S03]  /*86f0*/  FFMA.FTZ R112, R179, c[0x0][0x2d0], -R160.reuse ;  /* 0x0000b400b3707a23 */ /* 0x104fe600000108a0 */
[--C-:B------:R-:W-:Y:S01]  /*8700*/  FFMA.FTZ R116, R183, c[0x0][0x2d0], -R161.reuse ;  /* 0x0000b400b7747a23 */ /* 0x100fe200000108a1 */
[C---:B------:R-:W-:Y:S01]  /*8710*/  HMMA.16816.F32 R72, R104.reuse, R118, R72 ;  /* 0x000000766848723c */ /* 0x040fe20000001848 */
[----:B------:R1:W2:Y:S10]  /*8720*/  MUFU.EX2 R239, R112 ;  /* 0x0000007000ef7308 */ /* 0x0002b40000000800 */
[----:B------:R2:W-:Y:S01]  /*8730*/  MUFU.EX2 R230, R116 ;  /* 0x0000007400e67308 */ /* 0x0005e20000000800 */
[--C-:B----4-:R-:W-:Y:S01]  /*8740*/  FFMA.FTZ R120, R182, c[0x0][0x2d0], -R161.reuse ;  /* 0x0000b400b6787a23 */ /* 0x110fe200000108a1 */
[C---:B---3--:R-:W-:Y:S08]  /*8750*/  HMMA.16816.F32 R76, R104.reuse, R108, R76 ;  /* 0x0000006c684c723c */ /* 0x048ff0000000184c */
[----:B------:R3:W4:Y:S01]  /*8760*/  MUFU.EX2 R231, R120 ;  /* 0x0000007800e77308 */ /* 0x0007220000000800 */
[----:B-1----:R-:W1:Y:S03]  /*8770*/  LDSM.16.MT88.4 R112, [R233+UR4+0x6900] ;  /* 0x00690004e970783b */ /* 0x002e660008004200 */
[--C-:B------:R-:W-:Y:S01]  /*8780*/  FFMA.FTZ R108, R188, c[0x0][0x2d0], -R161.reuse ;  /* 0x0000b400bc6c7a23 */ /* 0x100fe200000108a1 */
[C---:B------:R-:W-:Y:S05]  /*8790*/  HMMA.16816.F32 R80, R104.reuse, R110, R80 ;  /* 0x0000006e6850723c */ /* 0x040fea0000001850 */
[----:B------:R4:W-:Y:S01]  /*87a0*/  MUFU.EX2 R229, R108 ;  /* 0x0000006c00e57308 */ /* 0x0009e20000000800 */
[--C-:B--2---:R-:W-:Y:S09]  /*87b0*/  FFMA.FTZ R116, R181, c[0x0][0x2d0], -R161.reuse ;  /* 0x0000b400b5747a23 */ /* 0x104ff200000108a1 */
[----:B------:R2:W1:Y:S01]  /*87c0*/  MUFU.EX2 R228, R116 ;  /* 0x0000007400e47308 */ /* 0x0004620000000800 */
[----:B---3--:R-:W-:Y:S08]  /*87d0*/  LDSM.16.MT88.4 R120, [R102+0x1100] ;  /* 0x001100006678783b */ /* 0x008ff00000004200 */
[----:B----4-:R-:W-:Y:S01]  /*87e0*/  LDSM.16.MT88.4 R108, [R233+UR4+0x1100] ;  /* 0x00110004e96c783b */ /* 0x010fe20008004200 */
[C---:B-1----:R-:W-:Y:S07]  /*87f0*/  HMMA.16816.F32 R84, R104.reuse, R112, R84 ;  /* 0x000000706854723c */ /* 0x042fee0000001854 */
[----:B--2---:R-:W1:Y:S01]  /*8800*/  LDSM.16.MT88.4 R116, [R103+UR4+0x1100] ;  /* 0x001100046774783b */ /* 0x004e620008004200 */
[C---:B------:R-:W-:Y:S07]  /*8810*/  HMMA.16816.F32 R88, R104.reuse, R114, R88 ;  /* 0x000000726858723c */ /* 0x040fee0000001858 */
[----:B------:R-:W2:Y:S01]  /*8820*/  LDSM.16.MT88.4 R112, [R101+0x1100] ;  /* 0x001100006570783b */ /* 0x000ea20000004200 */
[C---:B------:R-:W-:Y:S08]  /*8830*/  HMMA.16816.F32 R92, R104.reuse, R124, R92 ;  /* 0x0000007c685c723c */ /* 0x040ff0000000185c */
[----:B------:R-:W-:Y:S01]  /*8840*/  HMMA.16816.F32 R96, R104, R126, R96 ;  /* 0x0000007e6860723c */ /* 0x000fe20000001860 */
[----:B------:R-:W-:Y:S06]  /*8850*/  LDSM.16.MT88.4 R124, [R102+0x4100] ;  /* 0x00410000667c783b */ /* 0x000fec0000004200 */
[----:B-----5:R-:W-:Y:S02]  /*8860*/  F2FP.PACK_AB R104, R240, R241 ;  /* 0x000000f1f068723e */ /* 0x020fe400000000ff */
[----:B------:R-:W-:Y:S03]  /*8870*/  F2FP.PACK_AB R106, R238, R239 ;  /* 0x000000efee6a723e */ /* 0x000fe600000000ff */
[----:B------:R-:W-:Y:S02]  /*8880*/  F2FP.PACK_AB R105, R230, R231 ;  /* 0x000000e7e669723e */ /* 0x000fe400000000ff */
[----:B------:R-:W-:Y:S07]  /*8890*/  F2FP.PACK_AB R107, R229, R228 ;  /* 0x000000e4e56b723e */ /* 0x000fee00000000ff */
[C---:B-1----:R-:W-:Y:S08]  /*88a0*/  HMMA.16816.F32 R4, R104.reuse, R116, R4 ;  /* 0x000000746804723c */ /* 0x042ff00000001804 */
[C---:B------:R-:W-:Y:S01]  /*88b0*/  HMMA.16816.F32 R8, R104.reuse, R118, R8 ;  /* 0x000000766808723c */ /* 0x040fe20000001808 */
[----:B------:R-:W1:Y:S07]  /*88c0*/  LDSM.16.MT88.4 R116, [R103+UR4+0x4100] ;  /* 0x004100046774783b */ /* 0x000e6e0008004200 */
[C---:B------:R-:W-:Y:S08]  /*88d0*/  HMMA.16816.F32 R12, R104.reuse, R120, R12 ;  /* 0x00000078680c723c */ /* 0x040ff0000000180c */
[C---:B------:R-:W-:Y:S01]  /*88e0*/  HMMA.16816.F32 R16, R104.reuse, R122, R16 ;  /* 0x0000007a6810723c */ /* 0x040fe20000001810 */
[----:B------:R-:W3:Y:S07]  /*88f0*/  LDSM.16.MT88.4 R120, [R101+0x4100] ;  /* 0x004100006578783b */ /* 0x000eee0000004200 */
[C---:B------:R-:W-:Y:S08]  /*8900*/  HMMA.16816.F32 R20, R104.reuse, R108, R20 ;  /* 0x0000006c6814723c */ /* 0x040ff00000001814 */
[C---:B------:R-:W-:Y:S01]  /*8910*/  HMMA.16816.F32 R24, R104.reuse, R110, R24 ;  /* 0x0000006e6818723c */ /* 0x040fe20000001818 */
[----:B------:R-:W4:Y:S07]  /*8920*/  LDSM.16.MT88.4 R108, [R103+UR4+0x7100] ;  /* 0x00710004676c783b */ /* 0x000f2e0008004200 */
[C---:B--2---:R-:W-:Y:S08]  /*8930*/  HMMA.16816.F32 R28, R104.reuse, R112, R28 ;  /* 0x00000070681c723c */ /* 0x044ff0000000181c */
[C---:B------:R-:W-:Y:S01]  /*8940*/  HMMA.16816.F32 R32, R104.reuse, R114, R32 ;  /* 0x000000726820723c */ /* 0x040fe20000001820 */
[----:B------:R-:W2:Y:S07]  /*8950*/  LDSM.16.MT88.4 R112, [R102+0x7100] ;  /* 0x007100006670783b */ /* 0x000eae0000004200 */
[C---:B-1----:R-:W-:Y:S07]  /*8960*/  HMMA.16816.F32 R36, R104.reuse, R116, R36 ;  /* 0x000000746824723c */ /* 0x042fee0000001824 */
[--C-:B------:R-:W-:Y:S01]  /*8970*/  FFMA.FTZ R116, R189, c[0x0][0x2d0], -R160.reuse ;  /* 0x0000b400bd747a23 */ /* 0x100fe200000108a0 */
[C---:B------:R-:W-:Y:S03]  /*8980*/  HMMA.16816.F32 R40, R104.reuse, R118, R40 ;  /* 0x000000766828723c */ /* 0x040fe60000001828 */
[----:B------:R1:W-:Y:S05]  /*8990*/  MUFU.EX2 R188, R116 ;  /* 0x0000007400bc7308 */ /* 0x0003ea0000000800 */
[C---:B------:R-:W-:Y:S08]  /*89a0*/  HMMA.16816.F32 R44, R104.reuse, R124, R44 ;  /* 0x0000007c682c723c */ /* 0x040ff0000000182c */
[C---:B------:R-:W-:Y:S01]  /*89b0*/  HMMA.16816.F32 R48, R104.reuse, R126, R48 ;  /* 0x0000007e6830723c */ /* 0x040fe20000001830 */
[----:B------:R-:W-:Y:S07]  /*89c0*/  LDSM.16.MT88.4 R124, [R101+0x1900] ;  /* 0x00190000657c783b */ /* 0x000fee0000004200 */
[C---:B------:R-:W-:Y:S01]  /*89d0*/  HMMA.16816.F32 R52, R104.reuse, R128, R52 ;  /* 0x000000806834723c */ /* 0x040fe20000001834 */
[----:B-1----:R-:W1:Y:S07]  /*89e0*/  LDSM.16.MT88.4 R116, [R233+UR4+0x7100] ;  /* 0x00710004e974783b */ /* 0x002e6e0008004200 */
[C---:B------:R-:W-:Y:S01]  /*89f0*/  HMMA.16816.F32 R56, R104.reuse, R130, R56 ;  /* 0x000000826838723c */ /* 0x040fe20000001838 */
[----:B------:R-:W-:Y:S07]  /*8a00*/  LDSM.16.MT88.4 R128, [R103+UR4+0x4900] ;  /* 0x004900046780783b */ /* 0x000fee0008004200 */
[C---:B---3--:R-:W-:Y:S07]  /*8a10*/  HMMA.16816.F32 R60, R104.reuse, R120, R60 ;  /* 0x00000078683c723c */ /* 0x048fee000000183c */
[--C-:B------:R-:W-:Y:S01]  /*8a20*/  FFMA.FTZ R120, R191, c[0x0][0x2d0], -R160.reuse ;  /* 0x0000b400bf787a23 */ /* 0x100fe200000108a0 */
[C---:B------:R-:W-:Y:S03]  /*8a30*/  HMMA.16816.F32 R64, R104.reuse, R122, R64 ;  /* 0x0000007a6840723c */ /* 0x040fe60000001840 */
[----:B------:R3:W5:Y:S05]  /*8a40*/  MUFU.EX2 R191, R120 ;  /* 0x0000007800bf7308 */ /* 0x00076a0000000800 */
[C---:B----4-:R-:W-:Y:S07]  /*8a50*/  HMMA.16816.F32 R68, R104.reuse, R108, R68 ;  /* 0x0000006c6844723c */ /* 0x050fee0000001844 */
[--C-:B------:R-:W-:Y:S01]  /*8a60*/  FFMA.FTZ R108, R151, c[0x0][0x2d0], -R160.reuse ;  /* 0x0000b400976c7a23 */ /* 0x100fe200000108a0 */
[C---:B------:R-:W-:Y:S03]  /*8a70*/  HMMA.16816.F32 R72, R104.reuse, R110, R72 ;  /* 0x0000006e6848723c */ /* 0x040fe60000001848 */
[----:B------:R4:W-:Y:S05]  /*8a80*/  MUFU.EX2 R189, R108 ;  /* 0x0000006c00bd7308 */ /* 0x0009ea0000000800 */
[C---:B--2---:R-:W-:Y:S04]  /*8a90*/  HMMA.16816.F32 R76, R104.reuse, R112, R76 ;  /* 0x00000070684c723c */ /* 0x044fe8000000184c */
[--C-:B---3--:R-:W-:Y:S04]  /*8aa0*/  FFMA.FTZ R120, R190, c[0x0][0x2d0], -R160.reuse ;  /* 0x0000b400be787a23 */ /* 0x108fe800000108a0 */
[C---:B------:R-:W-:Y:S01]  /*8ab0*/  HMMA.16816.F32 R80, R104.reuse, R114, R80 ;  /* 0x000000726850723c */ /* 0x040fe20000001850 */
[----:B------:R2:W3:Y:S01]  /*8ac0*/  MUFU.EX2 R190, R120 ;  /* 0x0000007800be7308 */ /* 0x0004e20000000800 */
[----:B------:R-:W-:Y:S06]  /*8ad0*/  LDSM.16.MT88.4 R112, [R102+0x1900] ;  /* 0x001900006670783b */ /* 0x000fec0000004200 */
[C---:B-1----:R-:W-:Y:S04]  /*8ae0*/  HMMA.16816.F32 R84, R104.reuse, R116, R84 ;  /* 0x000000746854723c */ /* 0x042fe80000001854 */
[--C-:B----4-:R-:W-:Y:S03]  /*8af0*/  FFMA.FTZ R108, R150, c[0x0][0x2d0], -R161.reuse ;  /* 0x0000b400966c7a23 */ /* 0x110fe600000108a1 */
[--C-:B------:R-:W-:Y:S01]  /*8b00*/  FFMA.FTZ R116, R147, c[0x0][0x2d0], -R161.reuse ;  /* 0x0000b40093747a23 */ /* 0x100fe200000108a1 */
[C---:B------:R-:W-:Y:S01]  /*8b10*/  HMMA.16816.F32 R88, R104.reuse, R118, R88 ;  /* 0x000000766858723c */ /* 0x040fe20000001858 */
[----:B------:R1:W-:Y:S03]  /*8b20*/  MUFU.EX2 R183, R108 ;  /* 0x0000006c00b77308 */ /* 0x0003e60000000800 */
[----:B------:R-:W-:Y:S01]  /*8b30*/  MOV R147, R164 ;  /* 0x000000a400937202 */ /* 0x000fe20000000f00 */
[----:B--2---:R-:W2:Y:S06]  /*8b40*/  LDSM.16.MT88.4 R120, [R101+0x7100] ;  /* 0x007100006578783b */ /* 0x004eac0000004200 */
[----:B------:R4:W-:Y:S01]  /*8b50*/  MUFU.EX2 R181, R116 ;  /* 0x0000007400b57308 */ /* 0x0009e20000000800 */
[--C-:B-1----:R-:W-:Y:S09]  /*8b60*/  FFMA.FTZ R108, R149, c[0x0][0x2d0], -R161.reuse ;  /* 0x0000b400956c7a23 */ /* 0x102ff200000108a1 */
[----:B------:R1:W1:Y:S01]  /*8b70*/  MUFU.EX2 R182, R108 ;  /* 0x0000006c00b67308 */ /* 0x0002620000000800 */
[----:B----4-:R-:W-:Y:S01]  /*8b80*/  LDSM.16.MT88.4 R116, [R233+UR4+0x1900] ;  /* 0x00190004e974783b */ /* 0x010fe20008004200 */
[C---:B--2---:R-:W-:Y:S03]  /*8b90*/  HMMA.16816.F32 R92, R104.reuse, R120, R92 ;  /* 0x00000078685c723c */ /* 0x044fe6000000185c */
[--C-:B-1----:R-:W-:Y:S04]  /*8ba0*/  FFMA.FTZ R108, R148, c[0x0][0x2d0], -R161.reuse ;  /* 0x0000b400946c7a23 */ /* 0x102fe800000108a1 */
[----:B------:R-:W-:Y:S01]  /*8bb0*/  LDSM.16.MT88.4 R148, [R102+0x5900] ;  /* 0x005900006694783b */ /* 0x000fe20000004200 */
[----:B------:R-:W-:Y:S01]  /*8bc0*/  HMMA.16816.F32 R96, R104, R122, R96 ;  /* 0x0000007a6860723c */ /* 0x000fe20000001860 */
[----:B------:R1:W2:Y:S06]  /*8bd0*/  MUFU.EX2 R180, R108 ;  /* 0x0000006c00b47308 */ /* 0x0002ac0000000800 */
[----:B------:R-:W-:Y:S01]  /*8be0*/  LDSM.16.MT88.4 R120, [R102+0x4900] ;  /* 0x004900006678783b */ /* 0x000fe20000004200 */
[----:B-----5:R-:W-:Y:S04]  /*8bf0*/  F2FP.PACK_AB R104, R191, R188 ;  /* 0x000000bcbf68723e */ /* 0x020fe800000000ff */
[----:B---3--:R-:W-:Y:S02]  /*8c00*/  F2FP.PACK_AB R106, R189, R190 ;  /* 0x000000bebd6a723e */ /* 0x008fe400000000ff */
[----:B------:R-:W-:Y:S01]  /*8c10*/  F2FP.PACK_AB R105, R182, R183 ;  /* 0x000000b7b669723e */ /* 0x000fe200000000ff */
[----:B-1----:R-:W1:Y:S01]  /*8c20*/  LDSM.16.MT88.4 R108, [R103+UR4+0x1900] ;  /* 0x00190004676c783b */ /* 0x002e620008004200 */
[----:B--2---:R-:W-:Y:S07]  /*8c30*/  F2FP.PACK_AB R107, R181, R180 ;  /* 0x000000b4b56b723e */ /* 0x004fee00000000ff */
[C---:B-1----:R-:W-:Y:S08]  /*8c40*/  HMMA.16816.F32 R4, R104.reuse, R108, R4 ;  /* 0x0000006c6804723c */ /* 0x042ff00000001804 */
[C---:B------:R-:W-:Y:S01]  /*8c50*/  HMMA.16816.F32 R8, R104.reuse, R110, R8 ;  /* 0x0000006e6808723c */ /* 0x040fe20000001808 */
[----:B------:R-:W1:Y:S07]  /*8c60*/  LDSM.16.MT88.4 R108, [R233+UR4+0x4900] ;  /* 0x00490004e96c783b */ /* 0x000e6e0008004200 */
[C---:B------:R-:W-:Y:S08]  /*8c70*/  HMMA.16816.F32 R12, R104.reuse, R112, R12 ;  /* 0x00000070680c723c */ /* 0x040ff0000000180c */
[C---:B------:R-:W-:Y:S01]  /*8c80*/  HMMA.16816.F32 R16, R104.reuse, R114, R16 ;  /* 0x000000726810723c */ /* 0x040fe20000001810 */
[----:B------:R-:W2:Y:S07]  /*8c90*/  LDSM.16.MT88.4 R112, [R101+0x4900] ;  /* 0x004900006570783b */ /* 0x000eae0000004200 */
[C---:B------:R-:W-:Y:S07]  /*8ca0*/  HMMA.16816.F32 R20, R104.reuse, R116, R20 ;  /* 0x000000746814723c */ /* 0x040fee0000001814 */
[--C-:B------:R-:W-:Y:S01]  /*8cb0*/  FFMA.FTZ R116, R146, c[0x0][0x2d0], -R160.reuse ;  /* 0x0000b40092747a23 */ /* 0x100fe200000108a0 */
[C---:B------:R-:W-:Y:S01]  /*8cc0*/  HMMA.16816.F32 R24, R104.reuse, R118, R24 ;  /* 0x000000766818723c */ /* 0x040fe20000001818 */
[----:B------:R-:W3:Y:S02]  /*8cd0*/  LDL.LU R146, [R1] ;  /* 0x0000000001927983 */ /* 0x000ee40000300800 */
[----:B------:R4:W-:Y:S05]  /*8ce0*/  MUFU.EX2 R178, R116 ;  /* 0x0000007400b27308 */ /* 0x0009ea0000000800 */
[C---:B------:R-:W-:Y:S08]  /*8cf0*/  HMMA.16816.F32 R28, R104.reuse, R124, R28 ;  /* 0x0000007c681c723c */ /* 0x040ff0000000181c */
[C---:B------:R-:W-:Y:S01]  /*8d00*/  HMMA.16816.F32 R32, R104.reuse, R126, R32 ;  /* 0x0000007e6820723c */ /* 0x040fe20000001820 */
[----:B------:R-:W-:Y:S07]  /*8d10*/  LDSM.16.MT88.4 R124, [R101+0x7900] ;  /* 0x00790000657c783b */ /* 0x000fee0000004200 */
[C---:B------:R-:W-:Y:S01]  /*8d20*/  HMMA.16816.F32 R36, R104.reuse, R128, R36 ;  /* 0x000000806824723c */ /* 0x040fe20000001824 */
[----:B----4-:R-:W4:Y:S06]  /*8d30*/  LDSM.16.MT88.4 R116, [R103+UR4+0x7900] ;  /* 0x007900046774783b */ /* 0x010f2c0008004200 */
[--C-:B------:R-:W-:Y:S01]  /*8d40*/  FFMA.FTZ R128, R139, c[0x0][0x2d0], -R161.reuse ;  /* 0x0000b4008b807a23 */ /* 0x100fe200000108a1 */
[C---:B------:R-:W-:Y:S03]  /*8d50*/  HMMA.16816.F32 R40, R104.reuse, R130, R40 ;  /* 0x000000826828723c */ /* 0x040fe60000001828 */
[----:B------:R5:W-:Y:S01]  /*8d60*/  MUFU.EX2 R172, R128 ;  /* 0x0000008000ac7308 */ /* 0x000be20000000800 */
[----:B------:R-:W-:Y:S04]  /*8d70*/  MOV R139, R135 ;  /* 0x00000087008b7202 */ /* 0x000fe80000000f00 */
[C---:B------:R-:W-:Y:S07]  /*8d80*/  HMMA.16816.F32 R44, R104.reuse, R120, R44 ;  /* 0x00000078682c723c */ /* 0x040fee000000182c */
[--C-:B------:R-:W-:Y:S01]  /*8d90*/  FFMA.FTZ R120, R145, c[0x0][0x2d0], -R160.reuse ;  /* 0x0000b40091787a23 */ /* 0x100fe200000108a0 */
[C---:B------:R-:W-:Y:S03]  /*8da0*/  HMMA.16816.F32 R48, R104.reuse, R122, R48 ;  /* 0x0000007a6830723c */ /* 0x040fe60000001830 */
[----:B------:R4:W4:Y:S01]  /*8db0*/  MUFU.EX2 R179, R120 ;  /* 0x0000007800b37308 */ /* 0x0009220000000800 */
[----:B------:R-:W-:Y:S04]  /*8dc0*/  MOV R145, R132 ;  /* 0x0000008400917202 */ /* 0x000fe80000000f00 */
[C---:B-1----:R-:W-:Y:S01]  /*8dd0*/  HMMA.16816.F32 R52, R104.reuse, R108, R52 ;  /* 0x0000006c6834723c */ /* 0x042fe20000001834 */
[----:B-----5:R-:W-:Y:S06]  /*8de0*/  LDSM.16.MT88.4 R128, [R233+UR4+0x5100] ;  /* 0x00510004e980783b */ /* 0x020fec0008004200 */
[--C-:B------:R-:W-:Y:S01]  /*8df0*/  FFMA.FTZ R108, R143, c[0x0][0x2d0], -R161.reuse ;  /* 0x0000b4008f6c7a23 */ /* 0x100fe200000108a1 */
[C---:B------:R-:W-:Y:S03]  /*8e00*/  HMMA.16816.F32 R56, R104.reuse, R110, R56 ;  /* 0x0000006e6838723c */ /* 0x040fe60000001838 */
[----:B------:R1:W-:Y:S05]  /*8e10*/  MUFU.EX2 R177, R108 ;  /* 0x0000006c00b17308 */ /* 0x0003ea0000000800 */
[C---:B--2---:R-:W-:Y:S04]  /*8e20*/  HMMA.16816.F32 R60, R104.reuse, R112, R60 ;  /* 0x00000070683c723c */ /* 0x044fe8000000183c */
[--C-:B----4-:R-:W-:Y:S02]  /*8e30*/  FFMA.FTZ R120, R144, c[0x0][0x2d0], -R161.reuse ;  /* 0x0000b40090787a23 */ /* 0x110fe400000108a1 */
[----:B------:R-:W2:Y:S01]  /*8e40*/  LDL.LU R144, [R1+0x4] ;  /* 0x0000040001907983 */ /* 0x000ea20000300800 */
[--C-:B------:R-:W-:Y:S01]  /*8e50*/  FFMA.FTZ R112, R142, c[0x0][0x2d0], -R160.reuse ;  /* 0x0000b4008e707a23 */ /* 0x100fe200000108a0 */
[C---:B------:R-:W-:Y:S01]  /*8e60*/  HMMA.16816.F32 R64, R104.reuse, R114, R64 ;  /* 0x000000726840723c */ /* 0x040fe20000001840 */
[----:B------:R4:W5:Y:S07]  /*8e70*/  MUFU.EX2 R176, R120 ;  /* 0x0000007800b07308 */ /* 0x00096e0000000800 */
[C---:B------:R-:W-:Y:S03]  /*8e80*/  HMMA.16816.F32 R68, R104.reuse, R116, R68 ;  /* 0x000000746844723c */ /* 0x040fe60000001844 */
[----:B------:R5:W-:Y:S01]  /*8e90*/  MUFU.EX2 R175, R112 ;  /* 0x0000007000af7308 */ /* 0x000be20000000800 */
[----:B-1----:R-:W-:Y:S04]  /*8ea0*/  LDSM.16.MT88.4 R108, [R233+UR4+0x7900] ;  /* 0x00790004e96c783b */ /* 0x002fe80008004200 */
[C---:B------:R-:W-:Y:S04]  /*8eb0*/  HMMA.16816.F32 R72, R104.reuse, R118, R72 ;  /* 0x000000766848723c */ /* 0x040fe80000001848 */
[----:B------:R-:W-:Y:S08]  /*8ec0*/  LDSM.16.MT88.4 R116, [R102+0x2100] ;  /* 0x002100006674783b */ /* 0x000ff00000004200 */
[----:B----4-:R-:W1:Y:S01]  /*8ed0*/  LDSM.16.MT88.4 R120, [R102+0x7900] ;  /* 0x007900006678783b */ /* 0x010e620000004200 */
[--C-:B-----5:R-:W-:Y:S04]  /*8ee0*/  FFMA.FTZ R112, R141, c[0x0][0x2d0], -R160.reuse ;  /* 0x0000b4008d707a23 */ /* 0x120fe800000108a0 */
[----:B------:R4:W5:Y:S02]  /*8ef0*/  MUFU.EX2 R174, R112 ;  /* 0x0000007000ae7308 */ /* 0x0009640000000800 */
[----:B----4-:R-:W-:Y:S02]  /*8f00*/  FFMA.FTZ R112, R140, c[0x0][0x2d0], -R161 ;  /* 0x0000b4008c707a23 */ /* 0x010fe400000108a1 */
[----:B------:R-:W-:Y:S06]  /*8f10*/  LDSM.16.MT88.4 R140, [R103+UR4+0x5900] ;  /* 0x00590004678c783b */ /* 0x000fec0008004200 */
[----:B------:R4:W4:Y:S01]  /*8f20*/  MUFU.EX2 R173, R112 ;  /* 0x0000007000ad7308 */ /* 0x0009220000000800 */
[C---:B-1----:R-:W-:Y:S08]  /*8f30*/  HMMA.16816.F32 R76, R104.reuse, R120, R76 ;  /* 0x00000078684c723c */ /* 0x042ff0000000184c */
[C---:B------:R-:W-:Y:S01]  /*8f40*/  HMMA.16816.F32 R80, R104.reuse, R122, R80 ;  /* 0x0000007a6850723c */ /* 0x040fe20000001850 */
[----:B------:R-:W-:Y:S07]  /*8f50*/  LDSM.16.MT88.4 R120, [R101+0x2100] ;  /* 0x002100006578783b */ /* 0x000fee0000004200 */
[C---:B------:R-:W-:Y:S01]  /*8f60*/  HMMA.16816.F32 R84, R104.reuse, R108, R84 ;  /* 0x0000006c6854723c */ /* 0x040fe20000001854 */
[----:B----4-:R-:W1:Y:S07]  /*8f70*/  LDSM.16.MT88.4 R112, [R103+UR4+0x2100] ;  /* 0x002100046770783b */ /* 0x010e6e0008004200 */
[C---:B------:R-:W-:Y:S01]  /*8f80*/  HMMA.16816.F32 R88, R104.reuse, R110, R88 ;  /* 0x0000006e6858723c */ /* 0x040fe20000001858 */
[----:B------:R-:W4:Y:S07]  /*8f90*/  LDSM.16.MT88.4 R108, [R233+UR4+0x2100] ;  /* 0x00210004e96c783b */ /* 0x000f2e0008004200 */
[C---:B------:R-:W-:Y:S08]  /*8fa0*/  HMMA.16816.F32 R92, R104.reuse, R124, R92 ;  /* 0x0000007c685c723c */ /* 0x040ff0000000185c */
[----:B------:R-:W-:Y:S01]  /*8fb0*/  HMMA.16816.F32 R96, R104, R126, R96 ;  /* 0x0000007e6860723c */ /* 0x000fe20000001860 */
[----:B------:R-:W-:Y:S06]  /*8fc0*/  LDSM.16.MT88.4 R124, [R102+0x5100] ;  /* 0x00510000667c783b */ /* 0x000fec0000004200 */
[----:B------:R-:W-:Y:S02]  /*8fd0*/  F2FP.PACK_AB R104, R179, R178 ;  /* 0x000000b2b368723e */ /* 0x000fe400000000ff */
[----:B------:R-:W-:Y:S03]  /*8fe0*/  F2FP.PACK_AB R105, R177, R176 ;  /* 0x000000b0b169723e */ /* 0x000fe600000000ff */
[----:B-----5:R-:W-:Y:S02]  /*8ff0*/  F2FP.PACK_AB R106, R174, R175 ;  /* 0x000000afae6a723e */ /* 0x020fe400000000ff */
[----:B------:R-:W-:Y:S07]  /*9000*/  F2FP.PACK_AB R107, R172, R173 ;  /* 0x000000adac6b723e */ /* 0x000fee00000000ff */
[C---:B-1----:R-:W-:Y:S08]  /*9010*/  HMMA.16816.F32 R4, R104.reuse, R112, R4 ;  /* 0x000000706804723c */ /* 0x042ff00000001804 */
[C---:B------:R-:W-:Y:S01]  /*9020*/  HMMA.16816.F32 R8, R104.reuse, R114, R8 ;  /* 0x000000726808723c */ /* 0x040fe20000001808 */
[----:B------:R-:W1:Y:S07]  /*9030*/  LDSM.16.MT88.4 R112, [R103+UR4+0x5100] ;  /* 0x005100046770783b */ /* 0x000e6e0008004200 */
[C---:B------:R-:W-:Y:S08]  /*9040*/  HMMA.16816.F32 R12, R104.reuse, R116, R12 ;  /* 0x00000074680c723c */ /* 0x040ff0000000180c */
[C---:B------:R-:W-:Y:S01]  /*9050*/  HMMA.16816.F32 R16, R104.reuse, R118, R16 ;  /* 0x000000766810723c */ /* 0x040fe20000001810 */
[----:B------:R-:W5:Y:S07]  /*9060*/  LDSM.16.MT88.4 R116, [R101+0x5100] ;  /* 0x005100006574783b */ /* 0x000f6e0000004200 */
[C---:B----4-:R-:W-:Y:S08]  /*9070*/  HMMA.16816.F32 R20, R104.reuse, R108, R20 ;  /* 0x0000006c6814723c */ /* 0x050ff00000001814 */
[C---:B------:R-:W-:Y:S01]  /*9080*/  HMMA.16816.F32 R24, R104.reuse, R110, R24 ;  /* 0x0000006e6818723c */ /* 0x040fe20000001818 */
[----:B------:R-:W4:Y:S07]  /*9090*/  LDSM.16.MT88.4 R108, [R103+UR4+0x8100] ;  /* 0x00810004676c783b */ /* 0x000f2e0008004200 */
[C---:B------:R-:W-:Y:S08]  /*90a0*/  HMMA.16816.F32 R28, R104.reuse, R120, R28 ;  /* 0x00000078681c723c */ /* 0x040ff0000000181c */
[C---:B------:R-:W-:Y:S01]  /*90b0*/  HMMA.16816.F32 R32, R104.reuse, R122, R32 ;  /* 0x0000007a6820723c */ /* 0x040fe20000001820 */
[----:B------:R-:W-:Y:S07]  /*90c0*/  LDSM.16.MT88.4 R120, [R233+UR4+0x8100] ;  /* 0x00810004e978783b */ /* 0x000fee0008004200 */
[C---:B-1----:R-:W-:Y:S08]  /*90d0*/  HMMA.16816.F32 R36, R104.reuse, R112, R36 ;  /* 0x000000706824723c */ /* 0x042ff00000001824 */
[C---:B------:R-:W-:Y:S01]  /*90e0*/  HMMA.16816.F32 R40, R104.reuse, R114, R40 ;  /* 0x000000726828723c */ /* 0x040fe20000001828 */
[----:B------:R-:W1:Y:S07]  /*90f0*/  LDSM.16.MT88.4 R112, [R102+0x8100] ;  /* 0x008100006670783b */ /* 0x000e6e0000004200 */
[C---:B------:R-:W-:Y:S07]  /*9100*/  HMMA.16816.F32 R44, R104.reuse, R124, R44 ;  /* 0x0000007c682c723c */ /* 0x040fee000000182c */
[--C-:B------:R-:W-:Y:S01]  /*9110*/  FFMA.FTZ R124, R138, c[0x0][0x2d0], -R160.reuse ;  /* 0x0000b4008a7c7a23 */ /* 0x100fe200000108a0 */
[C---:B------:R-:W-:Y:S03]  /*9120*/  HMMA.16816.F32 R48, R104.reuse, R126, R48 ;  /* 0x0000007e6830723c */ /* 0x040fe60000001830 */
[----:B------:R1:W-:Y:S01]  /*9130*/  MUFU.EX2 R171, R124 ;  /* 0x0000007c00ab7308 */ /* 0x0003e20000000800 */
[----:B------:R-:W-:Y:S01]  /*9140*/  MOV R138, R166 ;  /* 0x000000a6008a7202 */ /* 0x000fe20000000f00 */
[----:B---3--:R-:W-:Y:S03]  /*9150*/  FFMA.FTZ R2, R2, R146, R147 ;  /* 0x0000009202027223 */ /* 0x008fe60000010093 */
[C---:B------:R-:W-:Y:S08]  /*9160*/  HMMA.16816.F32 R52, R104.reuse, R128, R52 ;  /* 0x000000806834723c */ /* 0x040ff00000001834 */
[C---:B------:R-:W-:Y:S08]  /*9170*/  HMMA.16816.F32 R56, R104.reuse, R130, R56 ;  /* 0x000000826838723c */ /* 0x040ff00000001838 */
[C---:B-----5:R-:W-:Y:S01]  /*9180*/  HMMA.16816.F32 R60, R104.reuse, R116, R60 ;  /* 0x00000074683c723c */ /* 0x060fe2000000183c */
[----:B-1----:R-:W-:Y:S06]  /*9190*/  LDSM.16.MT88.4 R124, [R233+UR4+0x2900] ;  /* 0x00290004e97c783b */ /* 0x002fec0008004200 */
[--C-:B------:R-:W-:Y:S01]  /*91a0*/  FFMA.FTZ R116, R170, c[0x0][0x2d0], -R160.reuse ;  /* 0x0000b400aa747a23 */ /* 0x100fe200000108a0 */
[C---:B------:R-:W-:Y:S03]  /*91b0*/  HMMA.16816.F32 R64, R104.reuse, R118, R64 ;  /* 0x000000766840723c */ /* 0x040fe60000001840 */
[----:B------:R1:W3:Y:S05]  /*91c0*/  MUFU.EX2 R170, R116 ;  /* 0x0000007400aa7308 */ /* 0x0002ea0000000800 */
[C---:B----4-:R-:W-:Y:S07]  /*91d0*/  HMMA.16816.F32 R68, R104.reuse, R108, R68 ;  /* 0x0000006c6844723c */ /* 0x050fee0000001844 */
[--C-:B------:R-:W-:Y:S01]  /*91e0*/  FFMA.FTZ R108, R168, c[0x0][0x2d0], -R161.reuse ;  /* 0x0000b400a86c7a23 */ /* 0x100fe200000108a1 */
[C---:B------:R-:W-:Y:S03]  /*91f0*/  HMMA.16816.F32 R72, R104.reuse, R110, R72 ;  /* 0x0000006e6848723c */ /* 0x040fe60000001848 */
[----:B------:R4:W-:Y:S05]  /*9200*/  MUFU.EX2 R168, R108 ;  /* 0x0000006c00a87308 */ /* 0x0009ea0000000800 */
[C---:B------:R-:W-:Y:S04]  /*9210*/  HMMA.16816.F32 R76, R104.reuse, R112, R76 ;  /* 0x00000070684c723c */ /* 0x040fe8000000184c */
[--C-:B-1----:R-:W-:Y:S03]  /*9220*/  FFMA.FTZ R116, R169, c[0x0][0x2d0], -R161.reuse ;  /* 0x0000b400a9747a23 */ /* 0x102fe600000108a1 */
[----:B------:R-:W-:Y:S01]  /*9230*/  FFMA.FTZ R112, R133, c[0x0][0x2d0], -R161 ;  /* 0x0000b40085707a23 */ /* 0x000fe200000108a1 */
[C---:B------:R-:W-:Y:S01]  /*9240*/  HMMA.16816.F32 R80, R104.reuse, R114, R80 ;  /* 0x000000726850723c */ /* 0x040fe20000001850 */
[----:B------:R1:W5:Y:S07]  /*9250*/  MUFU.EX2 R169, R116 ;  /* 0x0000007400a97308 */ /* 0x00036e0000000800 */
[C---:B------:R-:W-:Y:S03]  /*9260*/  HMMA.16816.F32 R84, R104.reuse, R120, R84 ;  /* 0x000000786854723c */ /* 0x040fe60000001854 */
[----:B------:R-:W-:Y:S01]  /*9270*/  MUFU.EX2 R164, R112 ;  /* 0x0000007000a47308 */ /* 0x000fe20000000800 */
[--C-:B----4-:R-:W-:Y:S02]  /*9280*/  FFMA.FTZ R108, R167, c[0x0][0x2d0], -R160.reuse ;  /* 0x0000b400a76c7a23 */ /* 0x110fe400000108a0 */
[----:B--2---:R-:W-:Y:S02]  /*9290*/  FFMA.FTZ R0, R0, R144, R145 ;  /* 0x0000009000007223 */ /* 0x004fe40000010091 */
[C---:B------:R-:W-:Y:S01]  /*92a0*/  HMMA.16816.F32 R88, R104.reuse, R122, R88 ;  /* 0x0000007a6858723c */ /* 0x040fe20000001858 */
[----:B------:R-:W-:Y:S04]  /*92b0*/  LDSM.16.MT88.4 R120, [R102+0x2900] ;  /* 0x002900006678783b */ /* 0x000fe80000004200 */
[----:B------:R2:W-:Y:S04]  /*92c0*/  MUFU.EX2 R167, R108 ;  /* 0x0000006c00a77308 */ /* 0x0005e80000000800 */
[----:B-1----:R-:W1:Y:S03]  /*92d0*/  LDSM.16.MT88.4 R116, [R101+0x8100] ;  /* 0x008100006574783b */ /* 0x002e660000004200 */
[----:B--2---:R-:W-:Y:S01]  /*92e0*/  FFMA.FTZ R108, R137, c[0x0][0x2d0], -R160 ;  /* 0x0000b400896c7a23 */ /* 0x004fe200000108a0 */
[----:B------:R-:W-:Y:S02]  /*92f0*/  MOV R137, R136 ;  /* 0x0000008800897202 */ /* 0x000fe40000000f00 */
[----:B------:R-:W-:Y:S01]  /*9300*/  MOV R136, R165 ;  /* 0x000000a500887202 */ /* 0x000fe20000000f00 */
[----:B------:R2:W4:Y:S01]  /*9310*/  MUFU.EX2 R166, R108 ;  /* 0x0000006c00a67308 */ /* 0x0005220000000800 */
[----:B---3--:R-:W-:Y:S01]  /*9320*/  F2FP.PACK_AB R160, R170, R171 ;  /* 0x000000abaaa0723e */ /* 0x008fe200000000ff */
[C---:B-1----:R-:W-:Y:S08]  /*9330*/  HMMA.16816.F32 R92, R104.reuse, R116, R92 ;  /* 0x00000074685c723c */ /* 0x042ff0000000185c */
[----:B------:R-:W-:Y:S04]  /*9340*/  HMMA.16816.F32 R96, R104, R118, R96 ;  /* 0x000000766860723c */ /* 0x000fe80000001860 */
[----:B--2---:R-:W-:Y:S01]  /*9350*/  FFMA.FTZ R108, R134, c[0x0][0x2d0], -R161 ;  /* 0x0000b400866c7a23 */ /* 0x004fe200000108a1 */
[----:B-----5:R-:W-:Y:S01]  /*9360*/  F2FP.PACK_AB R161, R168, R169 ;  /* 0x000000a9a8a1723e */ /* 0x020fe200000000ff */
[----:B------:R-:W-:Y:S01]  /*9370*/  LDSM.16.MT88.4 R132, [R101+0x2900] ;  /* 0x002900006584783b */ /* 0x000fe20000004200 */
[----:B----4-:R-:W-:Y:S01]  /*9380*/  F2FP.PACK_AB R162, R166, R167 ;  /* 0x000000a7a6a2723e */ /* 0x010fe200000000ff */
[----:B------:R1:W2:Y:S06]  /*9390*/  MUFU.EX2 R165, R108 ;  /* 0x0000006c00a57308 */ /* 0x0002ac0000000800 */
[----:B-1----:R-:W1:Y:S01]  /*93a0*/  LDSM.16.MT88.4 R108, [R103+UR4+0x2900] ;  /* 0x00290004676c783b */ /* 0x002e620008004200 */
[----:B--2---:R-:W-:Y:S07]  /*93b0*/  F2FP.PACK_AB R163, R164, R165 ;  /* 0x000000a5a4a3723e */ /* 0x004fee00000000ff */
[C---:B-1----:R-:W-:Y:S01]  /*93c0*/  HMMA.16816.F32 R104, R160.reuse, R108, R4 ;  /* 0x0000006ca068723c */ /* 0x042fe20000001804 */
[----:B------:R-:W1:Y:S07]  /*93d0*/  LDSM.16.MT88.4 R4, [R233+UR4+0x5900] ;  /* 0x00590004e904783b */ /* 0x000e6e0008004200 */
[C---:B------:R-:W-:Y:S01]  /*93e0*/  HMMA.16816.F32 R108, R160.reuse, R110, R8 ;  /* 0x0000006ea06c723c */ /* 0x040fe20000001808 */
[----:B------:R-:W2:Y:S07]  /*93f0*/  LDSM.16.MT88.4 R8, [R101+0x5900] ;  /* 0x005900006508783b */ /* 0x000eae0000004200 */
[C---:B------:R-:W-:Y:S07]  /*9400*/  HMMA.16816.F32 R112, R160.reuse, R120, R12 ;  /* 0x00000078a070723c */ /* 0x040fee000000180c */
[----:B------:R-:W-:Y:S01]  /*9410*/  MOV R13, R139 ;  /* 0x0000008b000d7202 */ /* 0x000fe20000000f00 */
[C---:B------:R-:W-:Y:S01]  /*9420*/  HMMA.16816.F32 R116, R160.reuse, R122, R16 ;  /* 0x0000007aa074723c */ /* 0x040fe20000001810 */
[----:B------:R-:W3:Y:S03]  /*9430*/  LDL.64 R16, [R1+0x18] ;  /* 0x0000180001107983 */ /* 0x000ee60000100a00 */
[----:B------:R-:W-:Y:S01]  /*9440*/  MOV R14, R138 ;  /* 0x0000008a000e7202 */ /* 0x000fe20000000f00 */
[----:B------:R-:W-:Y:S01]  /*9450*/  FADD.FTZ R12, R13, R2 ;  /* 0x000000020d0c7221 */ /* 0x000fe20000010000 */
[----:B------:R-:W-:Y:S01]  /*9460*/  MOV R15, R137 ;  /* 0x00000089000f7202 */ /* 0x000fe20000000f00 */
[----:B------:R-:W4:Y:S01]  /*9470*/  LDL.64 R18, [R1+0x38] ;  /* 0x0000380001127983 */ /* 0x000f220000100a00 */
[C---:B------:R-:W-:Y:S04]  /*9480*/  HMMA.16816.F32 R120, R160.reuse, R124, R20 ;  /* 0x0000007ca078723c */ /* 0x040fe80000001814 */
[----:B------:R-:W-:Y:S01]  /*9490*/  FADD.FTZ R2, R252, R0 ;  /* 0x00000000fc027221 */ /* 0x000fe20000010000 */
[----:B------:R-:W5:Y:S01]  /*94a0*/  LDL R21, [R1+0x24] ;  /* 0x0000240001157983 */ /* 0x000f620000100800 */
[----:B------:R-:W-:Y:S01]  /*94b0*/  FADD.FTZ R0, R14, R12 ;  /* 0x0000000c0e007221 */ /* 0x000fe20000010000 */
[----:B------:R-:W-:Y:S01]  /*94c0*/  MOV R23, R136 ;  /* 0x0000008800177202 */ /* 0x000fe20000000f00 */
[C---:B------:R-:W-:Y:S04]  /*94d0*/  HMMA.16816.F32 R124, R160.reuse, R126, R24 ;  /* 0x0000007ea07c723c */ /* 0x040fe80000001818 */
[----:B------:R-:W-:Y:S02]  /*94e0*/  FADD.FTZ R0, R15, R0 ;  /* 0x000000000f007221 */ /* 0x000fe40000010000 */
[----:B------:R-:W1:Y:S01]  /*94f0*/  LDSM.16.MT88.4 R12, [R103+UR4+0x8900] ;  /* 0x00890004670c783b */ /* 0x000e620008004200 */
        /* <DEDUP_REMOVED lines=13> */
[C---:B------:R-:W-:Y:S08]  /*95d0*/  HMMA.16816.F32 R144, R160.reuse, R148, R44 ;  /* 0x00000094a090723c */ /* 0x040ff0000000182c */
[C---:B------:R-:W-:Y:S08]  /*95e0*/  HMMA.16816.F32 R148, R160.reuse, R150, R48 ;  /* 0x00000096a094723c */ /* 0x040ff00000001830 */
[C---:B-1----:R-:W-:Y:S07]  /*95f0*/  HMMA.16816.F32 R52, R160.reuse, R4, R52 ;  /* 0x00000004a034723c */ /* 0x042fee0000001834 */
[----:B------:R-:W-:Y:S01]  /*9600*/  MOV R4, UR18 ;  /* 0x0000001200047c02 */ /* 0x000fe20008000f00 */
[C---:B------:R-:W-:Y:S01]  /*9610*/  HMMA.16816.F32 R56, R160.reuse, R6, R56 ;  /* 0x00000006a038723c */ /* 0x040fe20000001838 */
[----:B------:R-:W-:Y:S07]  /*9620*/  MOV R5, UR19 ;  /* 0x0000001300057c02 */ /* 0x000fee0008000f00 */
[C---:B--2---:R-:W-:Y:S08]  /*9630*/  HMMA.16816.F32 R60, R160.reuse, R8, R60 ;  /* 0x00000008a03c723c */ /* 0x044ff0000000183c */
[C---:B------:R-:W-:Y:S01]  /*9640*/  HMMA.16816.F32 R64, R160.reuse, R10, R64 ;  /* 0x0000000aa040723c */ /* 0x040fe20000001840 */
[----:B------:R-:W-:Y:S07]  /*9650*/  LDSM.16.MT88.4 R8, [R233+UR4+0x8900] ;  /* 0x00890004e908783b */ /* 0x000fee0008004200 */
[C---:B------:R-:W-:Y:S08]  /*9660*/  HMMA.16816.F32 R68, R160.reuse, R12, R68 ;  /* 0x0000000ca044723c */ /* 0x040ff00000001844 */
[C---:B------:R-:W-:Y:S01]  /*9670*/  HMMA.16816.F32 R72, R160.reuse, R14, R72 ;  /* 0x0000000ea048723c */ /* 0x040fe20000001848 */
[----:B------:R1:W-:Y:S03]  /*9680*/  LDSM.16.MT88.4 R12, [R101+0x8900] ;  /* 0x00890000650c783b */ /* 0x0003e60000004200 */
[----:B-1----:R-:W-:Y:S01]  /*9690*/  MOV R101, R3 ;  /* 0x0000000300657202 */ /* 0x002fe20000000f00 */
[----:B---3--:R-:W-:Y:S02]  /*96a0*/  FADD.FTZ R16, R242, R2 ;  /* 0x00000002f2107221 */ /* 0x008fe40000010000 */
[----:B------:R-:W-:Y:S02]  /*96b0*/  FADD.FTZ R2, R241, R0 ;  /* 0x00000000f1027221 */ /* 0x000fe40000010000 */
[----:B------:R-:W-:Y:S03]  /*96c0*/  FADD.FTZ R0, R231, R16 ;  /* 0x00000010e7007221 */ /* 0x000fe60000010000 */
[----:B----4-:R-:W-:Y:S01]  /*96d0*/  @P0 MOV R19, R17 ;  /* 0x0000001100130202 */ /* 0x010fe20000000f00 */
[----:B------:R-:W-:Y:S02]  /*96e0*/  FADD.FTZ R2, R240, R2 ;  /* 0x00000002f0027221 */ /* 0x000fe40000010000 */
[----:B------:R-:W-:Y:S02]  /*96f0*/  FADD.FTZ R16, R230, R0 ;  /* 0x00000000e6107221 */ /* 0x000fe40000010000 */
[----:B------:R-:W-:Y:S02]  /*9700*/  @P0 IMAD.WIDE.U32 R18, R4, 0x60, R18 ;  /* 0x0000006004120825 */ /* 0x000fe400078e0012 */
[----:B------:R-:W1:Y:S02]  /*9710*/  LDSM.16.MT88.4 R4, [R102+0x8900] ;  /* 0x008900006604783b */ /* 0x000e640000004200 */
[----:B------:R-:W-:Y:S01]  /*9720*/  FADD.FTZ R0, R239, R2 ;  /* 0x00000002ef007221 */ /* 0x000fe20000010000 */
[----:B------:R-:W-:Y:S01]  /*9730*/  @P0 SHF.L.U32 R2, R18, 0x1, RZ ;  /* 0x0000000112020819 */ /* 0x000fe200000006ff */
[----:B------:R-:W-:Y:S01]  /*9740*/  FADD.FTZ R20, R228, R16 ;  /* 0x00000010e4147221 */ /* 0x000fe20000010000 */
[----:B------:R-:W-:Y:S01]  /*9750*/  @P0 IADD3 R16, R19, UR10, RZ ;  /* 0x0000000a13100c10 */ /* 0x000fe2000fffe0ff */
[----:B------:R-:W-:Y:S01]  /*9760*/  FADD.FTZ R17, R238, R0 ;  /* 0x00000000ee117221 */ /* 0x000fe20000010000 */
[----:B------:R-:W-:Y:S01]  /*9770*/  MOV R0, UR15 ;  /* 0x0000000f00007c02 */ /* 0x000fe20008000f00 */
[----:B------:R-:W-:Y:S01]  /*9780*/  FADD.FTZ R19, R229, R20 ;  /* 0x00000014e5137221 */ /* 0x000fe20000010000 */
[----:B------:R-:W-:Y:S01]  /*9790*/  @P0 SHF.L.U64.HI R18, R18, 0x1, R16 ;  /* 0x0000000112120819 */ /* 0x000fe20000010210 */
[----:B------:R-:W-:Y:S01]  /*97a0*/  FADD.FTZ R22, R188, R17 ;  /* 0x00000011bc167221 */ /* 0x000fe20000010000 */
[----:B------:R-:W-:Y:S01]  /*97b0*/  @P0 IADD3 R16, P6, R2, c[0x0][0x1c8], RZ ;  /* 0x0000720002100a10 */ /* 0x000fe20007fde0ff */
[----:B-----5:R-:W-:Y:S01]  /*97c0*/  @P0 IMAD R0, R0, 0x4800, R21 ;  /* 0x0000480000000824 */ /* 0x020fe200078e0215 */
[----:B------:R-:W-:Y:S01]  /*97d0*/  @P0 IADD3 R20, P5, R2, 0x80, RZ ;  /* 0x0000008002140810 */ /* 0x000fe20007fbe0ff */
[----:B------:R-:W-:Y:S01]  /*97e0*/  FADD.FTZ R22, R191, R22 ;  /* 0x00000016bf167221 */ /* 0x000fe20000010000 */
[----:B------:R-:W-:Y:S01]  /*97f0*/  @P0 IADD3.X R17, R18, c[0x0][0x1cc], RZ, P6, !PT ;  /* 0x0000730012110a10 */ /* 0x000fe200037fe4ff */
[----:B------:R-:W-:Y:S01]  /*9800*/  FADD.FTZ R19, R183, R19 ;  /* 0x00000013b7137221 */ /* 0x000fe20000010000 */
[----:B------:R-:W-:Y:S01]  /*9810*/  @P0 SHF.L.U32 R0, R0, 0x1, RZ ;  /* 0x0000000100000819 */ /* 0x000fe200000006ff */
[----:B------:R-:W-:Y:S01]  /*9820*/  @UP0 USHF.L.U32 UR10, UR6, 0x6, URZ ;  /* 0x00000006060a0899 */ /* 0x000fe2000800063f */
[----:B------:R-:W-:Y:S01]  /*9830*/  @P0 IADD3 R20, P1, R20, c[0x0][0x1c8], RZ ;  /* 0x0000720014140a10 */ /* 0x000fe20007f3e0ff */
[----:B------:R-:W-:Y:S02]  /*9840*/  UISETP.GE.AND UP0, UPT, UR5, 0x1, UPT ;  /* 0x000000010500788c */ /* 0x000fe4000bf06270 */
[----:B------:R-:W-:Y:S01]  /*9850*/  @!PT LDS RZ, [RZ] ;  /* 0x00000000fffff984 */ /* 0x000fe20000000800 */
[----:B------:R-:W-:Y:S01]  /*9860*/  @!PT LDS RZ, [RZ] ;  /* 0x00000000fffff984 */ /* 0x000fe20000000800 */
[----:B------:R-:W-:Y:S01]  /*9870*/  @!PT LDS RZ, [RZ] ;  /* 0x00000000fffff984 */ /* 0x000fe20000000800 */
[----:B------:R2:W-:Y:S01]  /*9880*/  @P0 LDGSTS.E.BYPASS.LTC128B.128 [R0+0x12100], [R16.64], !P4 ;  /* 0x1210000010000fae */ /* 0x0005e2000e101d54 */
[----:B------:R-:W-:Y:S02]  /*9890*/  @P0 IADD3.X R21, RZ, c[0x0][0x1cc], R18, P1, P5 ;  /* 0x00007300ff150a10 */ /* 0x000fe40000fea412 */
[----:B------:R-:W-:Y:S05]  /*98a0*/  @P0 IADD3 R2, P5, R2, 0x100, RZ ;  /* 0x0000010002020810 */ /* 0x000fea0007fbe0ff */
[----:B------:R2:W-:Y:S01]  /*98b0*/  @P0 LDGSTS.E.BYPASS.LTC128B.128 [R0+0x15100], [R20.64], !P3 ;  /* 0x1510000014000fae */ /* 0x0005e2000d901d54 */
[C---:B-1----:R-:W-:Y:S07]  /*98c0*/  HMMA.16816.F32 R76, R160.reuse, R4, R76 ;  /* 0x00000004a04c723c */ /* 0x042fee000000184c */
[----:B------:R-:W-:Y:S01]  /*98d0*/  FADD.FTZ R4, R190, R22 ;  /* 0x00000016be047221 */ /* 0x000fe20000010000 */
[C---:B------:R-:W-:Y:S04]  /*98e0*/  HMMA.16816.F32 R80, R160.reuse, R6, R80 ;  /* 0x00000006a050723c */ /* 0x040fe80000001850 */
[----:B------:R-:W-:Y:S02]  /*98f0*/  FADD.FTZ R4, R189, R4 ;  /* 0x00000004bd047221 */ /* 0x000fe40000010000 */
[----:B------:R-:W-:Y:S01]  /*9900*/  FADD.FTZ R5, R182, R19 ;  /* 0x00000013b6057221 */ /* 0x000fe20000010000 */
[----:B------:R-:W-:Y:S01]  /*9910*/  @P0 IADD3 R6, P1, R2, c[0x0][0x1c8], RZ ;  /* 0x0000720002060a10 */ /* 0x000fe20007f3e0ff */
[C---:B------:R-:W-:Y:S04]  /*9920*/  HMMA.16816.F32 R84, R160.reuse, R8, R84 ;  /* 0x00000008a054723c */ /* 0x040fe80000001854 */
[----:B------:R-:W-:Y:S01]  /*9930*/  @P0 IADD3.X R7, RZ, c[0x0][0x1cc], R18, P1, P5 ;  /* 0x00007300ff070a10 */ /* 0x000fe20000fea412 */
[----:B------:R-:W-:Y:S02]  /*9940*/  FADD.FTZ R5, R180, R5 ;  /* 0x00000005b4057221 */ /* 0x000fe40000010000 */
[----:B------:R-:W-:Y:S01]  /*9950*/  FADD.FTZ R18, R178, R4 ;  /* 0x00000004b2127221 */ /* 0x000fe20000010000 */
[----:B------:R-:W-:Y:S01]  /*9960*/  @P0 IADD3 R4, P1, R16, UR10, RZ ;  /* 0x0000000a10040c10 */ /* 0x000fe2000ff3e0ff */
[----:B------:R1:W-:Y:S01]  /*9970*/  @P0 LDGSTS.E.BYPASS.LTC128B.128 [R0+0x18100], [R6.64], !P2 ;  /* 0x1810000006000fae */ /* 0x0003e2000d101d54 */
[C---:B------:R-:W-:Y:S03]  /*9980*/  HMMA.16816.F32 R88, R160.reuse, R10, R88 ;  /* 0x0000000aa058723c */ /* 0x040fe60000001858 */
[----:B------:R-:W-:Y:S01]  /*9990*/  FADD.FTZ R2, R181, R5 ;  /* 0x00000005b5027221 */ /* 0x000fe20000010000 */
[----:B------:R-:W-:Y:S01]  /*99a0*/  @P0 IADD3.X R5, R17, UR13, RZ, P1, !PT ;  /* 0x0000000d11050c10 */ /* 0x000fe20008ffe4ff */
[----:B------:R-:W-:Y:S02]  /*99b0*/  FADD.FTZ R8, R179, R18 ;  /* 0x00000012b3087221 */ /* 0x000fe40000010000 */
[----:B------:R-:W-:Y:S01]  /*99c0*/  FADD.FTZ R2, R176, R2 ;  /* 0x00000002b0027221 */ /* 0x000fe20000010000 */
[C---:B------:R-:W-:Y:S01]  /*99d0*/  HMMA.16816.F32 R92, R160.reuse, R12, R92 ;  /* 0x0000000ca05c723c */ /* 0x040fe2000000185c */
[----:B------:R3:W-:Y:S03]  /*99e0*/  @P0 LDGSTS.E.BYPASS.LTC128B.128 [R0+0x13100], [R4.64], !P4 ;  /* 0x1310000004000fae */ /* 0x0007e6000e101d54 */
[----:B------:R-:W-:Y:S04]  /*99f0*/  FADD.FTZ R2, R177, R2 ;  /* 0x00000002b1027221 */ /* 0x000fe80000010000 */
[----:B------:R-:W-:Y:S01]  /*9a00*/  FADD.FTZ R2, R173, R2 ;  /* 0x00000002ad027221 */ /* 0x000fe20000010000 */
[----:B------:R3:W-:Y:S01]  /*9a10*/  @P0 LDGSTS.E.BYPASS.LTC128B.128 [R0+0x16100], [R4.64+0x80], !P3 ;  /* 0x1610008004000fae */ /* 0x0007e2000d901d54 */
[----:B------:R-:W-:Y:S03]  /*9a20*/  HMMA.16816.F32 R96, R160, R14, R96 ;  /* 0x0000000ea060723c */ /* 0x000fe60000001860 */
[----:B------:R-:W-:Y:S04]  /*9a30*/  FADD.FTZ R2, R172, R2 ;  /* 0x00000002ac027221 */ /* 0x000fe80000010000 */
[----:B------:R3:W-:Y:S01]  /*9a40*/  @P0 LDGSTS.E.BYPASS.LTC128B.128 [R0+0x19100], [R4.64+0x100], !P2 ;  /* 0x1910010004000fae */ /* 0x0007e2000d101d54 */
[----:B-1----:R-:W-:Y:S01]  /*9a50*/  @P0 IADD3 R6, P1, R4, UR10, RZ ;  /* 0x0000000a04060c10 */ /* 0x002fe2000ff3e0ff */
[----:B------:R-:W-:Y:S03]  /*9a60*/  UIADD3 UR10, UR5, 0x1, URZ ;  /* 0x00000001050a7890 */ /* 0x000fe6000fffe03f */
[----:B------:R-:W-:Y:S01]  /*9a70*/  @P0 IADD3.X R7, R5, UR13, RZ, P1, !PT ;  /* 0x0000000d05070c10 */ /* 0x000fe20008ffe4ff */
[----:B------:R-:W-:Y:S04]  /*9a80*/  USEL UR5, UR10, URZ, !UP0 ;  /* 0x0000003f0a057287 */ /* 0x000fe8000c000000 */
[----:B------:R2:W-:Y:S08]  /*9a90*/  @P0 LDGSTS.E.BYPASS.LTC128B.128 [R0+0x14100], [R6.64], !P4 ;  /* 0x1410000006000fae */ /* 0x0005f0000e101d54 */
[----:B------:R2:W-:Y:S08]  /*9aa0*/  @P0 LDGSTS.E.BYPASS.LTC128B.128 [R0+0x17100], [R6.64+0x80], !P3 ;  /* 0x1710008006000fae */ /* 0x0005f0000d901d54 */
[----:B------:R2:W-:Y:S01]  /*9ab0*/  @P0 LDGSTS.E.BYPASS.LTC128B.128 [R0+0x1a100], [R6.64+0x100], !P2 ;  /* 0x1a10010006000fae */ /* 0x0005e2000d101d54 */
[----:B---3--:R-:W-:Y:S01]  /*9ac0*/  FADD.FTZ R4, R175, R8 ;  /* 0x00000008af047221 */ /* 0x008fe20000010000 */
[----:B------:R-:W-:Y:S01]  /*9ad0*/  ISETP.LT.AND P0, PT, RZ, UR16, PT ;  /* 0x00000010ff007c0c */ /* 0x000fe2000bf01270 */
[----:B------:R-:W-:Y:S05]  /*9ae0*/  UMOV UR16, UR14 ;  /* 0x0000000e00107c82 */ /* 0x000fea0008000000 */
[----:B------:R-:W0:Y:S01]  /*9af0*/  LDGDEPBAR ;  /* 0x00000000000079af */ /* 0x000e220000000000 */
[----:B--2---:R-:W-:Y:S02]  /*9b00*/  FADD.FTZ R0, R174, R4 ;  /* 0x00000004ae007221 */ /* 0x004fe40000010000 */
[----:B------:R-:W-:Y:S02]  /*9b10*/  FADD.FTZ R4, R169, R2 ;  /* 0x00000002a9047221 */ /* 0x000fe40000010000 */
[----:B------:R-:W-:Y:S02]  /*9b20*/  FADD.FTZ R0, R171, R0 ;  /* 0x00000000ab007221 */ /* 0x000fe40000010000 */
[----:B------:R-:W-:Y:S02]  /*9b30*/  FADD.FTZ R4, R168, R4 ;  /* 0x00000004a8047221 */ /* 0x000fe40000010000 */
[----:B------:R-:W-:Y:S04]  /*9b40*/  FADD.FTZ R0, R170, R0 ;  /* 0x00000000aa007221 */ /* 0x000fe80000010000 */
[----:B------:R-:W-:Y:S02]  /*9b50*/  FADD.FTZ R2, R167, R0 ;  /* 0x00000000a7027221 */ /* 0x000fe40000010000 */
[----:B------:R-:W-:Y:S02]  /*9b60*/  FADD.FTZ R0, R165, R4 ;  /* 0x00000004a5007221 */ /* 0x000fe40000010000 */
[----:B------:R-:W-:Y:S02]  /*9b70*/  FADD.FTZ R4, R166, R2 ;  /* 0x00000002a6047221 */ /* 0x000fe40000010000 */
[----:B------:R-:W-:Y:S01]  /*9b80*/  FADD.FTZ R2, R164, R0 ;  /* 0x00000000a4027221 */ /* 0x000fe20000010000 */
[----:B------:R-:W-:Y:S02]  /*9b90*/  MOV R0, R100 ;  /* 0x0000006400007202 */ /* 0x000fe40000000f00 */
[----:B------:R1:W-:Y:S04]  /*9ba0*/  STL [R1], R4 ;  /* 0x0000000401007387 */ /* 0x0003e80000100800 */
[----:B------:R1:W-:Y:S01]  /*9bb0*/  STL [R1+0x4], R2 ;  /* 0x0000040201007387 */ /* 0x0003e20000100800 */
[----:B------:R-:W-:-:S05]  /*9bc0*/  @P0 BRA `(.L_x_640) ;  /* 0xffffc01000000947 */ /* 0x000fca000383ffff */
.L_x_639:
[----:B-1----:R-:W2:Y:S04]  /*9bd0*/  LDL.LU R4, [R1] ;  /* 0x0000000001047983 */ /* 0x002ea80000300800 */
[----:B------:R-:W3:Y:S04]  /*9be0*/  LDL.LU R2, [R1+0x4] ;  /* 0x0000040001027983 */ /* 0x000ee80000300800 */
[----:B------:R-:W4:Y:S01]  /*9bf0*/  LDL.LU R18, [R1+0x40] ;  /* 0x0000400001127983 */ /* 0x000f220000300800 */
[----:B------:R-:W-:-:S03]  /*9c00*/  MOV R153, c[0x0][0x4e8] ;  /* 0x00013a0000997a02 */ /* 0x000fc60000000f00 */
[----:B------:R-:W4:Y:S04]  /*9c10*/  LDL.LU R154, [R1+0x48] ;  /* 0x00004800019a7983 */ /* 0x000f280000300800 */
[----:B------:R-:W-:Y:S01]  /*9c20*/  BAR.SYNC.DEFER_BLOCKING 0x1, 0x100 ;  /* 0x0044000000007b1d */ /* 0x000fe20000010000 */
[----:B------:R-:W-:-:S05]  /*9c30*/  ISETP.NE.AND P0, PT, R153, 0x1, PT ;  /* 0x000000019900780c */ /* 0x000fca0003f05270 */
[----:B------:R-:W1:Y:S02]  /*9c40*/  S2R R5, SR_TID.X ;  /* 0x0000000000057919 */ /* 0x000e640000002100 */
[----:B-1----:R-:W-:Y:S02]  /*9c50*/  SHF.R.S32.HI R152, RZ, 0x1f, R5 ;  /* 0x0000001fff987819 */ /* 0x002fe40000011405 */
[----:B--2---:R-:W1:Y:S04]  /*9c60*/  SHFL.BFLY PT, R6, R4, 0x2, 0x1f ;  /* 0x0c401f0004067f89 */ /* 0x004e6800000e0000 */
[----:B---3--:R-:W2:Y:S01]  /*9c70*/  SHFL.BFLY PT, R7, R2, 0x2, 0x1f ;  /* 0x0c401f0002077f89 */ /* 0x008ea200000e0000 */
[----:B----4-:R-:W-:Y:S01]  /*9c80*/  MOV R23, R18 ;  /* 0x0000001200177202 */ /* 0x010fe20000000f00 */
[----:B-1----:R-:W-:-:S02]  /*9c90*/  FADD.FTZ R6, R6, R4 ;  /* 0x0000000406067221 */ /* 0x002fc40000010000 */
[----:B------:R-:W1:Y:S01]  /*9ca0*/  S2R R4, SR_CTAID.Y ;  /* 0x0000000000047919 */ /* 0x000e620000002600 */
[----:B--2---:R-:W-:-:S03]  /*9cb0*/  FADD.FTZ R7, R7, R2 ;  /* 0x0000000207077221 */ /* 0x004fc60000010000 */
[----:B------:R-:W2:Y:S04]  /*9cc0*/  SHFL.BFLY PT, R0, R6, 0x1, 0x1f ;  /* 0x0c201f0006007f89 */ /* 0x000ea800000e0000 */
[----:B------:R-:W3:Y:S01]  /*9cd0*/  SHFL.BFLY PT, R2, R7, 0x1, 0x1f ;  /* 0x0c201f0007027f89 */ /* 0x000ee200000e0000 */
[----:B-1----:R-:W-:-:S04]  /*9ce0*/  IMAD.WIDE.U32 R12, R4, c[0x0][0x490], RZ ;  /* 0x00012400040c7a25 */ /* 0x002fc800078e00ff */
[----:B--2---:R-:W-:Y:S01]  /*9cf0*/  FADD.FTZ R6, R6, R0 ;  /* 0x0000000006067221 */ /* 0x004fe20000010000 */
[----:B------:R-:W-:Y:S01]  /*9d00*/  SHF.R.S32.HI R0, RZ, 0x1f, R4 ;  /* 0x0000001fff007819 */ /* 0x000fe20000011404 */
[----:B------:R-:W-:-:S03]  /*9d10*/  IMAD.WIDE.U32 R16, R4, c[0x0][0x3e8], RZ ;  /* 0x0000fa0004107a25 */ /* 0x000fc600078e00ff */
[----:B------:R-:W-:Y:S01]  /*9d20*/  FSETP.NE.FTZ.AND P2, PT, R6, RZ, PT ;  /* 0x000000ff0600720b */ /* 0x000fe20003f55000 */
[----:B---3--:R-:W-:Y:S01]  /*9d30*/  FADD.FTZ R7, R7, R2 ;  /* 0x0000000207077221 */ /* 0x008fe20000010000 */
[----:B------:R-:W-:Y:S01]  /*9d40*/  MOV R2, RZ ;  /* 0x000000ff00027202 */ /* 0x000fe20000000f00 */
[C---:B------:R-:W-:Y:S02]  /*9d50*/  IMAD R14, R0.reuse, c[0x0][0x490], RZ ;  /* 0x00012400000e7a24 */ /* 0x040fe400078e02ff */
[----:B------:R-:W-:Y:S01]  /*9d60*/  IMAD R8, R0, c[0x0][0x3e8], RZ ;  /* 0x0000fa0000087a24 */ /* 0x000fe200078e02ff */
[----:B------:R-:W-:Y:S01]  /*9d70*/  FSETP.NE.FTZ.AND P1, PT, R7, RZ, PT ;  /* 0x000000ff0700720b */ /* 0x000fe20003f35000 */
[----:B------:R-:W-:-:S04]  /*9d80*/  @P0 IMAD.HI.U32 R0, R18, c[0x0][0x4ec], RZ ;  /* 0x00013b0012000a27 */ /* 0x000fc800078e00ff */
[C---:B------:R-:W-:Y:S01]  /*9d90*/  IMAD R14, R4.reuse, c[0x0][0x494], R14 ;  /* 0x00012500040e7a24 */ /* 0x040fe200078e020e */
[----:B------:R-:W-:Y:S01]  /*9da0*/  @P0 SHF.R.U32.HI R23, RZ, c[0x0][0x4f0], R0 ;  /* 0x00013c00ff170a19 */ /* 0x000fe20000011600 */
[----:B------:R-:W-:Y:S01]  /*9db0*/  IMAD R8, R4, c[0x0][0x3ec], R8 ;  /* 0x0000fb0004087a24 */ /* 0x000fe200078e0208 */
[----:B------:R-:W-:Y:S01]  /*9dc0*/  MOV R0, RZ ;  /* 0x000000ff00007202 */ /* 0x000fe20000000f00 */
[----:B------:R-:W1:Y:S01]  /*9dd0*/  @P2 MUFU.RCP R2, R6 ;  /* 0x0000000600022308 */ /* 0x000e620000001000 */
[CC--:B------:R-:W-:Y:S02]  /*9de0*/  LEA.HI R4, R152.reuse, R5.reuse, RZ, 0x2 ;  /* 0x0000000598047211 */ /* 0x0c0fe400078f10ff */
[-C--:B------:R-:W-:Y:S02]  /*9df0*/  LEA.HI R152, R152, R5.reuse, RZ, 0x5 ;  /* 0x0000000598987211 */ /* 0x080fe400078f28ff */
[----:B------:R-:W-:Y:S02]  /*9e00*/  LOP3.LUT R10, R4, 0xfffffffc, RZ, 0xc0, !PT ;  /* 0xfffffffc040a7812 */ /* 0x000fe400078ec0ff */
[----:B------:R-:W-:Y:S01]  /*9e10*/  LOP3.LUT R11, R152, 0xffffffe0, RZ, 0xc0, !PT ;  /* 0xffffffe0980b7812 */ /* 0x000fe200078ec0ff */
[----:B------:R-:W2:Y:S01]  /*9e20*/  @P1 MUFU.RCP R0, R7 ;  /* 0x0000000700001308 */ /* 0x000ea20000001000 */
[----:B------:R-:W-:-:S02]  /*9e30*/  IADD3 R10, -R10, R5, RZ ;  /* 0x000000050a0a7210 */ /* 0x000fc40007ffe1ff */
[----:B------:R-:W-:Y:S02]  /*9e40*/  IADD3 R11, -R11, R5, RZ ;  /* 0x000000050b0b7210 */ /* 0x000fe40007ffe1ff */
[----:B------:R-:W-:Y:S02]  /*9e50*/  IADD3 R5, -R23, RZ, RZ ;  /* 0x000000ff17057210 */ /* 0x000fe40007ffe1ff */
[----:B------:R-:W-:Y:S01]  /*9e60*/  IADD3 R9, R17, R8, RZ ;  /* 0x0000000811097210 */ /* 0x000fe20007ffe0ff */
[----:B-1----:R-:W-:Y:S01]  /*9e70*/  FMUL.FTZ R30, R2, R52 ;  /* 0x00000034021e7220 */ /* 0x002fe20000410000 */
[----:B------:R-:W-:Y:S01]  /*9e80*/  LOP3.LUT P4, RZ, R11, 0x3, RZ, 0xc0, !PT ;  /* 0x000000030bff7812 */ /* 0x000fe2000788c0ff */
[----:B------:R-:W-:Y:S01]  /*9e90*/  IMAD R101, R5, c[0x0][0x4e8], R18 ;  /* 0x00013a0005657a24 */ /* 0x000fe200078e0212 */
[----:B------:R-:W-:Y:S02]  /*9ea0*/  MOV R8, R16 ;  /* 0x0000001000087202 */ /* 0x000fe40000000f00 */
[----:B------:R-:W-:Y:S01]  /*9eb0*/  IADD3 R15, R13, R14, RZ ;  /* 0x0000000e0d0f7210 */ /* 0x000fe20007ffe0ff */
[----:B--2---:R-:W-:-:S02]  /*9ec0*/  FMUL.FTZ R29, R0, R54 ;  /* 0x00000036001d7220 */ /* 0x004fc40000410000 */
[C---:B------:R-:W-:Y:S01]  /*9ed0*/  FMUL.FTZ R28, R2.reuse, R56 ;  /* 0x00000038021c7220 */ /* 0x040fe20000410000 */
[----:B------:R-:W1:Y:S01]  /*9ee0*/  S2R R54, SR_CTAID.Z ;  /* 0x0000000000367919 */ /* 0x000e620000002700 */
[C---:B------:R-:W-:Y:S01]  /*9ef0*/  FMUL.FTZ R105, R2.reuse, R105 ;  /* 0x0000006902697220 */ /* 0x040fe20000410000 */
[----:B------:R-:W-:Y:S01]  /*9f00*/  SHF.R.S32.HI R5, RZ, 0x2, R4 ;  /* 0x00000002ff057819 */ /* 0x000fe20000011404 */
[C---:B------:R-:W-:Y:S01]  /*9f10*/  FMUL.FTZ R11, R2.reuse, R104 ;  /* 0x00000068020b7220 */ /* 0x040fe20000410000 */
[----:B------:R-:W-:Y:S01]  /*9f20*/  MOV R14, R12 ;  /* 0x0000000c000e7202 */ /* 0x000fe20000000f00 */
        /* <DEDUP_REMOVED lines=45> */
[----:B------:R-:W-:Y:S02]  /*a200*/  SHF.R.S32.HI R2, RZ, 0x1f, R4 ;  /* 0x0000001fff027819 */ /* 0x000fe40000011404 */
[----:B-1----:R-:W-:Y:S01]  /*a210*/  SHF.R.S32.HI R4, RZ, 0x1f, R54 ;  /* 0x0000001fff047819 */ /* 0x002fe20000011436 */
[----:B------:R-:W-:-:S04]  /*a220*/  FMUL.FTZ R57, R0, R62 ;  /* 0x0000003e00397220 */ /* 0x000fc80000410000 */
[C---:B------:R-:W-:Y:S02]  /*a230*/  IMAD R62, R4.reuse, c[0x0][0x498], RZ ;  /* 0x00012600043e7a24 */ /* 0x040fe400078e02ff */
[----:B------:R-:W-:Y:S02]  /*a240*/  IMAD R61, R4, c[0x0][0x3f0], RZ ;  /* 0x0000fc00043d7a24 */ /* 0x000fe400078e02ff */
[C---:B------:R-:W-:Y:S02]  /*a250*/  IMAD R62, R54.reuse, c[0x0][0x49c], R62 ;  /* 0x00012700363e7a24 */ /* 0x040fe400078e023e */
[C---:B------:R-:W-:Y:S02]  /*a260*/  IMAD R61, R54.reuse, c[0x0][0x3f4], R61 ;  /* 0x0000fd00363d7a24 */ /* 0x040fe400078e023d */
[----:B------:R-:W-:-:S04]  /*a270*/  IMAD.WIDE.U32 R14, R54, c[0x0][0x498], R14 ;  /* 0x00012600360e7a25 */ /* 0x000fc800078e000e */
[----:B------:R-:W-:Y:S01]  /*a280*/  IMAD.WIDE.U32 R8, R54, c[0x0][0x3f0], R8 ;  /* 0x0000fc0036087a25 */ /* 0x000fe200078e0008 */
[----:B------:R-:W-:Y:S02]  /*a290*/  F2FP.PACK_AB R54, R69, R68 ;  /* 0x000000444536723e */ /* 0x000fe400000000ff */
[----:B------:R-:W3:Y:S01]  /*a2a0*/  LDL R68, [R1+0x44] ;  /* 0x0000440001447983 */ /* 0x000ee20000100800 */
[C---:B------:R-:W-:Y:S02]  /*a2b0*/  FMUL.FTZ R26, R0.reuse, R55 ;  /* 0x00000037001a7220 */ /* 0x040fe40000410000 */
[C---:B------:R-:W-:Y:S02]  /*a2c0*/  FMUL.FTZ R67, R0.reuse, R67 ;  /* 0x0000004300437220 */ /* 0x040fe40000410000 */
[----:B------:R-:W-:Y:S01]  /*a2d0*/  FMUL.FTZ R55, R0, R66 ;  /* 0x0000004200377220 */ /* 0x000fe20000410000 */
[----:B------:R-:W-:Y:S02]  /*a2e0*/  F2FP.PACK_AB R56, R65, R56 ;  /* 0x000000384138723e */ /* 0x000fe400000000ff */
[----:B------:R2:W5:Y:S02]  /*a2f0*/  LDL R65, [R1+0x20] ;  /* 0x0000200001417983 */ /* 0x0005640000100800 */
[----:B------:R-:W-:-:S02]  /*a300*/  F2FP.PACK_AB R55, R67, R55 ;  /* 0x000000374337723e */ /* 0x000fc400000000ff */
[----:B------:R2:W5:Y:S01]  /*a310*/  LDL.64 R66, [R1+0x10] ;  /* 0x0000100001427983 */ /* 0x0005620000100a00 */
[----:B------:R-:W1:Y:S01]  /*a320*/  @P1 MUFU.LG2 R7, R7 ;  /* 0x0000000700071308 */ /* 0x000e620000000c00 */
[----:B------:R-:W-:-:S04]  /*a330*/  LEA.HI R2, R2, R5, RZ, 0x3 ;  /* 0x0000000502027211 */ /* 0x000fc800078f18ff */
[----:B------:R-:W-:Y:S01]  /*a340*/  LOP3.LUT R2, R2, 0xfffffff8, RZ, 0xc0, !PT ;  /* 0xfffffff802027812 */ /* 0x000fe200078ec0ff */
[C---:B------:R-:W-:Y:S02]  /*a350*/  FMUL.FTZ R107, R0.reuse, R107 ;  /* 0x0000006b006b7220 */ /* 0x040fe40000410000 */
[C---:B------:R-:W-:Y:S01]  /*a360*/  FMUL.FTZ R13, R0.reuse, R106 ;  /* 0x0000006a000d7220 */ /* 0x040fe20000410000 */
[----:B------:R-:W-:Y:S01]  /*a370*/  IADD3 R5, R5, -R2, RZ ;  /* 0x8000000205057210 */ /* 0x000fe20007ffe0ff */
[C---:B------:R-:W-:Y:S01]  /*a380*/  FMUL.FTZ R111, R0.reuse, R111 ;  /* 0x0000006f006f7220 */ /* 0x040fe20000410000 */
[----:B------:R-:W-:Y:S01]  /*a390*/  @P2 MOV R2, 0x3f317218 ;  /* 0x3f31721800022802 */ /* 0x000fe20000000f00 */
        /* <DEDUP_REMOVED lines=39> */
[----:B------:R-:W-:Y:S01]  /*a610*/  FMUL.FTZ R98, R0, R98 ;  /* 0x0000006200627220 */ /* 0x000fe20000410000 */
[----:B------:R-:W-:Y:S01]  /*a620*/  @P1 MOV R0, 0x3f317218 ;  /* 0x3f31721800001802 */ /* 0x000fe20000000f00 */
[----:B------:R-:W-:Y:S02]  /*a630*/  @P2 FMUL.FTZ R4, R2, c[0x0][0x2d0] ;  /* 0x0000b40002042a20 */ /* 0x000fe40000410000 */
[----:B-1----:R-:W-:Y:S02]  /*a640*/  @P1 FMUL.FTZ R2, R7, 0.69314718246459960938 ;  /* 0x3f31721807021820 */ /* 0x002fe40000410000 */
[----:B------:R-:W-:Y:S01]  /*a650*/  @P1 FMUL.FTZ R0, R0, c[0x0][0x2d0] ;  /* 0x0000b40000001a20 */ /* 0x000fe20000410000 */
[----:B------:R-:W1:Y:S01]  /*a660*/  @P2 MUFU.LG2 R6, R6 ;  /* 0x0000000600062308 */ /* 0x000e620000000c00 */
[----:B------:R-:W-:Y:S02]  /*a670*/  MOV R59, 0xff800000 ;  /* 0xff800000003b7802 */ /* 0x000fe40000000f00 */
[----:B------:R-:W-:Y:S01]  /*a680*/  @P1 FFMA.FTZ R59, R0, R3, R2 ;  /* 0x00000003003b1223 */ /* 0x000fe20000010002 */
[----:B------:R-:W-:-:S02]  /*a690*/  SHF.R.S32.HI R0, RZ, 0x5, R152 ;  /* 0x00000005ff007819 */ /* 0x000fc40000011498 */
[----:B------:R-:W-:Y:S02]  /*a6a0*/  F2FP.PACK_AB R57, R63, R57 ;  /* 0x000000393f39723e */ /* 0x000fe400000000ff */
[----:B------:R-:W-:Y:S01]  /*a6b0*/  SHF.R.S32.HI R3, RZ, 0x1f, R0 ;  /* 0x0000001fff037819 */ /* 0x000fe20000011400 */
[----:B------:R-:W4:Y:S01]  /*a6c0*/  S2R R63, SR_CTAID.X ;  /* 0x00000000003f7919 */ /* 0x000f220000002500 */
[----:B------:R-:W-:Y:S02]  /*a6d0*/  LEA.HI R2, R10, R10, RZ, 0x1 ;  /* 0x0000000a0a027211 */ /* 0x000fe400078f08ff */
[----:B------:R-:W-:Y:S02]  /*a6e0*/  LEA.HI R3, R3, R0, RZ, 0x3 ;  /* 0x0000000003037211 */ /* 0x000fe400078f18ff */
[----:B------:R-:W-:Y:S02]  /*a6f0*/  LOP3.LUT R2, R2, 0x1ffffffe, RZ, 0xc0, !PT ;  /* 0x1ffffffe02027812 */ /* 0x000fe400078ec0ff */
[----:B------:R-:W-:Y:S01]  /*a700*/  LOP3.LUT R3, R3, 0xffffff8, RZ, 0xc0, !PT ;  /* 0x0ffffff803037812 */ /* 0x000fe200078ec0ff */
[----:B-1----:R-:W-:Y:S01]  /*a710*/  @P2 FMUL.FTZ R6, R6, 0.69314718246459960938 ;  /* 0x3f31721806062820 */ /* 0x002fe20000410000 */
[----:B------:R-:W-:-:S02]  /*a720*/  F2FP.PACK_AB R44, R12, R44 ;  /* 0x0000002c0c2c723e */ /* 0x000fc400000000ff */
[C---:B------:R-:W-:Y:S02]  /*a730*/  IADD3 R7, R0.reuse, -R3, RZ ;  /* 0x8000000300077210 */ /* 0x040fe40007ffe0ff */
[----:B------:R-:W-:Y:S02]  /*a740*/  LEA R12, R0, R10, 0x9 ;  /* 0x0000000a000c7211 */ /* 0x000fe400078e48ff */
[----:B------:R-:W-:Y:S01]  /*a750*/  MOV R60, 0xff800000 ;  /* 0xff800000003c7802 */ /* 0x000fe20000000f00 */
[----:B------:R-:W-:Y:S01]  /*a760*/  @P2 FFMA.FTZ R60, R4, R100, R6 ;  /* 0x00000064043c2223 */ /* 0x000fe20000010006 */
[----:B------:R-:W-:Y:S02]  /*a770*/  SHF.R.S32.HI R0, RZ, 0x1f, R23 ;  /* 0x0000001fff007819 */ /* 0x000fe40000011417 */
[----:B------:R-:W-:Y:S02]  /*a780*/  IADD3 R10, R10, -R2, RZ ;  /* 0x800000020a0a7210 */ /* 0x000fe40007ffe0ff */
[----:B------:R-:W-:-:S02]  /*a790*/  SHF.R.S32.HI R6, RZ, 0x2, R154 ;  /* 0x00000002ff067819 */ /* 0x000fc4000001149a */
[C---:B------:R-:W-:Y:S02]  /*a7a0*/  LOP3.LUT R2, R5.reuse, 0x1, RZ, 0xc0, !PT ;  /* 0x0000000105027812 */ /* 0x040fe400078ec0ff */
[C---:B------:R-:W-:Y:S01]  /*a7b0*/  R2P PR, R5.reuse, 0x6 ;  /* 0x0000000605007804 */ /* 0x040fe20000000000 */
[----:B------:R-:W-:Y:S02]  /*a7c0*/  IMAD.SHL.U32 R5, R5, 0x40, RZ ;  /* 0x0000004005057824 */ /* 0x000fe400078e00ff */
[----:B------:R-:W-:Y:S01]  /*a7d0*/  IMAD R4, R0, c[0x0][0x3e0], RZ ;  /* 0x0000f80000047a24 */ /* 0x000fe200078e02ff */
[----:B------:R-:W-:Y:S02]  /*a7e0*/  LEA R0, R7, R6, 0x4 ;  /* 0x0000000607007211 */ /* 0x000fe400078e20ff */
[----:B------:R-:W-:Y:S02]  /*a7f0*/  ISETP.NE.U32.AND P3, PT, R2, 0x1, PT ;  /* 0x000000010200780c */ /* 0x000fe40003f65070 */
[----:B------:R-:W-:-:S02]  /*a800*/  IADD3 R3, R9, R61, RZ ;  /* 0x0000003d09037210 */ /* 0x000fc40007ffe0ff */
[----:B------:R-:W-:Y:S02]  /*a810*/  LOP3.LUT R5, R5, 0x1c0, RZ, 0xc0, !PT ;  /* 0x000001c005057812 */ /* 0x000fe400078ec0ff */
[----:B------:R-:W-:Y:S02]  /*a820*/  MOV R2, R8 ;  /* 0x0000000800027202 */ /* 0x000fe40000000f00 */
[----:B------:R-:W-:Y:S01]  /*a830*/  LEA R10, R10, R0, 0x3 ;  /* 0x000000000a0a7211 */ /* 0x000fe200078e18ff */
[----:B------:R-:W-:Y:S01]  /*a840*/  IMAD R7, R23, c[0x0][0x3e4], R4 ;  /* 0x0000f90017077a24 */ /* 0x000fe200078e0204 */
[----:B------:R-:W-:Y:S01]  /*a850*/  LEA.HI R6, R5, R5, RZ, 0x1d ;  /* 0x0000000505067211 */ /* 0x000fe200078fe8ff */
[----:B------:R-:W-:Y:S01]  /*a860*/  IMAD.WIDE.U32 R4, R23, c[0x0][0x3e0], R2 ;  /* 0x0000f80017047a25 */ /* 0x000fe200078e0002 */
[----:B----4-:R-:W-:Y:S02]  /*a870*/  LEA R10, R63, R10, 0x7 ;  /* 0x0000000a3f0a7211 */ /* 0x010fe400078e38ff */
[----:B------:R-:W-:Y:S01]  /*a880*/  LEA R2, R12, R6, 0x1 ;  /* 0x000000060c027211 */ /* 0x000fe200078e08ff */
[----:B------:R-:W-:Y:S01]  /*a890*/  IMAD R61, R153, c[0x0][0x388], RZ ;  /* 0x0000e200993d7a24 */ /* 0x000fe200078e02ff */
[----:B------:R-:W-:-:S02]  /*a8a0*/  LEA R0, R63, R0, 0x7 ;  /* 0x000000003f007211 */ /* 0x000fc400078e38ff */
[----:B------:R-:W-:Y:S01]  /*a8b0*/  IADD3 R5, R5, R7, RZ ;  /* 0x0000000705057210 */ /* 0x000fe20007ffe0ff */
[----:B------:R-:W-:Y:S01]  /*a8c0*/  @P0 IMAD.HI.U32 R7, R10, c[0x0][0x4ec], RZ ;  /* 0x00013b000a070a27 */ /* 0x000fe200078e00ff */
[----:B------:R-:W-:Y:S02]  /*a8d0*/  F2FP.PACK_AB R13, R107, R13 ;  /* 0x0000000d6b0d723e */ /* 0x000fe400000000ff */
[----:B------:R-:W-:Y:S02]  /*a8e0*/  SHF.L.U32 R2, R2, 0x1, RZ ;  /* 0x0000000102027819 */ /* 0x000fe400000006ff */
[C---:B------:R-:W-:Y:S02]  /*a8f0*/  IADD3 R3, R0.reuse, 0x8, RZ ;  /* 0x0000000800037810 */ /* 0x040fe40007ffe0ff */
[----:B------:R-:W-:Y:S01]  /*a900*/  ISETP.GE.OR P5, PT, R0, R61, P4 ;  /* 0x0000003d0000720c */ /* 0x000fe200027a6670 */
[----:B------:R-:W-:Y:S01]  /*a910*/  IMAD.MOV.U32 R0, RZ, RZ, R10 ;  /* 0x000000ffff007224 */ /* 0x000fe200078e000a */
[----:B------:R-:W-:-:S02]  /*a920*/  SHF.R.S32.HI R6, RZ, 0x1f, R101 ;  /* 0x0000001fff067819 */ /* 0x000fc40000011465 */
[----:B------:R-:W-:Y:S01]  /*a930*/  @P0 SHF.R.U32.HI R0, RZ, c[0x0][0x4f0], R7 ;  /* 0x00013c00ff000a19 */ /* 0x000fe20000011607 */
[----:B------:R1:W-:Y:S01]  /*a940*/  STS [R2+0x480], R13 ;  /* 0x0004800d02007388 */ /* 0x0003e20000000800 */
[----:B------:R-:W-:Y:S01]  /*a950*/  IADD3 R8, R2, 0x80, RZ ;  /* 0x0000008002087810 */ /* 0x000fe20007ffe0ff */
[----:B------:R-:W-:Y:S01]  /*a960*/  IMAD R6, R6, c[0x0][0x3d8], RZ ;  /* 0x0000f60006067a24 */ /* 0x000fe200078e02ff */
[----:B------:R-:W-:Y:S02]  /*a970*/  ISETP.GE.OR P4, PT, R3, R61, P4 ;  /* 0x0000003d0300720c */ /* 0x000fe40002786670 */
[----:B------:R-:W-:Y:S01]  /*a980*/  IADD3 R3, R2, 0x70, RZ ;  /* 0x0000007002037810 */ /* 0x000fe20007ffe0ff */
[----:B------:R-:W-:Y:S01]  /*a990*/  IMAD R23, R101, c[0x0][0x3dc], R6 ;  /* 0x0000f70065177a24 */ /* 0x000fe200078e0206 */
[----:B------:R-:W-:Y:S02]  /*a9a0*/  @P3 IADD3 R3, R8, 0x10, RZ ;  /* 0x0000001008033810 */ /* 0x000fe40007ffe0ff */
[----:B------:R-:W-:-:S02]  /*a9b0*/  SHF.R.S32.HI R6, RZ, 0x1f, R0 ;  /* 0x0000001fff067819 */ /* 0x000fc40000011400 */
[C---:B------:R-:W-:Y:S01]  /*a9c0*/  IADD3 R8, P0, R0.reuse, R14, RZ ;  /* 0x0000000e00087210 */ /* 0x040fe20007f1e0ff */
[----:B-1----:R-:W-:Y:S01]  /*a9d0*/  IMAD.WIDE.U32 R12, R101, c[0x0][0x3d8], R4 ;  /* 0x0000f600650c7a25 */ /* 0x002fe200078e0004 */
[----:B------:R-:W-:-:S05]  /*a9e0*/  IADD3 R4, -R0, RZ, RZ ;  /* 0x000000ff00047210 */ /* 0x000fca0007ffe1ff */
[----:B------:R-:W-:Y:S01]  /*a9f0*/  IMAD R4, R4, c[0x0][0x4e8], R10 ;  /* 0x00013a0004047a24 */ /* 0x000fe200078e020a */
[----:B------:R-:W-:Y:S02]  /*aa00*/  IADD3.X R9, R6, R15, R62, P0, !PT ;  /* 0x0000000f06097210 */ /* 0x000fe400007fe43e */
[----:B------:R-:W-:Y:S02]  /*aa10*/  MOV R6, 0x40 ;  /* 0x0000004000067802 */ /* 0x000fe40000000f00 */
[----:B------:R-:W-:Y:S02]  /*aa20*/  SHF.R.S32.HI R7, RZ, 0x1f, R4 ;  /* 0x0000001fff077819 */ /* 0x000fe40000011404 */
[----:B------:R-:W-:Y:S02]  /*aa30*/  SEL R237, R237, 0xffffffe0, !P1 ;  /* 0xffffffe0eded7807 */ /* 0x000fe40004800000 */
[----:B------:R-:W-:Y:S01]  /*aa40*/  F2FP.PACK_AB R11, R105, R11 ;  /* 0x0000000b690b723e */ /* 0x000fe200000000ff */
[----:B------:R-:W-:Y:S01]  /*aa50*/  IMAD R7, R7, c[0x0][0x488], RZ ;  /* 0x0001220007077a24 */ /* 0x000fe200078e02ff */
[----:B------:R-:W-:-:S02]  /*aa60*/  SEL R6, R6, 0xffffffc0, !P2 ;  /* 0xffffffc006067807 */ /* 0x000fc40005000000 */
[----:B------:R-:W-:Y:S02]  /*aa70*/  F2FP.PACK_AB R16, R109, R16 ;  /* 0x000000106d10723e */ /* 0x000fe400000000ff */
[----:B------:R-:W-:Y:S02]  /*aa80*/  F2FP.PACK_AB R17, R111, R17 ;  /* 0x000000116f11723e */ /* 0x000fe400000000ff */
[----:B------:R-:W-:Y:S02]  /*aa90*/  F2FP.PACK_AB R18, R113, R18 ;  /* 0x000000127112723e */ /* 0x000fe400000000ff */
[----:B------:R-:W-:Y:S02]  /*aaa0*/  F2FP.PACK_AB R21, R115, R21 ;  /* 0x000000157315723e */ /* 0x000fe400000000ff */
[----:B------:R-:W-:Y:S01]  /*aab0*/  IADD3 R0, R2, R237, RZ ;  /* 0x000000ed02007210 */ /* 0x000fe20007ffe0ff */
[----:B------:R-:W-:Y:S01]  /*aac0*/  IMAD R10, R4, c[0x0][0x48c], R7 ;  /* 0x00012300040a7a24 */ /* 0x000fe200078e0207 */
[----:B------:R-:W-:-:S02]  /*aad0*/  F2FP.PACK_AB R20, R117, R20 ;  /* 0x000000147514723e */ /* 0x000fc400000000ff */
[----:B------:R-:W-:Y:S02]  /*aae0*/  F2FP.PACK_AB R19, R119, R19 ;  /* 0x000000137713723e */ /* 0x000fe400000000ff */
[----:B------:R-:W-:Y:S01]  /*aaf0*/  IADD3 R237, R237, R3, RZ ;  /* 0x00000003eded7210 */ /* 0x000fe20007ffe0ff */
[----:B------:R-:W-:Y:S01]  /*ab00*/  STS [R2+0x80], R11 ;  /* 0x0000800b02007388 */ /* 0x000fe20000000800 */
[----:B------:R-:W-:Y:S01]  /*ab10*/  F2FP.PACK_AB R22, R121, R22 ;  /* 0x000000167916723e */ /* 0x000fe200000000ff */
[----:B------:R-:W-:Y:S01]  /*ab20*/  IMAD.WIDE.U32 R8, R4, c[0x0][0x488], R8 ;  /* 0x0001220004087a25 */ /* 0x000fe200078e0008 */
[----:B------:R-:W-:Y:S02]  /*ab30*/  F2FP.PACK_AB R24, R123, R24 ;  /* 0x000000187b18723e */ /* 0x000fe400000000ff */
[----:B------:R-:W-:Y:S01]  /*ab40*/  IADD3 R5, R2, R6, RZ ;  /* 0x0000000602057210 */ /* 0x000fe20007ffe0ff */
[----:B------:R-:W-:Y:S01]  /*ab50*/  STS [R3], R16 ;  /* 0x0000001003007388 */ /* 0x000fe20000000800 */
[----:B------:R-:W-:-:S02]  /*ab60*/  F2FP.PACK_AB R25, R125, R25 ;  /* 0x000000197d19723e */ /* 0x000fc400000000ff */
[----:B------:R-:W-:Y:S01]  /*ab70*/  F2FP.PACK_AB R27, R127, R27 ;  /* 0x0000001b7f1b723e */ /* 0x000fe200000000ff */
[----:B------:R-:W-:Y:S01]  /*ab80*/  STS [R3+0x400], R17 ;  /* 0x0004001103007388 */ /* 0x000fe20000000800 */
[C---:B------:R-:W-:Y:S02]  /*ab90*/  IADD3 R7, R6.reuse, R3, RZ ;  /* 0x0000000306077210 */ /* 0x040fe40007ffe0ff */
[----:B------:R-:W-:Y:S01]  /*aba0*/  F2FP.PACK_AB R42, R129, R42 ;  /* 0x0000002a812a723e */ /* 0x000fe200000000ff */
[----:B------:R-:W-:Y:S01]  /*abb0*/  STS [R0+0x80], R18 ;  /* 0x0000801200007388 */ /* 0x000fe20000000800 */
[----:B------:R-:W-:Y:S02]  /*abc0*/  F2FP.PACK_AB R41, R131, R41 ;  /* 0x000000298329723e */ /* 0x000fe400000000ff */
[----:B------:R-:W-:Y:S01]  /*abd0*/  IADD3 R4, R6, R0, RZ ;  /* 0x0000000006047210 */ /* 0x000fe20007ffe0ff */
[----:B------:R-:W-:Y:S01]  /*abe0*/  STS [R0+0x480], R21 ;  /* 0x0004801500007388 */ /* 0x000fe20000000800 */
[----:B------:R-:W-:-:S02]  /*abf0*/  F2FP.PACK_AB R40, R133, R40 ;  /* 0x000000288528723e */ /* 0x000fc400000000ff */
[----:B------:R-:W-:Y:S01]  /*ac00*/  F2FP.PACK_AB R39, R135, R39 ;  /* 0x000000278727723e */ /* 0x000fe200000000ff */
[----:B------:R-:W-:Y:S01]  /*ac10*/  STS [R237], R20 ;  /* 0x00000014ed007388 */ /* 0x000fe20000000800 */
[----:B------:R-:W-:Y:S02]  /*ac20*/  IADD3 R6, R237, R6, RZ ;  /* 0x00000006ed067210 */ /* 0x000fe40007ffe0ff */
        /* <DEDUP_REMOVED lines=11> */
[----:B------:R-:W-:-:S03]  /*ace0*/  F2FP.PACK_AB R31, R151, R31 ;  /* 0x0000001f971f723e */ /* 0x000fc600000000ff */
[----:B------:R-:W-:Y:S01]  /*acf0*/  STS [R7+0x400], R27 ;  /* 0x0004001b07007388 */ /* 0x000fe20000000800 */
[----:B------:R-:W-:Y:S02]  /*ad00*/  F2FP.PACK_AB R30, R103, R30 ;  /* 0x0000001e671e723e */ /* 0x000fe400000000ff */
[----:B------:R-:W-:Y:S01]  /*ad10*/  F2FP.PACK_AB R29, R26, R29 ;  /* 0x0000001d1a1d723e */ /* 0x000fe200000000ff */
[----:B------:R-:W-:Y:S01]  /*ad20*/  STS [R4+0x80], R42 ;  /* 0x0000802a04007388 */ /* 0x000fe20000000800 */
[----:B------:R-:W-:-:S03]  /*ad30*/  F2FP.PACK_AB R28, R102, R28 ;  /* 0x0000001c661c723e */ /* 0x000fc600000000ff */
[----:B------:R-:W-:Y:S01]  /*ad40*/  STS [R4+0x480], R41 ;  /* 0x0004802904007388 */ /* 0x000fe20000000800 */
[----:B------:R-:W-:-:S03]  /*ad50*/  F2FP.PACK_AB R58, R45, R43 ;  /* 0x0000002b2d3a723e */ /* 0x000fc600000000ff */
[----:B------:R-:W-:Y:S04]  /*ad60*/  STS [R6], R40 ;  /* 0x0000002806007388 */ /* 0x000fe80000000800 */
[----:B------:R-:W-:Y:S01]  /*ad70*/  STS [R6+0x400], R39 ;  /* 0x0004002706007388 */ /* 0x000fe20000000800 */
[----:B------:R-:W-:-:S03]  /*ad80*/  F2FP.PACK_AB R53, R71, R53 ;  /* 0x000000354735723e */ /* 0x000fc600000000ff */
        /* <DEDUP_REMOVED lines=53> */
[----:B------:R-:W4:Y:S04]  /*b0e0*/  SHFL.IDX PT, R9, R9, 0x1, 0x1c1f ;  /* 0x003c1f0009097f89 */ /* 0x000f2800000e0000 */
[----:B-1----:R2:W-:Y:S04]  /*b0f0*/  @!P5 ST.E [R10.64], R60 ;  /* 0x0000003c0a00d985 */ /* 0x0025e8000c101914 */
[----:B----4-:R2:W-:Y:S04]  /*b100*/  @!P4 ST.E [R8.64], R59 ;  /* 0x0000003b0800c985 */ /* 0x0105e8000c101914 */
[----:B------:R2:W1:Y:S04]  /*b110*/  LDS.128 R32, [R243+0x1080] ;  /* 0x00108000f3207984 */ /* 0x0004680000000c00 */
        /* <DEDUP_REMOVED lines=12> */
[----:B------:R2:W3:Y:S01]  /*b1e0*/  SHFL.IDX PT, R2, R21, RZ, 0x181f ;  /* 0x00181fff15027589 */ /* 0x0004e200000e0000 */
[----:B------:R-:W-:Y:S03]  /*b1f0*/  BSSY B0, `(.L_x_641) ;  /* 0x0000015000007945 */ /* 0x000fe60003800000 */
[----:B------:R2:W1:Y:S08]  /*b200*/  SHFL.IDX PT, R3, R20, RZ, 0x181f ;  /* 0x00181fff14037589 */ /* 0x00047000000e0000 */
[----:B------:R-:W-:Y:S05]  /*b210*/  @P0 BRA `(.L_x_642) ;  /* 0x0000012000000947 */ /* 0x000fea0003800000 */
[----:B----4-:R-:W4:Y:S01]  /*b220*/  LDS.128 R16, [R243+0x80] ;  /* 0x00008000f3107984 */ /* 0x010f220000000c00 */
[----:B-----5:R-:W-:-:S02]  /*b230*/  ISETP.GE.AND P1, PT, R65, c[0x0][0x3c8], PT ;  /* 0x0000f20041007a0c */ /* 0x020fc40003f26270 */
[----:B------:R-:W-:Y:S01]  /*b240*/  ISETP.GE.AND P0, PT, R64, c[0x0][0x3c8], PT ;  /* 0x0000f20040007a0c */ /* 0x000fe20003f06270 */
[----:B------:R-:W2:Y:S01]  /*b250*/  LDS.128 R12, [R243+0x4080] ;  /* 0x00408000f30c7984 */ /* 0x000ea20000000c00 */
[----:B------:R-:W-:-:S03]  /*b260*/  ISETP.GE.AND P2, PT, R66, c[0x0][0x3c8], PT ;  /* 0x0000f20042007a0c */ /* 0x000fc60003f46270 */
[----:B--2---:R-:W2:Y:S06]  /*b270*/  LDS.128 R8, [R243+0x8080] ;  /* 0x00808000f3087984 */ /* 0x004eac0000000c00 */
[----:B------:R-:W-:Y:S02]  /*b280*/  @!P1 SHF.R.S32.HI R4, RZ, 0x1f, R65 ;  /* 0x0000001fff049819 */ /* 0x000fe40000011441 */
[----:B------:R-:W-:Y:S02]  /*b290*/  @!P0 SHF.R.S32.HI R0, RZ, 0x1f, R64 ;  /* 0x0000001fff008819 */ /* 0x000fe40000011440 */
[----:B------:R-:W-:Y:S01]  /*b2a0*/  @!P1 LEA.HI R4, R4, R65, RZ, 0x3 ;  /* 0x0000004104049211 */ /* 0x000fe200078f18ff */
[----:B-1-3--:R-:W-:Y:S01]  /*b2b0*/  @!P2 IMAD.WIDE R6, R66, 0x2, R2 ;  /* 0x000000024206a825 */ /* 0x00afe200078e0202 */
[----:B------:R-:W-:-:S02]  /*b2c0*/  @!P0 LEA.HI R0, R0, R64, RZ, 0x3 ;  /* 0x0000004000008211 */ /* 0x000fc400078f18ff */
[----:B------:R-:W-:Y:S02]  /*b2d0*/  @!P1 LOP3.LUT R4, R4, 0xfffffff8, RZ, 0xc0, !PT ;  /* 0xfffffff804049812 */ /* 0x000fe400078ec0ff */
[----:B------:R-:W-:-:S03]  /*b2e0*/  @!P0 LOP3.LUT R0, R0, 0xfffffff8, RZ, 0xc0, !PT ;  /* 0xfffffff800008812 */ /* 0x000fc600078ec0ff */
[----:B------:R-:W-:-:S04]  /*b2f0*/  @!P1 IMAD.WIDE R4, R4, 0x2, R2 ;  /* 0x0000000204049825 */ /* 0x000fc800078e0202 */
[----:B------:R-:W-:Y:S01]  /*b300*/  @!P0 IMAD.WIDE R2, R0, 0x2, R2 ;  /* 0x0000000200028825 */ /* 0x000fe200078e0202 */
[----:B----4-:R1:W-:Y:S04]  /*b310*/  @!P2 ST.E.128 [R6.64], R16 ;  /* 0x000000100600a985 */ /* 0x0103e8000c101d14 */
[----:B------:R1:W-:Y:S04]  /*b320*/  @!P1 ST.E.128 [R4.64], R12 ;  /* 0x0000000c04009985 */ /* 0x0003e8000c101d14 */
[----:B--2---:R1:W-:Y:S02]  /*b330*/  @!P0 ST.E.128 [R2.64], R8 ;  /* 0x0000000802008985 */ /* 0x0043e4000c101d14 */
.L_x_642:
[----:B----4-:R-:W-:Y:S05]  /*b340*/  BSYNC B0 ;  /* 0x0000000000007941 */ /* 0x010fea0003800000 */
.L_x_641:
[----:B------:R-:W-:Y:S01]  /*b350*/  IADD3 R0, R68, 0x20, RZ ;  /* 0x0000002044007810 */ /* 0x000fe20007ffe0ff */
[----:B-1----:R1:W4:Y:S01]  /*b360*/  SHFL.IDX PT, R3, R20, 0x1, 0x181f ;  /* 0x00381f0014037f89 */ /* 0x00232200000e0000 */
[----:B------:R-:W-:Y:S02]  /*b370*/  BSSY B0, `(.L_x_643) ;  /* 0x0000013000007945 */ /* 0x000fe40003800000 */
[----:B------:R-:W-:Y:S01]  /*b380*/  ISETP.GE.AND P0, PT, R0, R61, PT ;  /* 0x0000003d0000720c */ /* 0x000fe20003f06270 */
[----:B---3--:R1:W3:-:S12]  /*b390*/  SHFL.IDX PT, R2, R21, 0x1, 0x181f ;  /* 0x00381f0015027f89 */ /* 0x0082d800000e0000 */
[----:B------:R-:W-:Y:S05]  /*b3a0*/  @P0 BRA `(.L_x_644) ;  /* 0x000000f000000947 */ /* 0x000fea0003800000 */
[----:B-----5:R-:W-:Y:S02]  /*b3b0*/  ISETP.GE.AND P1, PT, R65, c[0x0][0x3c8], PT ;  /* 0x0000f20041007a0c */ /* 0x020fe40003f26270 */
        /* <DEDUP_REMOVED lines=14> */
.L_x_644:
[----:B------:R-:W-:Y:S05]  /*b4a0*/  BSYNC B0 ;  /* 0x0000000000007941 */ /* 0x000fea0003800000 */
.L_x_643:
[----:B------:R-:W-:Y:S01]  /*b4b0*/  IADD3 R0, R68, 0x40, RZ ;  /* 0x0000004044007810 */ /* 0x000fe20007ffe0ff */
[----:B---34-:R3:W4:Y:S01]  /*b4c0*/  SHFL.IDX PT, R3, R20, 0x2, 0x181f ;  /* 0x00581f0014037f89 */ /* 0x01872200000e0000 */
[----:B------:R-:W-:Y:S02]  /*b4d0*/  BSSY B0, `(.L_x_645) ;  /* 0x0000013000007945 */ /* 0x000fe40003800000 */
[----:B------:R-:W-:Y:S01]  /*b4e0*/  ISETP.GE.AND P0, PT, R0, R61, PT ;  /* 0x0000003d0000720c */ /* 0x000fe20003f06270 */
[----:B------:R3:W1:-:S12]  /*b4f0*/  SHFL.IDX PT, R2, R21, 0x2, 0x181f ;  /* 0x00581f0015027f89 */ /* 0x00065800000e0000 */
        /* <DEDUP_REMOVED lines=16> */
.L_x_646:
[----:B------:R-:W-:Y:S05]  /*b600*/  BSYNC B0 ;  /* 0x0000000000007941 */ /* 0x000fea0003800000 */
.L_x_645:
        /* <DEDUP_REMOVED lines=22> */
.L_x_647:
        /* <DEDUP_REMOVED lines=9> */
.L_x_1294:


//--------------------- .text._ZN7cutlass13device_kernelIN5flash19enable_sm80_to_sm89INS1_16FlashAttnFwdSm80INS1_25CollectiveMainloopFwdSm80ILi8ELi2ELb1EN4cute5tupleIJNS5_1CILi128EEENS7_ILi96EEENS7_ILi192EEEEEELi192ENS_6half_tEfNS_4arch4Sm80ELb0ELb0ELb1ELb1ELb0ELb0ELb1ELb0EEENS1_21CollectiveEpilogueFwdINS6_IJS8_SA_S9_EEENS6_IJNS7_ILi1EEESI_SI_EEESC_SE_Li256ELb1ELb1ELb0ELb0EEENS1_19SingleTileSchedulerILb1ELb0ELb1ELi128EEEEEEEEEvNT_6ParamsE --------------------------
	.section	.text._ZN7cutlass13device_kernelIN5flash19enable_sm80_to_sm89INS1_16FlashAttnFwdSm80INS1_25CollectiveMainloopFwdSm80ILi8ELi2ELb1EN4cute5tupleIJNS5_1CILi128EEENS7_ILi96EEENS7_ILi192EEEEEELi192ENS_6half_tEfNS_4arch4Sm80ELb0ELb0ELb1ELb1ELb0ELb0ELb1ELb0EEENS1_21CollectiveEpilogueFwdINS6_IJS8_SA_S9_EEENS6_IJNS7_ILi1EEESI_SI_EEESC_SE_Li256ELb1ELb1ELb0ELb0EEENS1_19SingleTileSchedulerILb1ELb0ELb1ELi128EEEEEEEEEvNT_6ParamsE,"ax",@progbits
	.sectioninfo	@"SHI_REGISTERS=255"
	.align	128
.text._ZN7cutlass13device_kernelIN5flash19enable_sm80_to_sm89INS1_16FlashAttnFwdSm80INS1_25CollectiveMainloopFwdSm80ILi8ELi2ELb1EN4cute5tupleIJNS5_1CILi128EEENS7_ILi96EEENS7_ILi192EEEEEELi192ENS_6half_tEfNS_4arch4Sm80ELb0ELb0ELb1ELb1ELb0ELb0ELb1ELb0EEENS1_21CollectiveEpilogueFwdINS6_IJS8_SA_S9_EEENS6_IJNS7_ILi1EEESI_SI_EEESC_SE_Li256ELb1ELb1ELb0ELb0EEENS1_19SingleTileSchedulerILb1ELb0ELb1ELi128EEEEEEEEEvNT_6ParamsE:
        .type           _ZN7cutlass13device_kernelIN5flash19enable_sm80_to_sm89INS1_16FlashAttnFwdSm80INS1_25CollectiveMainloopFwdSm80ILi8ELi2ELb1EN4cute5tupleIJNS5_1CILi128EEENS7_ILi96EEENS7_ILi192EEEEEELi192ENS_6half_tEfNS_4arch4Sm80ELb0ELb0ELb1ELb1ELb0ELb0ELb1ELb0EEENS1_21CollectiveEpilogueFwdINS6_IJS8_SA_S9_EEENS6_IJNS7_ILi1EEESI_SI_EEESC_SE_Li256ELb1ELb1ELb0ELb0EEENS1_19SingleTileSchedulerILb1ELb0ELb1ELi128EEEEEEEEEvNT_6ParamsE,@function
        .size           _ZN7cutlass13device_kernelIN5flash19enable_sm80_to_sm89INS1_16FlashAttnFwdSm80INS1_25CollectiveMainloopFwdSm80ILi8ELi2ELb1EN4cute5tupleIJNS5_1CILi128EEENS7_ILi96EEENS7_ILi192EEEEEELi192ENS_6half_tEfNS_4arch4Sm80ELb0ELb0ELb1ELb1ELb0ELb0ELb1ELb0EEENS1_21CollectiveEpilogueFwdINS6_IJS8_SA_S9_EEENS6_IJNS7_ILi1EEESI_SI_EEESC_SE_Li256ELb1ELb1ELb0ELb0EEENS1_19SingleTileSchedulerILb1ELb0ELb1ELi128EEEEEEEEEvNT_6ParamsE,(.L_x_1295 - _ZN7cutlass13device_kernelIN5flash19enable_sm80_to_sm89INS1_16FlashAttnFwdSm80INS1_25CollectiveMainloopFwdSm80ILi8ELi2ELb1EN4cute5tupleIJNS5_1CILi128EEENS7_ILi96EEENS7_ILi192EEEEEELi192ENS_6half_tEfNS_4arch4Sm80ELb0ELb0ELb1ELb1ELb0ELb0ELb1ELb0EEENS1_21CollectiveEpilogueFwdINS6_IJS8_SA_S9_EEENS6_IJNS7_ILi1EEESI_SI_EEESC_SE_Li256ELb1ELb1ELb0ELb0EEENS1_19SingleTileSchedulerILb1ELb0ELb1ELi128EEEEEEEEEvNT_6ParamsE)
        .other          _ZN7cutlass13device_kernelIN5flash19enable_sm80_to_sm89INS1_16FlashAttnFwdSm80INS1_25CollectiveMainloopFwdSm80ILi8ELi2ELb1EN4cute5tupleIJNS5_1CILi128EEENS7_ILi96EEENS7_ILi192EEEEEELi192ENS_6half_tEfNS_4arch4Sm80ELb0ELb0ELb1ELb1ELb0ELb0ELb1ELb0EEENS1_21CollectiveEpilogueFwdINS6_IJS8_SA_S9_EEENS6_IJNS7_ILi1EEESI_SI_EEESC_SE_Li256ELb1ELb1ELb0ELb0EEENS1_19SingleTileSchedulerILb1ELb0ELb1ELi128EEEEEEEEEvNT_6ParamsE,@"STO_CUDA_ENTRY STV_DEFAULT"
_ZN7cutlass13device_kernelIN5flash19enable_sm80_to_sm89INS1_16FlashAttnFwdSm80INS1_25CollectiveMainloopFwdSm80ILi8ELi2ELb1EN4cute5tupleIJNS5_1CILi128EEENS7_ILi96EEENS7_ILi192EEEEEELi192ENS_6half_tEfNS_4arch4Sm80ELb0ELb0ELb1ELb1ELb0ELb0ELb1ELb0EEENS1_21CollectiveEpilogueFwdINS6_IJS8_SA_S9_EEENS6_IJNS7_ILi1EEESI_SI_EEESC_SE_Li256ELb1ELb1ELb0ELb0EEENS1_19SingleTileSchedulerILb1ELb0ELb1ELi128EEEEEEEEEvNT_6ParamsE:
        /* <DEDUP_REMOVED lines=17> */
.L_x_649:
        /* <DEDUP_REMOVED lines=8> */
.L_x_651:
[----:B------:R-:W-:-:S05]  /*0190*/  MOV R0, c[0x0][0x54c] ;  /* 0x0001530000007a02 */ /* 0x000fca0000000f00 */
.L_x_650:
[----:B-----5:R-:W-:Y:S01]  /*01a0*/  IMAD R0, R0, c[0x0][0x548], RZ ;  /* 0x0001520000007a24 */ /* 0x020fe200078e02ff */
[----:B-1----:R-:W-:-:S04]  /*01b0*/  SHF.L.U32 R2, R40, 0x7, RZ ;  /* 0x0000000728027819 */ /* 0x002fc800000006ff */
[----:B------:R-:W-:-:S04]  /*01c0*/  ISETP.GE.AND P0, PT, R2, R0, PT ;  /* 0x000000000200720c */ /* 0x000fc80003f06270 */
[----:B------:R-:W-:-:S05]  /*01d0*/  SEL R0, R5, 0xffffffff, !P0 ;  /* 0xffffffff05007807 */ /* 0x000fca0004000000 */
[----:B------:R1:W-:Y:S01]  /*01e0*/  STL [R1+0xc], R0 ;  /* 0x00000c0001007387 */ /* 0x0003e20000100800 */
[----:B------:R-:W-:Y:S05]  /*01f0*/  BRA `(.L_x_652) ;  /* 0x0000013000007947 */ /* 0x000fea0003800000 */
.L_x_648:
[----:B---3--:R-:W-:-:S04]  /*0200*/  ISETP.NE.U32.AND P0, PT, RZ, c[0x0][0x568], PT ;  /* 0x00015a00ff007a0c */ /* 0x008fc80003f05070 */
[----:B------:R-:W-:-:S13]  /*0210*/  ISETP.NE.AND.EX P0, PT, RZ, c[0x0][0x56c], PT, P0 ;  /* 0x00015b00ff007a0c */ /* 0x000fda0003f05300 */
[----:B------:R-:W-:Y:S05]  /*0220*/  @!P0 BRA `(.L_x_653) ;  /* 0x0000002000008947 */ /* 0x000fea0003800000 */
[----:B------:R1:W5:Y:S01]  /*0230*/  LDG.E R0, [R2.64] ;  /* 0x0000001402007981 */ /* 0x000362000c1e1900 */
[----:B------:R-:W-:Y:S05]  /*0240*/  BRA `(.L_x_654) ;  /* 0x0000009000007947 */ /* 0x000fea0003800000 */
.L_x_653:
        /* <DEDUP_REMOVED lines=8> */
.L_x_655:
[----:B------:R-:W-:-:S05]  /*02d0*/  MOV R0, c[0x0][0x54c] ;  /* 0x0001530000007a02 */ /* 0x000fca0000000f00 */
.L_x_654:
[----:B-----5:R-:W-:Y:S01]  /*02e0*/  IMAD R0, R0, c[0x0][0x548], RZ ;  /* 0x0001520000007a24 */ /* 0x020fe200078e02ff */
[----:B-1----:R-:W-:-:S04]  /*02f0*/  SHF.L.U32 R2, R40, 0x7, RZ ;  /* 0x0000000728027819 */ /* 0x002fc800000006ff */
[----:B------:R-:W-:-:S04]  /*0300*/  ISETP.GE.AND P0, PT, R2, R0, PT ;  /* 0x000000000200720c */ /* 0x000fc80003f06270 */
[----:B------:R-:W-:-:S05]  /*0310*/  SEL R0, R5, 0xffffffff, !P0 ;  /* 0xffffffff05007807 */ /* 0x000fca0004000000 */
[----:B------:R1:W-:Y:S04]  /*0320*/  STL [R1+0xc], R0 ;  /* 0x00000c0001007387 */ /* 0x0003e80000100800 */
.L_x_652:
[----:B------:R-:W2:Y:S02]  /*0330*/  LDL R41, [R1+0xc] ;  /* 0x00000c0001297983 */ /* 0x000ea40000100800 */
[----:B--2---:R-:W-:-:S13]  /*0340*/  ISETP.GE.AND P0, PT, R41, RZ, PT ;  /* 0x000000ff2900720c */ /* 0x004fda0003f06270 */
        /* <DEDUP_REMOVED lines=9> */
[----:B------:R-:W-:Y:S01]  /*03e0*/  @P2 IMAD.WIDE R2, R41, R27, c[0x0][0x370] ;  /* 0x0000dc0029022625 */ /* 0x000fe200078e021b */
[----:B------:R-:W-:-:S03]  /*03f0*/  CS2R R8, SRZ ;  /* 0x0000000000087805 */ /* 0x000fc6000001ff00 */
[----:B------:R-:W-:Y:S01]  /*0400*/  IMAD.MOV.U32 R10, RZ, RZ, c[0x0][0x168] ;  /* 0x00005a00ff0a7624 */ /* 0x000fe200078e00ff */
[----:B-1----:R1:W2:Y:S01]  /*0410*/  @P2 LDG.E R0, [R2.64] ;  /* 0x0000001402002981 */ /* 0x0022a2000c1e1900 */
[----:B------:R-:W-:-:S04]  /*0420*/  @P1 IMAD.WIDE R6, R41, R27, c[0x0][0x360] ;  /* 0x0000d80029061625 */ /* 0x000fc800078e021b */
[CC--:B------:R-:W-:Y:S01]  /*0430*/  IMAD.WIDE R4, R41.reuse, R27.reuse, c[0x0][0x348] ;  /* 0x0000d20029047625 */ /* 0x0c0fe200078e021b */
[----:B------:R3:W5:Y:S04]  /*0440*/  @P1 LDG.E R10, [R6.64] ;  /* 0x00000014060a1981 */ /* 0x000768000c1e1900 */
[----:B------:R3:W5:Y:S01]  /*0450*/  @P0 LDG.E R8, [R4.64] ;  /* 0x0000001404080981 */ /* 0x000762000c1e1900 */
[----:B-1----:R-:W-:-:S05]  /*0460*/  IMAD.WIDE R2, R41, R27, c[0x0][0x350] ;  /* 0x0000d40029027625 */ /* 0x002fca00078e021b */
[----:B------:R3:W5:Y:S01]  /*0470*/  @P6 LDG.E R9, [R2.64] ;  /* 0x0000001402096981 */ /* 0x000762000c1e1900 */
[----:B------:R-:W-:Y:S02]  /*0480*/  UMOV UR4, URZ ;  /* 0x0000003f00047c82 */ /* 0x000fe40008000000 */
[----:B------:R-:W-:Y:S02]  /*0490*/  ULDC UR6, c[0x0][0x1d0] ;  /* 0x0000740000067ab9 */ /* 0x000fe40000000800 */
[----:B--2---:R3:W1:Y:S02]  /*04a0*/  @P2 R2UR UR4, R0 ;  /* 0x00000000000423c2 */ /* 0x00466400000e0000 */
[----:B-1-3--:R-:W-:Y:S05]  /*04b0*/  @P1 BRA `(.L_x_656) ;  /* 0x0000004000001947 */ /* 0x00afea0003800000 */
[----:B------:R-:W-:Y:S05]  /*04c0*/  @!P0 BRA `(.L_x_656) ;  /* 0x0000003000008947 */ /* 0x000fea0003800000 */
[----:B------:R1:W2:Y:S04]  /*04d0*/  LDG.E R0, [R4.64] ;  /* 0x0000001404007981 */ /* 0x0002a8000c1e1900 */
[----:B-1----:R-:W2:Y:S02]  /*04e0*/  LDG.E R4, [R4.64+0x4] ;  /* 0x0000041404047981 */ /* 0x002ea4000c1e1900 */
[----:B--2--5:R-:W-:-:S02]  /*04f0*/  IADD3 R10, -R0, R4, RZ ;  /* 0x00000004000a7210 */ /* 0x024fc40007ffe1ff */
.L_x_656:
[----:B------:R-:W-:-:S04]  /*0500*/  ISETP.NE.U32.AND P1, PT, RZ, c[0x0][0x368], PT ;  /* 0x0000da00ff007a0c */ /* 0x000fc80003f25070 */
[----:B------:R-:W-:-:S13]  /*0510*/  ISETP.NE.AND.EX P1, PT, RZ, c[0x0][0x36c], PT, P1 ;  /* 0x0000db00ff007a0c */ /* 0x000fda0003f25310 */
[----:B------:R-:W-:Y:S05]  /*0520*/  @!P1 BRA `(.L_x_657) ;  /* 0x0000004000009947 */ /* 0x000fea0003800000 */
[----:B------:R-:W-:-:S05]  /*0530*/  IMAD.WIDE R2, R41, R27, c[0x0][0x368] ;  /* 0x0000da0029027625 */ /* 0x000fca00078e021b */
[----:B------:R-:W2:Y:S02]  /*0540*/  LDG.E R0, [R2.64] ;  /* 0x0000001402007981 */ /* 0x000ea4000c1e1900 */
[----:B--2---:R1:W2:Y:S02]  /*0550*/  R2UR UR6, R0 ;  /* 0x00000000000673c2 */ /* 0x0042a400000e0000 */
[----:B-12---:R-:W-:Y:S05]  /*0560*/  BRA `(.L_x_658) ;  /* 0x0000006000007947 */ /* 0x006fea0003800000 */
.L_x_657:
[----:B------:R-:W-:Y:S05]  /*0570*/  @!P6 BRA `(.L_x_658) ;  /* 0x000000500000e947 */ /* 0x000fea0003800000 */
[----:B------:R1:W2:Y:S04]  /*0580*/  LDG.E R0, [R2.64] ;  /* 0x0000001402007981 */ /* 0x0002a8000c1e1900 */
[----:B-1----:R-:W3:Y:S01]  /*0590*/  LDG.E R2, [R2.64+0x4] ;  /* 0x0000041402027981 */ /* 0x002ee2000c1e1900 */
[----:B--2---:R-:W1:Y:S08]  /*05a0*/  R2UR UR5, R0 ;  /* 0x00000000000573c2 */ /* 0x004e7000000e0000 */
[----:B---3--:R-:W1:Y:S02]  /*05b0*/  R2UR UR6, R2 ;  /* 0x00000000020673c2 */ /* 0x008e6400000e0000 */
[----:B-1----:R-:W-:-:S06]  /*05c0*/  UIADD3 UR6, -UR5, UR6, URZ ;  /* 0x0000000605067290 */ /* 0x002fcc000fffe13f */
.L_x_658:
[----:B------:R-:W-:Y:S01]  /*05d0*/  UIADD3 UR6, -UR4, UR6, URZ ;  /* 0x0000000604067290 */ /* 0x000fe2000fffe13f */
[----:B-----5:R-:W-:Y:S01]  /*05e0*/  IADD3 R11, R9, UR4, RZ ;  /* 0x00000004090b7c10 */ /* 0x020fe2000fffe0ff */
[----:B------:R-:W-:Y:S01]  /*05f0*/  CS2R R98, SRZ ;  /* 0x0000000000627805 */ /* 0x000fe2000001ff00 */
[----:B------:R-:W-:Y:S01]  /*0600*/  PLOP3.LUT P2, PT, PT, PT, PT, 0x80, 0x0 ;  /* 0x000000000000781c */ /* 0x000fe20003f4f070 */
[----:B------:R-:W-:Y:S01]  /*0610*/  UISETP.GE.AND UP0, UPT, UR6, 0x1, UPT ;  /* 0x000000010600788c */ /* 0x000fe2000bf06270 */
[----:B------:R-:W-:Y:S01]  /*0620*/  CS2R R14, SRZ ;  /* 0x00000000000e7805 */ /* 0x000fe2000001ff00 */
[----:B------:R-:W-:Y:S01]  /*0630*/  UIADD3 UR4, UR6, 0x5f, URZ ;  /* 0x0000005f06047890 */ /* 0x000fe2000fffe03f */
[----:B------:R-:W-:Y:S01]  /*0640*/  IMAD.MOV.U32 R96, RZ, RZ, RZ ;  /* 0x000000ffff607224 */ /* 0x000fe200078e00ff */
[----:B------:R-:W-:Y:S01]  /*0650*/  MOV R9, RZ ;  /* 0x000000ff00097202 */ /* 0x000fe20000000f00 */
[----:B------:R-:W-:Y:S01]  /*0660*/  IMAD.MOV.U32 R94, RZ, RZ, RZ ;  /* 0x000000ffff5e7224 */ /* 0x000fe200078e00ff */
[----:B------:R-:W-:Y:S01]  /*0670*/  PLOP3.LUT P1, PT, PT, PT, UP0, 0x80, 0x0 ;  /* 0x000000000000781c */ /* 0x000fe20003f2f008 */
[----:B------:R-:W-:Y:S01]  /*0680*/  UIMAD.WIDE UR4, UR4, 0x2aaaaaab, URZ ;  /* 0x2aaaaaab040478a5 */ /* 0x000fe2000f8e023f */
[----:B------:R-:W-:Y:S01]  /*0690*/  IMAD.MOV.U32 R92, RZ, RZ, RZ ;  /* 0x000000ffff5c7224 */ /* 0x000fe200078e00ff */
[----:B------:R-:W-:Y:S01]  /*06a0*/  CS2R R90, SRZ ;  /* 0x00000000005a7805 */ /* 0x000fe2000001ff00 */
[----:B------:R-:W-:Y:S01]  /*06b0*/  CS2R R12, SRZ ;  /* 0x00000000000c7805 */ /* 0x000fe2000001ff00 */
[----:B------:R-:W-:Y:S01]  /*06c0*/  USHF.R.U32.HI UR16, URZ, 0x1f, UR5 ;  /* 0x0000001f3f107899 */ /* 0x000fe20008011605 */
[----:B------:R-:W-:Y:S01]  /*06d0*/  MOV R88, RZ ;  /* 0x000000ff00587202 */ /* 0x000fe20000000f00 */
[----:B------:R-:W-:Y:S01]  /*06e0*/  IMAD.MOV.U32 R86, RZ, RZ, RZ ;  /* 0x000000ffff567224 */ /* 0x000fe200078e00ff */
[----:B------:R-:W-:Y:S01]  /*06f0*/  CS2R R16, SRZ ;  /* 0x0000000000107805 */ /* 0x000fe2000001ff00 */
[----:B------:R-:W-:Y:S01]  /*0700*/  ULEA.HI.SX32 UR16, UR5, UR16, 0x1c ;  /* 0x0000001005107291 */ /* 0x000fe2000f8fe23f */
[----:B------:R-:W-:Y:S01]  /*0710*/  MOV R84, RZ ;  /* 0x000000ff00547202 */ /* 0x000fe20000000f00 */
        /* <DEDUP_REMOVED lines=44> */
[----:B------:R-:W-:Y:S01]  /*09e0*/  CS2R R116, SRZ ;  /* 0x0000000000747805 */ /* 0x000fe2000001ff00 */
[----:B------:R-:W-:Y:S01]  /*09f0*/  CS2R R114, SRZ ;  /* 0x0000000000727805 */ /* 0x000fe2000001ff00 */
[----:B------:R-:W-:Y:S01]  /*0a00*/  IMAD.MOV.U32 R112, RZ, RZ, RZ ;  /* 0x000000ffff707224 */ /* 0x000fe200078e00ff */
[----:B------:R-:W-:Y:S01]  /*0a10*/  CS2R R110, SRZ ;  /* 0x00000000006e7805 */ /* 0x000fe2000001ff00 */
[----:B------:R-:W-:Y:S01]  /*0a20*/  CS2R R108, SRZ ;  /* 0x00000000006c7805 */ /* 0x000fe2000001ff00 */
[----:B------:R-:W-:Y:S01]  /*0a30*/  CS2R R106, SRZ ;  /* 0x00000000006a7805 */ /* 0x000fe2000001ff00 */
[----:B------:R-:W-:Y:S01]  /*0a40*/  CS2R R104, SRZ ;  /* 0x0000000000687805 */ /* 0x000fe2000001ff00 */
[----:B------:R-:W-:Y:S01]  /*0a50*/  CS2R R42, SRZ ;  /* 0x00000000002a7805 */ /* 0x000fe2000001ff00 */
[----:B------:R-:W-:Y:S05]  /*0a60*/  @!P1 BRA `(.L_x_659) ;  /* 0x0000a3c000009947 */ /* 0x000fea0003800000 */
[----:B------:R-:W-:Y:S01]  /*0a70*/  ISETP.NE.U32.AND P4, PT, RZ, c[0x0][0x340], PT ;  /* 0x0000d000ff007a0c */ /* 0x000fe20003f85070 */
[----:B------:R-:W1:Y:S01]  /*0a80*/  S2R R24, SR_CTAID.Y ;  /* 0x0000000000187919 */ /* 0x000e620000002600 */
[----:B------:R-:W-:-:S02]  /*0a90*/  SHF.R.S32.HI R0, RZ, 0x1f, R8 ;  /* 0x0000001fff007819 */ /* 0x000fc40000011408 */
[----:B------:R-:W-:Y:S01]  /*0aa0*/  SHF.R.S32.HI R37, RZ, 0x1f, R113 ;  /* 0x0000001fff257819 */ /* 0x000fe20000011471 */
[----:B------:R-:W-:Y:S01]  /*0ab0*/  IMAD.MOV.U32 R4, RZ, RZ, c[0x0][0x2c4] ;  /* 0x0000b100ff047624 */ /* 0x000fe200078e00ff */
[----:B------:R-:W-:Y:S01]  /*0ac0*/  ISETP.NE.AND.EX P4, PT, RZ, c[0x0][0x344], PT, P4 ;  /* 0x0000d100ff007a0c */ /* 0x000fe20003f85340 */
[----:B------:R-:W-:Y:S02]  /*0ad0*/  UMOV UR7, 0x60 ;  /* 0x0000006000077882 */ /* 0x000fe40000000000 */
[----:B------:R-:W-:Y:S01]  /*0ae0*/  ULDC.64 UR4, c[0x0][0x1e0] ;  /* 0x0000780000047ab9 */ /* 0x000fe20000000a00 */
[----:B------:R-:W-:Y:S01]  /*0af0*/  SHF.R.S32.HI R17, RZ, 0x1f, R41 ;  /* 0x0000001fff117819 */ /* 0x000fe20000011429 */
[----:B------:R-:W-:-:S08]  /*0b00*/  ULDC.64 UR10, c[0x0][0x208] ;  /* 0x00008200000a7ab9 */ /* 0x000fd00000000a00 */
[----:B------:R-:W-:-:S05]  /*0b10*/  @P4 IMAD.WIDE R2, R41, R27, c[0x0][0x340] ;  /* 0x0000d00029024625 */ /* 0x000fca00078e021b */
[----:B------:R2:W3:Y:S01]  /*0b20*/  @P4 LDG.E R18, [R2.64] ;  /* 0x0000001402124981 */ /* 0x0004e2000c1e1900 */
[----:B------:R-:W-:Y:S01]  /*0b30*/  IMAD R0, R0, c[0x0][0x178], RZ ;  /* 0x00005e0000007a24 */ /* 0x000fe200078e02ff */
[-C--:B------:R-:W-:Y:S01]  /*0b40*/  LEA.HI R35, R37, R113.reuse, RZ, 0x3 ;  /* 0x0000007125237211 */ /* 0x080fe200078f18ff */
[----:B------:R-:W-:Y:S01]  /*0b50*/  UIMAD.WIDE.U32 UR18, UR7, UR4, URZ ;  /* 0x00000004071272a5 */ /* 0x000fe2000f8e003f */
[----:B------:R-:W-:Y:S01]  /*0b60*/  ISETP.NE.AND P1, PT, R4, 0x1, PT ;  /* 0x000000010400780c */ /* 0x000fe20003f25270 */
[----:B------:R-:W-:Y:S01]  /*0b70*/  IMAD R0, R8, c[0x0][0x17c], R0 ;  /* 0x00005f0008007a24 */ /* 0x000fe200078e0200 */
[----:B------:R-:W-:Y:S01]  /*0b80*/  SHF.R.S32.HI R14, RZ, 0x3, R35 ;  /* 0x00000003ff0e7819 */ /* 0x000fe20000011423 */
[----:B------:R-:W-:Y:S01]  /*0b90*/  UIMAD.WIDE.U32 UR14, UR7, UR10, URZ ;  /* 0x0000000a070e72a5 */ /* 0x000fe2000f8e003f */
[----:B-1----:R-:W-:Y:S01]  /*0ba0*/  SHF.R.S32.HI R29, RZ, 0x1f, R24 ;  /* 0x0000001fff1d7819 */ /* 0x002fe20000011418 */
[----:B------:R-:W-:Y:S01]  /*0bb0*/  IMAD.U32 R4, RZ, RZ, UR18 ;  /* 0x00000012ff047e24 */ /* 0x000fe2000f8e00ff */
[----:B------:R-:W-:Y:S01]  /*0bc0*/  UIMAD UR4, UR16, -0x60, UR7 ;  /* 0xffffffa0100478a4 */ /* 0x000fe2000f8e0207 */
[----:B------:R-:W-:Y:S01]  /*0bd0*/  IMAD.U32 R5, RZ, RZ, UR19 ;  /* 0x00000013ff057e24 */ /* 0x000fe2000f8e00ff */
[----:B------:R-:W-:Y:S01]  /*0be0*/  SEL R5, R17, RZ, !P0 ;  /* 0x000000ff11057207 */ /* 0x000fe20004000000 */
[----:B------:R-:W-:Y:S01]  /*0bf0*/  IMAD.MOV.U32 R34, RZ, RZ, R4 ;  /* 0x000000ffff227224 */ /* 0x000fe200078e0004 */
[----:B------:R-:W-:Y:S01]  /*0c00*/  SEL R4, R41, RZ, !P0 ;  /* 0x000000ff29047207 */ /* 0x000fe20004000000 */
[----:B------:R-:W-:Y:S01]  /*0c10*/  IMAD.U32 R9, RZ, RZ, UR15 ;  /* 0x0000000fff097e24 */ /* 0x000fe2000f8e00ff */
[-C--:B------:R-:W-:Y:S01]  /*0c20*/  LEA.HI R15, R37, R113.reuse, RZ, 0x4 ;  /* 0x00000071250f7211 */ /* 0x080fe200078f20ff */
[----:B------:R-:W-:Y:S01]  /*0c30*/  IMAD R5, R5, c[0x0][0x1c0], RZ ;  /* 0x0000700005057a24 */ /* 0x000fe200078e02ff */
[----:B------:R-:W-:Y:S01]  /*0c40*/  UIMAD UR5, UR7, UR5, URZ ;  /* 0x00000005070572a4 */ /* 0x000fe2000f8e023f */
[----:B------:R-:W-:Y:S01]  /*0c50*/  IMAD R9, R40, 0x80, R14 ;  /* 0x0000008028097824 */ /* 0x000fe200078e020e */
[----:B------:R-:W-:Y:S01]  /*0c60*/  SHF.R.S32.HI R13, RZ, 0x4, R15 ;  /* 0x00000004ff0d7819 */ /* 0x000fe2000001140f */
[----:B------:R-:W-:Y:S01]  /*0c70*/  UIADD3 UR8, UR16, -0x1, URZ ;  /* 0xffffffff10087890 */ /* 0x000fe2000fffe03f */
[----:B------:R-:W-:Y:S01]  /*0c80*/  IMAD.MOV.U32 R39, RZ, RZ, c[0x0][0x1e0] ;  /* 0x00007800ff277624 */ /* 0x000fe200078e00ff */
[----:B------:R-:W-:Y:S01]  /*0c90*/  UIADD3 UR5, UR19, UR5, URZ ;  /* 0x0000000513057290 */ /* 0x000fe2000fffe03f */
[----:B------:R-:W-:Y:S01]  /*0ca0*/  IMAD.MOV.U32 R42, RZ, RZ, c[0x0][0x1e4] ;  /* 0x00007900ff2a7624 */ /* 0x000fe200078e00ff */
[----:B------:R-:W-:Y:S01]  /*0cb0*/  USHF.R.S32.HI UR9, URZ, 0x1f, UR8 ;  /* 0x0000001f3f097899 */ /* 0x000fe20008011408 */
[----:B--2---:R-:W-:Y:S01]  /*0cc0*/  IMAD.WIDE.U32 R2, R8, c[0x0][0x178], RZ ;  /* 0x00005e0008027a25 */ /* 0x004fe200078e00ff */
[----:B------:R-:W-:Y:S01]  /*0cd0*/  UIMAD UR12, UR5, UR8, URZ ;  /* 0x00000008050c72a4 */ /* 0x000fe2000f8e023f */
[----:B------:R-:W-:Y:S01]  /*0ce0*/  LEA.HI R112, R37, R113, RZ, 0x5 ;  /* 0x0000007125707211 */ /* 0x000fe200078f28ff */
[----:B------:R-:W-:Y:S01]  /*0cf0*/  UIMAD UR7, UR7, UR11, URZ ;  /* 0x0000000b070772a4 */ /* 0x000fe2000f8e023f */
[----:B------:R-:W-:Y:S01]  /*0d00*/  IMAD.IADD R3, R3, 0x1, R0 ;  /* 0x0000000103037824 */ /* 0x000fe200078e0200 */
[----:B------:R-:W-:Y:S01]  /*0d10*/  LOP3.LUT R0, R35, 0xfffffff8, RZ, 0xc0, !PT ;  /* 0xfffffff823007812 */ /* 0x000fe200078ec0ff */
[----:B------:R-:W-:Y:S01]  /*0d20*/  IMAD.U32 R8, RZ, RZ, UR14 ;  /* 0x0000000eff087e24 */ /* 0x000fe2000f8e00ff */
[----:B------:R-:W-:Y:S01]  /*0d30*/  UIMAD UR12, UR9, UR18, UR12 ;  /* 0x00000012090c72a4 */ /* 0x000fe2000f8e020c */
[----:B------:R-:W-:Y:S01]  /*0d40*/  IMAD.WIDE.U32 R2, R24, c[0x0][0x1b8], R2 ;  /* 0x00006e0018027a25 */ /* 0x000fe200078e0002 */
[----:B------:R-:W-:-:S02]  /*0d50*/  UIADD3 UR7, UR15, UR7, URZ ;  /* 0x000000070f077290 */ /* 0x000fc4000fffe03f */
[----:B------:R-:W-:Y:S01]  /*0d60*/  UISETP.GE.AND UP0, UPT, UR6, 0x61, UPT ;  /* 0x000000610600788c */ /* 0x000fe2000bf06270 */
[----:B------:R-:W-:Y:S02]  /*0d70*/  IMAD.IADD R28, R113, 0x1, -R0 ;  /* 0x00000001711c7824 */ /* 0x000fe400078e0a00 */
[----:B------:R-:W-:Y:S02]  /*0d80*/  IMAD R0, R29, c[0x0][0x1b8], RZ ;  /* 0x00006e001d007a24 */ /* 0x000fe400078e02ff */
[----:B------:R-:W-:Y:S02]  /*0d90*/  IMAD R7, R28, 0x20, R14 ;  /* 0x000000201c077824 */ /* 0x000fe400078e020e */
[----:B------:R-:W-:Y:S02]  /*0da0*/  IMAD R0, R24, c[0x0][0x1bc], R0 ;  /* 0x00006f0018007a24 */ /* 0x000fe400078e0200 */
[----:B------:R-:W-:Y:S02]  /*0db0*/  IMAD R7, R40, 0x80, R7 ;  /* 0x0000008028077824 */ /* 0x000fe400078e0207 */
[----:B------:R-:W-:-:S02]  /*0dc0*/  IMAD.IADD R3, R3, 0x1, R0 ;  /* 0x0000000103037824 */ /* 0x000fc400078e0200 */
[----:B------:R-:W-:-:S04]  /*0dd0*/  @P1 IMAD.HI.U32 R6, R7, c[0x0][0x2c8], RZ ;  /* 0x0000b20007061a27 */ /* 0x000fc800078e00ff */
[----:B------:R-:W-:Y:S01]  /*0de0*/  IMAD.MOV.U32 R0, RZ, RZ, R7 ;  /* 0x000000ffff007224 */ /* 0x000fe200078e0007 */
[----:B------:R-:W-:Y:S01]  /*0df0*/  @P1 SHF.R.U32.HI R0, RZ, c[0x0][0x2cc], R6 ;  /* 0x0000b300ff001a19 */ /* 0x000fe20000011606 */
[----:B------:R-:W-:Y:S02]  /*0e00*/  IMAD R6, R4, c[0x0][0x1c4], R5 ;  /* 0x0000710004067a24 */ /* 0x000fe400078e0205 */
[----:B------:R-:W-:Y:S01]  /*0e10*/  IMAD R5, R10, c[0x0][0x2c4], RZ ;  /* 0x0000b1000a057a24 */ /* 0x000fe200078e02ff */
[----:B------:R-:W-:Y:S01]  /*0e20*/  IADD3 R10, R9, 0x20, RZ ;  /* 0x00000020090a7810 */ /* 0x000fe20007ffe0ff */
[----:B------:R-:W-:Y:S01]  /*0e30*/  IMAD.WIDE.U32 R2, R4, c[0x0][0x1c0], R2 ;  /* 0x0000700004027a25 */ /* 0x000fe200078e0002 */
[----:B------:R-:W-:Y:S02]  /*0e40*/  BAR.SYNC.DEFER_BLOCKING 0x0 ;  /* 0x0000000000007b1d */ /* 0x000fe40000010000 */
[----:B------:R-:W-:Y:S01]  /*0e50*/  ISETP.GE.AND P5, PT, R10, R5, PT ;  /* 0x000000050a00720c */ /* 0x000fe20003fa6270 */
[----:B------:R-:W-:-:S02]  /*0e60*/  IMAD.MOV R4, RZ, RZ, -R0 ;  /* 0x000000ffff047224 */ /* 0x000fc400078e0a00 */
[----:B------:R-:W-:Y:S02]  /*0e70*/  IMAD.IADD R3, R3, 0x1, R6 ;  /* 0x0000000103037824 */ /* 0x000fe400078e0206 */
[----:B------:R-:W-:Y:S01]  /*0e80*/  IMAD R10, R4, c[0x0][0x2c4], R7 ;  /* 0x0000b100040a7a24 */ /* 0x000fe200078e0207 */
[----:B------:R-:W-:Y:S01]  /*0e90*/  SHF.R.S32.HI R4, RZ, 0x1f, R0 ;  /* 0x0000001fff047819 */ /* 0x000fe20000011400 */
[----:B------:R-:W-:Y:S01]  /*0ea0*/  IMAD.U32 R6, RZ, RZ, UR4 ;  /* 0x00000004ff067e24 */ /* 0x000fe2000f8e00ff */
[----:B------:R-:W-:Y:S01]  /*0eb0*/  SHF.R.S32.HI R7, RZ, 0x1f, R11 ;  /* 0x0000001fff077819 */ /* 0x000fe2000001140b */
[----:B------:R-:W-:Y:S01]  /*0ec0*/  IMAD.MOV.U32 R36, RZ, RZ, R8 ;  /* 0x000000ffff247224 */ /* 0x000fe200078e0008 */
[----:B------:R-:W-:Y:S01]  /*0ed0*/  IADD3 R8, R9, 0x40, RZ ;  /* 0x0000004009087810 */ /* 0x000fe20007ffe0ff */
[----:B------:R-:W-:Y:S01]  /*0ee0*/  IMAD R4, R4, c[0x0][0x1b0], RZ ;  /* 0x00006c0004047a24 */ /* 0x000fe200078e02ff */
[----:B------:R-:W-:Y:S01]  /*0ef0*/  IADD3 R22, R6, UR6, -R14 ;  /* 0x0000000606167c10 */ /* 0x000fe2000fffe80e */
[----:B------:R-:W-:Y:S01]  /*0f00*/  IMAD.SHL.U32 R6, R14, 0x40, RZ ;  /* 0x000000400e067824 */ /* 0x000fe200078e00ff */
[----:B------:R-:W-:Y:S01]  /*0f10*/  ISETP.GE.AND P1, PT, R8, R5, PT ;  /* 0x000000050800720c */ /* 0x000fe20003f26270 */
[----:B------:R-:W-:Y:S01]  /*0f20*/  IMAD.WIDE.U32 R2, R0, c[0x0][0x1b0], R2 ;  /* 0x00006c0000027a25 */ /* 0x000fe200078e0002 */
[----:B------:R-:W-:-:S03]  /*0f30*/  IADD3 R8, P0, R11, R14, RZ ;  /* 0x0000000e0b087210 */ /* 0x000fc60007f1e0ff */
[----:B------:R-:W-:Y:S01]  /*0f40*/  IMAD R11, R0, c[0x0][0x1b4], R4 ;  /* 0x00006d00000b7a24 */ /* 0x000fe200078e0204 */
[----:B------:R-:W-:Y:S01]  /*0f50*/  LOP3.LUT R0, R6, 0x1c0, RZ, 0xc0, !PT ;  /* 0x000001c006007812 */ /* 0x000fe200078ec0ff */
[----:B------:R-:W-:Y:S01]  /*0f60*/  IMAD.SHL.U32 R4, R28, 0x8, RZ ;  /* 0x000000081c047824 */ /* 0x000fe200078e00ff */
[----:B------:R-:W-:Y:S01]  /*0f70*/  LEA.HI.X.SX32 R12, R14, R7, 0x1, P0 ;  /* 0x000000070e0c7211 */ /* 0x000fe200000f0eff */
[----:B------:R-:W-:Y:S01]  /*0f80*/  IMAD.IADD R3, R3, 0x1, R11 ;  /* 0x0000000103037824 */ /* 0x000fe200078e020b */
[C---:B------:R-:W-:Y:S02]  /*0f90*/  ISETP.GE.AND P0, PT, R9.reuse, R5, PT ;  /* 0x000000050900720c */ /* 0x040fe40003f06270 */
[----:B------:R-:W-:Y:S01]  /*0fa0*/  IADD3 R6, R9, 0x60, RZ ;  /* 0x0000006009067810 */ /* 0x000fe20007ffe0ff */
[----:B------:R-:W-:Y:S01]  /*0fb0*/  IMAD.WIDE.U32 R2, R10, c[0x0][0x1a8], R2 ;  /* 0x00006a000a027a25 */ /* 0x000fe200078e0002 */
[----:B------:R-:W-:Y:S02]  /*0fc0*/  LOP3.LUT R9, R0, 0x38, R4, 0xf8, !PT ;  /* 0x0000003800097812 */ /* 0x000fe400078ef804 */
[----:B------:R-:W-:-:S02]  /*0fd0*/  SHF.R.U32.HI R0, RZ, 0x3, R0 ;  /* 0x00000003ff007819 */ /* 0x000fc40000011600 */
[----:B------:R-:W-:Y:S02]  /*0fe0*/  LEA.HI R7, R15, R13, RZ, 0x1 ;  /* 0x0000000d0f077211 */ /* 0x000fe400078f08ff */
[----:B------:R-:W-:Y:S02]  /*0ff0*/  LOP3.LUT R16, R9, R0, RZ, 0x3c, !PT ;  /* 0x0000000009107212 */ /* 0x000fe400078e3cff */
[----:B------:R-:W-:Y:S02]  /*1000*/  SHF.R.S32.HI R0, RZ, 0x1f, R10 ;  /* 0x0000001fff007819 */ /* 0x000fe4000001140a */
[----:B------:R-:W-:Y:S02]  /*1010*/  LOP3.LUT R7, R7, 0xfffffffe, RZ, 0xc0, !PT ;  /* 0xfffffffe07077812 */ /* 0x000fe400078ec0ff */
[----:B------:R-:W-:Y:S01]  /*1020*/  ISETP.GE.AND P2, PT, R6, R5, PT ;  /* 0x000000050600720c */ /* 0x000fe20003f46270 */
[----:B------:R-:W-:Y:S01]  /*1030*/  IMAD R0, R0, c[0x0][0x1a8], RZ ;  /* 0x00006a0000007a24 */ /* 0x000fe200078e02ff */
[----:B------:R-:W-:Y:S01]  /*1040*/  SHF.R.S32.HI R5, RZ, 0x1f, R4 ;  /* 0x0000001fff057819 */ /* 0x000fe20000011404 */
[----:B------:R-:W-:Y:S01]  /*1050*/  IMAD R6, R12, c[0x0][0x1e0], RZ ;  /* 0x000078000c067a24 */ /* 0x000fe200078e02ff */
[----:B------:R-:W-:Y:S01]  /*1060*/  IADD3 R31, R4, 0x40, RZ ;  /* 0x00000040041f7810 */ /* 0x000fe20007ffe0ff */
[----:B------:R-:W-:Y:S01]  /*1070*/  IMAD R11, R10, c[0x0][0x1ac], R0 ;  /* 0x00006b000a0b7a24 */ /* 0x000fe200078e0200 */
[----:B------:R-:W-:Y:S01]  /*1080*/  LOP3.LUT R0, R15, 0xfffffff0, RZ, 0xc0, !PT ;  /* 0xfffffff00f007812 */ /* 0x000fe200078ec0ff */
[----:B------:R-:W-:Y:S01]  /*1090*/  IMAD.IADD R33, R13, 0x1, -R7 ;  /* 0x000000010d217824 */ /* 0x000fe200078e0a07 */
[----:B------:R-:W-:Y:S01]  /*10a0*/  LEA R15, P3, R2, c[0x0][0x160], 0x1 ;  /* 0x00005800020f7a11 */ /* 0x000fe200078608ff */
[----:B------:R-:W-:Y:S01]  /*10b0*/  IMAD.IADD R3, R3, 0x1, R11 ;  /* 0x0000000103037824 */ /* 0x000fe200078e020b */
[----:B------:R-:W-:Y:S01]  /*10c0*/  LEA.HI R11, R37, R113, RZ, 0x6 ;  /* 0x00000071250b7211 */ /* 0x000fe200078f30ff */
[----:B------:R-:W-:Y:S01]  /*10d0*/  IMAD.IADD R0, R113, 0x1, -R0 ;  /* 0x0000000171007824 */ /* 0x000fe200078e0a00 */
[----:B------:R-:W-:Y:S01]  /*10e0*/  IADD3 R32, R4, 0x80, RZ ;  /* 0x0000008004207810 */ /* 0x000fe20007ffe0ff */
[----:B------:R-:W-:Y:S01]  /*10f0*/  IMAD R9, R8, c[0x0][0x1e4], R6 ;  /* 0x0000790008097a24 */ /* 0x000fe200078e0206 */
[----:B------:R-:W-:Y:S01]  /*1100*/  LEA.HI.X R14, R2, c[0x0][0x164], R3, 0x1, P3 ;  /* 0x00005900020e7a11 */ /* 0x000fe200018f0c03 */
[----:B------:R-:W-:Y:S01]  /*1110*/  IMAD R3, R29, c[0x0][0x1e8], RZ ;  /* 0x00007a001d037a24 */ /* 0x000fe200078e02ff */
[----:B------:R-:W-:Y:S01]  /*1120*/  SHF.R.S32.HI R10, RZ, 0x1f, R0 ;  /* 0x0000001fff0a7819 */ /* 0x000fe20000011400 */
[----:B------:R-:W-:Y:S01]  /*1130*/  IMAD.WIDE.U32 R6, R8, c[0x0][0x1e0], R4 ;  /* 0x0000780008067a25 */ /* 0x000fe200078e0004 */
[----:B------:R-:W-:Y:S01]  /*1140*/  SHFL.IDX PT, R2, R15, RZ, 0x181f ;  /* 0x00181fff0f027589 */ /* 0x000fe200000e0000 */
[----:B------:R-:W-:-:S02]  /*1150*/  ISETP.GE.AND P3, PT, R31, c[0x0][0x198], PT ;  /* 0x000066001f007a0c */ /* 0x000fc40003f66270 */
[----:B------:R-:W-:Y:S01]  /*1160*/  LEA.HI R30, R10, R0, RZ, 0x3 ;  /* 0x000000000a1e7211 */ /* 0x000fe200078f18ff */
[----:B------:R-:W-:Y:S02]  /*1170*/  IMAD.SHL.U32 R10, R11, 0x8, RZ ;  /* 0x000000080b0a7824 */ /* 0x000fe400078e00ff */
[----:B------:R-:W-:Y:S02]  /*1180*/  IMAD R11, R24, c[0x0][0x1ec], R3 ;  /* 0x00007b00180b7a24 */ /* 0x000fe400078e0203 */
[----:B------:R-:W-:Y:S01]  /*1190*/  IMAD.IADD R7, R7, 0x1, R9 ;  /* 0x0000000107077824 */ /* 0x000fe200078e0209 */
[----:B------:R-:W1:Y:S01]  /*11a0*/  SHFL.IDX PT, R3, R14, RZ, 0x181f ;  /* 0x00181fff0e037589 */ /* 0x000e6200000e0000 */
[----:B------:R-:W-:Y:S01]  /*11b0*/  IMAD R12, R12, c[0x0][0x208], RZ ;  /* 0x000082000c0c7a24 */ /* 0x000fe200078e02ff */
[----:B------:R-:W-:Y:S01]  /*11c0*/  LOP3.LUT R19, R16, 0xfffffe00, R10, 0xf8, !PT ;  /* 0xfffffe0010137812 */ /* 0x000fe200078ef80a */
[----:B------:R-:W-:-:S04]  /*11d0*/  IMAD.WIDE.U32 R6, R24, c[0x0][0x1e8], R6 ;  /* 0x00007a0018067a25 */ /* 0x000fc800078e0006 */
[----:B------:R-:W-:Y:S01]  /*11e0*/  IMAD.IADD R21, R7, 0x1, R11 ;  /* 0x0000000107157824 */ /* 0x000fe200078e020b */
[----:B------:R-:W-:Y:S01]  /*11f0*/  STL [R1+0x30], R19 ;  /* 0x0000301301007387 */ /* 0x000fe20000100800 */
[----:B------:R-:W-:Y:S02]  /*1200*/  IMAD.MOV.U32 R20, RZ, RZ, R6 ;  /* 0x000000ffff147224 */ /* 0x000fe400078e0006 */
[----:B------:R-:W-:Y:S01]  /*1210*/  IMAD R13, R8, c[0x0][0x20c], R12 ;  /* 0x00008300080d7a24 */ /* 0x000fe200078e020c */
[----:B------:R-:W-:Y:S01]  /*1220*/  LOP3.LUT R12, R30, 0xfffffff8, RZ, 0xc0, !PT ;  /* 0xfffffff81e0c7812 */ /* 0x000fe200078ec0ff */
[----:B------:R-:W-:-:S04]  /*1230*/  IMAD.WIDE.U32 R8, R8, c[0x0][0x208], R4 ;  /* 0x0000820008087a25 */ /* 0x000fc800078e0004 */
[----:B------:R-:W-:Y:S02]  /*1240*/  IMAD R29, R29, c[0x0][0x210], RZ ;  /* 0x000084001d1d7a24 */ /* 0x000fe400078e02ff */
[----:B------:R-:W-:Y:S02]  /*1250*/  IMAD.IADD R9, R9, 0x1, R13 ;  /* 0x0000000109097824 */ /* 0x000fe400078e020d */
[----:B------:R-:W-:Y:S01]  /*1260*/  IMAD.IADD R27, R0, 0x1, -R12 ;  /* 0x00000001001b7824 */ /* 0x000fe200078e0a0c */
[----:B------:R-:W-:Y:S01]  /*1270*/  @!P0 SHF.R.S32.HI R0, RZ, 0x1f, R31 ;  /* 0x0000001fff008819 */ /* 0x000fe2000001141f */
[C---:B------:R-:W-:Y:S02]  /*1280*/  IMAD R29, R24.reuse, c[0x0][0x214], R29 ;  /* 0x00008500181d7a24 */ /* 0x040fe400078e021d */
[----:B------:R-:W-:Y:S01]  /*1290*/  IMAD.WIDE.U32 R24, R24, c[0x0][0x210], R8 ;  /* 0x0000840018187a25 */ /* 0x000fe200078e0008 */
[----:B------:R-:W-:Y:S01]  /*12a0*/  @!P0 LEA.HI R8, R0, R31, RZ, 0x3 ;  /* 0x0000001f00088211 */ /* 0x000fe200078f18ff */
[----:B------:R-:W-:Y:S02]  /*12b0*/  SHFL.IDX PT, R9, R14, 0x1, 0x181f ;  /* 0x00381f000e097f89 */ /* 0x000fe400000e0000 */
[----:B------:R-:W-:Y:S01]  /*12c0*/  IMAD.SHL.U32 R38, R19, 0x2, RZ ;  /* 0x0000000213267824 */ /* 0x000fe200078e00ff */
[----:B------:R-:W-:-:S02]  /*12d0*/  @!P0 LOP3.LUT R12, R8, 0xfffffff8, RZ, 0xc0, !PT ;  /* 0xfffffff8080c8812 */ /* 0x000fc400078ec0ff */
[----:B------:R-:W2:Y:S03]  /*12e0*/  SHFL.IDX PT, R8, R15, 0x1, 0x181f ;  /* 0x00381f000f087f89 */ /* 0x000ea600000e0000 */
[----:B-1----:R-:W-:Y:S01]  /*12f0*/  @!P0 IMAD.WIDE R12, R12, 0x2, R2 ;  /* 0x000000020c0c8825 */ /* 0x002fe200078e0202 */
[----:B------:R-:W-:Y:S01]  /*1300*/  STL [R1], R38 ;  /* 0x0000002601007387 */ /* 0x000fe20000100800 */
[--C-:B---3--:R-:W-:Y:S02]  /*1310*/  @P4 SHF.R.S32.HI R7, RZ, 0x1f, R18.reuse ;  /* 0x0000001fff074819 */ /* 0x108fe40000011412 */
[----:B------:R-:W-:Y:S02]  /*1320*/  @P4 IMAD.MOV.U32 R6, RZ, RZ, R18 ;  /* 0x000000ffff064224 */ /* 0x000fe400078e0012 */
[----:B------:R-:W-:Y:S02]  /*1330*/  @!P4 IMAD.MOV.U32 R6, RZ, RZ, R41 ;  /* 0x000000ffff06c224 */ /* 0x000fe400078e0029 */
[----:B------:R-:W-:-:S03]  /*1340*/  @!P4 IMAD.MOV.U32 R7, RZ, RZ, R17 ;  /* 0x000000ffff07c224 */ /* 0x000fc600078e0011 */
[----:B------:R-:W-:Y:S02]  /*1350*/  SEL R26, R6, RZ, !P6 ;  /* 0x000000ff061a7207 */ /* 0x000fe40007000000 */
[----:B------:R-:W-:Y:S02]  /*1360*/  SEL R23, R7, RZ, !P6 ;  /* 0x000000ff07177207 */ /* 0x000fe40007000000 */
[----:B------:R-:W-:Y:S01]  /*1370*/  ISETP.GE.AND P6, PT, R4, c[0x0][0x198], PT ;  /* 0x0000660004007a0c */ /* 0x000fe20003fc6270 */
[----:B------:R-:W-:Y:S01]  /*1380*/  IMAD.WIDE.U32 R20, R26, c[0x0][0x1f0], R20 ;  /* 0x00007c001a147a25 */ /* 0x000fe200078e0014 */
[----:B------:R-:W-:Y:S02]  /*1390*/  @!P0 SHF.R.S32.HI R7, RZ, 0x1f, R32 ;  /* 0x0000001fff078819 */ /* 0x000fe40000011420 */
[C---:B------:R-:W-:Y:S01]  /*13a0*/  @!P0 LEA R6, P4, R4.reuse, R2, 0x1 ;  /* 0x0000000204068211 */ /* 0x040fe200078808ff */
[----:B------:R-:W-:Y:S01]  /*13b0*/  IMAD.MOV.U32 R44, RZ, RZ, R20 ;  /* 0x000000ffff2c7224 */ /* 0x000fe200078e0014 */
[----:B------:R-:W-:Y:S01]  /*13c0*/  @!P0 LEA.HI R0, R7, R32, RZ, 0x3 ;  /* 0x0000002007008211 */ /* 0x000fe200078f18ff */
[----:B------:R-:W-:Y:S01]  /*13d0*/  STL.64 [R1+0x28], R20 ;  /* 0x0000281401007387 */ /* 0x000fe20000100a00 */
[----:B------:R-:W-:-:S02]  /*13e0*/  @!P0 LEA.HI.X R7, R4, R3, R5, 0x1, P4 ;  /* 0x0000000304078211 */ /* 0x000fc400020f0c05 */
[----:B------:R-:W-:Y:S02]  /*13f0*/  @!P0 LOP3.LUT R0, R0, 0xfffffff8, RZ, 0xc0, !PT ;  /* 0xfffffff800008812 */ /* 0x000fe400078ec0ff */
[----:B------:R-:W-:Y:S01]  /*1400*/  ISETP.GE.AND P4, PT, R32, c[0x0][0x198], PT ;  /* 0x0000660020007a0c */ /* 0x000fe20003f86270 */
[----:B------:R1:W-:Y:S02]  /*1410*/  @!P0 LDGSTS.E.BYPASS.LTC128B.128 [R38+0x100], [R6.64], !P6 ;  /* 0x0010000006268fae */ /* 0x0003e4000f101d54 */
[----:B------:R-:W-:Y:S01]  /*1420*/  @!P0 IMAD.WIDE R10, R0, 0x2, R2 ;  /* 0x00000002000a8825 */ /* 0x000fe200078e0202 */
[----:B------:R-:W-:Y:S01]  /*1430*/  @!P5 SHF.R.S32.HI R0, RZ, 0x1f, R32 ;  /* 0x0000001fff00d819 */ /* 0x000fe20000011420 */
[----:B------:R-:W-:Y:S03]  /*1440*/  SHFL.IDX PT, R2, R15, 0x2, 0x181f ;  /* 0x00581f000f027f89 */ /* 0x000fe600000e0000 */
[----:B------:R-:W-:Y:S01]  /*1450*/  @!P5 LEA.HI R0, R0, R32, RZ, 0x3 ;  /* 0x000000200000d211 */ /* 0x000fe200078f18ff */
[----:B------:R-:W3:Y:S03]  /*1460*/  SHFL.IDX PT, R3, R14, 0x2, 0x181f ;  /* 0x00581f000e037f89 */ /* 0x000ee600000e0000 */
[----:B------:R-:W-:Y:S01]  /*1470*/  @!P5 LOP3.LUT R0, R0, 0xfffffff8, RZ, 0xc0, !PT ;  /* 0xfffffff80000d812 */ /* 0x000fe200078ec0ff */
[----:B------:R4:W-:Y:S04]  /*1480*/  @!P0 LDGSTS.E.BYPASS.LTC128B.128 [R38+0x4100], [R12.64], !P3 ;  /* 0x041000000c268fae */ /* 0x0009e8000d901d54 */
[----:B------:R5:W-:Y:S01]  /*1490*/  @!P0 LDGSTS.E.BYPASS.LTC128B.128 [R38+0x8100], [R10.64], !P4 ;  /* 0x081000000a268fae */ /* 0x000be2000e101d54 */
[----:B-1----:R-:W-:-:S02]  /*14a0*/  @!P5 SHF.R.S32.HI R6, RZ, 0x1f, R31 ;  /* 0x0000001fff06d819 */ /* 0x002fc4000001141f */
[----:B------:R-:W-:Y:S02]  /*14b0*/  @!P1 SHF.R.S32.HI R7, RZ, 0x1f, R32 ;  /* 0x0000001fff079819 */ /* 0x000fe40000011420 */
[----:B------:R-:W-:Y:S02]  /*14c0*/  @!P5 LEA.HI R16, R6, R31, RZ, 0x3 ;  /* 0x0000001f0610d211 */ /* 0x000fe400078f18ff */
[----:B------:R-:W1:Y:S01]  /*14d0*/  SHFL.IDX PT, R6, R15, 0x3, 0x181f ;  /* 0x00781f000f067f89 */ /* 0x000e6200000e0000 */
[----:B------:R-:W-:Y:S02]  /*14e0*/  @!P1 LEA.HI R18, R7, R32, RZ, 0x3 ;  /* 0x0000002007129211 */ /* 0x000fe400078f18ff */
[----:B------:R-:W-:Y:S01]  /*14f0*/  @!P5 LOP3.LUT R16, R16, 0xfffffff8, RZ, 0xc0, !PT ;  /* 0xfffffff81010d812 */ /* 0x000fe200078ec0ff */
[----:B------:R1:W1:Y:S01]  /*1500*/  SHFL.IDX PT, R7, R14, 0x3, 0x181f ;  /* 0x00781f000e077f89 */ /* 0x00026200000e0000 */
[----:B------:R-:W-:-:S03]  /*1510*/  @!P1 LOP3.LUT R18, R18, 0xfffffff8, RZ, 0xc0, !PT ;  /* 0xfffffff812129812 */ /* 0x000fc600078ec0ff */
[----:B--2---:R-:W-:Y:S01]  /*1520*/  @!P5 IMAD.WIDE R16, R16, 0x2, R8 ;  /* 0x000000021010d825 */ /* 0x004fe200078e0208 */
[----:B-----5:R-:W-:-:S03]  /*1530*/  @!P1 SHF.R.S32.HI R10, RZ, 0x1f, R31 ;  /* 0x0000001fff0a9819 */ /* 0x020fc6000001141f */
[----:B---3--:R-:W-:Y:S01]  /*1540*/  @!P1 IMAD.WIDE R18, R18, 0x2, R2 ;  /* 0x0000000212129825 */ /* 0x008fe200078e0202 */
[----:B----4-:R-:W-:Y:S02]  /*1550*/  @!P1 LEA.HI R12, R10, R31, RZ, 0x3 ;  /* 0x0000001f0a0c9211 */ /* 0x010fe400078f18ff */
[----:B------:R-:W-:Y:S02]  /*1560*/  @!P5 LEA R10, P0, R4, R8, 0x1 ;  /* 0x00000008040ad211 */ /* 0x000fe400078008ff */
[----:B------:R-:W-:Y:S02]  /*1570*/  @!P1 LOP3.LUT R12, R12, 0xfffffff8, RZ, 0xc0, !PT ;  /* 0xfffffff80c0c9812 */ /* 0x000fe400078ec0ff */
[----:B------:R-:W-:-:S03]  /*1580*/  @!P5 LEA.HI.X R11, R4, R9, R5, 0x1, P0 ;  /* 0x00000009040bd211 */ /* 0x000fc600000f0c05 */
[----:B------:R-:W-:Y:S02]  /*1590*/  @!P1 IMAD.WIDE R12, R12, 0x2, R2 ;  /* 0x000000020c0c9825 */ /* 0x000fe400078e0202 */
[----:B------:R2:W-:Y:S02]  /*15a0*/  @!P5 LDGSTS.E.BYPASS.LTC128B.128 [R38+0x1100], [R10.64], !P6 ;  /* 0x011000000a26dfae */ /* 0x0005e4000f101d54 */
[----:B-1----:R-:W-:Y:S01]  /*15b0*/  @!P5 IMAD.WIDE R14, R0, 0x2, R8 ;  /* 0x00000002000ed825 */ /* 0x002fe200078e0208 */
[C---:B------:R-:W-:Y:S01]  /*15c0*/  @!P1 LEA R8, P0, R4.reuse, R2, 0x1 ;  /* 0x0000000204089211 */ /* 0x040fe200078008ff */
[----:B------:R1:W-:Y:S02]  /*15d0*/  @!P5 LDGSTS.E.BYPASS.LTC128B.128 [R38+0x5100], [R16.64], !P3 ;  /* 0x051000001026dfae */ /* 0x0003e4000d901d54 */
[----:B------:R-:W-:Y:S01]  /*15e0*/  IMAD R0, R23, c[0x0][0x1f0], RZ ;  /* 0x00007c0017007a24 */ /* 0x000fe200078e02ff */
[C-C-:B------:R-:W-:Y:S01]  /*15f0*/  @!P1 LEA.HI.X R9, R4.reuse, R3, R5.reuse, 0x1, P0 ;  /* 0x0000000304099211 */ /* 0x140fe200000f0c05 */
[----:B------:R3:W-:Y:S01]  /*1600*/  @!P5 LDGSTS.E.BYPASS.LTC128B.128 [R38+0x9100], [R14.64], !P4 ;  /* 0x091000000e26dfae */ /* 0x0007e2000e101d54 */
[----:B------:R-:W-:Y:S01]  /*1610*/  @!P2 LEA R2, P0, R4, R6, 0x1 ;  /* 0x000000060402a211 */ /* 0x000fe200078008ff */
[----:B------:R-:W-:Y:S01]  /*1620*/  IMAD R0, R26, c[0x0][0x1f4], R0 ;  /* 0x00007d001a007a24 */ /* 0x000fe200078e0200 */
[----:B------:R-:W-:Y:S01]  /*1630*/  ISETP.GE.AND P5, PT, R22, 0x21, PT ;  /* 0x000000211600780c */ /* 0x000fe20003fa6270 */
[----:B------:R4:W-:Y:S01]  /*1640*/  @!P1 LDGSTS.E.BYPASS.LTC128B.128 [R38+0x2100], [R8.64], !P6 ;  /* 0x0210000008269fae */ /* 0x0009e2000f101d54 */
[----:B------:R-:W-:Y:S01]  /*1650*/  @!P2 LEA.HI.X R3, R4, R7, R5, 0x1, P0 ;  /* 0x000000070403a211 */ /* 0x000fe200000f0c05 */
[----:B------:R-:W-:Y:S01]  /*1660*/  IMAD.IADD R45, R21, 0x1, R0 ;  /* 0x00000001152d7824 */ /* 0x000fe200078e0200 */
[----:B------:R-:W-:Y:S01]  /*1670*/  @!P2 SHF.R.S32.HI R5, RZ, 0x1f, R32 ;  /* 0x0000001fff05a819 */ /* 0x000fe20000011420 */
[----:B------:R5:W-:Y:S04]  /*1680*/  @!P1 LDGSTS.E.BYPASS.LTC128B.128 [R38+0x6100], [R12.64], !P3 ;  /* 0x061000000c269fae */ /* 0x000be8000d901d54 */
[----:B------:R2:W-:Y:S01]  /*1690*/  @!P1 LDGSTS.E.BYPASS.LTC128B.128 [R38+0xa100], [R18.64], !P4 ;  /* 0x0a10000012269fae */ /* 0x0005e2000e101d54 */
[----:B------:R-:W-:-:S03]  /*16a0*/  ISETP.GE.AND P1, PT, R22, 0x41, PT ;  /* 0x000000411600780c */ /* 0x000fc60003f26270 */
[----:B------:R2:W-:Y:S01]  /*16b0*/  @!P2 LDGSTS.E.BYPASS.LTC128B.128 [R38+0x3100], [R2.64], !P6 ;  /* 0x031000000226afae */ /* 0x0005e2000f101d54 */
[----:B------:R-:W-:-:S03]  /*16c0*/  ISETP.GE.AND P6, PT, R22, 0x1, PT ;  /* 0x000000011600780c */ /* 0x000fc60003fc6270 */
[----:B------:R2:W-:Y:S01]  /*16d0*/  STL.64 [R1+0x10], R44 ;  /* 0x0000102c01007387 */ /* 0x0005e20000100a00 */
[----:B-1----:R-:W-:Y:S02]  /*16e0*/  IMAD.SHL.U32 R16, R42, 0x40, RZ ;  /* 0x000000402a107824 */ /* 0x002fe400078e00ff */
[----:B---3--:R-:W-:Y:S01]  /*16f0*/  IMAD.WIDE.U32 R14, R39, 0x40, RZ ;  /* 0x00000040270e7825 */ /* 0x008fe200078e00ff */
[----:B----4-:R-:W-:-:S03]  /*1700*/  @!P2 SHF.R.S32.HI R8, RZ, 0x1f, R31 ;  /* 0x0000001fff08a819 */ /* 0x010fc6000001141f */
[----:B------:R-:W-:Y:S01]  /*1710*/  IMAD.IADD R9, R25, 0x1, R29 ;  /* 0x0000000119097824 */ /* 0x000fe200078e021d */
[----:B-----5:R-:W-:Y:S01]  /*1720*/  @!P2 LEA.HI R12, R8, R31, RZ, 0x3 ;  /* 0x0000001f080ca211 */ /* 0x020fe200078f18ff */
[----:B------:R-:W-:-:S03]  /*1730*/  IMAD.MOV.U32 R8, RZ, RZ, R24 ;  /* 0x000000ffff087224 */ /* 0x000fc600078e0018 */
[----:B------:R-:W-:Y:S01]  /*1740*/  @!P2 LOP3.LUT R12, R12, 0xfffffff8, RZ, 0xc0, !PT ;  /* 0xfffffff80c0ca812 */ /* 0x000fe200078ec0ff */
[----:B--2---:R-:W-:-:S04]  /*1750*/  IMAD.WIDE.U32 R18, R26, c[0x0][0x218], R8 ;  /* 0x000086001a127a25 */ /* 0x004fc800078e0008 */
[----:B------:R-:W-:Y:S01]  /*1760*/  IMAD.WIDE.U32 R2, R34, UR8, R44 ;  /* 0x0000000822027c25 */ /* 0x000fe2000f8e002c */
[----:B------:R1:W-:Y:S03]  /*1770*/  STL.64 [R1+0x20], R18 ;  /* 0x0000201201007387 */ /* 0x0003e60000100a00 */
[----:B------:R-:W-:Y:S01]  /*1780*/  @!P2 IMAD.WIDE R12, R12, 0x2, R6 ;  /* 0x000000020c0ca825 */ /* 0x000fe200078e0206 */
[----:B------:R-:W-:Y:S01]  /*1790*/  IADD3 R0, R3, UR12, RZ ;  /* 0x0000000c03007c10 */ /* 0x000fe2000fffe0ff */
[----:B------:R-:W-:Y:S01]  /*17a0*/  UIMAD UR12, UR7, UR8, URZ ;  /* 0x00000008070c72a4 */ /* 0x000fe2000f8e023f */
[C---:B------:R-:W-:Y:S01]  /*17b0*/  @P6 LEA R10, P0, R2.reuse, c[0x0][0x1c8], 0x1 ;  /* 0x00007200020a6a11 */ /* 0x040fe200078008ff */
[----:B------:R-:W-:Y:S01]  /*17c0*/  IMAD.MOV.U32 R40, RZ, RZ, R18 ;  /* 0x000000ffff287224 */ /* 0x000fe200078e0012 */
[----:B------:R-:W-:Y:S01]  /*17d0*/  @!P2 LEA.HI R3, R5, R32, RZ, 0x3 ;  /* 0x000000200503a211 */ /* 0x000fe200078f18ff */
[----:B------:R2:W-:Y:S01]  /*17e0*/  @!P2 LDGSTS.E.BYPASS.LTC128B.128 [R38+0x7100], [R12.64], !P3 ;  /* 0x071000000c26afae */ /* 0x0005e2000d901d54 */
[----:B------:R-:W-:Y:S01]  /*17f0*/  @P6 LEA.HI.X R11, R2, c[0x0][0x1cc], R0, 0x1, P0 ;  /* 0x00007300020b6a11 */ /* 0x000fe200000f0c00 */
[----:B------:R-:W-:Y:S01]  /*1800*/  UIMAD UR12, UR9, UR14, UR12 ;  /* 0x0000000e090c72a4 */ /* 0x000fe2000f8e020c */
[----:B------:R-:W-:-:S02]  /*1810*/  @P5 LEA R5, P0, R39, R2, 0x5 ;  /* 0x0000000227055211 */ /* 0x000fc400078028ff */
[----:B------:R-:W-:Y:S02]  /*1820*/  @!P2 LOP3.LUT R3, R3, 0xfffffff8, RZ, 0xc0, !PT ;  /* 0xfffffff80303a812 */ /* 0x000fe400078ec0ff */
[----:B------:R-:W-:Y:S02]  /*1830*/  @P5 LEA.HI.X R17, R39, R0, R42, 0x5, P0 ;  /* 0x0000000027115211 */ /* 0x000fe400000f2c2a */
[----:B------:R-:W-:Y:S01]  /*1840*/  @P1 IADD3 R14, P0, R2, R14, RZ ;  /* 0x0000000e020e1210 */ /* 0x000fe20007f1e0ff */
[----:B------:R-:W-:Y:S01]  /*1850*/  @!P2 IMAD.WIDE R2, R3, 0x2, R6 ;  /* 0x000000020302a825 */ /* 0x000fe200078e0206 */
[----:B------:R-:W-:Y:S02]  /*1860*/  ISETP.GE.AND P3, PT, R31, c[0x0][0x1d4], PT ;  /* 0x000075001f007a0c */ /* 0x000fe40003f66270 */
[----:B------:R-:W-:Y:S01]  /*1870*/  @P1 IADD3.X R16, R0, R15, R16, P0, !PT ;  /* 0x0000000f00101210 */ /* 0x000fe200007fe410 */
[----:B------:R-:W-:Y:S01]  /*1880*/  IMAD R7, R23, c[0x0][0x218], RZ ;  /* 0x0000860017077a24 */ /* 0x000fe200078e02ff */
[----:B------:R3:W-:Y:S01]  /*1890*/  @!P2 LDGSTS.E.BYPASS.LTC128B.128 [R38+0xb100], [R2.64], !P4 ;  /* 0x0b1000000226afae */ /* 0x0007e2000e101d54 */
[----:B------:R-:W-:Y:S01]  /*18a0*/  ISETP.GE.AND P4, PT, R4, c[0x0][0x1d4], PT ;  /* 0x0000750004007a0c */ /* 0x000fe20003f86270 */
[----:B------:R-:W-:Y:S01]  /*18b0*/  IMAD.SHL.U32 R0, R27, 0x40, RZ ;  /* 0x000000401b007824 */ /* 0x000fe200078e00ff */
[----:B------:R-:W-:Y:S01]  /*18c0*/  ISETP.GE.AND P2, PT, R32, c[0x0][0x1d4], PT ;  /* 0x0000750020007a0c */ /* 0x000fe20003f46270 */
[----:B------:R-:W-:Y:S01]  /*18d0*/  IMAD R15, R26, c[0x0][0x21c], R7 ;  /* 0x000087001a0f7a24 */ /* 0x000fe200078e0207 */
[----:B------:R-:W-:Y:S01]  /*18e0*/  @P5 LEA R6, P0, R5, c[0x0][0x1c8], 0x1 ;  /* 0x0000720005065a11 */ /* 0x000fe200078008ff */
[----:B------:R-:W0:Y:S01]  /*18f0*/  LDGDEPBAR ;  /* 0x00000000000079af */ /* 0x000e220000000000 */
[----:B------:R-:W-:Y:S01]  /*1900*/  LOP3.LUT R0, R0, 0x1c0, RZ, 0xc0, !PT ;  /* 0x000001c000007812 */ /* 0x000fe200078ec0ff */
[----:B------:R-:W-:Y:S01]  /*1910*/  IMAD.IADD R41, R19, 0x1, R15 ;  /* 0x0000000113297824 */ /* 0x000fe200078e020f */
[----:B------:R-:W-:Y:S01]  /*1920*/  @P5 LEA.HI.X R7, R5, c[0x0][0x1cc], R17, 0x1, P0 ;  /* 0x0000730005075a11 */ /* 0x000fe200000f0c11 */
[----:B------:R-:W-:-:S02]  /*1930*/  IMAD.SHL.U32 R5, R33, 0x8, RZ ;  /* 0x0000000821057824 */ /* 0x000fc400078e00ff */
[----:B------:R-:W-:Y:S01]  /*1940*/  IMAD.WIDE.U32 R8, R36, UR8, R40 ;  /* 0x0000000824087c25 */ /* 0x000fe2000f8e0028 */
[----:B------:R-:W-:Y:S01]  /*1950*/  UMOV UR8, 0x6 ;  /* 0x0000000600087882 */ /* 0x000fe20000000000 */
[----:B------:R4:W-:Y:S01]  /*1960*/  @P6 LDGSTS.E.BYPASS.LTC128B.128 [R38+0x12100], [R10.64], !P4 ;  /* 0x121000000a266fae */ /* 0x0009e2000e101d54 */
[----:B------:R-:W-:-:S03]  /*1970*/  USHF.L.U64.HI UR11, UR10, UR8, UR11 ;  /* 0x000000080a0b7299 */ /* 0x000fc6000801020b */
[----:B------:R4:W-:Y:S04]  /*1980*/  @P6 LDGSTS.E.BYPASS.LTC128B.128 [R38+0x15100], [R10.64+0x80], !P3 ;  /* 0x151000800a266fae */ /* 0x0009e8000d901d54 */
[----:B------:R4:W-:Y:S01]  /*1990*/  @P6 LDGSTS.E.BYPASS.LTC128B.128 [R38+0x18100], [R10.64+0x100], !P2 ;  /* 0x181001000a266fae */ /* 0x0009e2000d101d54 */
[----:B------:R-:W-:Y:S01]  /*19a0*/  ISETP.GE.AND P6, PT, R4, c[0x0][0x1d4], PT ;  /* 0x0000750004007a0c */ /* 0x000fe20003fc6270 */
[----:B------:R-:W-:Y:S02]  /*19b0*/  IMAD.MOV.U32 R4, RZ, RZ, 0x10 ;  /* 0x00000010ff047424 */ /* 0x000fe400078e00ff */
[----:B------:R5:W-:Y:S01]  /*19c0*/  @P5 LDGSTS.E.BYPASS.LTC128B.128 [R38+0x13100], [R6.64], !P4 ;  /* 0x1310000006265fae */ /* 0x000be2000e101d54 */
[----:B---3--:R-:W-:-:S03]  /*19d0*/  @P1 LEA R2, P0, R14, c[0x0][0x1c8], 0x1 ;  /* 0x000072000e021a11 */ /* 0x008fc600078008ff */
[----:B------:R5:W-:Y:S01]  /*19e0*/  @P5 LDGSTS.E.BYPASS.LTC128B.128 [R38+0x16100], [R6.64+0x80], !P3 ;  /* 0x1610008006265fae */ /* 0x000be2000d901d54 */
[----:B------:R-:W-:Y:S01]  /*19f0*/  @P1 LEA.HI.X R3, R14, c[0x0][0x1cc], R16, 0x1, P0 ;  /* 0x000073000e031a11 */ /* 0x000fe200000f0c10 */
[----:B------:R-:W-:Y:S02]  /*1a00*/  IMAD.MOV.U32 R14, RZ, RZ, 0x20 ;  /* 0x00000020ff0e7424 */ /* 0x000fe400078e00ff */
[----:B------:R5:W-:Y:S01]  /*1a10*/  @P5 LDGSTS.E.BYPASS.LTC128B.128 [R38+0x19100], [R6.64+0x100], !P2 ;  /* 0x1910010006265fae */ /* 0x000be2000d101d54 */
[----:B------:R-:W-:-:S03]  /*1a20*/  ISETP.GE.AND P5, PT, R31, c[0x0][0x1d4], PT ;  /* 0x000075001f007a0c */ /* 0x000fc60003fa6270 */
[----:B------:R3:W-:Y:S04]  /*1a30*/  @P1 LDGSTS.E.BYPASS.LTC128B.128 [R38+0x14100], [R2.64], !P4 ;  /* 0x1410000002261fae */ /* 0x0007e8000e101d54 */
[----:B------:R3:W-:Y:S04]  /*1a40*/  @P1 LDGSTS.E.BYPASS.LTC128B.128 [R38+0x17100], [R2.64+0x80], !P3 ;  /* 0x1710008002261fae */ /* 0x0007e8000d901d54 */
[----:B------:R3:W-:Y:S01]  /*1a50*/  @P1 LDGSTS.E.BYPASS.LTC128B.128 [R38+0x1a100], [R2.64+0x100], !P2 ;  /* 0x1a10010002261fae */ /* 0x0007e2000d101d54 */
[----:B----4-:R-:W-:-:S03]  /*1a60*/  LOP3.LUT R11, R0, 0x8, R5, 0xf8, !PT ;  /* 0x00000008000b7812 */ /* 0x010fc600078ef805 */
[----:B------:R-:W0:Y:S01]  /*1a70*/  LDGDEPBAR ;  /* 0x00000000000079af */ /* 0x000e220000000000 */
[----:B------:R-:W-:Y:S02]  /*1a80*/  SHF.R.U32.HI R5, RZ, 0x3, R0 ;  /* 0x00000003ff057819 */ /* 0x000fe40000011600 */
[----:B------:R-:W-:Y:S01]  /*1a90*/  IADD3 R0, R9, UR12, RZ ;  /* 0x0000000c09007c10 */ /* 0x000fe2000fffe0ff */
[----:B------:R-:W-:Y:S01]  /*1aa0*/  USHF.L.U32 UR12, UR10, 0x6, URZ ;  /* 0x000000060a0c7899 */ /* 0x000fe2000800063f */
[C---:B------:R-:W-:Y:S01]  /*1ab0*/  LEA R10, P0, R8.reuse, c[0x0][0x1f8], 0x1 ;  /* 0x00007e00080a7a11 */ /* 0x040fe200078008ff */
[----:B------:R1:W-:Y:S01]  /*1ac0*/  STL.64 [R1+0x18], R40 ;  /* 0x0000182801007387 */ /* 0x0003e20000100a00 */
[----:B------:R-:W-:Y:S02]  /*1ad0*/  LOP3.LUT R5, R11, R5, RZ, 0x3c, !PT ;  /* 0x000000050b057212 */ /* 0x000fe400078e3cff */
[----:B------:R-:W-:Y:S01]  /*1ae0*/  LEA.HI.X R11, R8, c[0x0][0x1fc], R0, 0x1, P0 ;  /* 0x00007f00080b7a11 */ /* 0x000fe200000f0c00 */
[----:B------:R-:W-:-:S05]  /*1af0*/  IMAD.U32 R0, RZ, RZ, UR12 ;  /* 0x0000000cff007e24 */ /* 0x000fca000f8e00ff */
[----:B--2---:R-:W-:-:S04]  /*1b00*/  IADD3 R12, P1, P0, R0, 0x80, R10 ;  /* 0x00000080000c7810 */ /* 0x004fc8000783e00a */
[----:B------:R-:W-:Y:S02]  /*1b10*/  IADD3.X R13, RZ, UR11, R11, P1, P0 ;  /* 0x0000000bff0d7c10 */ /* 0x000fe40008fe040b */
[----:B------:R-:W-:Y:S01]  /*1b20*/  IADD3 R8, P1, P0, R0, 0x100, R10 ;  /* 0x0000010000087810 */ /* 0x000fe2000783e00a */
[----:B------:R-:W-:Y:S02]  /*1b30*/  IMAD.SHL.U32 R0, R112, 0x20, RZ ;  /* 0x0000002070007824 */ /* 0x000fe400078e00ff */
[----:B---3--:R-:W-:Y:S01]  /*1b40*/  IMAD.SHL.U32 R2, R30, 0x40, RZ ;  /* 0x000000401e027824 */ /* 0x008fe200078e00ff */
[----:B------:R-:W-:-:S04]  /*1b50*/  DEPBAR.LE SB0, 0x1 ;  /* 0x000080400000791a */ /* 0x000fc80000000000 */
[----:B------:R-:W-:Y:S02]  /*1b60*/  LOP3.LUT R2, R5, 0xfffffe00, R2, 0xf8, !PT ;  /* 0xfffffe0005027812 */ /* 0x000fe400078ef802 */
[----:B------:R-:W-:Y:S02]  /*1b70*/  LOP3.LUT R3, R0, 0x7ffffc00, RZ, 0xc0, !PT ;  /* 0x7ffffc0000037812 */ /* 0x000fe400078ec0ff */
[----:B------:R-:W-:Y:S01]  /*1b80*/  IADD3.X R9, RZ, UR11, R11, P1, P0 ;  /* 0x0000000bff097c10 */ /* 0x000fe20008fe040b */
[----:B------:R-:W-:Y:S01]  /*1b90*/  BAR.SYNC.DEFER_BLOCKING 0x0 ;  /* 0x0000000000007b1d */ /* 0x000fe20000010000 */
[----:B------:R-:W-:Y:S01]  /*1ba0*/  LOP3.LUT P0, RZ, R27, 0x2, RZ, 0xc0, !PT ;  /* 0x000000021bff7812 */ /* 0x000fe2000780c0ff */
[----:B------:R-:W-:Y:S01]  /*1bb0*/  IMAD.IADD R3, R2, 0x1, R3 ;  /* 0x0000000102037824 */ /* 0x000fe200078e0203 */
[----:B-----5:R-:W-:Y:S02]  /*1bc0*/  IADD3 R6, P1, R10, UR12, RZ ;  /* 0x0000000c0a067c10 */ /* 0x020fe4000ff3e0ff */
[----:B------:R-:W-:Y:S01]  /*1bd0*/  SEL R0, R4, 0xfffffff0, !P0 ;  /* 0xfffffff004007807 */ /* 0x000fe20004000000 */
[----:B------:R-:W-:Y:S01]  /*1be0*/  IMAD.SHL.U32 R220, R3, 0x2, RZ ;  /* 0x0000000203dc7824 */ /* 0x000fe200078e00ff */
[----:B------:R-:W-:-:S02]  /*1bf0*/  IADD3.X R7, R11, UR11, RZ, P1, !PT ;  /* 0x0000000b0b077c10 */ /* 0x000fc40008ffe4ff */
[----:B------:R-:W-:Y:S01]  /*1c00*/  LOP3.LUT P1, RZ, R27, 0x4, RZ, 0xc0, !PT ;  /* 0x000000041bff7812 */ /* 0x000fe2000782c0ff */
[----:B------:R-:W-:Y:S01]  /*1c10*/  IMAD.SHL.U32 R239, R0, 0x2, RZ ;  /* 0x0000000200ef7824 */ /* 0x000fe200078e00ff */
[----:B------:R-:W-:Y:S01]  /*1c20*/  LEA R228, R3, 0x100, 0x1 ;  /* 0x0000010003e47811 */ /* 0x000fe200078e08ff */
[----:B------:R-:W-:Y:S01]  /*1c30*/  IMAD.SHL.U32 R3, R28, 0x40, RZ ;  /* 0x000000401c037824 */ /* 0x000fe200078e00ff */
[----:B------:R-:W-:Y:S02]  /*1c40*/  SEL R0, R14, 0xffffffe0, !P1 ;  /* 0xffffffe00e007807 */ /* 0x000fe40004800000 */
[----:B------:R-:W-:Y:S01]  /*1c50*/  IADD3 R4, P0, R6, UR12, RZ ;  /* 0x0000000c06047c10 */ /* 0x000fe2000ff1e0ff */
[----:B------:R-:W-:Y:S01]  /*1c60*/  IMAD.IADD R224, R228, 0x1, R239 ;  /* 0x00000001e4e07824 */ /* 0x000fe200078e02ef */
[----:B------:R-:W-:Y:S01]  /*1c70*/  ISETP.LT.OR P1, PT, R22, 0x1, P5 ;  /* 0x000000011600780c */ /* 0x000fe20002f21670 */
[C---:B------:R-:W-:Y:S01]  /*1c80*/  IMAD R228, R0.reuse, 0x2, R228 ;  /* 0x0000000200e47824 */ /* 0x040fe200078e02e4 */
[----:B------:R-:W-:Y:S01]  /*1c90*/  IADD3.X R5, R7, UR11, RZ, P0, !PT ;  /* 0x0000000b07057c10 */ /* 0x000fe200087fe4ff */
[----:B------:R-:W-:Y:S01]  /*1ca0*/  IMAD R232, R0, 0x2, R224 ;  /* 0x0000000200e87824 */ /* 0x000fe200078e02e0 */
[----:B------:R-:W-:-:S02]  /*1cb0*/  ISETP.LT.OR P0, PT, R22, 0x1, P6 ;  /* 0x000000011600780c */ /* 0x000fc40003701670 */
[----:B------:R-:W-:Y:S01]  /*1cc0*/  LOP3.LUT R3, R3, 0x1c0, RZ, 0xc0, !PT ;  /* 0x000001c003037812 */ /* 0x000fe200078ec0ff */
[----:B------:R1:W2:Y:S03]  /*1cd0*/  LDSM.16.M88.4 R152, [R220+0x100] ;  /* 0x00010000dc98783b */ /* 0x0002a60000000200 */
[----:B------:R-:W-:Y:S01]  /*1ce0*/  SHF.R.U32.HI R236, RZ, 0x3, R3 ;  /* 0x00000003ffec7819 */ /* 0x000fe20000011603 */
[----:B------:R1:W3:Y:S04]  /*1cf0*/  LDSM.16.M88.4 R196, [R220+0x4100] ;  /* 0x00410000dcc4783b */ /* 0x0002e80000000200 */
        /* <DEDUP_REMOVED lines=27> */
[----:B------:R1:W-:Y:S01]  /*1eb0*/  LDGSTS.E.BYPASS.LTC128B.128 [R38+0x7100], [R8.64], !P1 ;  /* 0x0710000008267fae */ /* 0x0003e2000c901d54 */
[----:B------:R-:W-:-:S03]  /*1ec0*/  LOP3.LUT P1, RZ, R28, 0x4, RZ, 0xc0, !PT ;  /* 0x000000041cff7812 */ /* 0x000fc6000782c0ff */
[----:B------:R5:W-:Y:S04]  /*1ed0*/  LDGSTS.E.BYPASS.LTC128B.128 [R38+0x2100], [R4.64], !P6 ;  /* 0x0210000004267fae */ /* 0x000be8000f101d54 */
[----:B------:R5:W-:Y:S01]  /*1ee0*/  LDGSTS.E.BYPASS.LTC128B.128 [R38+0x5100], [R4.64+0x80], !P5 ;  /* 0x0510008004267fae */ /* 0x000be2000e901d54 */
[----:B------:R-:W-:-:S03]  /*1ef0*/  PLOP3.LUT P5, PT, PT, PT, UP0, 0x40, 0x0 ;  /* 0x000000000000781c */ /* 0x000fc60003fae808 */
[----:B------:R5:W-:Y:S01]  /*1f00*/  LDGSTS.E.BYPASS.LTC128B.128 [R38+0x8100], [R4.64+0x100], !P0 ;  /* 0x0810010004267fae */ /* 0x000be2000c101d54 */
[----:B------:R-:W-:-:S03]  /*1f10*/  LOP3.LUT P0, RZ, R28, 0x2, RZ, 0xc0, !PT ;  /* 0x000000021cff7812 */ /* 0x000fc6000780c0ff */
[----:B------:R-:W0:Y:S01]  /*1f20*/  LDGDEPBAR ;  /* 0x00000000000079af */ /* 0x000e220000000000 */
[----:B-----5:R-:W-:-:S04]  /*1f30*/  LOP3.LUT R4, R3, 0x8, R35, 0xf8, !PT ;  /* 0x0000000803047812 */ /* 0x020fc800078ef823 */
[----:B------:R-:W-:-:S05]  /*1f40*/  LOP3.LUT R236, R4, R236, RZ, 0x3c, !PT ;  /* 0x000000ec04ec7212 */ /* 0x000fca00078e3cff */
        /* <DEDUP_REMOVED lines=29> */
.L_x_660:
        /* <DEDUP_REMOVED lines=50> */
.L_x_661:
[----:B--23--:R-:W-:Y:S01]  /*2440*/  IMAD.MOV.U32 R3, RZ, RZ, 0x40 ;  /* 0x00000040ff037424 */ /* 0x00cfe200078e00ff */
[----:B------:R-:W-:Y:S01]  /*2450*/  HMMA.16816.F32 R8, R152, R16, RZ ;  /* 0x000000109808723c */ /* 0x000fe200000018ff */
[----:B------:R-:W-:Y:S01]  /*2460*/  UIADD3 UR4, UR6, UR4, URZ ;  /* 0x0000000406047290 */ /* 0x000fe2000fffe03f */
[----:B------:R-:W0:Y:S01]  /*2470*/  LDGDEPBAR ;  /* 0x00000000000079af */ /* 0x000e220000000000 */
[----:B------:R-:W-:Y:S01]  /*2480*/  UISETP.GE.AND UP1, UPT, UR6, 0xc1, UPT ;  /* 0x000000c10600788c */ /* 0x000fe2000bf26270 */
[----:B------:R-:W-:-:S04]  /*2490*/  SEL R238, R3, 0xffffffc0, !P1 ;  /* 0xffffffc003ee7807 */ /* 0x000fc80004800000 */
[----:B----4-:R-:W-:Y:S01]  /*24a0*/  HMMA.16816.F32 R28, R152, R24, RZ ;  /* 0x00000018981c723c */ /* 0x010fe200000018ff */
[----:B------:R-:W-:Y:S01]  /*24b0*/  IMAD.IADD R5, R236, 0x1, R238 ;  /* 0x00000001ec057824 */ /* 0x000fe200078e02ee */
[----:B------:R-:W-:-:S04]  /*24c0*/  IADD3 R3, R238, R4, RZ ;  /* 0x00000004ee037210 */ /* 0x000fc80007ffe0ff */
[----:B------:R-:W2:Y:S02]  /*24d0*/  LDSM.16.M88.4 R88, [R5+0x12100] ;  /* 0x012100000558783b */ /* 0x000ea40000000200 */
[C---:B------:R-:W-:Y:S02]  /*24e0*/  HMMA.16816.F32 R48, R152.reuse, R18, RZ ;  /* 0x000000129830723c */ /* 0x040fe400000018ff */
[----:B------:R-:W3:Y:S04]  /*24f0*/  LDSM.16.M88.4 R92, [R5+0x12900] ;  /* 0x01290000055c783b */ /* 0x000ee80000000200 */
[----:B------:R-:W-:Y:S02]  /*2500*/  LDSM.16.M88.4 R104, [R3+0x14900] ;  /* 0x014900000368783b */ /* 0x000fe40000000200 */
[C---:B------:R-:W-:Y:S02]  /*2510*/  HMMA.16816.F32 R40, R152.reuse, R20, RZ ;  /* 0x000000149828723c */ /* 0x040fe400000018ff */
[----:B------:R-:W-:Y:S06]  /*2520*/  LDSM.16.M88.4 R108, [R5+0x17900] ;  /* 0x01790000056c783b */ /* 0x000fec0000000200 */
[C---:B------:R-:W-:Y:S08]  /*2530*/  HMMA.16816.F32 R36, R152.reuse, R22, RZ ;  /* 0x000000169824723c */ /* 0x040ff000000018ff */
[C---:B------:R-:W-:Y:S08]  /*2540*/  HMMA.16816.F32 R24, R152.reuse, R26, RZ ;  /* 0x0000001a9818723c */ /* 0x040ff000000018ff */
[C---:B-1----:R-:W-:Y:S08]  /*2550*/  HMMA.16816.F32 R20, R152.reuse, R32, RZ ;  /* 0x000000209814723c */ /* 0x042ff000000018ff */
[----:B------:R-:W-:Y:S08]  /*2560*/  HMMA.16816.F32 R16, R152, R34, RZ ;  /* 0x000000229810723c */ /* 0x000ff000000018ff */
[----:B------:R-:W-:Y:S08]  /*2570*/  HMMA.16816.F32 R96, R156, R44, R8 ;  /* 0x0000002c9c60723c */ /* 0x000ff00000001808 */
[C---:B------:R-:W-:Y:S08]  /*2580*/  HMMA.16816.F32 R12, R152.reuse, R52, RZ ;  /* 0x00000034980c723c */ /* 0x040ff000000018ff */
[C---:B------:R-:W-:Y:S08]  /*2590*/  HMMA.16816.F32 R8, R152.reuse, R54, RZ ;  /* 0x000000369808723c */ /* 0x040ff000000018ff */
[C---:B------:R-:W-:Y:S08]  /*25a0*/  HMMA.16816.F32 R68, R152.reuse, R58, RZ ;  /* 0x0000003a9844723c */ /* 0x040ff000000018ff */
[----:B------:R-:W-:Y:S08]  /*25b0*/  HMMA.16816.F32 R32, R152, R56, RZ ;  /* 0x000000389820723c */ /* 0x000ff000000018ff */
[C---:B------:R-:W-:Y:S08]  /*25c0*/  HMMA.16816.F32 R76, R156.reuse, R46, R48 ;  /* 0x0000002e9c4c723c */ /* 0x040ff00000001830 */
[C---:B------:R-:W-:Y:S01]  /*25d0*/  HMMA.16816.F32 R52, R156.reuse, R74, R24 ;  /* 0x0000004a9c34723c */ /* 0x040fe20000001818 */
[----:B------:R-:W1:Y:S07]  /*25e0*/  LDSM.16.M88.4 R24, [R5+0x13100] ;  /* 0x013100000518783b */ /* 0x000e6e0000000200 */
[C---:B------:R-:W-:Y:S01]  /*25f0*/  HMMA.16816.F32 R48, R156.reuse, R80, R20 ;  /* 0x000000509c30723c */ /* 0x040fe20000001814 */
[----:B------:R-:W4:Y:S07]  /*2600*/  LDSM.16.M88.4 R20, [R5+0x13900] ;  /* 0x013900000514783b */ /* 0x000f2e0000000200 */
[C---:B------:R-:W-:Y:S01]  /*2610*/  HMMA.16816.F32 R44, R156.reuse, R82, R16 ;  /* 0x000000529c2c723c */ /* 0x040fe20000001810 */
[----:B------:R-:W5:Y:S04]  /*2620*/  LDSM.16.M88.4 R16, [R5+0x14100] ;  /* 0x014100000510783b */ /* 0x000f680000000200 */
[----:B------:R-:W-:Y:S03]  /*2630*/  LDSM.16.M88.4 R80, [R3+0x12900] ;  /* 0x012900000350783b */ /* 0x000fe60000000200 */
[C---:B------:R-:W-:Y:S01]  /*2640*/  HMMA.16816.F32 R56, R156.reuse, R72, R28 ;  /* 0x000000489c38723c */ /* 0x040fe2000000181c */
[----:B------:R-:W1:Y:S07]  /*2650*/  LDSM.16.M88.4 R28, [R5+0x14900] ;  /* 0x01490000051c783b */ /* 0x000e6e0000000200 */
[C---:B------:R-:W-:Y:S08]  /*2660*/  HMMA.16816.F32 R64, R156.reuse, R60, R40 ;  /* 0x0000003c9c40723c */ /* 0x040ff00000001828 */
[C---:B------:R-:W-:Y:S08]  /*2670*/  HMMA.16816.F32 R60, R156.reuse, R62, R36 ;  /* 0x0000003e9c3c723c */ /* 0x040ff00000001824 */
[C---:B------:R-:W-:Y:S08]  /*2680*/  HMMA.16816.F32 R40, R156.reuse, R84, R12 ;  /* 0x000000549c28723c */ /* 0x040ff0000000180c */
[C---:B------:R-:W-:Y:S01]  /*2690*/  HMMA.16816.F32 R12, R156.reuse, R86, R8 ;  /* 0x000000569c0c723c */ /* 0x040fe20000001808 */
[----:B------:R-:W1:Y:S07]  /*26a0*/  LDSM.16.M88.4 R84, [R3+0x12100] ;  /* 0x012100000354783b */ /* 0x000e6e0000000200 */
[C---:B------:R-:W-:Y:S08]  /*26b0*/  HMMA.16816.F32 R36, R156.reuse, R102, R68 ;  /* 0x000000669c24723c */ /* 0x040ff00000001844 */
[----:B------:R-:W-:Y:S01]  /*26c0*/  HMMA.16816.F32 R8, R156, R100, R32 ;  /* 0x000000649c08723c */ /* 0x000fe20000001820 */
[----:B------:R-:W-:Y:S07]  /*26d0*/  LDSM.16.M88.4 R100, [R3+0x14100] ;  /* 0x014100000364783b */ /* 0x000fee0000000200 */
[C---:B--2---:R-:W-:Y:S01]  /*26e0*/  HMMA.16816.F32 R68, R184.reuse, R88, R96 ;  /* 0x00000058b844723c */ /* 0x044fe20000001860 */
[----:B------:R-:W-:Y:S07]  /*26f0*/  LDSM.16.M88.4 R96, [R3+0x13900] ;  /* 0x013900000360783b */ /* 0x000fee0000000200 */
[C---:B------:R-:W-:Y:S01]  /*2700*/  HMMA.16816.F32 R72, R184.reuse, R90, R76 ;  /* 0x0000005ab848723c */ /* 0x040fe2000000184c */
[----:B------:R-:W2:Y:S07]  /*2710*/  LDSM.16.M88.4 R88, [R3+0x13100] ;  /* 0x013100000358783b */ /* 0x000eae0000000200 */
[C---:B---3--:R-:W-:Y:S08]  /*2720*/  HMMA.16816.F32 R64, R184.reuse, R92, R64 ;  /* 0x0000005cb840723c */ /* 0x048ff00000001840 */
[C---:B-1----:R-:W-:Y:S08]  /*2730*/  HMMA.16816.F32 R52, R184.reuse, R26, R52 ;  /* 0x0000001ab834723c */ /* 0x042ff00000001834 */
[C---:B------:R-:W-:Y:S01]  /*2740*/  HMMA.16816.F32 R60, R184.reuse, R94, R60 ;  /* 0x0000005eb83c723c */ /* 0x040fe2000000183c */
[----:B------:R-:W-:Y:S07]  /*2750*/  LDSM.16.M88.4 R92, [R236+0x15900] ;  /* 0x01590000ec5c783b */ /* 0x000fee0000000200 */
[C---:B----4-:R-:W-:Y:S08]  /*2760*/  HMMA.16816.F32 R44, R184.reuse, R22, R44 ;  /* 0x00000016b82c723c */ /* 0x050ff0000000182c */
[C---:B------:R-:W-:Y:S08]  /*2770*/  HMMA.16816.F32 R56, R184.reuse, R24, R56 ;  /* 0x00000018b838723c */ /* 0x040ff00000001838 */
[C---:B------:R-:W-:Y:S08]  /*2780*/  HMMA.16816.F32 R48, R184.reuse, R20, R48 ;  /* 0x00000014b830723c */ /* 0x040ff00000001830 */
[C---:B-----5:R-:W-:Y:S08]  /*2790*/  HMMA.16816.F32 R40, R184.reuse, R16, R40 ;  /* 0x00000010b828723c */ /* 0x060ff00000001828 */
[C---:B------:R-:W-:Y:S01]  /*27a0*/  HMMA.16816.F32 R32, R184.reuse, R18, R12 ;  /* 0x00000012b820723c */ /* 0x040fe2000000180c */
[----:B------:R-:W1:Y:S07]  /*27b0*/  LDSM.16.M88.4 R16, [R236+0x15100] ;  /* 0x01510000ec10783b */ /* 0x000e6e0000000200 */
[C---:B------:R-:W-:Y:S08]  /*27c0*/  HMMA.16816.F32 R24, R184.reuse, R28, R8 ;  /* 0x0000001cb818723c */ /* 0x040ff00000001808 */
[----:B------:R-:W-:Y:S01]  /*27d0*/  HMMA.16816.F32 R20, R184, R30, R36 ;  /* 0x0000001eb814723c */ /* 0x000fe20000001824 */
[----:B------:R-:W-:Y:S07]  /*27e0*/  LDSM.16.M88.4 R28, [R236+0x17900] ;  /* 0x01790000ec1c783b */ /* 0x000fee0000000200 */
[C---:B------:R-:W-:Y:S08]  /*27f0*/  HMMA.16816.F32 R12, R192.reuse, R84, R68 ;  /* 0x00000054c00c723c */ /* 0x040ff00000001844 */
[C---:B------:R-:W-:Y:S08]  /*2800*/  HMMA.16816.F32 R8, R192.reuse, R86, R72 ;  /* 0x00000056c008723c */ /* 0x040ff00000001848 */
[C---:B------:R-:W-:Y:S08]  /*2810*/  HMMA.16816.F32 R76, R192.reuse, R80, R64 ;  /* 0x00000050c04c723c */ /* 0x040ff00000001840 */
[C---:B--2---:R-:W-:Y:S01]  /*2820*/  HMMA.16816.F32 R72, R192.reuse, R90, R52 ;  /* 0x0000005ac048723c */ /* 0x044fe20000001834 */
[----:B------:R-:W2:Y:S07]  /*2830*/  LDSM.16.M88.4 R52, [R236+0x16100] ;  /* 0x01610000ec34783b */ /* 0x000eae0000000200 */
[C---:B------:R-:W-:Y:S08]  /*2840*/  HMMA.16816.F32 R84, R192.reuse, R82, R60 ;  /* 0x00000052c054723c */ /* 0x040ff0000000183c */
[C---:B------:R-:W-:Y:S01]  /*2850*/  HMMA.16816.F32 R64, R192.reuse, R98, R44 ;  /* 0x00000062c040723c */ /* 0x040fe2000000182c */
[----:B------:R-:W3:Y:S07]  /*2860*/  LDSM.16.M88.4 R44, [R236+0x16900] ;  /* 0x01690000ec2c783b */ /* 0x000eee0000000200 */
[C---:B------:R-:W-:Y:S01]  /*2870*/  HMMA.16816.F32 R80, R192.reuse, R88, R56 ;  /* 0x00000058c050723c */ /* 0x040fe20000001838 */
[----:B------:R-:W-:Y:S07]  /*2880*/  LDSM.16.M88.4 R88, [R4+0x16100] ;  /* 0x016100000458783b */ /* 0x000fee0000000200 */
[C---:B------:R-:W-:Y:S01]  /*2890*/  HMMA.16816.F32 R68, R192.reuse, R96, R48 ;  /* 0x00000060c044723c */ /* 0x040fe20000001830 */
[----:B------:R-:W-:Y:S07]  /*28a0*/  LDSM.16.M88.4 R96, [R4+0x17900] ;  /* 0x017900000460783b */ /* 0x000fee0000000200 */
[C---:B------:R-:W-:Y:S01]  /*28b0*/  HMMA.16816.F32 R56, R192.reuse, R102, R32 ;  /* 0x00000066c038723c */ /* 0x040fe20000001820 */
[----:B------:R-:W4:Y:S07]  /*28c0*/  LDSM.16.M88.4 R32, [R236+0x17100] ;  /* 0x01710000ec20783b */ /* 0x000f2e0000000200 */
[C---:B------:R-:W-:Y:S01]  /*28d0*/  HMMA.16816.F32 R60, R192.reuse, R100, R40 ;  /* 0x00000064c03c723c */ /* 0x040fe20000001828 */
[----:B------:R-:W-:Y:S07]  /*28e0*/  LDSM.16.M88.4 R100, [R5+0x17100] ;  /* 0x017100000564783b */ /* 0x000fee0000000200 */
[C---:B------:R-:W-:Y:S01]  /*28f0*/  HMMA.16816.F32 R48, R192.reuse, R104, R24 ;  /* 0x00000068c030723c */ /* 0x040fe20000001818 */
[----:B------:R-:W5:Y:S07]  /*2900*/  LDSM.16.M88.4 R24, [R4+0x15100] ;  /* 0x015100000418783b */ /* 0x000f6e0000000200 */
[----:B------:R-:W-:Y:S01]  /*2910*/  HMMA.16816.F32 R40, R192, R106, R20 ;  /* 0x0000006ac028723c */ /* 0x000fe20000001814 */
[----:B------:R-:W3:Y:S04]  /*2920*/  LDSM.16.M88.4 R20, [R4+0x15900] ;  /* 0x015900000414783b */ /* 0x000ee80000000200 */
[----:B------:R-:W-:Y:S03]  /*2930*/  LDSM.16.M88.4 R104, [R5+0x15100] ;  /* 0x015100000568783b */ /* 0x000fe60000000200 */
[C---:B-1----:R-:W-:Y:S08]  /*2940*/  HMMA.16816.F32 R36, R196.reuse, R16, R12 ;  /* 0x00000010c424723c */ /* 0x042ff0000000180c */
[C---:B------:R-:W-:Y:S08]  /*2950*/  HMMA.16816.F32 R16, R196.reuse, R18, R8 ;  /* 0x00000012c410723c */ /* 0x040ff00000001808 */
[C---:B------:R-:W-:Y:S08]  /*2960*/  HMMA.16816.F32 R12, R196.reuse, R92, R76 ;  /* 0x0000005cc40c723c */ /* 0x040ff0000000184c */
[C---:B------:R-:W-:Y:S01]  /*2970*/  HMMA.16816.F32 R8, R196.reuse, R94, R84 ;  /* 0x0000005ec408723c */ /* 0x040fe20000001854 */
[----:B------:R-:W1:Y:S04]  /*2980*/  LDSM.16.M88.4 R84, [R4+0x16900] ;  /* 0x016900000454783b */ /* 0x000e680000000200 */
[----:B------:R-:W1:Y:S03]  /*2990*/  LDSM.16.M88.4 R92, [R4+0x17100] ;  /* 0x01710000045c783b */ /* 0x000e660000000200 */
[C---:B--2---:R-:W-:Y:S08]  /*29a0*/  HMMA.16816.F32 R76, R196.reuse, R54, R72 ;  /* 0x00000036c44c723c */ /* 0x044ff00000001848 */
[C---:B------:R-:W-:Y:S08]  /*29b0*/  HMMA.16816.F32 R80, R196.reuse, R52, R80 ;  /* 0x00000034c450723c */ /* 0x040ff00000001850 */
[C---:B---3--:R-:W-:Y:S08]  /*29c0*/  HMMA.16816.F32 R72, R196.reuse, R44, R68 ;  /* 0x0000002cc448723c */ /* 0x048ff00000001844 */
[C---:B------:R-:W-:Y:S08]  /*29d0*/  HMMA.16816.F32 R68, R196.reuse, R46, R64 ;  /* 0x0000002ec444723c */ /* 0x040ff00000001840 */
[C---:B----4-:R-:W-:Y:S08]  /*29e0*/  HMMA.16816.F32 R52, R196.reuse, R34, R56 ;  /* 0x00000022c434723c */ /* 0x050ff00000001838 */
[C---:B------:R-:W-:Y:S08]  /*29f0*/  HMMA.16816.F32 R64, R196.reuse, R28, R48 ;  /* 0x0000001cc440723c */ /* 0x040ff00000001830 */
[----:B------:R-:W-:Y:S08]  /*2a00*/  HMMA.16816.F32 R44, R196, R32, R60 ;  /* 0x00000020c42c723c */ /* 0x000ff0000000183c */
[C---:B-----5:R-:W-:Y:S01]  /*2a10*/  HMMA.16816.F32 R56, R208.reuse, R24, R36 ;  /* 0x00000018d038723c */ /* 0x060fe20000001824 */
[----:B------:R-:W-:Y:S07]  /*2a20*/  LDSM.16.M88.4 R36, [R5+0x16900] ;  /* 0x016900000524783b */ /* 0x000fee0000000200 */
[C---:B------:R-:W-:Y:S01]  /*2a30*/  HMMA.16816.F32 R48, R208.reuse, R26, R16 ;  /* 0x0000001ad030723c */ /* 0x040fe20000001810 */
[----:B------:R-:W2:Y:S07]  /*2a40*/  LDSM.16.M88.4 R24, [R5+0x15900] ;  /* 0x015900000518783b */ /* 0x000eae0000000200 */
[C---:B------:R-:W-:Y:S08]  /*2a50*/  HMMA.16816.F32 R32, R208.reuse, R20, R12 ;  /* 0x00000014d020723c */ /* 0x040ff0000000180c */
[----:B------:R-:W-:Y:S01]  /*2a60*/  HMMA.16816.F32 R16, R208, R22, R8 ;  /* 0x00000016d010723c */ /* 0x000fe20000001808 */
[----:B------:R-:W3:Y:S07]  /*2a70*/  LDSM.16.M88.4 R20, [R5+0x16100] ;  /* 0x016100000514783b */ /* 0x000eee0000000200 */
[----:B------:R-:W-:Y:S08]  /*2a80*/  HMMA.16816.F32 R60, R196, R30, R40 ;  /* 0x0000001ec43c723c */ /* 0x000ff00000001828 */
        /* <DEDUP_REMOVED lines=8> */
[----:B------:R-:W4:Y:S07]  /*2b10*/  LDSM.16.M88.4 R92, [R3+0x16100] ;  /* 0x01610000035c783b */ /* 0x000f2e0000000200 */
[----:B------:R-:W-:Y:S08]  /*2b20*/  HMMA.16816.F32 R80, R212, R104, R56 ;  /* 0x00000068d450723c */ /* 0x000ff00000001838 */
[----:B------:R-:W-:Y:S08]  /*2b30*/  HMMA.16816.F32 R68, R208, R98, R60 ;  /* 0x00000062d044723c */ /* 0x000ff0000000183c */
[C---:B--2---:R-:W-:Y:S01]  /*2b40*/  HMMA.16816.F32 R72, R212.reuse, R24, R32 ;  /* 0x00000018d448723c */ /* 0x044fe20000001820 */
[----:B------:R-:W-:Y:S07]  /*2b50*/  LDSM.16.M88.4 R32, [R236+0x18100] ;  /* 0x01810000ec20783b */ /* 0x000fee0000000200 */
[C---:B------:R-:W-:Y:S01]  /*2b60*/  HMMA.16816.F32 R76, R212.reuse, R106, R48 ;  /* 0x0000006ad44c723c */ /* 0x040fe20000001830 */
[----:B------:R-:W2:Y:S07]  /*2b70*/  LDSM.16.M88.4 R104, [R3+0x17100] ;  /* 0x017100000368783b */ /* 0x000eae0000000200 */
[C---:B------:R-:W-:Y:S08]  /*2b80*/  HMMA.16816.F32 R60, R212.reuse, R26, R16 ;  /* 0x0000001ad43c723c */ /* 0x040ff00000001810 */
[----:B---3--:R-:W-:Y:S08]  /*2b90*/  HMMA.16816.F32 R56, R212, R20, R12 ;  /* 0x00000014d438723c */ /* 0x008ff0000000180c */
[----:B------:R-:W-:Y:S01]  /*2ba0*/  HMMA.16816.F32 R64, R208, R96, R64 ;  /* 0x00000060d040723c */ /* 0x000fe20000001840 */
[----:B------:R-:W3:Y:S07]  /*2bb0*/  LDSM.16.M88.4 R96, [R3+0x16900] ;  /* 0x016900000360783b */ /* 0x000eee0000000200 */
[C---:B------:R-:W-:Y:S08]  /*2bc0*/  HMMA.16816.F32 R24, R212.reuse, R22, R8 ;  /* 0x00000016d418723c */ /* 0x040ff00000001808 */
[C---:B------:R-:W-:Y:S01]  /*2bd0*/  HMMA.16816.F32 R16, R212.reuse, R38, R40 ;  /* 0x00000026d410723c */ /* 0x040fe20000001828 */
[----:B------:R-:W5:Y:S07]  /*2be0*/  LDSM.16.M88.4 R40, [R3+0x17900] ;  /* 0x017900000328783b */ /* 0x000f6e0000000200 */
[C---:B------:R-:W-:Y:S08]  /*2bf0*/  HMMA.16816.F32 R20, R212.reuse, R36, R28 ;  /* 0x00000024d414723c */ /* 0x040ff0000000181c */
[----:B------:R-:W-:Y:S01]  /*2c00*/  HMMA.16816.F32 R8, R212, R102, R52 ;  /* 0x00000066d408723c */ /* 0x000fe20000001834 */
[----:B------:R-:W-:Y:S07]  /*2c10*/  LDSM.16.M88.4 R52, [R4+0x18900] ;  /* 0x018900000434783b */ /* 0x000fee0000000200 */
[----:B-1----:R-:W-:Y:S08]  /*2c20*/  HMMA.16816.F32 R28, R216, R84, R80 ;  /* 0x00000054d81c723c */ /* 0x002ff00000001850 */
[----:B------:R-:W-:Y:S08]  /*2c30*/  HMMA.16816.F32 R48, R212, R110, R68 ;  /* 0x0000006ed430723c */ /* 0x000ff00000001844 */
[C---:B------:R-:W-:Y:S08]  /*2c40*/  HMMA.16816.F32 R68, R216.reuse, R88, R72 ;  /* 0x00000058d844723c */ /* 0x040ff00000001848 */
[----:B----4-:R-:W-:Y:S08]  /*2c50*/  HMMA.16816.F32 R72, R216, R92, R56 ;  /* 0x0000005cd848723c */ /* 0x010ff00000001838 */
[----:B------:R-:W-:Y:S08]  /*2c60*/  HMMA.16816.F32 R36, R212, R108, R64 ;  /* 0x0000006cd424723c */ /* 0x000ff00000001840 */
[----:B------:R-:W-:Y:S01]  /*2c70*/  HMMA.16816.F32 R56, R216, R94, R24 ;  /* 0x0000005ed838723c */ /* 0x000fe20000001818 */
[----:B------:R-:W1:Y:S07]  /*2c80*/  LDSM.16.M88.4 R24, [R4+0x18100] ;  /* 0x018100000418783b */ /* 0x000e6e0000000200 */
[----:B------:R-:W-:Y:S08]  /*2c90*/  HMMA.16816.F32 R12, R212, R100, R44 ;  /* 0x00000064d40c723c */ /* 0x000ff0000000182c */
[C---:B------:R-:W-:Y:S08]  /*2ca0*/  HMMA.16816.F32 R44, R216.reuse, R86, R76 ;  /* 0x00000056d82c723c */ /* 0x040ff0000000184c */
[----:B--2---:R-:W-:Y:S08]  /*2cb0*/  HMMA.16816.F32 R84, R216, R106, R8 ;  /* 0x0000006ad854723c */ /* 0x004ff00000001808 */
[----:B------:R-:W-:Y:S08]  /*2cc0*/  HMMA.16816.F32 R8, R220, R32, R28 ;  /* 0x00000020dc08723c */ /* 0x000ff0000000181c */
[C---:B------:R-:W-:Y:S01]  /*2cd0*/  HMMA.16816.F32 R64, R216.reuse, R90, R60 ;  /* 0x0000005ad840723c */ /* 0x040fe2000000183c */
[----:B------:R-:W-:Y:S07]  /*2ce0*/  LDSM.16.M88.4 R60, [R236+0x19900] ;  /* 0x01990000ec3c783b */ /* 0x000fee0000000200 */
[C---:B---3--:R-:W-:Y:S01]  /*2cf0*/  HMMA.16816.F32 R76, R216.reuse, R96, R20 ;  /* 0x00000060d84c723c */ /* 0x048fe20000001814 */
[----:B------:R-:W2:Y:S07]  /*2d00*/  LDSM.16.M88.4 R20, [R236+0x18900] ;  /* 0x01890000ec14783b */ /* 0x000eae0000000200 */
[C---:B------:R-:W-:Y:S01]  /*2d10*/  HMMA.16816.F32 R88, R216.reuse, R98, R16 ;  /* 0x00000062d858723c */ /* 0x040fe20000001810 */
[----:B------:R-:W3:Y:S07]  /*2d20*/  LDSM.16.M88.4 R16, [R236+0x19100] ;  /* 0x01910000ec10783b */ /* 0x000eee0000000200 */
[C---:B-----5:R-:W-:Y:S01]  /*2d30*/  HMMA.16816.F32 R100, R216.reuse, R40, R36 ;  /* 0x00000028d864723c */ /* 0x060fe20000001824 */
[----:B------:R-:W4:Y:S07]  /*2d40*/  LDSM.16.M88.4 R36, [R5+0x18100] ;  /* 0x018100000524783b */ /* 0x000f2e0000000200 */
[----:B------:R-:W-:Y:S08]  /*2d50*/  HMMA.16816.F32 R92, R216, R104, R12 ;  /* 0x00000068d85c723c */ /* 0x000ff0000000180c */
[----:B------:R-:W-:Y:S01]  /*2d60*/  HMMA.16816.F32 R12, R220, R34, R44 ;  /* 0x00000022dc0c723c */ /* 0x000fe2000000182c */
[----:B------:R-:W-:Y:S07]  /*2d70*/  LDSM.16.M88.4 R32, [R4+0x19100] ;  /* 0x019100000420783b */ /* 0x000fee0000000200 */
[----:B-1----:R-:W-:Y:S08]  /*2d80*/  HMMA.16816.F32 R8, R224, R24, R8 ;  /* 0x00000018e008723c */ /* 0x002ff00000001808 */
[----:B------:R-:W-:Y:S01]  /*2d90*/  HMMA.16816.F32 R104, R216, R42, R48 ;  /* 0x0000002ad868723c */ /* 0x000fe20000001830 */
[----:B------:R-:W1:Y:S04]  /*2da0*/  LDSM.16.M88.4 R48, [R3+0x18100] ;  /* 0x018100000330783b */ /* 0x000e680000000200 */
[----:B------:R-:W-:Y:S03]  /*2db0*/  LDSM.16.M88.4 R40, [R5+0x18900] ;  /* 0x018900000528783b */ /* 0x000fe60000000200 */
[C---:B--2---:R-:W-:Y:S08]  /*2dc0*/  HMMA.16816.F32 R44, R220.reuse, R22, R64 ;  /* 0x00000016dc2c723c */ /* 0x044ff00000001840 */
[C---:B------:R-:W-:Y:S08]  /*2dd0*/  HMMA.16816.F32 R28, R220.reuse, R20, R68 ;  /* 0x00000014dc1c723c */ /* 0x040ff00000001844 */
[C---:B---3--:R-:W-:Y:S08]  /*2de0*/  HMMA.16816.F32 R64, R220.reuse, R16, R72 ;  /* 0x00000010dc40723c */ /* 0x048ff00000001848 */
[----:B------:R-:W-:Y:S01]  /*2df0*/  HMMA.16816.F32 R80, R220, R18, R56 ;  /* 0x00000012dc50723c */ /* 0x000fe20000001838 */
[----:B------:R-:W-:Y:S07]  /*2e00*/  LDSM.16.M88.4 R56, [R236+0x1a900] ;  /* 0x01a90000ec38783b */ /* 0x000fee0000000200 */
[----:B------:R-:W-:Y:S01]  /*2e10*/  HMMA.16816.F32 R16, R224, R26, R12 ;  /* 0x0000001ae010723c */ /* 0x000fe2000000180c */
[----:B------:R-:W2:Y:S07]  /*2e20*/  LDSM.16.M88.4 R12, [R236+0x1a100] ;  /* 0x01a10000ec0c783b */ /* 0x000eae0000000200 */
[----:B----4-:R-:W-:Y:S08]  /*2e30*/  HMMA.16816.F32 R8, R228, R36, R8 ;  /* 0x00000024e408723c */ /* 0x010ff00000001808 */
[----:B------:R-:W-:Y:S08]  /*2e40*/  HMMA.16816.F32 R20, R224, R52, R28 ;  /* 0x00000034e014723c */ /* 0x000ff0000000181c */
[----:B------:R-:W-:Y:S01]  /*2e50*/  HMMA.16816.F32 R16, R228, R38, R16 ;  /* 0x00000026e410723c */ /* 0x000fe20000001810 */
[----:B------:R-:W3:Y:S07]  /*2e60*/  LDSM.16.M88.4 R36, [R4+0x19900] ;  /* 0x019900000424783b */ /* 0x000eee0000000200 */
[----:B-1----:R-:W-:Y:S08]  /*2e70*/  HMMA.16816.F32 R28, R232, R48, R8 ;  /* 0x00000030e81c723c */ /* 0x002ff00000001808 */
[C---:B------:R-:W-:Y:S08]  /*2e80*/  HMMA.16816.F32 R96, R220.reuse, R60, R76 ;  /* 0x0000003cdc60723c */ /* 0x040ff0000000184c */
[C---:B------:R-:W-:Y:S01]  /*2e90*/  HMMA.16816.F32 R72, R220.reuse, R62, R88 ;  /* 0x0000003edc48723c */ /* 0x040fe20000001858 */
[----:B------:R-:W1:Y:S07]  /*2ea0*/  LDSM.16.M88.4 R60, [R3+0x18900] ;  /* 0x01890000033c783b */ /* 0x000e6e0000000200 */
[----:B--2---:R-:W-:Y:S01]  /*2eb0*/  HMMA.16816.F32 R88, R220, R12, R92 ;  /* 0x0000000cdc58723c */ /* 0x004fe2000000185c */
[----:B------:R-:W-:-:S04]  /*2ec0*/  FMUL.FTZ R6, R28, c[0x0][0x320] ;  /* 0x0000c8001c067a20 */ /* 0x000fc80000410000 */
[----:B------:R2:W4:Y:S03]  /*2ed0*/  MUFU.TANH R108, R6 ;  /* 0x00000006006c7308 */ /* 0x0005260000002400 */
[----:B------:R-:W-:Y:S08]  /*2ee0*/  HMMA.16816.F32 R84, R220, R14, R84 ;  /* 0x0000000edc54723c */ /* 0x000ff00000001854 */
[----:B------:R-:W-:Y:S01]  /*2ef0*/  HMMA.16816.F32 R8, R224, R54, R44 ;  /* 0x00000036e008723c */ /* 0x000fe2000000182c */
[----:B------:R-:W5:Y:S01]  /*2f00*/  LDSM.16.M88.4 R44, [R5+0x19100] ;  /* 0x01910000052c783b */ /* 0x000f620000000200 */
[----:B--2---:R-:W-:-:S03]  /*2f10*/  FMUL.FTZ R6, R29, c[0x0][0x320] ;  /* 0x0000c8001d067a20 */ /* 0x004fc60000410000 */
[----:B------:R-:W-:Y:S03]  /*2f20*/  LDSM.16.M88.4 R52, [R3+0x19100] ;  /* 0x019100000334783b */ /* 0x000fe60000000200 */
[----:B------:R-:W-:Y:S08]  /*2f30*/  HMMA.16816.F32 R12, R228, R40, R20 ;  /* 0x00000028e40c723c */ /* 0x000ff00000001814 */
[----:B------:R-:W-:Y:S01]  /*2f40*/  HMMA.16816.F32 R20, R232, R50, R16 ;  /* 0x00000032e814723c */ /* 0x000fe20000001810 */
[----:B------:R-:W-:Y:S07]  /*2f50*/  LDSM.16.M88.4 R48, [R3+0x19900] ;  /* 0x019900000330783b */ /* 0x000fee0000000200 */
[----:B------:R-:W-:Y:S01]  /*2f60*/  HMMA.16816.F32 R76, R220, R56, R100 ;  /* 0x00000038dc4c723c */ /* 0x000fe20000001864 */
[----:B------:R2:W1:Y:S07]  /*2f70*/  MUFU.TANH R103, R6 ;  /* 0x0000000600677308 */ /* 0x00046e0000002400 */
[----:B------:R-:W-:Y:S01]  /*2f80*/  HMMA.16816.F32 R8, R228, R42, R8 ;  /* 0x0000002ae408723c */ /* 0x000fe20000001808 */
[----:B------:R-:W4:Y:S07]  /*2f90*/  LDSM.16.M88.4 R40, [R4+0x1a100] ;  /* 0x01a100000428783b */ /* 0x000f2e0000000200 */
[----:B------:R-:W-:Y:S01]  /*2fa0*/  HMMA.16816.F32 R16, R224, R34, R80 ;  /* 0x00000022e010723c */ /* 0x000fe20000001850 */
[----:B--2---:R-:W-:-:S04]  /*2fb0*/  FMUL.FTZ R6, R30, c[0x0][0x320] ;  /* 0x0000c8001e067a20 */ /* 0x004fc80000410000 */
[----:B------:R2:W1:Y:S03]  /*2fc0*/  MUFU.TANH R100, R6 ;  /* 0x0000000600647308 */ /* 0x0004660000002400 */
[C---:B------:R-:W-:Y:S08]  /*2fd0*/  HMMA.16816.F32 R24, R224.reuse, R32, R64 ;  /* 0x00000020e018723c */ /* 0x040ff00000001840 */
[----:B---3--:R-:W-:Y:S01]  /*2fe0*/  HMMA.16816.F32 R32, R224, R36, R96 ;  /* 0x00000024e020723c */ /* 0x008fe20000001860 */
[----:B--2---:R-:W-:-:S07]  /*2ff0*/  FMUL.FTZ R6, R31, c[0x0][0x320] ;  /* 0x0000c8001f067a20 */ /* 0x004fce0000410000 */
[C---:B-1----:R-:W-:Y:S01]  /*3000*/  HMMA.16816.F32 R28, R232.reuse, R60, R12 ;  /* 0x0000003ce81c723c */ /* 0x042fe2000000180c */
[----:B------:R1:W-:Y:S07]  /*3010*/  MUFU.TANH R95, R6 ;  /* 0x00000006005f7308 */ /* 0x0003ee0000002400 */
[----:B------:R-:W-:Y:S08]  /*3020*/  HMMA.16816.F32 R12, R232, R62, R8 ;  /* 0x0000003ee80c723c */ /* 0x000ff00000001808 */
[----:B------:R-:W-:Y:S01]  /*3030*/  HMMA.16816.F32 R60, R224, R38, R72 ;  /* 0x00000026e03c723c */ /* 0x000fe20000001848 */
[----:B-1----:R-:W-:Y:S01]  /*3040*/  FMUL.FTZ R6, R20, c[0x0][0x320] ;  /* 0x0000c80014067a20 */ /* 0x002fe20000410000 */
[----:B------:R-:W1:Y:S03]  /*3050*/  LDSM.16.M88.4 R36, [R5+0x19900] ;  /* 0x019900000524783b */ /* 0x000e660000000200 */
[----:B------:R2:W3:Y:S03]  /*3060*/  MUFU.TANH R94, R6 ;  /* 0x00000006005e7308 */ /* 0x0004e60000002400 */
[C---:B-----5:R-:W-:Y:S08]  /*3070*/  HMMA.16816.F32 R8, R228.reuse, R46, R16 ;  /* 0x0000002ee408723c */ /* 0x060ff00000001810 */
[----:B------:R-:W-:Y:S01]  /*3080*/  FMUL.FTZ R15, R15, c[0x0][0x320] ;  /* 0x0000c8000f0f7a20 */ /* 0x000fe20000410000 */
[----:B------:R-:W-:Y:S01]  /*3090*/  HMMA.16816.F32 R24, R228, R44, R24 ;  /* 0x0000002ce418723c */ /* 0x000fe20000001818 */
[----:B--2---:R-:W-:-:S04]  /*30a0*/  FMUL.FTZ R6, R21, c[0x0][0x320] ;  /* 0x0000c80015067a20 */ /* 0x004fc80000410000 */
[----:B------:R2:W5:Y:S03]  /*30b0*/  MUFU.TANH R93, R6 ;  /* 0x00000006005d7308 */ /* 0x0005660000002400 */
[----:B----4-:R-:W-:Y:S08]  /*30c0*/  HMMA.16816.F32 R44, R224, R40, R88 ;  /* 0x00000028e02c723c */ /* 0x010ff00000001858 */
[----:B------:R-:W-:Y:S01]  /*30d0*/  HMMA.16816.F32 R16, R232, R54, R8 ;  /* 0x00000036e810723c */ /* 0x000fe20000001808 */
[----:B--2---:R-:W-:-:S07]  /*30e0*/  FMUL.FTZ R6, R22, c[0x0][0x320] ;  /* 0x0000c80016067a20 */ /* 0x004fce0000410000 */
[----:B-1----:R-:W-:Y:S01]  /*30f0*/  HMMA.16816.F32 R8, R228, R36, R32 ;  /* 0x00000024e408723c */ /* 0x002fe20000001820 */
[----:B------:R-:W-:Y:S01]  /*3100*/  LDSM.16.M88.4 R32, [R5+0x1a900] ;  /* 0x01a900000520783b */ /* 0x000fe20000000200 */
[----:B------:R1:W2:Y:S06]  /*3110*/  MUFU.TANH R92, R6 ;  /* 0x00000006005c7308 */ /* 0x0002ac0000002400 */
[----:B------:R-:W-:Y:S08]  /*3120*/  HMMA.16816.F32 R68, R220, R58, R104 ;  /* 0x0000003adc44723c */ /* 0x000ff00000001868 */
[----:B------:R-:W-:Y:S01]  /*3130*/  HMMA.16816.F32 R56, R224, R42, R84 ;  /* 0x0000002ae038723c */ /* 0x000fe20000001854 */
[----:B------:R-:W-:Y:S01]  /*3140*/  LDSM.16.M88.4 R40, [R3+0x1a100] ;  /* 0x01a100000328783b */ /* 0x000fe20000000200 */
[----:B------:R-:W-:-:S02]  /*3150*/  FMUL.FTZ R16, R16, c[0x0][0x320] ;  /* 0x0000c80010107a20 */ /* 0x000fc40000410000 */
[----:B-1----:R-:W-:Y:S02]  /*3160*/  FMUL.FTZ R6, R23, c[0x0][0x320] ;  /* 0x0000c80017067a20 */ /* 0x002fe40000410000 */
[----:B------:R1:W4:Y:S01]  /*3170*/  LDSM.16.M88.4 R20, [R4+0x1a900] ;  /* 0x01a900000414783b */ /* 0x0003220000000200 */
[----:B------:R-:W-:Y:S01]  /*3180*/  FMUL.FTZ R17, R17, c[0x0][0x320] ;  /* 0x0000c80011117a20 */ /* 0x000fe20000410000 */
[----:B------:R2:W-:Y:S01]  /*3190*/  MUFU.TANH R83, R6 ;  /* 0x0000000600537308 */ /* 0x0005e20000002400 */
[----:B------:R-:W-:Y:S01]  /*31a0*/  HMMA.16816.F32 R24, R232, R52, R24 ;  /* 0x00000034e818723c */ /* 0x000fe20000001818 */
[----:B------:R-:W-:Y:S02]  /*31b0*/  FMUL.FTZ R18, R18, c[0x0][0x320] ;  /* 0x0000c80012127a20 */ /* 0x000fe40000410000 */
[----:B------:R-:W-:-:S04]  /*31c0*/  FMUL.FTZ R19, R19, c[0x0][0x320] ;  /* 0x0000c80013137a20 */ /* 0x000fc80000410000 */
[----:B------:R-:W-:Y:S01]  /*31d0*/  MUFU.TANH R160, R16 ;  /* 0x0000001000a07308 */ /* 0x000fe20000002400 */
[----:B--2---:R-:W-:-:S07]  /*31e0*/  FMUL.FTZ R6, R28, c[0x0][0x320] ;  /* 0x0000c8001c067a20 */ /* 0x004fce0000410000 */
[----:B------:R-:W-:Y:S01]  /*31f0*/  MUFU.TANH R161, R17 ;  /* 0x0000001100a17308 */ /* 0x000fe20000002400 */
[----:B-1----:R-:W-:-:S07]  /*3200*/  FMUL.FTZ R4, R29, c[0x0][0x320] ;  /* 0x0000c8001d047a20 */ /* 0x002fce0000410000 */
[----:B------:R1:W-:Y:S01]  /*3210*/  MUFU.TANH R81, R4 ;  /* 0x0000000400517308 */ /* 0x0003e20000002400 */
[----:B------:R-:W-:Y:S02]  /*3220*/  FMUL.FTZ R24, R24, c[0x0][0x320] ;  /* 0x0000c80018187a20 */ /* 0x000fe40000410000 */
[----:B------:R-:W-:Y:S02]  /*3230*/  FMUL.FTZ R25, R25, c[0x0][0x320] ;  /* 0x0000c80019197a20 */ /* 0x000fe40000410000 */
[----:B------:R-:W-:Y:S02]  /*3240*/  FMUL.FTZ R26, R26, c[0x0][0x320] ;  /* 0x0000c8001a1a7a20 */ /* 0x000fe40000410000 */
[----:B------:R-:W-:Y:S01]  /*3250*/  FMUL.FTZ R27, R27, c[0x0][0x320] ;  /* 0x0000c8001b1b7a20 */ /* 0x000fe20000410000 */
[----:B------:R-:W2:Y:S01]  /*3260*/  MUFU.TANH R82, R6 ;  /* 0x0000000600527308 */ /* 0x000ea20000002400 */
[----:B----4-:R-:W-:Y:S01]  /*3270*/  HMMA.16816.F32 R64, R224, R20, R76 ;  /* 0x00000014e040723c */ /* 0x010fe2000000184c */
[----:B-1----:R-:W-:-:S06]  /*3280*/  FMUL.FTZ R4, R30, c[0x0][0x320] ;  /* 0x0000c8001e047a20 */ /* 0x002fcc0000410000 */
[----:B------:R-:W-:Y:S01]  /*3290*/  MUFU.TANH R77, R15 ;  /* 0x0000000f004d7308 */ /* 0x000fe20000002400 */
[----:B------:R-:W-:Y:S07]  /*32a0*/  HMMA.16816.F32 R52, R224, R22, R68 ;  /* 0x00000016e034723c */ /* 0x000fee0000001844 */
[----:B------:R1:W4:Y:S01]  /*32b0*/  MUFU.TANH R80, R4 ;  /* 0x0000000400507308 */ /* 0x0003220000002400 */
[----:B------:R-:W-:Y:S07]  /*32c0*/  HMMA.16816.F32 R20, R232, R48, R8 ;  /* 0x00000030e814723c */ /* 0x000fee0000001808 */
[----:B------:R-:W-:Y:S01]  /*32d0*/  MUFU.TANH R49, R19 ;  /* 0x0000001300317308 */ /* 0x000fe20000002400 */
[----:B-1----:R-:W-:-:S07]  /*32e0*/  FMUL.FTZ R4, R31, c[0x0][0x320] ;  /* 0x0000c8001f047a20 */ /* 0x002fce0000410000 */
[----:B------:R-:W-:Y:S01]  /*32f0*/  MUFU.TANH R101, R24 ;  /* 0x0000001800657308 */ /* 0x000fe20000002400 */
[----:B------:R-:W-:Y:S07]  /*3300*/  HMMA.16816.F32 R28, R228, R38, R60 ;  /* 0x00000026e41c723c */ /* 0x000fee000000183c */
[----:B------:R1:W-:Y:S01]  /*3310*/  MUFU.TANH R75, R4 ;  /* 0x00000004004b7308 */ /* 0x0003e20000002400 */
[----:B------:R-:W-:Y:S02]  /*3320*/  FMUL.FTZ R22, R22, c[0x0][0x320] ;  /* 0x0000c80016167a20 */ /* 0x000fe40000410000 */
[----:B------:R-:W-:-:S02]  /*3330*/  FMUL.FTZ R21, R21, c[0x0][0x320] ;  /* 0x0000c80015157a20 */ /* 0x000fc40000410000 */
[----:B------:R-:W-:-:S03]  /*3340*/  FMUL.FTZ R20, R20, c[0x0][0x320] ;  /* 0x0000c80014147a20 */ /* 0x000fc60000410000 */
[----:B------:R2:W-:Y:S01]  /*3350*/  MUFU.TANH R60, R18 ;  /* 0x00000012003c7308 */ /* 0x0005e20000002400 */
[----:B------:R-:W-:Y:S02]  /*3360*/  FMUL.FTZ R23, R23, c[0x0][0x320] ;  /* 0x0000c80017177a20 */ /* 0x000fe40000410000 */
[----:B-1----:R-:W-:-:S05]  /*3370*/  FMUL.FTZ R4, R12, c[0x0][0x320] ;  /* 0x0000c8000c047a20 */ /* 0x002fca0000410000 */
[----:B------:R-:W-:Y:S01]  /*3380*/  MUFU.TANH R102, R25 ;  /* 0x0000001900667308 */ /* 0x000fe20000002400 */
[----:B------:R-:W-:Y:S07]  /*3390*/  HMMA.16816.F32 R36, R232, R50, R28 ;  /* 0x00000032e824723c */ /* 0x000fee000000181c */
[----:B------:R1:W1:Y:S01]  /*33a0*/  MUFU.TANH R74, R4 ;  /* 0x00000004004a7308 */ /* 0x0002620000002400 */
[C---:B--2---:R-:W-:Y:S07]  /*33b0*/  HMMA.16816.F32 R16, R228.reuse, R32, R64 ;  /* 0x00000020e410723c */ /* 0x044fee0000001840 */
[----:B------:R-:W-:Y:S01]  /*33c0*/  MUFU.TANH R162, R26 ;  /* 0x0000001a00a27308 */ /* 0x000fe20000002400 */
[----:B------:R-:W-:Y:S01]  /*33d0*/  HMMA.16816.F32 R28, R228, R34, R52 ;  /* 0x00000022e41c723c */ /* 0x000fe20000001834 */
[----:B-1----:R-:W-:-:S06]  /*33e0*/  FMUL.FTZ R4, R13, c[0x0][0x320] ;  /* 0x0000c8000d047a20 */ /* 0x002fcc0000410000 */
[----:B------:R-:W-:Y:S01]  /*33f0*/  MUFU.TANH R163, R27 ;  /* 0x0000001b00a37308 */ /* 0x000fe20000002400 */
[----:B------:R-:W-:Y:S02]  /*3400*/  FMUL.FTZ R36, R36, c[0x0][0x320] ;  /* 0x0000c80024247a20 */ /* 0x000fe40000410000 */
[----:B------:R-:W-:Y:S02]  /*3410*/  FMUL.FTZ R37, R37, c[0x0][0x320] ;  /* 0x0000c80025257a20 */ /* 0x000fe40000410000 */
[----:B------:R-:W-:Y:S02]  /*3420*/  FMUL.FTZ R38, R38, c[0x0][0x320] ;  /* 0x0000c80026267a20 */ /* 0x000fe40000410000 */
[----:B------:R-:W-:Y:S01]  /*3430*/  FMUL.FTZ R39, R39, c[0x0][0x320] ;  /* 0x0000c80027277a20 */ /* 0x000fe20000410000 */
[----:B------:R1:W2:Y:S08]  /*3440*/  MUFU.TANH R73, R4 ;  /* 0x0000000400497308 */ /* 0x0002b00000002400 */
[----:B------:R-:W-:Y:S01]  /*3450*/  MUFU.TANH R32, R22 ;  /* 0x0000001600207308 */ /* 0x000fe20000002400 */
[----:B-1----:R-:W-:-:S07]  /*3460*/  FMUL.FTZ R4, R14, c[0x0][0x320] ;  /* 0x0000c8000e047a20 */ /* 0x002fce0000410000 */
[----:B------:R-:W-:Y:S01]  /*3470*/  MUFU.TANH R33, R21 ;  /* 0x0000001500217308 */ /* 0x000fe20000002400 */
[----:B------:R-:W1:Y:S07]  /*3480*/  LDSM.16.M88.4 R12, [R5+0x1a100] ;  /* 0x01a10000050c783b */ /* 0x000e6e0000000200 */
[----:B------:R1:W1:Y:S08]  /*3490*/  MUFU.TANH R72, R4 ;  /* 0x0000000400487308 */ /* 0x0002700000002400 */
[----:B------:R-:W1:Y:S08]  /*34a0*/  MUFU.TANH R48, R20 ;  /* 0x0000001400307308 */ /* 0x000e700000002400 */
[----:B------:R-:W1:Y:S08]  /*34b0*/  MUFU.TANH R36, R36 ;  /* 0x0000002400247308 */ /* 0x000e700000002400 */
[----:B------:R-:W2:Y:S08]  /*34c0*/  MUFU.TANH R23, R23 ;  /* 0x0000001700177308 */ /* 0x000eb00000002400 */
[----:B------:R-:W2:Y:S01]  /*34d0*/  MUFU.TANH R37, R37 ;  /* 0x0000002500257308 */ /* 0x000ea20000002400 */
[----:B-1----:R-:W-:Y:S01]  /*34e0*/  HMMA.16816.F32 R4, R228, R12, R44 ;  /* 0x0000000ce404723c */ /* 0x002fe2000000182c */
[----:B------:R1:W2:Y:S01]  /*34f0*/  LDSM.16.M88.4 R44, [R3+0x1a900] ;  /* 0x01a90000032c783b */ /* 0x0002a20000000200 */
[----:B------:R-:W-:-:S05]  /*3500*/  DEPBAR.LE SB0, 0x2 ;  /* 0x000080800000791a */ /* 0x000fca0000000000 */
[----:B------:R-:W1:Y:S01]  /*3510*/  MUFU.TANH R38, R38 ;  /* 0x0000002600267308 */ /* 0x000e620000002400 */
[----:B------:R-:W-:Y:S07]  /*3520*/  HMMA.16816.F32 R8, R228, R14, R56 ;  /* 0x0000000ee408723c */ /* 0x000fee0000001838 */
[----:B------:R-:W-:Y:S01]  /*3530*/  MUFU.TANH R39, R39 ;  /* 0x0000002700277308 */ /* 0x000fe20000002400 */
[----:B-1----:R-:W-:-:S08]  /*3540*/  LOP3.LUT R3, R112, 0xffffffe0, RZ, 0xc0, !PT ;  /* 0xffffffe070037812 */ /* 0x002fd000078ec0ff */
[----:B------:R-:W-:Y:S01]  /*3550*/  HMMA.16816.F32 R24, R232, R40, R4 ;  /* 0x00000028e818723c */ /* 0x000fe20000001804 */
[----:B------:R-:W-:-:S07]  /*3560*/  IMAD.IADD R3, R113, 0x1, -R3 ;  /* 0x0000000171037824 */ /* 0x000fce00078e0a03 */
[----:B------:R-:W-:Y:S01]  /*3570*/  HMMA.16816.F32 R12, R232, R42, R8 ;  /* 0x0000002ae80c723c */ /* 0x000fe20000001808 */
[----:B------:R-:W-:-:S04]  /*3580*/  SHF.R.S32.HI R4, RZ, 0x1f, R3 ;  /* 0x0000001fff047819 */ /* 0x000fc80000011403 */
[----:B------:R-:W-:-:S03]  /*3590*/  LEA.HI R4, R4, R3, RZ, 0x2 ;  /* 0x0000000304047211 */ /* 0x000fc600078f10ff */
[----:B--2---:R-:W-:Y:S01]  /*35a0*/  HMMA.16816.F32 R8, R232, R44, R16 ;  /* 0x0000002ce808723c */ /* 0x004fe20000001810 */
[----:B------:R-:W-:-:S05]  /*35b0*/  LOP3.LUT R4, R4, 0x7ffffffc, RZ, 0xc0, !PT ;  /* 0x7ffffffc04047812 */ /* 0x000fca00078ec0ff */
[----:B------:R-:W-:Y:S01]  /*35c0*/  IMAD.IADD R3, R3, 0x1, -R4 ;  /* 0x0000000103037824 */ /* 0x000fe200078e0a04 */
[----:B------:R-:W-:Y:S01]  /*35d0*/  MOV R4, UR4 ;  /* 0x0000000400047c02 */ /* 0x000fe20008000f00 */
[----:B------:R-:W-:Y:S01]  /*35e0*/  HMMA.16816.F32 R28, R232, R46, R28 ;  /* 0x0000002ee81c723c */ /* 0x000fe2000000181c */
[----:B------:R-:W-:Y:S02]  /*35f0*/  FMUL.FTZ R24, R24, c[0x0][0x320] ;  /* 0x0000c80018187a20 */ /* 0x000fe40000410000 */
[----:B------:R-:W-:Y:S02]  /*3600*/  FMUL.FTZ R25, R25, c[0x0][0x320] ;  /* 0x0000c80019197a20 */ /* 0x000fe40000410000 */
[----:B------:R-:W-:Y:S02]  /*3610*/  IMAD R3, R3, -0x2, R4 ;  /* 0xfffffffe03037824 */ /* 0x000fe400078e0204 */
[----:B------:R-:W1:Y:S01]  /*3620*/  MUFU.TANH R24, R24 ;  /* 0x0000001800187308 */ /* 0x000e620000002400 */
[----:B------:R-:W-:-:S02]  /*3630*/  FMUL.FTZ R4, R12, c[0x0][0x320] ;  /* 0x0000c8000c047a20 */ /* 0x000fc40000410000 */
[----:B------:R-:W-:Y:S01]  /*3640*/  ISETP.GT.AND P6, PT, R3, RZ, PT ;  /* 0x000000ff0300720c */ /* 0x000fe20003fc4270 */
[----:B------:R-:W-:Y:S01]  /*3650*/  FMUL.FTZ R5, R13, c[0x0][0x320] ;  /* 0x0000c8000d057a20 */ /* 0x000fe20000410000 */
[C---:B------:R-:W-:Y:S01]  /*3660*/  ISETP.GT.AND P5, PT, R3.reuse, 0x1, PT ;  /* 0x000000010300780c */ /* 0x040fe20003fa4270 */
[----:B------:R-:W-:Y:S01]  /*3670*/  FMUL.FTZ R16, R14, c[0x0][0x320] ;  /* 0x0000c8000e107a20 */ /* 0x000fe20000410000 */
[----:B------:R-:W-:Y:S01]  /*3680*/  ISETP.GT.AND P1, PT, R3, 0x8, PT ;  /* 0x000000080300780c */ /* 0x000fe20003f24270 */
[----:B------:R2:W-:Y:S01]  /*3690*/  MUFU.TANH R18, R4 ;  /* 0x0000000400127308 */ /* 0x0005e20000002400 */
[----:B------:R-:W-:Y:S01]  /*36a0*/  FSEL R6, R108, -INF , P6 ;  /* 0xff8000006c067808 */ /* 0x000fe20003000000 */
[----:B------:R-:W-:Y:S01]  /*36b0*/  FMUL.FTZ R22, R11, c[0x0][0x320] ;  /* 0x0000c8000b167a20 */ /* 0x000fe20000410000 */
[----:B------:R-:W-:Y:S01]  /*36c0*/  FSEL R7, R103, -INF , P5 ;  /* 0xff80000067077808 */ /* 0x000fe20002800000 */
[----:B------:R-:W-:Y:S01]  /*36d0*/  FMUL.FTZ R19, R8, c[0x0][0x320] ;  /* 0x0000c80008137a20 */ /* 0x000fe20000410000 */
[----:B------:R-:W-:Y:S01]  /*36e0*/  FSEL R11, R100, -INF , P6 ;  /* 0xff800000640b7808 */ /* 0x000fe20003000000 */
[----:B------:R-:W-:Y:S01]  /*36f0*/  FMUL.FTZ R21, R10, c[0x0][0x320] ;  /* 0x0000c8000a157a20 */ /* 0x000fe20000410000 */
[----:B------:R-:W-:Y:S01]  /*3700*/  ISETP.GT.AND P6, PT, R3, 0x9, PT ;  /* 0x000000090300780c */ /* 0x000fe20003fc4270 */
[----:B------:R1:W-:Y:S01]  /*3710*/  MUFU.TANH R20, R5 ;  /* 0x0000000500147308 */ /* 0x0003e20000002400 */
[----:B---3--:R-:W-:Y:S01]  /*3720*/  FSEL R8, R94, -INF , P1 ;  /* 0xff8000005e087808 */ /* 0x008fe20000800000 */
[----:B------:R-:W-:Y:S01]  /*3730*/  FMUL.FTZ R26, R26, c[0x0][0x320] ;  /* 0x0000c8001a1a7a20 */ /* 0x000fe20000410000 */
[----:B------:R-:W-:Y:S01]  /*3740*/  FSEL R12, R95, -INF , P5 ;  /* 0xff8000005f0c7808 */ /* 0x000fe20002800000 */
[----:B------:R-:W-:Y:S01]  /*3750*/  FMUL.FTZ R27, R27, c[0x0][0x320] ;  /* 0x0000c8001b1b7a20 */ /* 0x000fe20000410000 */
[----:B------:R-:W-:Y:S01]  /*3760*/  ISETP.GT.AND P5, PT, R3, 0x10, PT ;  /* 0x000000100300780c */ /* 0x000fe20003fa4270 */
[----:B------:R-:W-:Y:S01]  /*3770*/  FMUL.FTZ R17, R15, c[0x0][0x320] ;  /* 0x0000c8000f117a20 */ /* 0x000fe20000410000 */
[----:B-----5:R-:W-:Y:S01]  /*3780*/  FSEL R10, R93, -INF , P6 ;  /* 0xff8000005d0a7808 */ /* 0x020fe20003000000 */
[----:B------:R-:W3:Y:S01]  /*3790*/  MUFU.TANH R25, R25 ;  /* 0x0000001900197308 */ /* 0x000ee20000002400 */
[----:B--2---:R-:W-:Y:S01]  /*37a0*/  FMNMX.FTZ R4, R6, R7, !PT ;  /* 0x0000000706047209 */ /* 0x004fe20007810000 */
[----:B------:R-:W-:Y:S01]  /*37b0*/  FMUL.FTZ R9, R9, c[0x0][0x320] ;  /* 0x0000c80009097a20 */ /* 0x000fe20000410000 */
[----:B------:R-:W-:Y:S01]  /*37c0*/  FSEL R13, R92, -INF , P1 ;  /* 0xff8000005c0d7808 */ /* 0x000fe20000800000 */
[----:B------:R-:W-:Y:S01]  /*37d0*/  FMUL.FTZ R28, R28, c[0x0][0x320] ;  /* 0x0000c8001c1c7a20 */ /* 0x000fe20000410000 */
[----:B------:R-:W-:Y:S01]  /*37e0*/  FMNMX.FTZ R4, R8, R4, !PT ;  /* 0x0000000408047209 */ /* 0x000fe20007810000 */
[----:B------:R-:W-:Y:S01]  /*37f0*/  FMUL.FTZ R29, R29, c[0x0][0x320] ;  /* 0x0000c8001d1d7a20 */ /* 0x000fe20000410000 */
[----:B------:R-:W-:Y:S01]  /*3800*/  ISETP.GT.AND P1, PT, R3, 0x11, PT ;  /* 0x000000110300780c */ /* 0x000fe20003f24270 */
[----:B------:R-:W2:Y:S01]  /*3810*/  MUFU.TANH R26, R26 ;  /* 0x0000001a001a7308 */ /* 0x000ea20000002400 */
[----:B------:R-:W-:Y:S01]  /*3820*/  FSEL R40, R82, -INF , P5 ;  /* 0xff80000052287808 */ /* 0x000fe20002800000 */
[----:B------:R-:W-:Y:S01]  /*3830*/  FMUL.FTZ R30, R30, c[0x0][0x320] ;  /* 0x0000c8001e1e7a20 */ /* 0x000fe20000410000 */
[----:B------:R-:W-:Y:S01]  /*3840*/  FMNMX.FTZ R4, R10, R4, !PT ;  /* 0x000000040a047209 */ /* 0x000fe20007810000 */
[----:B------:R-:W-:Y:S01]  /*3850*/  IMAD.SHL.U32 R103, R2, 0x2, RZ ;  /* 0x0000000202677824 */ /* 0x000fe200078e00ff */
[----:B------:R-:W-:-:S02]  /*3860*/  FSEL R14, R83, -INF , P6 ;  /* 0xff800000530e7808 */ /* 0x000fc40003000000 */
[----:B------:R-:W-:Y:S01]  /*3870*/  ISETP.GT.AND P6, PT, R3, 0x18, PT ;  /* 0x000000180300780c */ /* 0x000fe20003fc4270 */
[----:B------:R-:W5:Y:S01]  /*3880*/  MUFU.TANH R27, R27 ;  /* 0x0000001b001b7308 */ /* 0x000f620000002400 */
[----:B------:R-:W-:Y:S01]  /*3890*/  FSEL R41, R81, -INF , P1 ;  /* 0xff80000051297808 */ /* 0x000fe20000800000 */
[----:B------:R-:W-:Y:S01]  /*38a0*/  IMAD R237, R0, 0x2, R103 ;  /* 0x0000000200ed7824 */ /* 0x000fe200078e0267 */
[----:B------:R-:W-:Y:S02]  /*38b0*/  FMNMX.FTZ R4, R40, R4, !PT ;  /* 0x0000000428047209 */ /* 0x000fe40007810000 */
[----:B----4-:R-:W-:Y:S01]  /*38c0*/  FSEL R46, R80, -INF , P5 ;  /* 0xff800000502e7808 */ /* 0x010fe20002800000 */
[----:B------:R-:W-:Y:S01]  /*38d0*/  IMAD.IADD R0, R239, 0x1, R237 ;  /* 0x00000001ef007824 */ /* 0x000fe200078e02ed */
[----:B------:R-:W-:Y:S01]  /*38e0*/  ISETP.GT.AND P5, PT, R3, 0x19, PT ;  /* 0x000000190300780c */ /* 0x000fe20003fa4270 */
[----:B------:R-:W4:Y:S01]  /*38f0*/  MUFU.TANH R15, R16 ;  /* 0x00000010000f7308 */ /* 0x000f220000002400 */
[----:B------:R-:W-:-:S02]  /*3900*/  FSEL R44, R74, -INF , P6 ;  /* 0xff8000004a2c7808 */ /* 0x000fc40003000000 */
[----:B------:R-:W-:Y:S02]  /*3910*/  FMNMX.FTZ R4, R41, R4, !PT ;  /* 0x0000000429047209 */ /* 0x000fe40007810000 */
[----:B------:R-:W-:Y:S02]  /*3920*/  FSEL R47, R75, -INF , P1 ;  /* 0xff8000004b2f7808 */ /* 0x000fe40000800000 */
[----:B------:R-:W-:Y:S01]  /*3930*/  ISETP.GT.AND P1, PT, R3, 0x20, PT ;  /* 0x000000200300780c */ /* 0x000fe20003f24270 */
[----:B------:R-:W-:Y:S01]  /*3940*/  MUFU.TANH R16, R9 ;  /* 0x0000000900107308 */ /* 0x000fe20000002400 */
[----:B------:R-:W-:Y:S02]  /*3950*/  FSEL R45, R73, -INF , P5 ;  /* 0xff800000492d7808 */ /* 0x000fe40002800000 */
[----:B------:R-:W-:Y:S02]  /*3960*/  FMNMX.FTZ R4, R44, R4, !PT ;  /* 0x000000042c047209 */ /* 0x000fe40007810000 */
[----:B------:R-:W-:-:S02]  /*3970*/  FSEL R76, R72, -INF , P6 ;  /* 0xff800000484c7808 */ /* 0x000fc40003000000 */
[----:B------:R-:W-:Y:S01]  /*3980*/  ISETP.GT.AND P6, PT, R3, 0x21, PT ;  /* 0x000000210300780c */ /* 0x000fe20003fc4270 */
[----:B------:R-:W2:Y:S01]  /*3990*/  MUFU.TANH R17, R17 ;  /* 0x0000001100117308 */ /* 0x000ea20000002400 */
[----:B------:R-:W-:Y:S02]  /*39a0*/  FSEL R101, R101, -INF , P1 ;  /* 0xff80000065657808 */ /* 0x000fe40000800000 */
[----:B------:R-:W-:Y:S02]  /*39b0*/  FMNMX.FTZ R4, R45, R4, !PT ;  /* 0x000000042d047209 */ /* 0x000fe40007810000 */
[----:B-1----:R-:W-:Y:S02]  /*39c0*/  FMNMX.FTZ R5, R11, R12, !PT ;  /* 0x0000000c0b057209 */ /* 0x002fe40007810000 */
[----:B------:R-:W-:Y:S01]  /*39d0*/  FSEL R77, R77, -INF , P5 ;  /* 0xff8000004d4d7808 */ /* 0x000fe20002800000 */
[----:B------:R-:W-:Y:S01]  /*39e0*/  MUFU.TANH R19, R19 ;  /* 0x0000001300137308 */ /* 0x000fe20000002400 */
[----:B------:R-:W-:-:S02]  /*39f0*/  ISETP.GT.AND P5, PT, R3, 0x28, PT ;  /* 0x000000280300780c */ /* 0x000fc40003fa4270 */
[----:B------:R-:W-:Y:S02]  /*3a00*/  FSEL R102, R102, -INF , P6 ;  /* 0xff80000066667808 */ /* 0x000fe40003000000 */
[----:B------:R-:W-:Y:S02]  /*3a10*/  FMNMX.FTZ R4, R101, R4, !PT ;  /* 0x0000000465047209 */ /* 0x000fe40007810000 */
[----:B------:R-:W-:Y:S01]  /*3a20*/  FMNMX.FTZ R5, R13, R5, !PT ;  /* 0x000000050d057209 */ /* 0x000fe20007810000 */
[----:B------:R-:W1:Y:S01]  /*3a30*/  MUFU.TANH R9, R21 ;  /* 0x0000001500097308 */ /* 0x000e620000002400 */
[----:B------:R-:W-:Y:S02]  /*3a40*/  FSEL R162, R162, -INF , P1 ;  /* 0xff800000a2a27808 */ /* 0x000fe40000800000 */
[----:B------:R-:W-:Y:S02]  /*3a50*/  ISETP.GT.AND P1, PT, R3, 0x29, PT ;  /* 0x000000290300780c */ /* 0x000fe40003f24270 */
[----:B------:R-:W-:-:S02]  /*3a60*/  FSEL R160, R160, -INF , P5 ;  /* 0xff800000a0a07808 */ /* 0x000fc40002800000 */
[----:B------:R-:W-:Y:S01]  /*3a70*/  FMNMX.FTZ R4, R102, R4, !PT ;  /* 0x0000000466047209 */ /* 0x000fe20007810000 */
[----:B------:R-:W1:Y:S01]  /*3a80*/  MUFU.TANH R28, R28 ;  /* 0x0000001c001c7308 */ /* 0x000e620000002400 */
[----:B------:R-:W-:Y:S02]  /*3a90*/  FMNMX.FTZ R5, R14, R5, !PT ;  /* 0x000000050e057209 */ /* 0x000fe40007810000 */
[----:B------:R-:W-:Y:S02]  /*3aa0*/  FSEL R163, R163, -INF , P6 ;  /* 0xff800000a3a37808 */ /* 0x000fe40003000000 */
[----:B------:R-:W-:Y:S02]  /*3ab0*/  ISETP.GT.AND P6, PT, R3, 0x30, PT ;  /* 0x000000300300780c */ /* 0x000fe40003fc4270 */
[----:B------:R-:W-:Y:S01]  /*3ac0*/  FSEL R161, R161, -INF , P1 ;  /* 0xff800000a1a17808 */ /* 0x000fe20000800000 */
[----:B------:R-:W-:Y:S01]  /*3ad0*/  MUFU.TANH R30, R30 ;  /* 0x0000001e001e7308 */ /* 0x000fe20000002400 */
[----:B------:R-:W-:-:S02]  /*3ae0*/  FMNMX.FTZ R4, R160, R4, !PT ;  /* 0x00000004a0047209 */ /* 0x000fc40007810000 */
[----:B------:R-:W-:Y:S02]  /*3af0*/  FMNMX.FTZ R5, R46, R5, !PT ;  /* 0x000000052e057209 */ /* 0x000fe40007810000 */
[----:B------:R-:W-:Y:S01]  /*3b00*/  FSEL R189, R60, -INF , P5 ;  /* 0xff8000003cbd7808 */ /* 0x000fe20002800000 */
[----:B------:R-:W-:Y:S01]  /*3b10*/  BAR.SYNC.DEFER_BLOCKING 0x0 ;  /* 0x0000000000007b1d */ /* 0x000fe20000010000 */
        /* <DEDUP_REMOVED lines=15> */
[----:B------:R-:W-:-:S02]  /*3c10*/  ISETP.GT.AND P5, PT, R3, 0x40, PT ;  /* 0x000000400300780c */ /* 0x000fc40003fa4270 */
[----:B------:R-:W-:Y:S02]  /*3c20*/  FSEL R204, R37, -INF , P6 ;  /* 0xff80000025cc7808 */ /* 0x000fe40003000000 */
[----:B------:R-:W-:Y:S02]  /*3c30*/  FMNMX.FTZ R4, R205, R4, !PT ;  /* 0x00000004cd047209 */ /* 0x000fe40007810000 */
        /* <DEDUP_REMOVED lines=9> */
[----:B---3--:R-:W-:Y:S02]  /*3cd0*/  FSEL R244, R25, -INF , P1 ;  /* 0xff80000019f47808 */ /* 0x008fe40000800000 */
[----:B------:R-:W-:-:S02]  /*3ce0*/  FMNMX.FTZ R100, R245, R100, !PT ;  /* 0x00000064f5647209 */ /* 0x000fc40007810000 */
[----:B------:R-:W-:Y:S02]  /*3cf0*/  FMNMX.FTZ R4, R189, R5, !PT ;  /* 0x00000005bd047209 */ /* 0x000fe40007810000 */
[----:B--2---:R-:W-:Y:S01]  /*3d00*/  FSEL R248, R26, -INF , P5 ;  /* 0xff8000001af87808 */ /* 0x004fe20002800000 */
[----:B------:R-:W2:Y:S01]  /*3d10*/  MUFU.TANH R5, R29 ;  /* 0x0000001d00057308 */ /* 0x000ea20000002400 */
[----:B------:R-:W-:Y:S02]  /*3d20*/  ISETP.GT.AND P5, PT, R3, 0x49, PT ;  /* 0x000000490300780c */ /* 0x000fe40003fa4270 */
[----:B------:R-:W-:Y:S02]  /*3d30*/  FSEL R243, R18, -INF , P6 ;  /* 0xff80000012f37808 */ /* 0x000fe40003000000 */
[----:B------:R-:W-:Y:S02]  /*3d40*/  FMNMX.FTZ R100, R244, R100, !PT ;  /* 0x00000064f4647209 */ /* 0x000fe40007810000 */
[----:B------:R-:W-:-:S02]  /*3d50*/  FMNMX.FTZ R4, R188, R4, !PT ;  /* 0x00000004bc047209 */ /* 0x000fc40007810000 */
[----:B-----5:R-:W-:Y:S02]  /*3d60*/  FSEL R249, R27, -INF , P1 ;  /* 0xff8000001bf97808 */ /* 0x020fe40000800000 */
[----:B------:R-:W-:Y:S01]  /*3d70*/  ISETP.GT.AND P1, PT, R3, 0x50, PT ;  /* 0x000000500300780c */ /* 0x000fe20003f24270 */
[----:B------:R-:W-:Y:S01]  /*3d80*/  LDSM.16.MT88.4 R24, [R0+0x100] ;  /* 0x000100000018783b */ /* 0x000fe20000004200 */
[----:B------:R-:W-:Y:S02]  /*3d90*/  FSEL R242, R20, -INF , P5 ;  /* 0xff80000014f27808 */ /* 0x000fe40002800000 */
[----:B------:R-:W-:Y:S02]  /*3da0*/  FMNMX.FTZ R100, R243, R100, !PT ;  /* 0x00000064f3647209 */ /* 0x000fe40007810000 */
[----:B------:R-:W-:Y:S02]  /*3db0*/  FMNMX.FTZ R4, R207, R4, !PT ;  /* 0x00000004cf047209 */ /* 0x000fe40007810000 */
[----:B----4-:R-:W-:-:S02]  /*3dc0*/  FSEL R247, R15, -INF , P6 ;  /* 0xff8000000ff77808 */ /* 0x010fc40003000000 */
[----:B------:R-:W-:Y:S02]  /*3dd0*/  FSEL R246, R17, -INF , P5 ;  /* 0xff80000011f67808 */ /* 0x000fe40002800000 */
[----:B-1----:R-:W-:Y:S02]  /*3de0*/  FSEL R129, R9, -INF , P1 ;  /* 0xff80000009817808 */ /* 0x002fe40000800000 */
[----:B------:R-:W-:Y:S01]  /*3df0*/  FSEL R140, R19, -INF , P1 ;  /* 0xff800000138c7808 */ /* 0x000fe20000800000 */
[----:B------:R-:W1:Y:S01]  /*3e00*/  MUFU.TANH R9, R22 ;  /* 0x0000001600097308 */ /* 0x000e620000002400 */
[C---:B------:R-:W-:Y:S02]  /*3e10*/  ISETP.GT.AND P6, PT, R3.reuse, 0x51, PT ;  /* 0x000000510300780c */ /* 0x040fe40003fc4270 */
[C---:B------:R-:W-:Y:S02]  /*3e20*/  ISETP.GT.AND P5, PT, R3.reuse, 0x58, PT ;  /* 0x000000580300780c */ /* 0x040fe40003fa4270 */
[----:B------:R-:W-:-:S02]  /*3e30*/  ISETP.GT.AND P1, PT, R3, 0x59, PT ;  /* 0x000000590300780c */ /* 0x000fc40003f24270 */
[----:B------:R-:W-:Y:S02]  /*3e40*/  FMNMX.FTZ R100, R242, R100, !PT ;  /* 0x00000064f2647209 */ /* 0x000fe40007810000 */
[----:B------:R-:W-:Y:S02]  /*3e50*/  FMNMX.FTZ R3, R206, R4, !PT ;  /* 0x00000004ce037209 */ /* 0x000fe40007810000 */
[----:B------:R-:W-:Y:S02]  /*3e60*/  FSEL R128, R16, -INF , P6 ;  /* 0xff80000010807808 */ /* 0x000fe40003000000 */
[----:B------:R-:W-:Y:S01]  /*3e70*/  FMNMX.FTZ R100, R140, R100, !PT ;  /* 0x000000648c647209 */ /* 0x000fe20007810000 */
[----:B------:R-:W-:Y:S01]  /*3e80*/  LDSM.16.MT88.4 R16, [R103+0x100] ;  /* 0x000100006710783b */ /* 0x000fe20000004200 */
[----:B------:R-:W-:Y:S02]  /*3e90*/  FMNMX.FTZ R3, R241, R3, !PT ;  /* 0x00000003f1037209 */ /* 0x000fe40007810000 */
[----:B------:R-:W-:-:S02]  /*3ea0*/  FSEL R141, R28, -INF , P5 ;  /* 0xff8000001c8d7808 */ /* 0x000fc40002800000 */
[----:B------:R-:W-:Y:S02]  /*3eb0*/  FMNMX.FTZ R100, R128, R100, !PT ;  /* 0x0000006480647209 */ /* 0x000fe40007810000 */
[----:B------:R-:W-:Y:S02]  /*3ec0*/  FMNMX.FTZ R3, R240, R3, !PT ;  /* 0x00000003f0037209 */ /* 0x000fe40007810000 */
[----:B--2---:R-:W-:Y:S01]  /*3ed0*/  FSEL R121, R5, -INF , P1 ;  /* 0xff80000005797808 */ /* 0x004fe20000800000 */
[----:B------:R-:W-:Y:S01]  /*3ee0*/  FMUL.FTZ R5, R31, c[0x0][0x320] ;  /* 0x0000c8001f057a20 */ /* 0x000fe20000410000 */
[----:B------:R-:W-:Y:S02]  /*3ef0*/  FMNMX.FTZ R100, R141, R100, !PT ;  /* 0x000000648d647209 */ /* 0x000fe40007810000 */
[----:B------:R-:W-:Y:S02]  /*3f00*/  FMNMX.FTZ R3, R248, R3, !PT ;  /* 0x00000003f8037209 */ /* 0x000fe40007810000 */
[----:B------:R-:W-:Y:S01]  /*3f10*/  FMNMX.FTZ R100, R121, R100, !PT ;  /* 0x0000006479647209 */ /* 0x000fe20007810000 */
[----:B------:R-:W2:Y:S01]  /*3f20*/  MUFU.TANH R5, R5 ;  /* 0x0000000500057308 */ /* 0x000ea20000002400 */
[----:B------:R-:W-:-:S02]  /*3f30*/  FMNMX.FTZ R3, R249, R3, !PT ;  /* 0x00000003f9037209 */ /* 0x000fc40007810000 */
[----:B-1----:R-:W-:Y:S01]  /*3f40*/  FSEL R120, R9, -INF , P6 ;  /* 0xff80000009787808 */ /* 0x002fe20003000000 */
[----:B------:R-:W1:Y:S01]  /*3f50*/  SHFL.BFLY PT, R4, R100, 0x2, 0x1f ;  /* 0x0c401f0064047f89 */ /* 0x000e6200000e0000 */
[----:B------:R-:W-:Y:S02]  /*3f60*/  FMNMX.FTZ R3, R247, R3, !PT ;  /* 0x00000003f7037209 */ /* 0x000fe40007810000 */
[----:B------:R-:W-:Y:S02]  /*3f70*/  FSEL R132, R30, -INF , P5 ;  /* 0xff8000001e847808 */ /* 0x000fe40002800000 */
[----:B------:R-:W-:Y:S02]  /*3f80*/  FMNMX.FTZ R3, R246, R3, !PT ;  /* 0x00000003f6037209 */ /* 0x000fe40007810000 */
[----:B------:R-:W-:Y:S02]  /*3f90*/  IADD3 R2, R239, R103, RZ ;  /* 0x00000067ef027210 */ /* 0x000fe40007ffe0ff */
[----:B------:R-:W-:-:S02]  /*3fa0*/  FMNMX.FTZ R3, R129, R3, !PT ;  /* 0x0000000381037209 */ /* 0x000fc40007810000 */
[----:B--2---:R-:W-:Y:S01]  /*3fb0*/  FSEL R144, R5, -INF , P1 ;  /* 0xff80000005907808 */ /* 0x004fe20000800000 */
[----:B------:R-:W-:Y:S01]  /*3fc0*/  LDSM.16.MT88.4 R28, [R2+0x3100] ;  /* 0x00310000021c783b */ /* 0x000fe20000004200 */
[----:B------:R-:W-:-:S03]  /*3fd0*/  FMNMX.FTZ R3, R120, R3, !PT ;  /* 0x0000000378037209 */ /* 0x000fc60007810000 */
[----:B------:R-:W-:Y:S01]  /*3fe0*/  LDSM.16.MT88.4 R20, [R2+0x6100] ;  /* 0x006100000214783b */ /* 0x000fe20000004200 */
[----:B------:R-:W-:-:S03]  /*3ff0*/  FMNMX.FTZ R3, R132, R3, !PT ;  /* 0x0000000384037209 */ /* 0x000fc60007810000 */
[----:B------:R-:W-:Y:S01]  /*4000*/  LDSM.16.MT88.4 R32, [R2+0x100] ;  /* 0x000100000220783b */ /* 0x000fe20000004200 */
        /* <DEDUP_REMOVED lines=13> */
[----:B------:R-:W-:Y:S01]  /*40e0*/  FSETP.NEU.FTZ.AND P1, PT, R3, -INF , PT ;  /* 0xff8000000300780b */ /* 0x000fe20003f3d000 */
[----:B--2---:R-:W-:-:S04]  /*40f0*/  FFMA.FTZ R4, R7, c[0x0][0x2d0], -R9 ;  /* 0x0000b40007047a23 */ /* 0x004fc80000010809 */
[----:B------:R1:W-:Y:S02]  /*4100*/  MUFU.EX2 R114, R4 ;  /* 0x0000000400727308 */ /* 0x0003e40000000800 */
[----:B-1----:R-:W-:Y:S02]  /*4110*/  FFMA.FTZ R4, R8, c[0x0][0x2d0], -R9 ;  /* 0x0000b40008047a23 */ /* 0x002fe40000010809 */
[----:B------:R-:W-:-:S04]  /*4120*/  FMUL.FTZ R8, R3, c[0x0][0x2d0] ;  /* 0x0000b40003087a20 */ /* 0x000fc80000410000 */
[----:B------:R1:W-:Y:S01]  /*4130*/  MUFU.EX2 R133, R4 ;  /* 0x0000000400857308 */ /* 0x0003e20000000800 */
[----:B------:R-:W-:Y:S02]  /*4140*/  FSEL R8, R8, RZ, P1 ;  /* 0x000000ff08087208 */ /* 0x000fe40000800000 */
[----:B------:R-:W-:Y:S01]  /*4150*/  PLOP3.LUT P1, PT, PT, PT, UP1, 0x80, 0x0 ;  /* 0x000000000000781c */ /* 0x000fe20003f2f018 */
[--C-:B-1----:R-:W-:Y:S02]  /*4160*/  FFMA.FTZ R4, R10, c[0x0][0x2d0], -R9.reuse ;  /* 0x0000b4000a047a23 */ /* 0x102fe40000010809 */
[----:B------:R-:W-:Y:S02]  /*4170*/  FFMA.FTZ R10, R40, c[0x0][0x2d0], -R9 ;  /* 0x0000b400280a7a23 */ /* 0x000fe40000010809 */
[----:B------:R1:W2:Y:S08]  /*4180*/  MUFU.EX2 R122, R4 ;  /* 0x00000004007a7308 */ /* 0x0002b00000000800 */
[----:B------:R3:W-:Y:S01]  /*4190*/  MUFU.EX2 R123, R10 ;  /* 0x0000000a007b7308 */ /* 0x0007e20000000800 */
[----:B-1----:R-:W-:Y:S01]  /*41a0*/  FFMA.FTZ R4, R11, c[0x0][0x2d0], -R8 ;  /* 0x0000b4000b047a23 */ /* 0x002fe20000010808 */
[----:B--2---:R-:W-:Y:S01]  /*41b0*/  F2FP.PACK_AB R6, R122, R133 ;  /* 0x000000857a06723e */ /* 0x004fe200000000ff */
[----:B------:R-:W-:-:S05]  /*41c0*/  IMAD.MOV.U32 R11, RZ, RZ, R114 ;  /* 0x000000ffff0b7224 */ /* 0x000fca00078e0072 */
[----:B------:R1:W-:Y:S01]  /*41d0*/  MUFU.EX2 R131, R4 ;  /* 0x0000000400837308 */ /* 0x0003e20000000800 */
[----:B---3--:R-:W-:Y:S02]  /*41e0*/  FFMA.FTZ R10, R41, c[0x0][0x2d0], -R9 ;  /* 0x0000b400290a7a23 */ /* 0x008fe40000010809 */
[----:B------:R-:W-:Y:S05]  /*41f0*/  LDSM.16.MT88.4 R40, [R103+0x6100] ;  /* 0x006100006728783b */ /* 0x000fea0000004200 */
[----:B------:R2:W-:Y:S01]  /*4200*/  MUFU.EX2 R135, R10 ;  /* 0x0000000a00877308 */ /* 0x0005e20000000800 */
[----:B-1----:R-:W-:-:S07]  /*4210*/  FFMA.FTZ R4, R12, c[0x0][0x2d0], -R8 ;  /* 0x0000b4000c047a23 */ /* 0x002fce0000010808 */
[----:B------:R1:W3:Y:S01]  /*4220*/  MUFU.EX2 R251, R4 ;  /* 0x0000000400fb7308 */ /* 0x0002e20000000800 */
[----:B--2---:R-:W-:Y:S02]  /*4230*/  FFMA.FTZ R10, R44, c[0x0][0x2d0], -R9 ;  /* 0x0000b4002c0a7a23 */ /* 0x004fe40000010809 */
[----:B------:R-:W-:-:S05]  /*4240*/  IMAD.MOV.U32 R44, RZ, RZ, R129 ;  /* 0x000000ffff2c7224 */ /* 0x000fca00078e0081 */
[----:B------:R2:W-:Y:S01]  /*4250*/  MUFU.EX2 R136, R10 ;  /* 0x0000000a00887308 */ /* 0x0005e20000000800 */
[----:B-1----:R-:W-:Y:S01]  /*4260*/  FFMA.FTZ R4, R13, c[0x0][0x2d0], -R8 ;  /* 0x0000b4000d047a23 */ /* 0x002fe20000010808 */
[----:B---3--:R-:W-:-:S06]  /*4270*/  F2FP.PACK_AB R5, R251, R131 ;  /* 0x00000083fb05723e */ /* 0x008fcc00000000ff */
[----:B------:R1:W-:Y:S01]  /*4280*/  MUFU.EX2 R134, R4 ;  /* 0x0000000400867308 */ /* 0x0003e20000000800 */
[----:B--2---:R-:W-:-:S07]  /*4290*/  FFMA.FTZ R10, R45, c[0x0][0x2d0], -R9 ;  /* 0x0000b4002d0a7a23 */ /* 0x004fce0000010809 */
[----:B------:R2:W-:Y:S01]  /*42a0*/  MUFU.EX2 R78, R10 ;  /* 0x0000000a004e7308 */ /* 0x0005e20000000800 */
[--C-:B-1----:R-:W-:Y:S02]  /*42b0*/  FFMA.FTZ R4, R14, c[0x0][0x2d0], -R8.reuse ;  /* 0x0000b4000e047a23 */ /* 0x102fe40000010808 */
[----:B------:R-:W1:Y:S05]  /*42c0*/  LDSM.16.MT88.4 R12, [R237+0x100] ;  /* 0x00010000ed0c783b */ /* 0x000e6a0000004200 */
[----:B------:R3:W4:Y:S01]  /*42d0*/  MUFU.EX2 R145, R4 ;  /* 0x0000000400917308 */ /* 0x0007220000000800 */
[----:B--2---:R-:W-:Y:S01]  /*42e0*/  FFMA.FTZ R10, R46, c[0x0][0x2d0], -R8 ;  /* 0x0000b4002e0a7a23 */ /* 0x004fe20000010808 */
[----:B------:R-:W-:-:S06]  /*42f0*/  MOV R46, R130 ;  /* 0x00000082002e7202 */ /* 0x000fcc0000000f00 */
[----:B------:R2:W5:Y:S01]  /*4300*/  MUFU.EX2 R137, R10 ;  /* 0x0000000a00897308 */ /* 0x0005620000000800 */
[----:B---3--:R-:W-:Y:S02]  /*4310*/  F2FP.PACK_AB R4, R11, R130 ;  /* 0x000000820b04723e */ /* 0x008fe400000000ff */
[----:B----4-:R-:W-:Y:S01]  /*4320*/  F2FP.PACK_AB R7, R145, R134 ;  /* 0x000000869107723e */ /* 0x010fe200000000ff */
[----:B--2---:R-:W-:-:S06]  /*4330*/  FFMA.FTZ R10, R47, c[0x0][0x2d0], -R8 ;  /* 0x0000b4002f0a7a23 */ /* 0x004fcc0000010808 */
[C---:B------:R-:W-:Y:S01]  /*4340*/  HMMA.16816.F32 R56, R4.reuse, R28, RZ ;  /* 0x0000001c0438723c */ /* 0x040fe200000018ff */
[----:B------:R-:W-:Y:S01]  /*4350*/  IMAD.MOV.U32 R47, RZ, RZ, R131 ;  /* 0x000000ffff2f7224 */ /* 0x000fe200078e0083 */
[----:B------:R2:W3:Y:S06]  /*4360*/  MUFU.EX2 R252, R10 ;  /* 0x0000000a00fc7308 */ /* 0x0004ec0000000800 */
[C---:B------:R-:W-:Y:S01]  /*4370*/  HMMA.16816.F32 R64, R4.reuse, R30, RZ ;  /* 0x0000001e0440723c */ /* 0x040fe200000018ff */
[----:B------:R-:W-:Y:S07]  /*4380*/  LDSM.16.MT88.4 R28, [R237+0x3100] ;  /* 0x00310000ed1c783b */ /* 0x000fee0000004200 */
[----:B-1----:R-:W-:Y:S01]  /*4390*/  HMMA.16816.F32 R84, R4, R12, RZ ;  /* 0x0000000c0454723c */ /* 0x002fe200000018ff */
[----:B--2---:R-:W-:-:S04]  /*43a0*/  FFMA.FTZ R10, R76, c[0x0][0x2d0], -R8 ;  /* 0x0000b4004c0a7a23 */ /* 0x004fc80000010808 */
        /* <DEDUP_REMOVED lines=11> */
[----:B----4-:R-:W-:-:S06]  /*4460*/  MOV R10, R78 ;  /* 0x0000004e000a7202 */ /* 0x010fcc0000000f00 */
[C---:B------:R-:W-:Y:S08]  /*4470*/  HMMA.16816.F32 R104, R4.reuse, R24, RZ ;  /* 0x000000180468723c */ /* 0x040ff000000018ff */
[C---:B------:R-:W-:Y:S01]  /*4480*/  HMMA.16816.F32 R96, R4.reuse, R26, RZ ;  /* 0x0000001a0460723c */ /* 0x040fe200000018ff */
[----:B------:R-:W4:Y:S07]  /*4490*/  LDSM.16.MT88.4 R24, [R2+0x900] ;  /* 0x000900000218783b */ /* 0x000f2e0000004200 */
[C---:B--2---:R-:W-:Y:S08]  /*44a0*/  HMMA.16816.F32 R116, R4.reuse, R12, RZ ;  /* 0x0000000c0474723c */ /* 0x044ff000000018ff */
[C---:B------:R-:W-:Y:S01]  /*44b0*/  HMMA.16816.F32 R124, R4.reuse, R14, RZ ;  /* 0x0000000e047c723c */ /* 0x040fe200000018ff */
[----:B------:R-:W2:Y:S07]  /*44c0*/  LDSM.16.MT88.4 R12, [R2+0x6900] ;  /* 0x00690000020c783b */ /* 0x000eae0000004200 */
[C---:B------:R-:W-:Y:S07]  /*44d0*/  HMMA.16816.F32 R76, R4.reuse, R40, RZ ;  /* 0x00000028044c723c */ /* 0x040fee00000018ff */
[----:B-----5:R-:W-:Y:S01]  /*44e0*/  IMAD.MOV.U32 R40, RZ, RZ, R137 ;  /* 0x000000ffff287224 */ /* 0x020fe200078e0089 */
[----:B------:R-:W-:Y:S01]  /*44f0*/  HMMA.16816.F32 R92, R4, R36, RZ ;  /* 0x00000024045c723c */ /* 0x000fe200000018ff */
[----:B------:R-:W-:-:S07]  /*4500*/  IMAD.MOV.U32 R41, RZ, RZ, R136 ;  /* 0x000000ffff297224 */ /* 0x000fce00078e0088 */
[C---:B------:R-:W-:Y:S08]  /*4510*/  HMMA.16816.F32 R108, R4.reuse, R38, RZ ;  /* 0x00000026046c723c */ /* 0x040ff000000018ff */
[C---:B------:R-:W-:Y:S07]  /*4520*/  HMMA.16816.F32 R136, R4.reuse, R42, RZ ;  /* 0x0000002a0488723c */ /* 0x040fee00000018ff */
[----:B------:R-:W-:Y:S01]  /*4530*/  MOV R43, R141 ;  /* 0x0000008d002b7202 */ /* 0x000fe20000000f00 */
[----:B------:R-:W-:Y:S01]  /*4540*/  HMMA.16816.F32 R36, R4, R28, RZ ;  /* 0x0000001c0424723c */ /* 0x000fe200000018ff */
[----:B------:R-:W-:-:S07]  /*4550*/  IMAD.MOV.U32 R42, RZ, RZ, R140 ;  /* 0x000000ffff2a7224 */ /* 0x000fce00078e008c */
[C---:B------:R-:W-:Y:S01]  /*4560*/  HMMA.16816.F32 R112, R4.reuse, R30, RZ ;  /* 0x0000001e0470723c */ /* 0x040fe200000018ff */
[----:B------:R-:W5:Y:S07]  /*4570*/  LDSM.16.MT88.4 R28, [R2+0x3900] ;  /* 0x00390000021c783b */ /* 0x000f6e0000004200 */
[C---:B-1----:R-:W-:Y:S08]  /*4580*/  HMMA.16816.F32 R140, R4.reuse, R20, RZ ;  /* 0x00000014048c723c */ /* 0x042ff000000018ff */
[C---:B------:R-:W-:Y:S01]  /*4590*/  HMMA.16816.F32 R168, R4.reuse, R22, RZ ;  /* 0x0000001604a8723c */ /* 0x040fe200000018ff */
[----:B------:R-:W1:Y:S07]  /*45a0*/  LDSM.16.MT88.4 R20, [R237+0x900] ;  /* 0x00090000ed14783b */ /* 0x000e6e0000004200 */
[C---:B------:R-:W-:Y:S08]  /*45b0*/  HMMA.16816.F32 R88, R4.reuse, R32, RZ ;  /* 0x000000200458723c */ /* 0x040ff000000018ff */
[C---:B------:R-:W-:Y:S08]  /*45c0*/  HMMA.16816.F32 R172, R4.reuse, R16, RZ ;  /* 0x0000001004ac723c */ /* 0x040ff000000018ff */
[C---:B------:R-:W-:Y:S01]  /*45d0*/  HMMA.16816.F32 R180, R4.reuse, R18, RZ ;  /* 0x0000001204b4723c */ /* 0x040fe200000018ff */
[----:B------:R-:W1:Y:S07]  /*45e0*/  LDSM.16.MT88.4 R16, [R0+0x900] ;  /* 0x000900000010783b */ /* 0x000e6e0000004200 */
[----:B------:R-:W-:Y:S01]  /*45f0*/  HMMA.16816.F32 R72, R4, R34, RZ ;  /* 0x000000220448723c */ /* 0x000fe200000018ff */
[----:B------:R-:W1:Y:S06]  /*4600*/  LDSM.16.MT88.4 R32, [R103+0x900] ;  /* 0x000900006720783b */ /* 0x000e6c0000004200 */
[----:B------:R-:W-:-:S02]  /*4610*/  F2FP.PACK_AB R4, R135, R123 ;  /* 0x0000007b8704723e */ /* 0x000fc400000000ff */
[----:B---3--:R-:W-:Y:S02]  /*4620*/  F2FP.PACK_AB R5, R252, R40 ;  /* 0x00000028fc05723e */ /* 0x008fe400000000ff */
[----:B------:R-:W-:Y:S02]  /*4630*/  F2FP.PACK_AB R6, R10, R41 ;  /* 0x000000290a06723e */ /* 0x000fe400000000ff */
[----:B------:R-:W-:-:S07]  /*4640*/  F2FP.PACK_AB R7, R250, R45 ;  /* 0x0000002dfa07723e */ /* 0x000fce00000000ff */
[C---:B----4-:R-:W-:Y:S07]  /*4650*/  HMMA.16816.F32 R200, R4.reuse, R24, R88 ;  /* 0x0000001804c8723c */ /* 0x050fee0000001858 */
[----:B------:R-:W-:Y:S01]  /*4660*/  IMAD.MOV.U32 R24, RZ, RZ, R145 ;  /* 0x000000ffff187224 */ /* 0x000fe200078e0091 */
[----:B------:R-:W-:Y:S01]  /*4670*/  MOV R25, R144 ;  /* 0x0000009000197202 */ /* 0x000fe20000000f00 */
[----:B------:R-:W-:Y:S01]  /*4680*/  IMAD.MOV.U32 R91, RZ, RZ, R135 ;  /* 0x000000ffff5b7224 */ /* 0x000fe200078e0087 */
[----:B------:R-:W-:Y:S01]  /*4690*/  MOV R89, R133 ;  /* 0x0000008500597202 */ /* 0x000fe20000000f00 */
[----:B------:R-:W-:Y:S01]  /*46a0*/  IMAD.MOV.U32 R90, RZ, RZ, R134 ;  /* 0x000000ffff5a7224 */ /* 0x000fe200078e0086 */
[----:B--2---:R-:W-:Y:S01]  /*46b0*/  HMMA.16816.F32 R144, R4, R12, R52 ;  /* 0x0000000c0490723c */ /* 0x004fe20000001834 */
[----:B------:R-:W-:-:S07]  /*46c0*/  IMAD.MOV.U32 R88, RZ, RZ, R132 ;  /* 0x000000ffff587224 */ /* 0x000fce00078e0084 */
[C---:B------:R-:W-:Y:S01]  /*46d0*/  HMMA.16816.F32 R132, R4.reuse, R14, R48 ;  /* 0x0000000e0484723c */ /* 0x040fe20000001830 */
[----:B------:R-:W2:Y:S07]  /*46e0*/  LDSM.16.MT88.4 R12, [R103+0x3900] ;  /* 0x00390000670c783b */ /* 0x000eae0000004200 */
[C---:B-----5:R-:W-:Y:S07]  /*46f0*/  HMMA.16816.F32 R164, R4.reuse, R28, R56 ;  /* 0x0000001c04a4723c */ /* 0x060fee0000001838 */
[----:B------:R-:W-:Y:S01]  /*4700*/  MOV R29, R42 ;  /* 0x0000002a001d7202 */ /* 0x000fe20000000f00 */
[----:B-1----:R-:W-:Y:S01]  /*4710*/  HMMA.16816.F32 R84, R4, R20, R84 ;  /* 0x000000140454723c */ /* 0x002fe20000001854 */
[----:B------:R-:W-:-:S07]  /*4720*/  IMAD.MOV.U32 R28, RZ, RZ, R43 ;  /* 0x000000ffff1c7224 */ /* 0x000fce00078e002b */
[C---:B------:R-:W-:Y:S01]  /*4730*/  HMMA.16816.F32 R56, R4.reuse, R22, R68 ;  /* 0x000000160438723c */ /* 0x040fe20000001844 */
[----:B------:R-:W1:Y:S07]  /*4740*/  LDSM.16.MT88.4 R20, [R0+0x3900] ;  /* 0x003900000014783b */ /* 0x000e6e0000004200 */
[C---:B------:R-:W-:Y:S07]  /*4750*/  HMMA.16816.F32 R148, R4.reuse, R30, R64 ;  /* 0x0000001e0494723c */ /* 0x040fee0000001840 */
[----:B------:R-:W-:Y:S01]  /*4760*/  MOV R31, R40 ;  /* 0x00000028001f7202 */ /* 0x000fe20000000f00 */
[----:B------:R-:W-:Y:S01]  /*4770*/  HMMA.16816.F32 R64, R4, R16, R104 ;  /* 0x000000100440723c */ /* 0x000fe20000001868 */
[----:B------:R-:W-:-:S06]  /*4780*/  IMAD.MOV.U32 R30, RZ, RZ, R41 ;  /* 0x000000ffff1e7224 */ /* 0x000fcc00078e0029 */
[----:B------:R-:W-:Y:S01]  /*4790*/  MOV R104, R10 ;  /* 0x0000000a00687202 */ /* 0x000fe20000000f00 */
[----:B------:R-:W-:Y:S01]  /*47a0*/  HMMA.16816.F32 R52, R4, R18, R96 ;  /* 0x000000120434723c */ /* 0x000fe20000001860 */
[----:B------:R-:W3:Y:S01]  /*47b0*/  LDSM.16.MT88.4 R16, [R103+0x6900] ;  /* 0x006900006710783b */ /* 0x000ee20000004200 */
[----:B------:R-:W-:-:S05]  /*47c0*/  FFMA.FTZ R10, R101, c[0x0][0x2d0], -R9 ;  /* 0x0000b400650a7a23 */ /* 0x000fca0000010809 */
[----:B------:R-:W-:Y:S01]  /*47d0*/  IMAD.MOV.U32 R96, RZ, RZ, R47 ;  /* 0x000000ffff607224 */ /* 0x000fe200078e002f */
[C---:B------:R-:W-:Y:S01]  /*47e0*/  HMMA.16816.F32 R176, R4.reuse, R26, R72 ;  /* 0x0000001a04b0723c */ /* 0x040fe20000001848 */
[----:B------:R-:W-:Y:S01]  /*47f0*/  MOV R97, R46 ;  /* 0x0000002e00617202 */ /* 0x000fe20000000f00 */
[----:B------:R-:W-:Y:S01]  /*4800*/  IMAD.MOV.U32 R98, RZ, RZ, R45 ;  /* 0x000000ffff627224 */ /* 0x000fe200078e002d */
[----:B------:R-:W-:Y:S02]  /*4810*/  MOV R99, R44 ;  /* 0x0000002c00637202 */ /* 0x000fe40000000f00 */
[----:B------:R-:W-:Y:S02]  /*4820*/  MOV R101, R96 ;  /* 0x0000006000657202 */ /* 0x000fe40000000f00 */
[----:B------:R-:W-:Y:S01]  /*4830*/  MOV R27, R128 ;  /* 0x00000080001b7202 */ /* 0x000fe20000000f00 */
[----:B------:R-:W-:Y:S01]  /*4840*/  IMAD.MOV.U32 R72, RZ, RZ, R123 ;  /* 0x000000ffff487224 */ /* 0x000fe200078e007b */
[----:B------:R-:W-:Y:S01]  /*4850*/  MOV R73, R122 ;  /* 0x0000007a00497202 */ /* 0x000fe20000000f00 */
[----:B------:R-:W-:Y:S01]  /*4860*/  IMAD.MOV.U32 R74, RZ, RZ, R121 ;  /* 0x000000ffff4a7224 */ /* 0x000fe200078e0079 */
[----:B------:R-:W-:Y:S01]  /*4870*/  MOV R75, R120 ;  /* 0x00000078004b7202 */ /* 0x000fe20000000f00 */
[----:B------:R-:W-:Y:S02]  /*4880*/  HMMA.16816.F32 R128, R4, R32, R60 ;  /* 0x000000200480723c */ /* 0x000fe4000000183c */
[----:B------:R-:W-:Y:S01]  /*4890*/  IMAD.MOV.U32 R107, RZ, RZ, R73 ;  /* 0x000000ffff6b7224 */ /* 0x000fe200078e0049 */
[----:B------:R-:W-:Y:S01]  /*48a0*/  MOV R106, R74 ;  /* 0x0000004a006a7202 */ /* 0x000fe20000000f00 */
[----:B------:R-:W-:-:S04]  /*48b0*/  IMAD.MOV.U32 R105, RZ, RZ, R75 ;  /* 0x000000ffff697224 */ /* 0x000fc800078e004b */
[C---:B------:R-:W-:Y:S01]  /*48c0*/  HMMA.16816.F32 R120, R4.reuse, R34, R80 ;  /* 0x000000220478723c */ /* 0x040fe20000001850 */
[----:B------:R-:W-:Y:S06]  /*48d0*/  LDSM.16.MT88.4 R32, [R0+0x6900] ;  /* 0x006900000020783b */ /* 0x000fec0000004200 */
[----:B------:R-:W-:Y:S01]  /*48e0*/  IMAD.MOV.U32 R83, RZ, RZ, R27 ;  /* 0x000000ffff537224 */ /* 0x000fe200078e001b */
[----:B------:R-:W-:Y:S01]  /*48f0*/  MOV R80, R25 ;  /* 0x0000001900507202 */ /* 0x000fe20000000f00 */
[----:B------:R-:W-:Y:S01]  /*4900*/  IMAD.MOV.U32 R81, RZ, RZ, R24 ;  /* 0x000000ffff517224 */ /* 0x000fe200078e0018 */
[----:B--2---:R-:W-:Y:S01]  /*4910*/  HMMA.16816.F32 R40, R4, R12, R92 ;  /* 0x0000000c0428723c */ /* 0x004fe2000000185c */
[----:B------:R-:W2:Y:S01]  /*4920*/  LDSM.16.MT88.4 R24, [R237+0x3900] ;  /* 0x00390000ed18783b */ /* 0x000ea20000004200 */
[----:B------:R-:W-:-:S05]  /*4930*/  MOV R82, R72 ;  /* 0x0000004800527202 */ /* 0x000fca0000000f00 */
[----:B------:R-:W-:Y:S01]  /*4940*/  IMAD.MOV.U32 R95, RZ, RZ, R251 ;  /* 0x000000ffff5f7224 */ /* 0x000fe200078e00fb */
[C---:B------:R-:W-:Y:S01]  /*4950*/  HMMA.16816.F32 R48, R4.reuse, R14, R108 ;  /* 0x0000000e0430723c */ /* 0x040fe2000000186c */
[----:B------:R-:W4:Y:S01]  /*4960*/  LDSM.16.MT88.4 R12, [R237+0x6900] ;  /* 0x00690000ed0c783b */ /* 0x000f220000004200 */
[----:B------:R-:W-:Y:S01]  /*4970*/  MOV R94, R104 ;  /* 0x00000068005e7202 */ /* 0x000fe20000000f00 */
[----:B------:R-:W-:Y:S01]  /*4980*/  IMAD.MOV.U32 R93, RZ, RZ, R105 ;  /* 0x000000ffff5d7224 */ /* 0x000fe200078e0069 */
[----:B------:R-:W-:Y:S01]  /*4990*/  MOV R105, R90 ;  /* 0x0000005a00697202 */ /* 0x000fe20000000f00 */
[----:B------:R-:W-:Y:S02]  /*49a0*/  IMAD.MOV.U32 R104, RZ, RZ, R89 ;  /* 0x000000ffff687224 */ /* 0x000fe400078e0059 */
[----:B------:R-:W-:Y:S01]  /*49b0*/  IMAD.MOV.U32 R111, RZ, RZ, R107 ;  /* 0x000000ffff6f7224 */ /* 0x000fe200078e006b */
[----:B-1----:R-:W-:Y:S01]  /*49c0*/  HMMA.16816.F32 R60, R4, R20, R116 ;  /* 0x00000014043c723c */ /* 0x002fe20000001874 */
[----:B------:R1:W-:Y:S01]  /*49d0*/  MUFU.EX2 R119, R10 ;  /* 0x0000000a00777308 */ /* 0x0003e20000000800 */
[----:B------:R-:W-:Y:S01]  /*49e0*/  MOV R107, R252 ;  /* 0x000000fc006b7202 */ /* 0x000fe20000000f00 */
[----:B------:R-:W-:Y:S01]  /*49f0*/  IMAD.MOV.U32 R110, RZ, RZ, R81 ;  /* 0x000000ffff6e7224 */ /* 0x000fe200078e0051 */
[----:B------:R-:W-:Y:S01]  /*4a00*/  MOV R109, R82 ;  /* 0x00000052006d7202 */ /* 0x000fe20000000f00 */
[----:B------:R-:W-:-:S02]  /*4a10*/  IMAD.MOV.U32 R108, RZ, RZ, R83 ;  /* 0x000000ffff6c7224 */ /* 0x000fc400078e0053 */
[----:B------:R-:W-:Y:S01]  /*4a20*/  IMAD.MOV.U32 R118, RZ, RZ, R95 ;  /* 0x000000ffff767224 */ /* 0x000fe200078e005f */
[----:B---3--:R-:W-:Y:S01]  /*4a30*/  HMMA.16816.F32 R72, R4, R16, R76 ;  /* 0x000000100448723c */ /* 0x008fe2000000184c */
[----:B------:R-:W-:Y:S01]  /*4a40*/  MOV R95, R98 ;  /* 0x00000062005f7202 */ /* 0x000fe20000000f00 */
[----:B------:R-:W-:Y:S01]  /*4a50*/  IMAD.MOV.U32 R116, RZ, RZ, R31 ;  /* 0x000000ffff747224 */ /* 0x000fe200078e001f */
[----:B------:R-:W-:-:S05]  /*4a60*/  MOV R117, R28 ;  /* 0x0000001c00757202 */ /* 0x000fca0000000f00 */
[C---:B------:R-:W-:Y:S01]  /*4a70*/  HMMA.16816.F32 R76, R4.reuse, R18, R136 ;  /* 0x00000012044c723c */ /* 0x040fe20000001888 */
[----:B-1----:R-:W-:Y:S01]  /*4a80*/  FFMA.FTZ R10, R102, c[0x0][0x2d0], -R9 ;  /* 0x0000b400660a7a23 */ /* 0x002fe20000010809 */
[----:B------:R-:W1:Y:S03]  /*4a90*/  LDSM.16.MT88.4 R16, [R2+0x1100] ;  /* 0x001100000210783b */ /* 0x000e660000004200 */
[----:B------:R3:W5:Y:S02]  /*4aa0*/  MUFU.EX2 R92, R10 ;  /* 0x0000000a005c7308 */ /* 0x0007640000000800 */
[----:B------:R-:W-:Y:S01]  /*4ab0*/  MOV R139, R104 ;  /* 0x00000068008b7202 */ /* 0x000fe20000000f00 */
[C---:B------:R-:W-:Y:S07]  /*4ac0*/  HMMA.16816.F32 R68, R4.reuse, R22, R124 ;  /* 0x000000160444723c */ /* 0x040fee000000187c */
[----:B------:R-:W-:Y:S01]  /*4ad0*/  IMAD.MOV.U32 R124, RZ, RZ, R105 ;  /* 0x000000ffff7c7224 */ /* 0x000fe200078e0069 */
[----:B--2---:R-:W-:Y:S01]  /*4ae0*/  HMMA.16816.F32 R44, R4, R26, R112 ;  /* 0x0000001a042c723c */ /* 0x004fe20000001870 */
[----:B------:R-:W-:Y:S01]  /*4af0*/  IMAD.MOV.U32 R126, RZ, RZ, R107 ;  /* 0x000000ffff7e7224 */ /* 0x000fe200078e006b */
[----:B------:R-:W-:Y:S01]  /*4b00*/  MOV R127, R30 ;  /* 0x0000001e007f7202 */ /* 0x000fe20000000f00 */
[----:B---3--:R-:W-:Y:S01]  /*4b10*/  FFMA.FTZ R10, R160, c[0x0][0x2d0], -R9 ;  /* 0x0000b400a00a7a23 */ /* 0x008fe20000010809 */
[----:B-----5:R-:W-:-:S03]  /*4b20*/  MOV R136, R92 ;  /* 0x0000005c00887202 */ /* 0x020fc60000000f00 */
[----:B------:R-:W-:Y:S01]  /*4b30*/  IMAD.MOV.U32 R112, RZ, RZ, R97 ;  /* 0x000000ffff707224 */ /* 0x000fe200078e0061 */
[----:B------:R-:W-:Y:S01]  /*4b40*/  MOV R92, R106 ;  /* 0x0000006a005c7202 */ /* 0x000fe20000000f00 */
[----:B------:R2:W-:Y:S01]  /*4b50*/  MUFU.EX2 R251, R10 ;  /* 0x0000000a00fb7308 */ /* 0x0005e20000000800 */
[----:B------:R-:W-:Y:S01]  /*4b60*/  IMAD.MOV.U32 R113, RZ, RZ, R99 ;  /* 0x000000ffff717224 */ /* 0x000fe200078e0063 */
[C---:B------:R-:W-:Y:S01]  /*4b70*/  HMMA.16816.F32 R36, R4.reuse, R24, R36 ;  /* 0x000000180424723c */ /* 0x040fe20000001824 */
[----:B------:R-:W-:Y:S01]  /*4b80*/  MOV R114, R80 ;  /* 0x0000005000727202 */ /* 0x000fe20000000f00 */
[----:B------:R-:W-:Y:S01]  /*4b90*/  IMAD.MOV.U32 R106, RZ, RZ, R91 ;  /* 0x000000ffff6a7224 */ /* 0x000fe200078e005b */
[----:B------:R-:W-:Y:S01]  /*4ba0*/  MOV R115, R88 ;  /* 0x0000005800737202 */ /* 0x000fe20000000f00 */
[----:B------:R-:W3:Y:S01]  /*4bb0*/  LDSM.16.MT88.4 R24, [R2+0x4100] ;  /* 0x004100000218783b */ /* 0x000ee20000004200 */
[----:B------:R-:W-:Y:S01]  /*4bc0*/  MOV R20, R112 ;  /* 0x0000007000147202 */ /* 0x000fe20000000f00 */
[----:B------:R-:W-:Y:S01]  /*4bd0*/  IMAD.MOV.U32 R21, RZ, RZ, R113 ;  /* 0x000000ffff157224 */ /* 0x000fe200078e0071 */
[----:B------:R-:W-:Y:S01]  /*4be0*/  MOV R125, R106 ;  /* 0x0000006a007d7202 */ /* 0x000fe20000000f00 */
[----:B------:R-:W-:Y:S01]  /*4bf0*/  HMMA.16816.F32 R96, R4, R32, R172 ;  /* 0x000000200460723c */ /* 0x000fe200000018ac */
[----:B------:R-:W-:-:S02]  /*4c00*/  IMAD.MOV.U32 R138, RZ, RZ, R115 ;  /* 0x000000ffff8a7224 */ /* 0x000fc400078e0073 */
[----:B--2---:R-:W-:-:S04]  /*4c10*/  FFMA.FTZ R10, R161, c[0x0][0x2d0], -R9 ;  /* 0x0000b400a10a7a23 */ /* 0x004fc80000010809 */
[----:B------:R-:W-:Y:S01]  /*4c20*/  MOV R173, R118 ;  /* 0x0000007600ad7202 */ /* 0x000fe20000000f00 */
[----:B------:R-:W-:Y:S01]  /*4c30*/  IMAD.MOV.U32 R172, RZ, RZ, R101 ;  /* 0x000000ffffac7224 */ /* 0x000fe200078e0065 */
[C---:B----4-:R-:W-:Y:S01]  /*4c40*/  HMMA.16816.F32 R80, R4.reuse, R12, R140 ;  /* 0x0000000c0450723c */ /* 0x050fe2000000188c */
[----:B------:R2:W-:Y:S01]  /*4c50*/  MUFU.EX2 R102, R10 ;  /* 0x0000000a00667308 */ /* 0x0005e20000000800 */
[----:B------:R-:W-:Y:S01]  /*4c60*/  MOV R101, R250 ;  /* 0x000000fa00657202 */ /* 0x000fe20000000f00 */
[----:B------:R-:W-:Y:S01]  /*4c70*/  IMAD.MOV.U32 R118, RZ, RZ, R29 ;  /* 0x000000ffff767224 */ /* 0x000fe200078e001d */
[----:B------:R-:W-:Y:S01]  /*4c80*/  MOV R174, R117 ;  /* 0x0000007500ae7202 */ /* 0x000fe20000000f00 */
[----:B------:R-:W-:Y:S01]  /*4c90*/  LDSM.16.MT88.4 R28, [R103+0x1100] ;  /* 0x00110000671c783b */ /* 0x000fe20000004200 */
[----:B------:R-:W-:Y:S01]  /*4ca0*/  IMAD.MOV.U32 R33, RZ, RZ, R138 ;  /* 0x000000ffff217224 */ /* 0x000fe200078e008a */
[----:B------:R-:W-:Y:S01]  /*4cb0*/  MOV R32, R125 ;  /* 0x0000007d00207202 */ /* 0x000fe20000000f00 */
[----:B------:R-:W-:Y:S01]  /*4cc0*/  HMMA.16816.F32 R88, R4, R14, R168 ;  /* 0x0000000e0458723c */ /* 0x000fe200000018a8 */
[----:B------:R-:W4:Y:S01]  /*4cd0*/  LDSM.16.MT88.4 R12, [R2+0x7100] ;  /* 0x00710000020c783b */ /* 0x000f220000004200 */
[----:B------:R-:W-:-:S06]  /*4ce0*/  IMAD.MOV.U32 R175, RZ, RZ, R93 ;  /* 0x000000ffffaf7224 */ /* 0x000fcc00078e005d */
[----:B------:R-:W-:Y:S01]  /*4cf0*/  HMMA.16816.F32 R104, R4, R34, R180 ;  /* 0x000000220468723c */ /* 0x000fe200000018b4 */
[----:B--2---:R-:W-:-:S04]  /*4d00*/  FFMA.FTZ R10, R162, c[0x0][0x2d0], -R8 ;  /* 0x0000b400a20a7a23 */ /* 0x004fc80000010808 */
[----:B------:R2:W-:Y:S02]  /*4d10*/  MUFU.EX2 R137, R10 ;  /* 0x0000000a00897308 */ /* 0x0005e40000000800 */
[----:B------:R-:W-:Y:S01]  /*4d20*/  F2FP.PACK_AB R4, R136, R119 ;  /* 0x000000778804723e */ /* 0x000fe200000000ff */
[----:B------:R-:W-:Y:S01]  /*4d30*/  IMAD.MOV.U32 R34, RZ, RZ, R116 ;  /* 0x000000ffff227224 */ /* 0x000fe200078e0074 */
[----:B------:R-:W-:Y:S01]  /*4d40*/  MOV R35, R127 ;  /* 0x0000007f00237202 */ /* 0x000fe20000000f00 */
[----:B------:R-:W-:Y:S01]  /*4d50*/  IMAD.MOV.U32 R183, RZ, RZ, R126 ;  /* 0x000000ffffb77224 */ /* 0x000fe200078e007e */
[----:B------:R-:W-:Y:S01]  /*4d60*/  MOV R181, R110 ;  /* 0x0000006e00b57202 */ /* 0x000fe20000000f00 */
[----:B------:R-:W-:Y:S02]  /*4d70*/  IMAD.MOV.U32 R182, RZ, RZ, R109 ;  /* 0x000000ffffb67224 */ /* 0x000fe400078e006d */
[----:B------:R-:W-:Y:S02]  /*4d80*/  IMAD.MOV.U32 R180, RZ, RZ, R111 ;  /* 0x000000ffffb47224 */ /* 0x000fe400078e006f */
[----:B--2---:R-:W-:-:S04]  /*4d90*/  FFMA.FTZ R10, R163, c[0x0][0x2d0], -R8 ;  /* 0x0000b400a30a7a23 */ /* 0x004fc80000010808 */
[----:B------:R2:W5:Y:S02]  /*4da0*/  MUFU.EX2 R252, R10 ;  /* 0x0000000a00fc7308 */ /* 0x0005640000000800 */
[----:B--2---:R-:W-:Y:S01]  /*4db0*/  FFMA.FTZ R10, R189, c[0x0][0x2d0], -R8 ;  /* 0x0000b400bd0a7a23 */ /* 0x004fe20000010808 */
[----:B-----5:R-:W-:Y:S01]  /*4dc0*/  F2FP.PACK_AB R5, R252, R137 ;  /* 0x00000089fc05723e */ /* 0x020fe200000000ff */
[----:B------:R-:W-:-:S04]  /*4dd0*/  IMAD.MOV.U32 R189, RZ, RZ, R251 ;  /* 0x000000ffffbd7224 */ /* 0x000fc800078e00fb */
[----:B------:R2:W-:Y:S01]  /*4de0*/  MUFU.EX2 R251, R10 ;  /* 0x0000000a00fb7308 */ /* 0x0005e20000000800 */
[----:B------:R-:W-:Y:S01]  /*4df0*/  F2FP.PACK_AB R6, R102, R189 ;  /* 0x000000bd6606723e */ /* 0x000fe200000000ff */
[----:B--2---:R-:W-:Y:S01]  /*4e00*/  FFMA.FTZ R10, R188, c[0x0][0x2d0], -R8 ;  /* 0x0000b400bc0a7a23 */ /* 0x004fe20000010808 */
[----:B------:R-:W-:-:S05]  /*4e10*/  MOV R188, R114 ;  /* 0x0000007200bc7202 */ /* 0x000fca0000000f00 */
[----:B------:R-:W2:Y:S02]  /*4e20*/  MUFU.EX2 R250, R10 ;  /* 0x0000000a00fa7308 */ /* 0x000ea40000000800 */
[----:B--2---:R-:W-:Y:S01]  /*4e30*/  F2FP.PACK_AB R7, R250, R251 ;  /* 0x000000fbfa07723e */ /* 0x004fe200000000ff */
[----:B------:R-:W-:-:S06]  /*4e40*/  FFMA.FTZ R10, R190, c[0x0][0x2d0], -R9 ;  /* 0x0000b400be0a7a23 */ /* 0x000fcc0000010809 */
[C---:B-1----:R-:W-:Y:S01]  /*4e50*/  HMMA.16816.F32 R112, R4.reuse, R16, R200 ;  /* 0x000000100470723c */ /* 0x042fe200000018c8 */
[----:B------:R1:W-:Y:S06]  /*4e60*/  MUFU.EX2 R202, R10 ;  /* 0x0000000a00ca7308 */ /* 0x0003ec0000000800 */
[----:B------:R-:W-:Y:S01]  /*4e70*/  IMAD.MOV.U32 R201, RZ, RZ, R118 ;  /* 0x000000ffffc97224 */ /* 0x000fe200078e0076 */
[----:B------:R-:W-:Y:S01]  /*4e80*/  HMMA.16816.F32 R168, R4, R18, R176 ;  /* 0x0000001204a8723c */ /* 0x000fe200000018b0 */
[----:B------:R-:W2:Y:S01]  /*4e90*/  LDSM.16.MT88.4 R16, [R0+0x1100] ;  /* 0x001100000010783b */ /* 0x000ea20000004200 */
[----:B------:R-:W-:-:S02]  /*4ea0*/  MOV R200, R119 ;  /* 0x0000007700c87202 */ /* 0x000fc40000000f00 */
[----:B------:R-:W-:Y:S01]  /*4eb0*/  MOV R203, R189 ;  /* 0x000000bd00cb7202 */ /* 0x000fe20000000f00 */
[----:B------:R-:W-:Y:S02]  /*4ec0*/  IMAD.MOV.U32 R189, RZ, RZ, R124 ;  /* 0x000000ffffbd7224 */ /* 0x000fe400078e007c */
[----:B------:R-:W-:Y:S01]  /*4ed0*/  IMAD.MOV.U32 R177, RZ, RZ, R20 ;  /* 0x000000ffffb17224 */ /* 0x000fe200078e0014 */
[----:B------:R-:W-:Y:S01]  /*4ee0*/  MOV R176, R21 ;  /* 0x0000001500b07202 */ /* 0x000fe20000000f00 */
[----:B---3--:R-:W-:Y:S01]  /*4ef0*/  HMMA.16816.F32 R160, R4, R26, R148 ;  /* 0x0000001a04a0723c */ /* 0x008fe20000001894 */
[----:B------:R-:W3:Y:S01]  /*4f00*/  LDSM.16.MT88.4 R20, [R237+0x1100] ;  /* 0x00110000ed14783b */ /* 0x000ee20000004200 */
[----:B------:R-:W-:Y:S01]  /*4f10*/  IMAD.MOV.U32 R179, RZ, RZ, R101 ;  /* 0x000000ffffb37224 */ /* 0x000fe200078e0065 */
[----:B------:R-:W-:Y:S01]  /*4f20*/  MOV R178, R108 ;  /* 0x0000006c00b27202 */ /* 0x000fe20000000f00 */
[----:B-1----:R-:W-:Y:S01]  /*4f30*/  FFMA.FTZ R10, R191, c[0x0][0x2d0], -R9 ;  /* 0x0000b400bf0a7a23 */ /* 0x002fe20000010809 */
[----:B------:R-:W-:-:S03]  /*4f40*/  MOV R101, R92 ;  /* 0x0000005c00657202 */ /* 0x000fc60000000f00 */
[C---:B----4-:R-:W-:Y:S07]  /*4f50*/  HMMA.16816.F32 R140, R4.reuse, R12, R144 ;  /* 0x0000000c048c723c */ /* 0x050fee0000001890 */
[----:B------:R-:W-:Y:S01]  /*4f60*/  IMAD.MOV.U32 R147, RZ, RZ, R188 ;  /* 0x000000ffff937224 */ /* 0x000fe200078e00bc */
[----:B------:R-:W-:Y:S01]  /*4f70*/  HMMA.16816.F32 R148, R4, R14, R132 ;  /* 0x0000000e0494723c */ /* 0x000fe20000001884 */
[----:B------:R-:W1:Y:S01]  /*4f80*/  LDSM.16.MT88.4 R12, [R103+0x4100] ;  /* 0x00410000670c783b */ /* 0x000e620000004200 */
[----:B------:R-:W-:Y:S01]  /*4f90*/  IMAD.MOV.U32 R146, RZ, RZ, R136 ;  /* 0x000000ffff927224 */ /* 0x000fe200078e0088 */
[----:B------:R-:W-:-:S02]  /*4fa0*/  MOV R145, R137 ;  /* 0x0000008900917202 */ /* 0x000fc40000000f00 */
[----:B------:R-:W-:Y:S02]  /*4fb0*/  MOV R188, R139 ;  /* 0x0000008b00bc7202 */ /* 0x000fe40000000f00 */
[----:B------:R-:W-:Y:S01]  /*4fc0*/  MOV R144, R94 ;  /* 0x0000005e00907202 */ /* 0x000fe20000000f00 */
[C---:B------:R-:W-:Y:S01]  /*4fd0*/  HMMA.16816.F32 R164, R4.reuse, R24, R164 ;  /* 0x0000001804a4723c */ /* 0x040fe200000018a4 */
[----:B------:R-:W4:Y:S07]  /*4fe0*/  LDSM.16.MT88.4 R24, [R237+0x4100] ;  /* 0x00410000ed18783b */ /* 0x000f2e0000004200 */
[C---:B------:R-:W-:Y:S08]  /*4ff0*/  HMMA.16816.F32 R132, R4.reuse, R30, R120 ;  /* 0x0000001e0484723c */ /* 0x040ff00000001878 */
[C---:B--2---:R-:W-:Y:S08]  /*5000*/  HMMA.16816.F32 R120, R4.reuse, R16, R64 ;  /* 0x000000100478723c */ /* 0x044ff00000001840 */
[C---:B------:R-:W-:Y:S01]  /*5010*/  HMMA.16816.F32 R116, R4.reuse, R18, R52 ;  /* 0x000000120474723c */ /* 0x040fe20000001834 */
[----:B------:R-:W2:Y:S07]  /*5020*/  LDSM.16.MT88.4 R16, [R103+0x7100] ;  /* 0x007100006710783b */ /* 0x000eae0000004200 */
[C---:B------:R-:W-:Y:S07]  /*5030*/  HMMA.16816.F32 R136, R4.reuse, R28, R128 ;  /* 0x0000001c0488723c */ /* 0x040fee0000001880 */
[----:B------:R-:W-:Y:S01]  /*5040*/  IMAD.MOV.U32 R29, RZ, RZ, R95 ;  /* 0x000000ffff1d7224 */ /* 0x000fe200078e005f */
[C---:B---3--:R-:W-:Y:S08]  /*5050*/  HMMA.16816.F32 R128, R4.reuse, R20, R84 ;  /* 0x000000140480723c */ /* 0x048ff00000001854 */
[C---:B------:R-:W-:Y:S01]  /*5060*/  HMMA.16816.F32 R124, R4.reuse, R22, R56 ;  /* 0x00000016047c723c */ /* 0x040fe20000001838 */
[----:B------:R-:W3:Y:S07]  /*5070*/  LDSM.16.MT88.4 R20, [R0+0x4100] ;  /* 0x004100000014783b */ /* 0x000eee0000004200 */
[C---:B-1----:R-:W-:Y:S08]  /*5080*/  HMMA.16816.F32 R108, R4.reuse, R12, R40 ;  /* 0x0000000c046c723c */ /* 0x042ff00000001828 */
[C---:B------:R-:W-:Y:S01]  /*5090*/  HMMA.16816.F32 R92, R4.reuse, R14, R48 ;  /* 0x0000000e045c723c */ /* 0x040fe20000001830 */
[----:B------:R-:W1:Y:S07]  /*50a0*/  LDSM.16.MT88.4 R12, [R237+0x7100] ;  /* 0x00710000ed0c783b */ /* 0x000e6e0000004200 */
[C---:B----4-:R-:W-:Y:S08]  /*50b0*/  HMMA.16816.F32 R84, R4.reuse, R24, R36 ;  /* 0x000000180454723c */ /* 0x050ff00000001824 */
[C---:B------:R-:W-:Y:S01]  /*50c0*/  HMMA.16816.F32 R36, R4.reuse, R26, R44 ;  /* 0x0000001a0424723c */ /* 0x040fe2000000182c */
[----:B------:R-:W4:Y:S07]  /*50d0*/  LDSM.16.MT88.4 R24, [R0+0x7100] ;  /* 0x007100000018783b */ /* 0x000f2e0000004200 */
[C---:B--2---:R-:W-:Y:S07]  /*50e0*/  HMMA.16816.F32 R52, R4.reuse, R16, R72 ;  /* 0x000000100434723c */ /* 0x044fee0000001848 */
[----:B------:R-:W-:Y:S01]  /*50f0*/  MOV R73, R179 ;  /* 0x000000b300497202 */ /* 0x000fe20000000f00 */
[----:B------:R-:W-:Y:S01]  /*5100*/  IMAD.MOV.U32 R72, RZ, RZ, R200 ;  /* 0x000000ffff487224 */ /* 0x000fe200078e00c8 */
[----:B------:R-:W-:Y:S01]  /*5110*/  MOV R179, R201 ;  /* 0x000000c900b37202 */ /* 0x000fe20000000f00 */
[----:B------:R-:W-:Y:S01]  /*5120*/  HMMA.16816.F32 R40, R4, R18, R76 ;  /* 0x000000120428723c */ /* 0x000fe2000000184c */
[----:B------:R2:W5:Y:S01]  /*5130*/  MUFU.EX2 R201, R10 ;  /* 0x0000000a00c97308 */ /* 0x0005620000000800 */
[----:B------:R-:W5:Y:S01]  /*5140*/  LDSM.16.MT88.4 R16, [R2+0x7900] ;  /* 0x007900000210783b */ /* 0x000f620000004200 */
[----:B------:R-:W-:Y:S01]  /*5150*/  MOV R75, R29 ;  /* 0x0000001d004b7202 */ /* 0x000fe20000000f00 */
[----:B------:R-:W-:-:S02]  /*5160*/  IMAD.MOV.U32 R74, RZ, RZ, R144 ;  /* 0x000000ffff4a7224 */ /* 0x000fc400078e0090 */
[----:B------:R-:W-:Y:S02]  /*5170*/  LDSM.16.MT88.4 R28, [R237+0x1900] ;  /* 0x00190000ed1c783b */ /* 0x000fe40000004200 */
[C---:B---3--:R-:W-:Y:S08]  /*5180*/  HMMA.16816.F32 R48, R4.reuse, R20, R60 ;  /* 0x000000140430723c */ /* 0x048ff0000000183c */
[----:B-1----:R-:W-:Y:S01]  /*5190*/  HMMA.16816.F32 R56, R4, R12, R80 ;  /* 0x0000000c0438723c */ /* 0x002fe20000001850 */
[----:B--2---:R-:W-:Y:S01]  /*51a0*/  FFMA.FTZ R10, R205, c[0x0][0x2d0], -R9 ;  /* 0x0000b400cd0a7a23 */ /* 0x004fe20000010809 */
[----:B------:R-:W-:-:S03]  /*51b0*/  MOV R205, R146 ;  /* 0x0000009200cd7202 */ /* 0x000fc60000000f00 */
[----:B------:R1:W-:Y:S02]  /*51c0*/  MUFU.EX2 R200, R10 ;  /* 0x0000000a00c87308 */ /* 0x0003e40000000800 */
[----:B------:R-:W-:Y:S01]  /*51d0*/  IMAD.MOV.U32 R80, RZ, RZ, R177 ;  /* 0x000000ffff507224 */ /* 0x000fe200078e00b1 */
[C---:B------:R-:W-:Y:S01]  /*51e0*/  HMMA.16816.F32 R60, R4.reuse, R14, R88 ;  /* 0x0000000e043c723c */ /* 0x040fe20000001858 */
[----:B------:R-:W2:Y:S01]  /*51f0*/  LDSM.16.MT88.4 R12, [R103+0x1900] ;  /* 0x00190000670c783b */ /* 0x000ea20000004200 */
[----:B------:R-:W-:Y:S01]  /*5200*/  MOV R177, R183 ;  /* 0x000000b700b17202 */ /* 0x000fe20000000f00 */
[----:B------:R-:W-:Y:S01]  /*5210*/  IMAD.MOV.U32 R83, RZ, RZ, R145 ;  /* 0x000000ffff537224 */ /* 0x000fe200078e0091 */
[----:B------:R-:W-:Y:S01]  /*5220*/  MOV R81, R176 ;  /* 0x000000b000517202 */ /* 0x000fe20000000f00 */
[----:B------:R-:W-:Y:S02]  /*5230*/  IMAD.MOV.U32 R82, RZ, RZ, R147 ;  /* 0x000000ffff527224 */ /* 0x000fe400078e0093 */
[----:B------:R-:W-:Y:S01]  /*5240*/  IMAD.MOV.U32 R176, RZ, RZ, R35 ;  /* 0x000000ffffb07224 */ /* 0x000fe200078e0023 */
[----:B------:R-:W-:Y:S01]  /*5250*/  HMMA.16816.F32 R44, R4, R22, R68 ;  /* 0x00000016042c723c */ /* 0x000fe20000001844 */
[----:B------:R-:W3:Y:S01]  /*5260*/  LDSM.16.MT88.4 R20, [R2+0x4900] ;  /* 0x004900000214783b */ /* 0x000ee20000004200 */
[----:B-1----:R-:W-:Y:S01]  /*5270*/  FFMA.FTZ R10, R204, c[0x0][0x2d0], -R9 ;  /* 0x0000b400cc0a7a23 */ /* 0x002fe20000010809 */
[----:B------:R-:W-:Y:S01]  /*5280*/  MOV R204, R178 ;  /* 0x000000b200cc7202 */ /* 0x000fe20000000f00 */
[----:B------:R-:W-:-:S04]  /*5290*/  IMAD.MOV.U32 R178, RZ, RZ, R32 ;  /* 0x000000ffffb27224 */ /* 0x000fc800078e0020 */
[C---:B----4-:R-:W-:Y:S01]  /*52a0*/  HMMA.16816.F32 R68, R4.reuse, R24, R96 ;  /* 0x000000180444723c */ /* 0x050fe20000001860 */
[----:B------:R1:W4:Y:S06]  /*52b0*/  MUFU.EX2 R191, R10 ;  /* 0x0000000a00bf7308 */ /* 0x00032c0000000800 */
[----:B------:R-:W-:Y:S01]  /*52c0*/  MOV R99, R189 ;  /* 0x000000bd00637202 */ /* 0x000fe20000000f00 */
[----:B------:R-:W-:Y:S01]  /*52d0*/  IMAD.MOV.U32 R98, RZ, RZ, R188 ;  /* 0x000000ffff627224 */ /* 0x000fe200078e00bc */
[----:B------:R-:W-:Y:S01]  /*52e0*/  HMMA.16816.F32 R64, R4, R26, R104 ;  /* 0x0000001a0440723c */ /* 0x000fe20000001868 */
[----:B------:R-:W2:Y:S06]  /*52f0*/  LDSM.16.MT88.4 R24, [R0+0x1900] ;  /* 0x001900000018783b */ /* 0x000eac0000004200 */
[----:B-----5:R-:W-:Y:S01]  /*5300*/  F2FP.PACK_AB R4, R201, R202 ;  /* 0x000000cac904723e */ /* 0x020fe200000000ff */
[--C-:B-1----:R-:W-:Y:S01]  /*5310*/  FFMA.FTZ R10, R207, c[0x0][0x2d0], -R8.reuse ;  /* 0x0000b400cf0a7a23 */ /* 0x102fe20000010808 */
[----:B----4-:R-:W-:Y:S01]  /*5320*/  F2FP.PACK_AB R6, R191, R200 ;  /* 0x000000c8bf06723e */ /* 0x010fe200000000ff */
[----:B------:R-:W-:Y:S01]  /*5330*/  IMAD.MOV.U32 R207, RZ, RZ, R179 ;  /* 0x000000ffffcf7224 */ /* 0x000fe200078e00b3 */
[----:B------:R-:W-:Y:S01]  /*5340*/  MOV R179, R34 ;  /* 0x0000002200b37202 */ /* 0x000fe20000000f00 */
[----:B------:R1:W-:Y:S02]  /*5350*/  MUFU.EX2 R190, R10 ;  /* 0x0000000a00be7308 */ /* 0x0003e40000000800 */
[----:B-1----:R-:W-:Y:S01]  /*5360*/  FFMA.FTZ R10, R206, c[0x0][0x2d0], -R8 ;  /* 0x0000b400ce0a7a23 */ /* 0x002fe20000010808 */
[----:B------:R-:W-:-:S02]  /*5370*/  MOV R206, R33 ;  /* 0x0000002100ce7202 */ /* 0x000fc40000000f00 */
[----:B------:R-:W-:Y:S03]  /*5380*/  LDSM.16.MT88.4 R32, [R2+0x1900] ;  /* 0x001900000220783b */ /* 0x000fe60000004200 */
[----:B------:R1:W4:Y:S02]  /*5390*/  MUFU.EX2 R189, R10 ;  /* 0x0000000a00bd7308 */ /* 0x0003240000000800 */
[----:B-1----:R-:W-:Y:S01]  /*53a0*/  FFMA.FTZ R10, R241, c[0x0][0x2d0], -R8 ;  /* 0x0000b400f10a7a23 */ /* 0x002fe20000010808 */
[----:B----4-:R-:W-:Y:S02]  /*53b0*/  F2FP.PACK_AB R5, R189, R190 ;  /* 0x000000bebd05723e */ /* 0x010fe400000000ff */
[----:B------:R-:W-:-:S03]  /*53c0*/  MOV R241, R74 ;  /* 0x0000004a00f17202 */ /* 0x000fc60000000f00 */
[----:B------:R1:W-:Y:S02]  /*53d0*/  MUFU.EX2 R188, R10 ;  /* 0x0000000a00bc7308 */ /* 0x0003e40000000800 */
[----:B-1----:R-:W-:Y:S02]  /*53e0*/  FFMA.FTZ R10, R240, c[0x0][0x2d0], -R8 ;  /* 0x0000b400f00a7a23 */ /* 0x002fe40000010808 */
[----:B------:R-:W-:-:S04]  /*53f0*/  IMAD.MOV.U32 R240, RZ, RZ, R75 ;  /* 0x000000fffff07224 */ /* 0x000fc800078e004b */
[----:B------:R-:W1:Y:S02]  /*5400*/  MUFU.EX2 R183, R10 ;  /* 0x0000000a00b77308 */ /* 0x000e640000000800 */
[----:B-1----:R-:W-:Y:S01]  /*5410*/  F2FP.PACK_AB R7, R183, R188 ;  /* 0x000000bcb707723e */ /* 0x002fe200000000ff */
[----:B------:R-:W-:Y:S01]  /*5420*/  FFMA.FTZ R10, R245, c[0x0][0x2d0], -R9 ;  /* 0x0000b400f50a7a23 */ /* 0x000fe20000010809 */
[----:B------:R-:W-:Y:S01]  /*5430*/  MOV R245, R240 ;  /* 0x000000f000f57202 */ /* 0x000fe20000000f00 */
[----:B------:R-:W-:-:S04]  /*5440*/  IMAD.MOV.U32 R240, RZ, RZ, R241 ;  /* 0x000000fffff07224 */ /* 0x000fc800078e00f1 */
[C---:B------:R-:W-:Y:S08]  /*5450*/  HMMA.16816.F32 R88, R4.reuse, R16, R140 ;  /* 0x000000100458723c */ /* 0x040ff0000000188c */
[C---:B------:R-:W-:Y:S01]  /*5460*/  HMMA.16816.F32 R140, R4.reuse, R18, R148 ;  /* 0x00000012048c723c */ /* 0x040fe20000001894 */
[----:B------:R-:W1:Y:S06]  /*5470*/  LDSM.16.MT88.4 R16, [R103+0x4900] ;  /* 0x004900006710783b */ /* 0x000e6c0000004200 */
[----:B------:R-:W-:Y:S01]  /*5480*/  IMAD.MOV.U32 R150, RZ, RZ, R98 ;  /* 0x000000ffff967224 */ /* 0x000fe200078e0062 */
[----:B--2---:R-:W-:Y:S01]  /*5490*/  HMMA.16816.F32 R104, R4, R12, R136 ;  /* 0x0000000c0468723c */ /* 0x004fe20000001888 */
[----:B------:R-:W-:Y:S01]  /*54a0*/  MOV R148, R99 ;  /* 0x0000006300947202 */ /* 0x000fe20000000f00 */
[----:B------:R-:W-:Y:S01]  /*54b0*/  IMAD.MOV.U32 R151, RZ, RZ, R206 ;  /* 0x000000ffff977224 */ /* 0x000fe200078e00ce */
[----:B------:R-:W-:Y:S01]  /*54c0*/  MOV R149, R80 ;  /* 0x0000005000957202 */ /* 0x000fe20000000f00 */
[----:B------:R-:W-:-:S03]  /*54d0*/  IMAD.MOV.U32 R206, RZ, RZ, R73 ;  /* 0x000000ffffce7224 */ /* 0x000fc600078e0049 */
[----:B------:R-:W-:Y:S01]  /*54e0*/  MOV R139, R207 ;  /* 0x000000cf008b7202 */ /* 0x000fe20000000f00 */
[C---:B------:R-:W-:Y:S01]  /*54f0*/  HMMA.16816.F32 R132, R4.reuse, R14, R132 ;  /* 0x0000000e0484723c */ /* 0x040fe20000001884 */
[----:B------:R-:W2:Y:S01]  /*5500*/  LDSM.16.MT88.4 R12, [R237+0x4900] ;  /* 0x00490000ed0c783b */ /* 0x000ea20000004200 */
[----:B------:R-:W-:Y:S01]  /*5510*/  IMAD.MOV.U32 R138, RZ, RZ, R204 ;  /* 0x000000ffff8a7224 */ /* 0x000fe200078e00cc */
[----:B------:R-:W-:Y:S01]  /*5520*/  MOV R207, R72 ;  /* 0x0000004800cf7202 */ /* 0x000fe20000000f00 */
[----:B------:R-:W-:Y:S01]  /*5530*/  IMAD.MOV.U32 R204, RZ, RZ, R83 ;  /* 0x000000ffffcc7224 */ /* 0x000fe200078e0053 */
[----:B------:R-:W-:Y:S01]  /*5540*/  MOV R136, R82 ;  /* 0x0000005200887202 */ /* 0x000fe20000000f00 */
[----:B------:R-:W-:Y:S01]  /*5550*/  IMAD.MOV.U32 R137, RZ, RZ, R81 ;  /* 0x000000ffff897224 */ /* 0x000fe200078e0051 */
[----:B------:R-:W-:Y:S01]  /*5560*/  MOV R241, R206 ;  /* 0x000000ce00f17202 */ /* 0x000fe20000000f00 */
[----:B---3--:R-:W-:Y:S01]  /*5570*/  HMMA.16816.F32 R144, R4, R20, R164 ;  /* 0x000000140490723c */ /* 0x008fe200000018a4 */
[----:B------:R-:W-:Y:S01]  /*5580*/  IMAD.MOV.U32 R206, RZ, RZ, R207 ;  /* 0x000000ffffce7224 */ /* 0x000fe200078e00cf */
[----:B------:R-:W-:Y:S01]  /*5590*/  MOV R207, R204 ;  /* 0x000000cc00cf7202 */ /* 0x000fe20000000f00 */
[----:B------:R-:W-:Y:S01]  /*55a0*/  IMAD.MOV.U32 R204, RZ, RZ, R205 ;  /* 0x000000ffffcc7224 */ /* 0x000fe200078e00cd */
[----:B------:R-:W-:Y:S01]  /*55b0*/  MOV R205, R203 ;  /* 0x000000cb00cd7202 */ /* 0x000fe20000000f00 */
[----:B------:R-:W-:-:S03]  /*55c0*/  IMAD.MOV.U32 R203, RZ, RZ, R102 ;  /* 0x000000ffffcb7224 */ /* 0x000fc600078e0066 */
[C---:B------:R-:W-:Y:S01]  /*55d0*/  HMMA.16816.F32 R76, R4.reuse, R22, R160 ;  /* 0x00000016044c723c */ /* 0x040fe200000018a0 */
[----:B------:R-:W3:Y:S07]  /*55e0*/  LDSM.16.MT88.4 R20, [R0+0x4900] ;  /* 0x004900000014783b */ /* 0x000eee0000004200 */
[C---:B------:R-:W-:Y:S08]  /*55f0*/  HMMA.16816.F32 R96, R4.reuse, R28, R128 ;  /* 0x0000001c0460723c */ /* 0x040ff00000001880 */
[C---:B------:R-:W-:Y:S07]  /*5600*/  HMMA.16816.F32 R128, R4.reuse, R24, R120 ;  /* 0x000000180480723c */ /* 0x040fee0000001878 */
[----:B------:R-:W-:Y:S01]  /*5610*/  IMAD.MOV.U32 R120, RZ, RZ, R179 ;  /* 0x000000ffff787224 */ /* 0x000fe200078e00b3 */
[----:B------:R-:W-:Y:S01]  /*5620*/  HMMA.16816.F32 R160, R4, R26, R116 ;  /* 0x0000001a04a0723c */ /* 0x000fe20000001874 */
[----:B------:R-:W4:Y:S01]  /*5630*/  LDSM.16.MT88.4 R24, [R103+0x7900] ;  /* 0x007900006718783b */ /* 0x000f220000004200 */
[----:B------:R-:W-:Y:S01]  /*5640*/  MOV R121, R178 ;  /* 0x000000b200797202 */ /* 0x000fe20000000f00 */
[----:B------:R-:W-:Y:S01]  /*5650*/  IMAD.MOV.U32 R122, RZ, RZ, R177 ;  /* 0x000000ffff7a7224 */ /* 0x000fe200078e00b1 */
[----:B------:R-:W-:-:S04]  /*5660*/  MOV R123, R176 ;  /* 0x000000b0007b7202 */ /* 0x000fc80000000f00 */
[C---:B------:R-:W-:Y:S01]  /*5670*/  HMMA.16816.F32 R124, R4.reuse, R30, R124 ;  /* 0x0000001e047c723c */ /* 0x040fe2000000187c */
[----:B------:R-:W5:Y:S07]  /*5680*/  LDSM.16.MT88.4 R28, [R237+0x7900] ;  /* 0x00790000ed1c783b */ /* 0x000f6e0000004200 */
[C---:B-1----:R-:W-:Y:S08]  /*5690*/  HMMA.16816.F32 R116, R4.reuse, R18, R92 ;  /* 0x000000120474723c */ /* 0x042ff0000000185c */
[C---:B--2---:R-:W-:Y:S08]  /*56a0*/  HMMA.16816.F32 R92, R4.reuse, R12, R84 ;  /* 0x0000000c045c723c */ /* 0x044ff00000001854 */
[C---:B------:R-:W-:Y:S01]  /*56b0*/  HMMA.16816.F32 R164, R4.reuse, R14, R36 ;  /* 0x0000000e04a4723c */ /* 0x040fe20000001824 */
[----:B------:R-:W1:Y:S06]  /*56c0*/  LDSM.16.MT88.4 R12, [R0+0x7900] ;  /* 0x00790000000c783b */ /* 0x000e6c0000004200 */
[----:B------:R-:W-:Y:S01]  /*56d0*/  IMAD.MOV.U32 R38, RZ, RZ, R181 ;  /* 0x000000ffff267224 */ /* 0x000fe200078e00b5 */
[----:B------:R-:W-:Y:S01]  /*56e0*/  MOV R39, R182 ;  /* 0x000000b600277202 */ /* 0x000fe20000000f00 */
[----:B------:R2:W-:Y:S01]  /*56f0*/  MUFU.EX2 R181, R10 ;  /* 0x0000000a00b57308 */ /* 0x0005e20000000800 */
[----:B------:R-:W-:Y:S01]  /*5700*/  MOV R37, R180 ;  /* 0x000000b400257202 */ /* 0x000fe20000000f00 */
[C---:B------:R-:W-:Y:S01]  /*5710*/  HMMA.16816.F32 R108, R4.reuse, R16, R108 ;  /* 0x00000010046c723c */ /* 0x040fe2000000186c */
[----:B------:R-:W1:Y:S07]  /*5720*/  LDSM.16.MT88.4 R16, [R2+0x2100] ;  /* 0x002100000210783b */ /* 0x000e6e0000004200 */
[----:B------:R-:W-:Y:S01]  /*5730*/  HMMA.16816.F32 R112, R4, R32, R112 ;  /* 0x000000200470723c */ /* 0x000fe20000001870 */
[----:B--2---:R-:W-:-:S07]  /*5740*/  FFMA.FTZ R10, R244, c[0x0][0x2d0], -R9 ;  /* 0x0000b400f40a7a23 */ /* 0x004fce0000010809 */
[C---:B------:R-:W-:Y:S01]  /*5750*/  HMMA.16816.F32 R168, R4.reuse, R34, R168 ;  /* 0x0000002204a8723c */ /* 0x040fe200000018a8 */
[----:B------:R-:W-:Y:S01]  /*5760*/  IMAD.MOV.U32 R244, RZ, RZ, R123 ;  /* 0x000000fffff47224 */ /* 0x000fe200078e007b */
[----:B------:R2:W1:Y:S06]  /*5770*/  MUFU.EX2 R182, R10 ;  /* 0x0000000a00b67308 */ /* 0x00046c0000000800 */
[C---:B---3--:R-:W-:Y:S08]  /*5780*/  HMMA.16816.F32 R84, R4.reuse, R20, R48 ;  /* 0x000000140454723c */ /* 0x048ff00000001830 */
[----:B------:R-:W-:Y:S01]  /*5790*/  HMMA.16816.F32 R80, R4, R22, R44 ;  /* 0x000000160450723c */ /* 0x000fe2000000182c */
[----:B------:R-:W3:Y:S01]  /*57a0*/  LDSM.16.MT88.4 R20, [R2+0x5100] ;  /* 0x005100000214783b */ /* 0x000ee20000004200 */
[----:B--2---:R-:W-:Y:S01]  /*57b0*/  FFMA.FTZ R10, R243, c[0x0][0x2d0], -R9 ;  /* 0x0000b400f30a7a23 */ /* 0x004fe20000010809 */
[----:B------:R-:W-:-:S03]  /*57c0*/  MOV R243, R122 ;  /* 0x0000007a00f37202 */ /* 0x000fc60000000f00 */
[----:B------:R2:W-:Y:S02]  /*57d0*/  MUFU.EX2 R180, R10 ;  /* 0x0000000a00b47308 */ /* 0x0005e40000000800 */
[C---:B----4-:R-:W-:Y:S08]  /*57e0*/  HMMA.16816.F32 R72, R4.reuse, R24, R52 ;  /* 0x000000180448723c */ /* 0x050ff00000001834 */
[----:B------:R-:W-:Y:S01]  /*57f0*/  HMMA.16816.F32 R32, R4, R26, R40 ;  /* 0x0000001a0420723c */ /* 0x000fe20000001828 */
[----:B------:R-:W4:Y:S01]  /*5800*/  LDSM.16.MT88.4 R24, [R2+0x8100] ;  /* 0x008100000218783b */ /* 0x000f220000004200 */
[----:B--2---:R-:W-:-:S06]  /*5810*/  FFMA.FTZ R10, R242, c[0x0][0x2d0], -R9 ;  /* 0x0000b400f20a7a23 */ /* 0x004fcc0000010809 */
[C---:B-----5:R-:W-:Y:S01]  /*5820*/  HMMA.16816.F32 R40, R4.reuse, R28, R56 ;  /* 0x0000001c0428723c */ /* 0x060fe20000001838 */
[----:B------:R-:W-:Y:S01]  /*5830*/  IMAD.MOV.U32 R242, RZ, RZ, R121 ;  /* 0x000000fffff27224 */ /* 0x000fe200078e0079 */
[----:B------:R2:W-:Y:S06]  /*5840*/  MUFU.EX2 R179, R10 ;  /* 0x0000000a00b37308 */ /* 0x0005ec0000000800 */
[----:B-1----:R-:W-:Y:S01]  /*5850*/  HMMA.16816.F32 R44, R4, R12, R68 ;  /* 0x0000000c042c723c */ /* 0x002fe20000001844 */
[----:B--2---:R-:W-:Y:S01]  /*5860*/  FFMA.FTZ R10, R248, c[0x0][0x2d0], -R8 ;  /* 0x0000b400f80a7a23 */ /* 0x004fe20000010808 */
[----:B------:R-:W-:-:S03]  /*5870*/  MOV R248, R120 ;  /* 0x0000007800f87202 */ /* 0x000fc60000000f00 */
[----:B------:R1:W-:Y:S02]  /*5880*/  MUFU.EX2 R178, R10 ;  /* 0x0000000a00b27308 */ /* 0x0003e40000000800 */
[----:B-1----:R-:W-:Y:S02]  /*5890*/  FFMA.FTZ R10, R249, c[0x0][0x2d0], -R8 ;  /* 0x0000b400f90a7a23 */ /* 0x002fe40000010808 */
[----:B------:R-:W-:-:S04]  /*58a0*/  IMAD.MOV.U32 R249, RZ, RZ, R39 ;  /* 0x000000fffff97224 */ /* 0x000fc800078e0027 */
[----:B------:R1:W2:Y:S02]  /*58b0*/  MUFU.EX2 R177, R10 ;  /* 0x0000000a00b17308 */ /* 0x0002a40000000800 */
[----:B-1----:R-:W-:Y:S01]  /*58c0*/  FFMA.FTZ R10, R247, c[0x0][0x2d0], -R8 ;  /* 0x0000b400f70a7a23 */ /* 0x002fe20000010808 */
[----:B------:R-:W-:-:S05]  /*58d0*/  MOV R247, R38 ;  /* 0x0000002600f77202 */ /* 0x000fca0000000f00 */
[----:B------:R1:W-:Y:S02]  /*58e0*/  MUFU.EX2 R176, R10 ;  /* 0x0000000a00b07308 */ /* 0x0003e40000000800 */
[----:B-1----:R-:W-:Y:S02]  /*58f0*/  FFMA.FTZ R10, R246, c[0x0][0x2d0], -R8 ;  /* 0x0000b400f60a7a23 */ /* 0x002fe40000010808 */
[----:B------:R-:W-:Y:S02]  /*5900*/  IMAD.MOV.U32 R246, RZ, RZ, R37 ;  /* 0x000000fffff67224 */ /* 0x000fe400078e0025 */
[C---:B------:R-:W-:Y:S02]  /*5910*/  HMMA.16816.F32 R36, R4.reuse, R30, R60 ;  /* 0x0000001e0424723c */ /* 0x040fe4000000183c */
[----:B------:R1:W5:Y:S06]  /*5920*/  MUFU.EX2 R102, R10 ;  /* 0x0000000a00667308 */ /* 0x00036c0000000800 */
[----:B------:R-:W-:Y:S01]  /*5930*/  HMMA.16816.F32 R28, R4, R14, R64 ;  /* 0x0000000e041c723c */ /* 0x000fe20000001840 */
[----:B------:R-:W4:Y:S06]  /*5940*/  LDSM.16.MT88.4 R12, [R103+0x2100] ;  /* 0x00210000670c783b */ /* 0x000f2c0000004200 */
[----:B------:R-:W-:Y:S01]  /*5950*/  F2FP.PACK_AB R4, R182, R181 ;  /* 0x000000b5b604723e */ /* 0x000fe200000000ff */
[----:B------:R-:W-:Y:S01]  /*5960*/  IMAD.MOV.U32 R66, RZ, RZ, R137 ;  /* 0x000000ffff427224 */ /* 0x000fe200078e0089 */
[----:B--2---:R-:W-:Y:S01]  /*5970*/  F2FP.PACK_AB R5, R177, R178 ;  /* 0x000000b2b105723e */ /* 0x004fe200000000ff */
[----:B-1----:R-:W-:Y:S01]  /*5980*/  IMAD.MOV.U32 R10, RZ, RZ, R139 ;  /* 0x000000ffff0a7224 */ /* 0x002fe200078e008b */
[----:B------:R-:W-:-:S02]  /*5990*/  F2FP.PACK_AB R6, R179, R180 ;  /* 0x000000b4b306723e */ /* 0x000fc400000000ff */
[----:B-----5:R-:W-:Y:S01]  /*59a0*/  F2FP.PACK_AB R7, R102, R176 ;  /* 0x000000b06607723e */ /* 0x020fe200000000ff */
[----:B------:R-:W-:Y:S01]  /*59b0*/  FFMA.FTZ R10, R10, c[0x0][0x2d0], -R9 ;  /* 0x0000b4000a0a7a23 */ /* 0x000fe20000010809 */
[----:B------:R-:W-:Y:S02]  /*59c0*/  MOV R67, R136 ;  /* 0x0000008800437202 */ /* 0x000fe40000000f00 */
[----:B------:R-:W-:Y:S02]  /*59d0*/  MOV R65, R138 ;  /* 0x0000008a00417202 */ /* 0x000fe40000000f00 */
[----:B------:R-:W-:Y:S01]  /*59e0*/  MOV R64, R67 ;  /* 0x0000004300407202 */ /* 0x000fe20000000f00 */
[----:B------:R-:W-:Y:S01]  /*59f0*/  HMMA.16816.F32 R112, R4, R16, R112 ;  /* 0x000000100470723c */ /* 0x000fe20000001870 */
[----:B------:R-:W-:-:S07]  /*5a00*/  IMAD.MOV.U32 R67, RZ, RZ, R172 ;  /* 0x000000ffff437224 */ /* 0x000fce00078e00ac */
[C---:B------:R-:W-:Y:S01]  /*5a10*/  HMMA.16816.F32 R48, R4.reuse, R18, R168 ;  /* 0x000000120430723c */ /* 0x040fe200000018a8 */
[----:B------:R-:W1:Y:S07]  /*5a20*/  LDSM.16.MT88.4 R16, [R237+0x2100] ;  /* 0x00210000ed10783b */ /* 0x000e6e0000004200 */
[C---:B---3--:R-:W-:Y:S08]  /*5a30*/  HMMA.16816.F32 R52, R4.reuse, R22, R76 ;  /* 0x000000160434723c */ /* 0x048ff0000000184c */
[C---:B----4-:R-:W-:Y:S08]  /*5a40*/  HMMA.16816.F32 R76, R4.reuse, R24, R88 ;  /* 0x00000018044c723c */ /* 0x050ff00000001858 */
[C---:B------:R-:W-:Y:S01]  /*5a50*/  HMMA.16816.F32 R56, R4.reuse, R26, R140 ;  /* 0x0000001a0438723c */ /* 0x040fe2000000188c */
[----:B------:R-:W2:Y:S06]  /*5a60*/  LDSM.16.MT88.4 R24, [R103+0x5100] ;  /* 0x005100006718783b */ /* 0x000eac0000004200 */
[----:B------:R-:W-:Y:S01]  /*5a70*/  MOV R142, R101 ;  /* 0x00000065008e7202 */ /* 0x000fe20000000f00 */
[C---:B------:R-:W-:Y:S01]  /*5a80*/  HMMA.16816.F32 R144, R4.reuse, R20, R144 ;  /* 0x000000140490723c */ /* 0x040fe20000001890 */
[----:B------:R-:W3:Y:S01]  /*5a90*/  LDSM.16.MT88.4 R20, [R0+0x2100] ;  /* 0x002100000014783b */ /* 0x000ee20000004200 */
[----:B------:R4:W-:Y:S01]  /*5aa0*/  MUFU.EX2 R101, R10 ;  /* 0x0000000a00657308 */ /* 0x0009e20000000800 */
[----:B------:R-:W-:Y:S01]  /*5ab0*/  IMAD.MOV.U32 R143, RZ, RZ, R66 ;  /* 0x000000ffff8f7224 */ /* 0x000fe200078e0042 */
[----:B------:R-:W-:Y:S01]  /*5ac0*/  MOV R66, R150 ;  /* 0x0000009600427202 */ /* 0x000fe20000000f00 */
[----:B------:R-:W-:Y:S01]  /*5ad0*/  IMAD.MOV.U32 R150, RZ, RZ, R175 ;  /* 0x000000ffff967224 */ /* 0x000fe200078e00af */
[----:B------:R-:W-:Y:S01]  /*5ae0*/  MOV R141, R64 ;  /* 0x00000040008d7202 */ /* 0x000fe20000000f00 */
[----:B------:R-:W-:Y:S01]  /*5af0*/  IMAD.MOV.U32 R64, RZ, RZ, R67 ;  /* 0x000000ffff407224 */ /* 0x000fe200078e0043 */
[----:B------:R-:W-:Y:S01]  /*5b00*/  HMMA.16816.F32 R104, R4, R12, R104 ;  /* 0x0000000c0468723c */ /* 0x000fe20000001868 */
[----:B------:R-:W-:-:S07]  /*5b10*/  MOV R67, R11 ;  /* 0x0000000b00437202 */ /* 0x000fce0000000f00 */
[C---:B------:R-:W-:Y:S01]  /*5b20*/  HMMA.16816.F32 R60, R4.reuse, R14, R132 ;  /* 0x0000000e043c723c */ /* 0x040fe20000001884 */
[----:B------:R-:W5:Y:S01]  /*5b30*/  LDSM.16.MT88.4 R12, [R237+0x5100] ;  /* 0x00510000ed0c783b */ /* 0x000f620000004200 */
[--C-:B----4-:R-:W-:Y:S02]  /*5b40*/  FFMA.FTZ R10, R65, c[0x0][0x2d0], -R9.reuse ;  /* 0x0000b400410a7a23 */ /* 0x110fe40000010809 */
[----:B------:R-:W-:Y:S01]  /*5b50*/  IMAD.MOV.U32 R65, RZ, RZ, R148 ;  /* 0x000000ffff417224 */ /* 0x000fe200078e0094 */
[----:B------:R-:W-:Y:S01]  /*5b60*/  MOV R148, R173 ;  /* 0x000000ad00947202 */ /* 0x000fe20000000f00 */
[----:B------:R-:W-:Y:S02]  /*5b70*/  LDSM.16.MT88.4 R132, [R0+0x2900] ;  /* 0x002900000084783b */ /* 0x000fe40000004200 */
[C---:B-1----:R-:W-:Y:S08]  /*5b80*/  HMMA.16816.F32 R120, R4.reuse, R16, R96 ;  /* 0x000000100478723c */ /* 0x042ff00000001860 */
[C---:B------:R-:W-:Y:S01]  /*5b90*/  HMMA.16816.F32 R68, R4.reuse, R18, R124 ;  /* 0x000000120444723c */ /* 0x040fe2000000187c */
[----:B------:R-:W1:Y:S04]  /*5ba0*/  LDSM.16.MT88.4 R16, [R0+0x5100] ;  /* 0x005100000010783b */ /* 0x000e680000004200 */
[----:B------:R-:W-:Y:S03]  /*5bb0*/  LDSM.16.MT88.4 R124, [R237+0x2900] ;  /* 0x00290000ed7c783b */ /* 0x000fe60000004200 */
[C---:B--2---:R-:W-:Y:S01]  /*5bc0*/  HMMA.16816.F32 R136, R4.reuse, R24, R108 ;  /* 0x000000180488723c */ /* 0x044fe2000000186c */
[----:B------:R-:W-:Y:S07]  /*5bd0*/  LDSM.16.MT88.4 R108, [R103+0x2900] ;  /* 0x00290000676c783b */ /* 0x000fee0000004200 */
[C---:B------:R-:W-:Y:S01]  /*5be0*/  HMMA.16816.F32 R88, R4.reuse, R26, R116 ;  /* 0x0000001a0458723c */ /* 0x040fe20000001874 */
[----:B------:R-:W2:Y:S04]  /*5bf0*/  LDSM.16.MT88.4 R24, [R237+0x8100] ;  /* 0x00810000ed18783b */ /* 0x000ea80000004200 */
[----:B------:R-:W-:Y:S03]  /*5c00*/  LDSM.16.MT88.4 R116, [R2+0x2900] ;  /* 0x002900000274783b */ /* 0x000fe60000004200 */
[C---:B---3--:R-:W-:Y:S08]  /*5c10*/  HMMA.16816.F32 R128, R4.reuse, R20, R128 ;  /* 0x000000140480723c */ /* 0x048ff00000001880 */
[C---:B------:R-:W-:Y:S01]  /*5c20*/  HMMA.16816.F32 R160, R4.reuse, R22, R160 ;  /* 0x0000001604a0723c */ /* 0x040fe200000018a0 */
[----:B------:R-:W3:Y:S07]  /*5c30*/  LDSM.16.MT88.4 R20, [R103+0x8100] ;  /* 0x008100006714783b */ /* 0x000eee0000004200 */
[C---:B-----5:R-:W-:Y:S08]  /*5c40*/  HMMA.16816.F32 R92, R4.reuse, R12, R92 ;  /* 0x0000000c045c723c */ /* 0x060ff0000000185c */
[C---:B------:R-:W-:Y:S01]  /*5c50*/  HMMA.16816.F32 R164, R4.reuse, R14, R164 ;  /* 0x0000000e04a4723c */ /* 0x040fe200000018a4 */
[----:B------:R-:W4:Y:S07]  /*5c60*/  LDSM.16.MT88.4 R12, [R0+0x8100] ;  /* 0x00810000000c783b */ /* 0x000f2e0000004200 */
[C---:B-1----:R-:W-:Y:S01]  /*5c70*/  HMMA.16816.F32 R84, R4.reuse, R16, R84 ;  /* 0x000000100454723c */ /* 0x042fe20000001854 */
[----:B------:R1:W5:Y:S07]  /*5c80*/  MUFU.EX2 R17, R10 ;  /* 0x0000000a00117308 */ /* 0x00036e0000000800 */
[C---:B--2---:R-:W-:Y:S07]  /*5c90*/  HMMA.16816.F32 R40, R4.reuse, R24, R40 ;  /* 0x000000180428723c */ /* 0x044fee0000001828 */
[----:B------:R-:W-:Y:S01]  /*5ca0*/  MOV R25, R67 ;  /* 0x0000004300197202 */ /* 0x000fe20000000f00 */
[C---:B------:R-:W-:Y:S01]  /*5cb0*/  HMMA.16816.F32 R168, R4.reuse, R18, R80 ;  /* 0x0000001204a8723c */ /* 0x040fe20000001850 */
[--C-:B-1----:R-:W-:Y:S01]  /*5cc0*/  FFMA.FTZ R10, R174, c[0x0][0x2d0], -R9.reuse ;  /* 0x0000b400ae0a7a23 */ /* 0x102fe20000010809 */
[----:B------:R-:W1:Y:S01]  /*5cd0*/  LDSM.16.MT88.4 R80, [R2+0x8900] ;  /* 0x008900000250783b */ /* 0x000e620000004200 */
[----:B------:R-:W-:Y:S01]  /*5ce0*/  FFMA.FTZ R9, R142, c[0x0][0x2d0], -R9 ;  /* 0x0000b4008e097a23 */ /* 0x000fe20000010809 */
[----:B-----5:R-:W-:Y:S01]  /*5cf0*/  F2FP.PACK_AB R96, R17, R101 ;  /* 0x000000651160723e */ /* 0x020fe200000000ff */
[----:B------:R-:W-:Y:S01]  /*5d00*/  IMAD.MOV.U32 R142, RZ, RZ, R65 ;  /* 0x000000ffff8e7224 */ /* 0x000fe200078e0041 */
[----:B------:R-:W-:Y:S01]  /*5d10*/  MOV R65, R148 ;  /* 0x0000009400417202 */ /* 0x000fe20000000f00 */
[----:B------:R2:W-:Y:S01]  /*5d20*/  MUFU.EX2 R16, R9 ;  /* 0x0000000900107308 */ /* 0x0005e20000000800 */
[----:B---3--:R-:W-:Y:S01]  /*5d30*/  HMMA.16816.F32 R32, R4, R22, R32 ;  /* 0x000000160420723c */ /* 0x008fe20000001820 */
[----:B------:R-:W-:-:S06]  /*5d40*/  IMAD.MOV.U32 R19, RZ, RZ, R142 ;  /* 0x000000ffff137224 */ /* 0x000fcc00078e008e */
[----:B------:R-:W-:Y:S01]  /*5d50*/  MOV R23, R65 ;  /* 0x0000004100177202 */ /* 0x000fe20000000f00 */
[----:B------:R-:W-:Y:S01]  /*5d60*/  HMMA.16816.F32 R172, R4, R20, R72 ;  /* 0x0000001404ac723c */ /* 0x000fe20000001848 */
[----:B------:R-:W3:Y:S01]  /*5d70*/  MUFU.EX2 R18, R10 ;  /* 0x0000000a00127308 */ /* 0x000ee20000000800 */
[----:B------:R-:W-:Y:S01]  /*5d80*/  LDSM.16.MT88.4 R72, [R103+0x8900] ;  /* 0x008900006748783b */ /* 0x000fe20000004200 */
[----:B--2---:R-:W-:Y:S01]  /*5d90*/  FFMA.FTZ R9, R143, c[0x0][0x2d0], -R8 ;  /* 0x0000b4008f097a23 */ /* 0x004fe20000010808 */
[----:B------:R-:W-:Y:S01]  /*5da0*/  MOV R143, R66 ;  /* 0x00000042008f7202 */ /* 0x000fe20000000f00 */
[----:B------:R-:W-:-:S03]  /*5db0*/  IMAD.MOV.U32 R66, RZ, RZ, R149 ;  /* 0x000000ffff427224 */ /* 0x000fc600078e0095 */
[C---:B------:R-:W-:Y:S01]  /*5dc0*/  HMMA.16816.F32 R36, R4.reuse, R26, R36 ;  /* 0x0000001a0424723c */ /* 0x040fe20000001824 */
[----:B------:R2:W-:Y:S01]  /*5dd0*/  MUFU.EX2 R11, R9 ;  /* 0x00000009000b7308 */ /* 0x0005e20000000800 */
[----:B------:R-:W-:Y:S01]  /*5de0*/  IMAD.MOV.U32 R20, RZ, RZ, R64 ;  /* 0x000000ffff147224 */ /* 0x000fe200078e0040 */
[----:B------:R-:W-:Y:S01]  /*5df0*/  MOV R21, R143 ;  /* 0x0000008f00157202 */ /* 0x000fe20000000f00 */
[----:B------:R-:W-:Y:S02]  /*5e00*/  IMAD.MOV.U32 R22, RZ, RZ, R66 ;  /* 0x000000ffff167224 */ /* 0x000fe400078e0042 */
[----:B------:R-:W-:Y:S01]  /*5e10*/  LDSM.16.MT88.4 R64, [R0+0x5900] ;  /* 0x005900000040783b */ /* 0x000fe20000004200 */
[----:B---3--:R-:W-:Y:S01]  /*5e20*/  F2FP.PACK_AB R98, R16, R18 ;  /* 0x000000121062723e */ /* 0x008fe200000000ff */
[C---:B----4-:R-:W-:Y:S08]  /*5e30*/  HMMA.16816.F32 R44, R4.reuse, R12, R44 ;  /* 0x0000000c042c723c */ /* 0x050ff0000000182c */
[----:B------:R-:W-:Y:S01]  /*5e40*/  HMMA.16816.F32 R28, R4, R14, R28 ;  /* 0x0000000e041c723c */ /* 0x000fe2000000181c */
[----:B--2---:R-:W-:Y:S01]  /*5e50*/  FFMA.FTZ R9, R150, c[0x0][0x2d0], -R8 ;  /* 0x0000b40096097a23 */ /* 0x004fe20000010808 */
[----:B------:R-:W-:Y:S03]  /*5e60*/  LDSM.16.MT88.4 R12, [R0+0x8900] ;  /* 0x00890000000c783b */ /* 0x000fe60000004200 */
[----:B------:R2:W3:Y:S02]  /*5e70*/  MUFU.EX2 R10, R9 ;  /* 0x00000009000a7308 */ /* 0x0004e40000000800 */
[----:B------:R-:W-:-:S04]  /*5e80*/  FADD.FTZ R4, R22, R25 ;  /* 0x0000001916047221 */ /* 0x000fc80000010000 */
[----:B------:R-:W-:-:S04]  /*5e90*/  FADD.FTZ R4, R21, R4 ;  /* 0x0000000415047221 */ /* 0x000fc80000010000 */
[----:B------:R-:W-:-:S04]  /*5ea0*/  FADD.FTZ R4, R246, R4 ;  /* 0x00000004f6047221 */ /* 0x000fc80000010000 */
[----:B------:R-:W-:Y:S02]  /*5eb0*/  FADD.FTZ R4, R249, R4 ;  /* 0x00000004f9047221 */ /* 0x000fe40000010000 */
[----:B--2---:R-:W-:Y:S01]  /*5ec0*/  FFMA.FTZ R9, R151, c[0x0][0x2d0], -R8 ;  /* 0x0000b40097097a23 */ /* 0x004fe20000010808 */
[----:B---3--:R-:W-:Y:S01]  /*5ed0*/  F2FP.PACK_AB R97, R10, R11 ;  /* 0x0000000b0a61723e */ /* 0x008fe200000000ff */
[----:B------:R2:W-:Y:S01]  /*5ee0*/  LDSM.16.MT88.4 R148, [R2+0x5900] ;  /* 0x005900000294783b */ /* 0x0005e20000004200 */
[----:B------:R-:W-:Y:S02]  /*5ef0*/  FADD.FTZ R4, R242, R4 ;  /* 0x00000004f2047221 */ /* 0x000fe40000010000 */
[----:B------:R-:W-:Y:S01]  /*5f00*/  FFMA.FTZ R8, R141, c[0x0][0x2d0], -R8 ;  /* 0x0000b4008d087a23 */ /* 0x000fe20000010808 */
[----:B------:R-:W-:Y:S01]  /*5f10*/  MUFU.EX2 R9, R9 ;  /* 0x0000000900097308 */ /* 0x000fe20000000800 */
[----:B------:R-:W-:Y:S01]  /*5f20*/  FADD.FTZ R5, R244, R4 ;  /* 0x00000004f4057221 */ /* 0x000fe20000010000 */
[----:B------:R-:W3:Y:S06]  /*5f30*/  LDSM.16.MT88.4 R140, [R103+0x5900] ;  /* 0x00590000678c783b */ /* 0x000eec0000004200 */
[----:B------:R-:W4:Y:S01]  /*5f40*/  MUFU.EX2 R8, R8 ;  /* 0x0000000800087308 */ /* 0x000f220000000800 */
[----:B--2---:R-:W-:-:S04]  /*5f50*/  FADD.FTZ R2, R20, R23 ;  /* 0x0000001714027221 */ /* 0x004fc80000010000 */
[----:B------:R-:W-:Y:S01]  /*5f60*/  FADD.FTZ R2, R19, R2 ;  /* 0x0000000213027221 */ /* 0x000fe20000010000 */
[----:B----4-:R-:W-:-:S03]  /*5f70*/  F2FP.PACK_AB R99, R8, R9 ;  /* 0x000000090863723e */ /* 0x010fc600000000ff */
[----:B------:R-:W-:-:S04]  /*5f80*/  FADD.FTZ R2, R247, R2 ;  /* 0x00000002f7027221 */ /* 0x000fc80000010000 */
[----:B------:R-:W-:Y:S01]  /*5f90*/  FADD.FTZ R2, R248, R2 ;  /* 0x00000002f8027221 */ /* 0x000fe20000010000 */
[----:B-1----:R-:W-:Y:S03]  /*5fa0*/  HMMA.16816.F32 R76, R96, R80, R76 ;  /* 0x00000050604c723c */ /* 0x002fe6000000184c */
[----:B------:R-:W-:-:S04]  /*5fb0*/  FADD.FTZ R2, R243, R2 ;  /* 0x00000002f3027221 */ /* 0x000fc80000010000 */
[----:B------:R-:W-:Y:S01]  /*5fc0*/  FADD.FTZ R4, R245, R2 ;  /* 0x00000002f5047221 */ /* 0x000fe20000010000 */
[C---:B------:R-:W-:Y:S01]  /*5fd0*/  HMMA.16816.F32 R80, R96.reuse, R82, R56 ;  /* 0x000000526050723c */ /* 0x040fe20000001838 */
[----:B------:R-:W-:Y:S01]  /*5fe0*/  FADD.FTZ R2, R240, R5 ;  /* 0x00000005f0027221 */ /* 0x000fe20000010000 */
[----:B------:R-:W1:Y:S01]  /*5ff0*/  LDSM.16.MT88.4 R56, [R237+0x5900] ;  /* 0x00590000ed38783b */ /* 0x000e620000004200 */
[----:B------:R-:W-:Y:S02]  /*6000*/  FADD.FTZ R0, R241, R4 ;  /* 0x00000004f1007221 */ /* 0x000fe40000010000 */
[----:B------:R-:W-:Y:S02]  /*6010*/  FADD.FTZ R2, R206, R2 ;  /* 0x00000002ce027221 */ /* 0x000fe40000010000 */
[----:B------:R-:W-:Y:S01]  /*6020*/  FADD.FTZ R0, R207, R0 ;  /* 0x00000000cf007221 */ /* 0x000fe20000010000 */
[----:B---3--:R-:W-:Y:S01]  /*6030*/  HMMA.16816.F32 R136, R96, R140, R136 ;  /* 0x0000008c6088723c */ /* 0x008fe20000001888 */
[----:B------:R-:W-:-:S02]  /*6040*/  FADD.FTZ R2, R204, R2 ;  /* 0x00000002cc027221 */ /* 0x000fc40000010000 */
[----:B------:R-:W-:Y:S02]  /*6050*/  FADD.FTZ R0, R252, R0 ;  /* 0x00000000fc007221 */ /* 0x000fe40000010000 */
[----:B------:R-:W-:Y:S02]  /*6060*/  FADD.FTZ R2, R205, R2 ;  /* 0x00000002cd027221 */ /* 0x000fe40000010000 */
[----:B------:R-:W-:Y:S01]  /*6070*/  FADD.FTZ R0, R251, R0 ;  /* 0x00000000fb007221 */ /* 0x000fe20000010000 */
[----:B------:R-:W-:Y:S01]  /*6080*/  HMMA.16816.F32 R140, R96, R142, R88 ;  /* 0x0000008e608c723c */ /* 0x000fe20000001858 */
[----:B------:R-:W-:Y:S01]  /*6090*/  FADD.FTZ R2, R203, R2 ;  /* 0x00000002cb027221 */ /* 0x000fe20000010000 */
[----:B------:R-:W2:Y:S01]  /*60a0*/  LDSM.16.MT88.4 R88, [R237+0x8900] ;  /* 0x00890000ed58783b */ /* 0x000ea20000004200 */
        /* <DEDUP_REMOVED lines=30> */
[----:B------:R-:W-:-:S05]  /*6290*/  FADD.FTZ R0, R8, R2 ;  /* 0x0000000208007221 */ /* 0x000fca0000010000 */
[----:B------:R3:W-:Y:S01]  /*62a0*/  STL [R1+0x8], R0 ;  /* 0x0000080001007387 */ /* 0x0007e20000100800 */
[C---:B------:R-:W-:Y:S03]  /*62b0*/  HMMA.16816.F32 R60, R96.reuse, R64, R84 ;  /* 0x00000040603c723c */ /* 0x040fe60000001854 */
[----:B------:R3:W-:Y:S05]  /*62c0*/  STL [R1+0x4], R4 ;  /* 0x0000040401007387 */ /* 0x0007ea0000100800 */
[C---:B------:R-:W-:Y:S08]  /*62d0*/  HMMA.16816.F32 R112, R96.reuse, R116, R112 ;  /* 0x000000746070723c */ /* 0x040ff00000001870 */
[C---:B------:R-:W-:Y:S08]  /*62e0*/  HMMA.16816.F32 R128, R96.reuse, R132, R128 ;  /* 0x000000846080723c */ /* 0x040ff00000001880 */
[C---:B-1----:R-:W-:Y:S08]  /*62f0*/  HMMA.16816.F32 R52, R96.reuse, R56, R92 ;  /* 0x000000386034723c */ /* 0x042ff0000000185c */
[C---:B------:R-:W-:Y:S08]  /*6300*/  HMMA.16816.F32 R68, R96.reuse, R72, R172 ;  /* 0x000000486044723c */ /* 0x040ff000000018ac */
[C---:B--2---:R-:W-:Y:S08]  /*6310*/  HMMA.16816.F32 R84, R96.reuse, R88, R40 ;  /* 0x000000586054723c */ /* 0x044ff00000001828 */
        /* <DEDUP_REMOVED lines=9> */
[----:B---3--:R-:W2:Y:S04]  /*63b0*/  LDL.64 R206, [R1+0x10] ;  /* 0x0000100001ce7983 */ /* 0x008ea80000100a00 */
[----:B------:R-:W3:Y:S01]  /*63c0*/  LDL R203, [R1] ;  /* 0x0000000001cb7983 */ /* 0x000ee20000100800 */
[----:B------:R-:W-:-:S02]  /*63d0*/  IMAD.MOV.U32 R204, RZ, RZ, c[0x0][0x1e4] ;  /* 0x00007900ffcc7624 */ /* 0x000fc400078e00ff */
[----:B------:R-:W-:Y:S02]  /*63e0*/  IMAD.MOV.U32 R205, RZ, RZ, c[0x0][0x1e0] ;  /* 0x00007800ffcd7624 */ /* 0x000fe400078e00ff */
[----:B------:R-:W-:Y:S02]  /*63f0*/  IMAD R7, R204, 0x60, RZ ;  /* 0x00000060cc077824 */ /* 0x000fe400078e02ff */
[----:B------:R-:W-:Y:S01]  /*6400*/  IMAD.WIDE.U32 R4, R205, 0x60, RZ ;  /* 0x00000060cd047825 */ /* 0x000fe200078e00ff */
[----:B------:R-:W-:-:S04]  /*6410*/  UIADD3 UR5, UR16, -0x3, URZ ;  /* 0xfffffffd10057890 */ /* 0x000fc8000fffe03f */
[----:B------:R-:W-:Y:S01]  /*6420*/  IADD3 R0, R5, R7, RZ ;  /* 0x0000000705007210 */ /* 0x000fe20007ffe0ff */
[----:B------:R-:W-:-:S04]  /*6430*/  USHF.R.S32.HI UR4, URZ, 0x1f, UR5 ;  /* 0x0000001f3f047899 */ /* 0x000fc80008011405 */
[----:B------:R-:W-:-:S04]  /*6440*/  IMAD R0, R0, UR5, RZ ;  /* 0x0000000500007c24 */ /* 0x000fc8000f8e02ff */
[C---:B------:R-:W-:Y:S02]  /*6450*/  IMAD R0, R4.reuse, UR4, R0 ;  /* 0x0000000404007c24 */ /* 0x040fe4000f8e0200 */
[C---:B------:R-:W-:Y:S01]  /*6460*/  IMAD.SHL.U32 R8, R205.reuse, 0x40, RZ ;  /* 0x00000040cd087824 */ /* 0x040fe200078e00ff */
[----:B------:R-:W-:Y:S01]  /*6470*/  SHF.L.U64.HI R2, R205, 0x6, R204 ;  /* 0x00000006cd027819 */ /* 0x000fe200000102cc */
        /* <DEDUP_REMOVED lines=10> */
[----:B---3--:R1:W-:Y:S01]  /*6520*/  LDGSTS.E.BYPASS.LTC128B.128 [R203+0x12100], [R4.64], !P4 ;  /* 0x1210000004cb7fae */ /* 0x0083e2000e101d54 */
        /* <DEDUP_REMOVED lines=13> */
.L_x_662:
[----:B---3--:R-:W-:Y:S01]  /*6600*/  PLOP3.LUT P1, PT, PT, PT, UP0, 0x40, 0x0 ;  /* 0x000000000000781c */ /* 0x008fe20003f2e808 */
[----:B------:R-:W0:-:S12]  /*6610*/  LDGDEPBAR ;  /* 0x00000000000079af */ /* 0x000e180000000000 */
[----:B------:R-:W-:Y:S05]  /*6620*/  @P1 BRA `(.L_x_663) ;  /* 0x0000403000001947 */ /* 0x000fea0003800000 */
[----:B------:R-:W-:Y:S01]  /*6630*/  IMAD.MOV.U32 R240, RZ, RZ, 0x20 ;  /* 0x00000020fff07424 */ /* 0x000fe200078e00ff */
[----:B------:R-:W-:Y:S01]  /*6640*/  MOV R101, R3 ;  /* 0x0000000300657202 */ /* 0x000fe20000000f00 */
[----:B------:R-:W-:Y:S01]  /*6650*/  IMAD.MOV.U32 R0, RZ, RZ, R100 ;  /* 0x000000ffff007224 */ /* 0x000fe200078e0064 */
[----:B------:R-:W-:Y:S02]  /*6660*/  UIADD3 UR16, UR16, -0x2, URZ ;  /* 0xfffffffe10107890 */ /* 0x000fe4000fffe03f */
[----:B------:R-:W-:Y:S01]  /*6670*/  SEL R240, R240, 0xffffffe0, !P0 ;  /* 0xffffffe0f0f07807 */ /* 0x000fe20004000000 */
[----:B------:R-:W-:Y:S02]  /*6680*/  UMOV UR15, URZ ;  /* 0x0000003f000f7c82 */ /* 0x000fe40008000000 */
[----:B------:R-:W-:Y:S02]  /*6690*/  UMOV UR5, 0x1 ;  /* 0x0000000100057882 */ /* 0x000fe40000000000 */
[----:B------:R-:W-:-:S02]  /*66a0*/  ULDC.64 UR8, c[0x0][0x208] ;  /* 0x0000820000087ab9 */ /* 0x000fc40000000a00 */
[----:B------:R-:W-:Y:S02]  /*66b0*/  ULDC.64 UR6, c[0x0][0x1e0] ;  /* 0x0000780000067ab9 */ /* 0x000fe40000000a00 */
.L_x_664:
        /* <DEDUP_REMOVED lines=8> */
[----:B------:R-:W4:Y:S04]  /*6740*/  LDL R38, [R1] ;  /* 0x0000000001267983 */ /* 0x000f280000100800 */
[----:B------:R-:W-:Y:S01]  /*6750*/  BAR.SYNC.DEFER_BLOCKING 0x0 ;  /* 0x0000000000007b1d */ /* 0x000fe20000010000 */
[----:B------:R-:W-:Y:S01]  /*6760*/  PLOP3.LUT P0, PT, PT, PT, UP0, 0x80, 0x0 ;  /* 0x000000000000781c */ /* 0x000fe20003f0f008 */
[----:B------:R-:W-:Y:S02]  /*6770*/  @UP0 USHF.R.S32.HI UR10, URZ, 0x1f, UR14 ;  /* 0x0000001f3f0a0899 */ /* 0x000fe4000801140e */
[----:B------:R-:W-:Y:S02]  /*6780*/  @UP0 UIMAD.WIDE.U32 UR18, UR14, UR8, URZ ;  /* 0x000000080e1202a5 */ /* 0x000fe4000f8e003f */
[----:B------:R-:W-:Y:S02]  /*6790*/  @UP0 UIMAD UR10, UR10, UR8, URZ ;  /* 0x000000080a0a02a4 */ /* 0x000fe4000f8e023f */
[----:B------:R-:W-:Y:S02]  /*67a0*/  UISETP.GE.AND UP1, UPT, UR15, 0x1, UPT ;  /* 0x000000010f00788c */ /* 0x000fe4000bf26270 */
[----:B------:R-:W-:Y:S01]  /*67b0*/  @UP0 UIMAD UR10, UR14, UR9, UR10 ;  /* 0x000000090e0a02a4 */ /* 0x000fe2000f8e020a */
[----:B-1----:R-:W-:Y:S03]  /*67c0*/  MOV R2, UR18 ;  /* 0x0000001200027c02 */ /* 0x002fe60008000f00 */
[----:B------:R-:W-:Y:S04]  /*67d0*/  @UP0 UIADD3 UR10, UR19, UR10, URZ ;  /* 0x0000000a130a0290 */ /* 0x000fe8000fffe03f */
[----:B------:R-:W-:Y:S02]  /*67e0*/  @UP0 UIMAD UR10, UR10, 0x60, URZ ;  /* 0x000000600a0a08a4 */ /* 0x000fe4000f8e023f */
[----:B------:R-:W-:Y:S01]  /*67f0*/  UISETP.GE.AND UP0, UPT, UR16, 0x2, UPT ;  /* 0x000000021000788c */ /* 0x000fe2000bf06270 */
[----:B-1----:R-:W1:Y:S10]  /*6800*/  LDSM.16.M88.4 R8, [R236+UR4+0x12100] ;  /* 0x01210004ec08783b */ /* 0x002e740008000200 */
[----:B------:R-:W-:Y:S01]  /*6810*/  @UP0 UIADD3 UR13, UR16, -0x2, URZ ;  /* 0xfffffffe100d0890 */ /* 0x000fe2000fffe03f */
[----:B------:R-:W5:Y:S03]  /*6820*/  LDSM.16.M88.4 R16, [R236+UR4+0x12900] ;  /* 0x01290004ec10783b */ /* 0x000f660008000200 */
[----:B------:R-:W-:Y:S05]  /*6830*/  @UP0 UIMAD.WIDE.U32 UR18, UR13, UR6, URZ ;  /* 0x000000060d1202a5 */ /* 0x000fea000f8e003f */
[----:B------:R-:W5:Y:S08]  /*6840*/  LDSM.16.M88.4 R24, [R236+UR4+0x13100] ;  /* 0x01310004ec18783b */ /* 0x000f700008000200 */
[----:B------:R-:W2:Y:S08]  /*6850*/  LDSM.16.M88.4 R32, [R236+UR4+0x13900] ;  /* 0x01390004ec20783b */ /* 0x000eb00008000200 */
[----:B------:R-:W2:Y:S01]  /*6860*/  LDSM.16.M88.4 R40, [R236+UR4+0x14100] ;  /* 0x01410004ec28783b */ /* 0x000ea20008000200 */
[C---:B-1----:R-:W-:Y:S07]  /*6870*/  HMMA.16816.F32 R4, R152.reuse, R8, RZ ;  /* 0x000000089804723c */ /* 0x042fee00000018ff */
[----:B------:R-:W1:Y:S01]  /*6880*/  LDSM.16.M88.4 R48, [R236+UR4+0x14900] ;  /* 0x01490004ec30783b */ /* 0x000e620008000200 */
[C---:B------:R-:W-:Y:S08]  /*6890*/  HMMA.16816.F32 R8, R152.reuse, R10, RZ ;  /* 0x0000000a9808723c */ /* 0x040ff000000018ff */
[C---:B-----5:R-:W-:Y:S08]  /*68a0*/  HMMA.16816.F32 R12, R152.reuse, R16, RZ ;  /* 0x00000010980c723c */ /* 0x060ff000000018ff */
[C---:B------:R-:W-:Y:S08]  /*68b0*/  HMMA.16816.F32 R16, R152.reuse, R18, RZ ;  /* 0x000000129810723c */ /* 0x040ff000000018ff */
[C---:B------:R-:W-:Y:S08]  /*68c0*/  HMMA.16816.F32 R20, R152.reuse, R24, RZ ;  /* 0x000000189814723c */ /* 0x040ff000000018ff */
[C---:B------:R-:W-:Y:S01]  /*68d0*/  HMMA.16816.F32 R24, R152.reuse, R26, RZ ;  /* 0x0000001a9818723c */ /* 0x040fe200000018ff */
[----:B--2---:R-:W-:Y:S03]  /*68e0*/  @P0 MOV R37, R31 ;  /* 0x0000001f00250202 */ /* 0x004fe60000000f00 */
[----:B---3--:R-:W-:Y:S04]  /*68f0*/  @P0 MOV R36, R28 ;  /* 0x0000001c00240202 */ /* 0x008fe80000000f00 */
[C---:B------:R-:W-:Y:S01]  /*6900*/  HMMA.16816.F32 R28, R152.reuse, R32, RZ ;  /* 0x00000020981c723c */ /* 0x040fe200000018ff */
[----:B------:R-:W-:Y:S03]  /*6910*/  @P0 IMAD.WIDE.U32 R36, R2, 0x60, R36 ;  /* 0x0000006002240825 */ /* 0x000fe600078e0024 */
[-C--:B------:R-:W-:Y:S01]  /*6920*/  IADD3 R2, R240, R100.reuse, RZ ;  /* 0x00000064f0027210 */ /* 0x080fe20007ffe0ff */
[----:B----4-:R-:W-:Y:S03]  /*6930*/  @P0 IMAD R102, R102, 0x9000, R38 ;  /* 0x0000900066660824 */ /* 0x010fe600078e0226 */
        /* <DEDUP_REMOVED lines=18> */
[----:B------:R-:W-:Y:S01]  /*6a60*/  USEL UR15, UR13, URZ, !UP1 ;  /* 0x0000003f0d0f7287 */ /* 0x000fe2000c800000 */
[----:B------:R-:W-:Y:S01]  /*6a70*/  @P0 IADD3 R3, P6, R3, 0x100, RZ ;  /* 0x0000010003030810 */ /* 0x000fe20007fde0ff */
[----:B------:R-:W-:Y:S01]  /*6a80*/  @UP0 USHF.L.U64.HI UR13, UR6, 0x6, UR7 ;  /* 0x00000006060d0899 */ /* 0x000fe20008010207 */
[--C-:B------:R-:W-:Y:S01]  /*6a90*/  @P0 IADD3.X R191, RZ, c[0x0][0x1fc], R46.reuse, P1, P5 ;  /* 0x00007f00ffbf0a10 */ /* 0x100fe20000fea42e */
[----:B------:R-:W-:Y:S01]  /*6aa0*/  @UP0 UIMAD UR10, UR10, 0x60, URZ ;  /* 0x000000600a0a08a4 */ /* 0x000fe2000f8e023f */
[----:B------:R-:W-:Y:S02]  /*6ab0*/  @P0 IADD3 R200, P5, R3, c[0x0][0x1f8], RZ ;  /* 0x00007e0003c80a10 */ /* 0x000fe40007fbe0ff */
[----:B------:R-:W5:Y:S02]  /*6ac0*/  LDSM.16.M88.4 R172, [R2+0x13900] ;  /* 0x0139000002ac783b */ /* 0x000f640000000200 */
        /* <DEDUP_REMOVED lines=21> */
[----:B------:R1:W-:Y:S02]  /*6c20*/  @P0 LDGSTS.E.BYPASS.LTC128B.128 [R102+0x2100], [R190.64], !P4 ;  /* 0x02100000be660fae */ /* 0x0003e4000e101d54 */
[C---:B------:R-:W-:Y:S06]  /*6c30*/  HMMA.16816.F32 R8, R156.reuse, R162, R8 ;  /* 0x000000a29c08723c */ /* 0x040fec0000001808 */
[----:B------:R1:W-:Y:S02]  /*6c40*/  @P0 LDGSTS.E.BYPASS.LTC128B.128 [R102+0x5100], [R190.64+0x80], !P3 ;  /* 0x05100080be660fae */ /* 0x0003e4000d901d54 */
[C---:B---3--:R-:W-:Y:S06]  /*6c50*/  HMMA.16816.F32 R12, R156.reuse, R164, R12 ;  /* 0x000000a49c0c723c */ /* 0x048fec000000180c */
        /* <DEDUP_REMOVED lines=8> */
[C---:B-----5:R-:W-:Y:S04]  /*6ce0*/  HMMA.16816.F32 R28, R156.reuse, R172, R28 ;  /* 0x000000ac9c1c723c */ /* 0x060fe8000000181c */
[----:B-1----:R-:W-:Y:S02]  /*6cf0*/  IADD3 R102, R238, R2, RZ ;  /* 0x00000002ee667210 */ /* 0x002fe40007ffe0ff */
[----:B------:R-:W1:Y:S02]  /*6d00*/  LDSM.16.M88.4 R188, [R3+0x12100] ;  /* 0x0121000003bc783b */ /* 0x000e640000000200 */
[C---:B------:R-:W-:Y:S06]  /*6d10*/  HMMA.16816.F32 R32, R156.reuse, R174, R32 ;  /* 0x000000ae9c20723c */ /* 0x040fec0000001820 */
[----:B------:R-:W2:Y:S02]  /*6d20*/  LDSM.16.M88.4 R168, [R3+0x13900] ;  /* 0x0139000003a8783b */ /* 0x000ea40000000200 */
[C---:B------:R-:W-:Y:S06]  /*6d30*/  HMMA.16816.F32 R36, R156.reuse, R176, R36 ;  /* 0x000000b09c24723c */ /* 0x040fec0000001824 */
[----:B------:R-:W3:Y:S02]  /*6d40*/  LDSM.16.M88.4 R172, [R3+0x14100] ;  /* 0x0141000003ac783b */ /* 0x000ee40000000200 */
[C---:B------:R-:W-:Y:S06]  /*6d50*/  HMMA.16816.F32 R40, R156.reuse, R178, R40 ;  /* 0x000000b29c28723c */ /* 0x040fec0000001828 */
[----:B------:R-:W4:Y:S02]  /*6d60*/  LDSM.16.M88.4 R176, [R3+0x14900] ;  /* 0x0149000003b0783b */ /* 0x000f240000000200 */
[C---:B------:R-:W-:Y:S06]  /*6d70*/  HMMA.16816.F32 R44, R156.reuse, R180, R44 ;  /* 0x000000b49c2c723c */ /* 0x040fec000000182c */
[----:B------:R-:W-:Y:S02]  /*6d80*/  LDSM.16.M88.4 R200, [R236+UR4+0x15900] ;  /* 0x01590004ecc8783b */ /* 0x000fe40008000200 */
[----:B------:R-:W-:Y:S06]  /*6d90*/  HMMA.16816.F32 R48, R156, R182, R48 ;  /* 0x000000b69c30723c */ /* 0x000fec0000001830 */
[----:B------:R-:W-:Y:S02]  /*6da0*/  LDSM.16.M88.4 R180, [R102+0x13100] ;  /* 0x0131000066b4783b */ /* 0x000fe40000000200 */
[C---:B-1----:R-:W-:Y:S06]  /*6db0*/  HMMA.16816.F32 R4, R184.reuse, R188, R4 ;  /* 0x000000bcb804723c */ /* 0x042fec0000001804 */
[----:B------:R-:W-:Y:S02]  /*6dc0*/  LDSM.16.M88.4 R204, [R236+UR4+0x16100] ;  /* 0x01610004eccc783b */ /* 0x000fe40008000200 */
[C---:B------:R-:W-:Y:S06]  /*6dd0*/  HMMA.16816.F32 R8, R184.reuse, R190, R8 ;  /* 0x000000beb808723c */ /* 0x040fec0000001808 */
[----:B------:R-:W-:Y:S02]  /*6de0*/  LDSM.16.M88.4 R188, [R102+0x13900] ;  /* 0x0139000066bc783b */ /* 0x000fe40000000200 */
[C---:B------:R-:W-:Y:S08]  /*6df0*/  HMMA.16816.F32 R12, R184.reuse, R160, R12 ;  /* 0x000000a0b80c723c */ /* 0x040ff0000000180c */
[C---:B------:R-:W-:Y:S01]  /*6e00*/  HMMA.16816.F32 R16, R184.reuse, R162, R16 ;  /* 0x000000a2b810723c */ /* 0x040fe20000001810 */
[----:B------:R-:W1:Y:S07]  /*6e10*/  LDSM.16.M88.4 R160, [R102+0x12100] ;  /* 0x0121000066a0783b */ /* 0x000e6e0000000200 */
[C---:B------:R-:W-:Y:S08]  /*6e20*/  HMMA.16816.F32 R20, R184.reuse, R164, R20 ;  /* 0x000000a4b814723c */ /* 0x040ff00000001814 */
[C---:B------:R-:W-:Y:S01]  /*6e30*/  HMMA.16816.F32 R24, R184.reuse, R166, R24 ;  /* 0x000000a6b818723c */ /* 0x040fe20000001818 */
[----:B------:R-:W5:Y:S07]  /*6e40*/  LDSM.16.M88.4 R164, [R102+0x12900] ;  /* 0x0129000066a4783b */ /* 0x000f6e0000000200 */
        /* <DEDUP_REMOVED lines=9> */
[C---:B-1----:R-:W-:Y:S08]  /*6ee0*/  HMMA.16816.F32 R4, R192.reuse, R160, R4 ;  /* 0x000000a0c004723c */ /* 0x042ff00000001804 */
[C---:B------:R-:W-:Y:S01]  /*6ef0*/  HMMA.16816.F32 R8, R192.reuse, R162, R8 ;  /* 0x000000a2c008723c */ /* 0x040fe20000001808 */
[----:B------:R-:W1:Y:S07]  /*6f00*/  LDSM.16.M88.4 R160, [R236+UR4+0x16900] ;  /* 0x01690004eca0783b */ /* 0x000e6e0008000200 */
[C---:B-----5:R-:W-:Y:S08]  /*6f10*/  HMMA.16816.F32 R12, R192.reuse, R164, R12 ;  /* 0x000000a4c00c723c */ /* 0x060ff0000000180c */
[C---:B------:R-:W-:Y:S01]  /*6f20*/  HMMA.16816.F32 R16, R192.reuse, R166, R16 ;  /* 0x000000a6c010723c */ /* 0x040fe20000001810 */
[----:B------:R-:W5:Y:S07]  /*6f30*/  LDSM.16.M88.4 R164, [R236+UR4+0x17100] ;  /* 0x01710004eca4783b */ /* 0x000f6e0008000200 */
        /* <DEDUP_REMOVED lines=18> */
[C---:B------:R-:W-:Y:S08]  /*7060*/  HMMA.16816.F32 R20, R196.reuse, R204, R20 ;  /* 0x000000ccc414723c */ /* 0x040ff00000001814 */
[C---:B------:R-:W-:Y:S01]  /*7070*/  HMMA.16816.F32 R24, R196.reuse, R206, R24 ;  /* 0x000000cec418723c */ /* 0x040fe20000001818 */
[----:B------:R-:W-:Y:S07]  /*7080*/  LDSM.16.M88.4 R204, [R2+0x19900] ;  /* 0x0199000002cc783b */ /* 0x000fee0000000200 */
[C---:B-1----:R-:W-:Y:S08]  /*7090*/  HMMA.16816.F32 R28, R196.reuse, R160, R28 ;  /* 0x000000a0c41c723c */ /* 0x042ff0000000181c */
[C---:B------:R-:W-:Y:S01]  /*70a0*/  HMMA.16816.F32 R32, R196.reuse, R162, R32 ;  /* 0x000000a2c420723c */ /* 0x040fe20000001820 */
[----:B------:R-:W1:Y:S07]  /*70b0*/  LDSM.16.M88.4 R160, [R2+0x16900] ;  /* 0x0169000002a0783b */ /* 0x000e6e0000000200 */
[C---:B-----5:R-:W-:Y:S08]  /*70c0*/  HMMA.16816.F32 R36, R196.reuse, R164, R36 ;  /* 0x000000a4c424723c */ /* 0x060ff00000001824 */
[C---:B------:R-:W-:Y:S01]  /*70d0*/  HMMA.16816.F32 R40, R196.reuse, R166, R40 ;  /* 0x000000a6c428723c */ /* 0x040fe20000001828 */
[----:B------:R-:W5:Y:S07]  /*70e0*/  LDSM.16.M88.4 R164, [R2+0x17100] ;  /* 0x0171000002a4783b */ /* 0x000f6e0000000200 */
        /* <DEDUP_REMOVED lines=11> */
[----:B------:R-:W2:Y:S07]  /*71a0*/  LDSM.16.M88.4 R180, [R3+0x17100] ;  /* 0x0171000003b4783b */ /* 0x000eae0000000200 */
[C---:B-1----:R-:W-:Y:S08]  /*71b0*/  HMMA.16816.F32 R28, R208.reuse, R160, R28 ;  /* 0x000000a0d01c723c */ /* 0x042ff0000000181c */
[C---:B------:R-:W-:Y:S01]  /*71c0*/  HMMA.16816.F32 R32, R208.reuse, R162, R32 ;  /* 0x000000a2d020723c */ /* 0x040fe20000001820 */
[----:B------:R-:W1:Y:S07]  /*71d0*/  LDSM.16.M88.4 R160, [R3+0x17900] ;  /* 0x0179000003a0783b */ /* 0x000e6e0000000200 */
[C---:B-----5:R-:W-:Y:S08]  /*71e0*/  HMMA.16816.F32 R36, R208.reuse, R164, R36 ;  /* 0x000000a4d024723c */ /* 0x060ff00000001824 */
[C---:B------:R-:W-:Y:S01]  /*71f0*/  HMMA.16816.F32 R40, R208.reuse, R166, R40 ;  /* 0x000000a6d028723c */ /* 0x040fe20000001828 */
[----:B------:R-:W5:Y:S07]  /*7200*/  LDSM.16.M88.4 R164, [R102+0x15100] ;  /* 0x0151000066a4783b */ /* 0x000f6e0000000200 */
[C---:B------:R-:W-:Y:S08]  /*7210*/  HMMA.16816.F32 R44, R208.reuse, R188, R44 ;  /* 0x000000bcd02c723c */ /* 0x040ff0000000182c */
[----:B------:R-:W-:Y:S01]  /*7220*/  HMMA.16816.F32 R48, R208, R190, R48 ;  /* 0x000000bed030723c */ /* 0x000fe20000001830 */
[----:B------:R-:W-:Y:S07]  /*7230*/  LDSM.16.M88.4 R188, [R236+UR4+0x18100] ;  /* 0x01810004ecbc783b */ /* 0x000fee0008000200 */
[C---:B------:R-:W-:Y:S08]  /*7240*/  HMMA.16816.F32 R4, R212.reuse, R200, R4 ;  /* 0x000000c8d404723c */ /* 0x040ff00000001804 */
[C---:B------:R-:W-:Y:S01]  /*7250*/  HMMA.16816.F32 R8, R212.reuse, R202, R8 ;  /* 0x000000cad408723c */ /* 0x040fe20000001808 */
[----:B------:R-:W-:Y:S07]  /*7260*/  LDSM.16.M88.4 R200, [R236+UR4+0x1a900] ;  /* 0x01a90004ecc8783b */ /* 0x000fee0008000200 */
        /* <DEDUP_REMOVED lines=11> */
[----:B------:R-:W3:Y:S07]  /*7320*/  LDSM.16.M88.4 R180, [R100+0x17100] ;  /* 0x0171000064b4783b */ /* 0x000eee0000000200 */
[C---:B-1----:R-:W-:Y:S08]  /*7330*/  HMMA.16816.F32 R44, R212.reuse, R160, R44 ;  /* 0x000000a0d42c723c */ /* 0x042ff0000000182c */
[----:B------:R-:W-:Y:S01]  /*7340*/  HMMA.16816.F32 R48, R212, R162, R48 ;  /* 0x000000a2d430723c */ /* 0x000fe20000001830 */
[----:B------:R-:W1:Y:S07]  /*7350*/  LDSM.16.M88.4 R160, [R100+0x17900] ;  /* 0x0179000064a0783b */ /* 0x000e6e0000000200 */
[C---:B-----5:R-:W-:Y:S08]  /*7360*/  HMMA.16816.F32 R4, R216.reuse, R164, R4 ;  /* 0x000000a4d804723c */ /* 0x060ff00000001804 */
        /* <DEDUP_REMOVED lines=8> */
[C---:B----4-:R-:W-:Y:S08]  /*73f0*/  HMMA.16816.F32 R28, R216.reuse, R176, R28 ;  /* 0x000000b0d81c723c */ /* 0x050ff0000000181c */
[C---:B------:R-:W-:Y:S01]  /*7400*/  HMMA.16816.F32 R32, R216.reuse, R178, R32 ;  /* 0x000000b2d820723c */ /* 0x040fe20000001820 */
[----:B------:R-:W4:Y:S07]  /*7410*/  LDSM.16.M88.4 R176, [R236+UR4+0x1a100] ;  /* 0x01a10004ecb0783b */ /* 0x000f2e0008000200 */
[C---:B------:R-:W-:Y:S08]  /*7420*/  HMMA.16816.F32 R36, R216.reuse, R180, R36 ;  /* 0x000000b4d824723c */ /* 0x040ff00000001824 */
[C---:B------:R-:W-:Y:S01]  /*7430*/  HMMA.16816.F32 R40, R216.reuse, R182, R40 ;  /* 0x000000b6d828723c */ /* 0x040fe20000001828 */
[----:B------:R-:W-:Y:S07]  /*7440*/  LDSM.16.M88.4 R180, [R2+0x18900] ;  /* 0x0189000002b4783b */ /* 0x000fee0000000200 */
[C---:B-1----:R-:W-:Y:S08]  /*7450*/  HMMA.16816.F32 R44, R216.reuse, R160, R44 ;  /* 0x000000a0d82c723c */ /* 0x042ff0000000182c */
[----:B------:R-:W-:Y:S01]  /*7460*/  HMMA.16816.F32 R48, R216, R162, R48 ;  /* 0x000000a2d830723c */ /* 0x000fe20000001830 */
[----:B------:R-:W1:Y:S07]  /*7470*/  LDSM.16.M88.4 R160, [R2+0x18100] ;  /* 0x0181000002a0783b */ /* 0x000e6e0000000200 */
[C---:B------:R-:W-:Y:S08]  /*7480*/  HMMA.16816.F32 R4, R220.reuse, R188, R4 ;  /* 0x000000bcdc04723c */ /* 0x040ff00000001804 */
[C---:B------:R-:W-:Y:S01]  /*7490*/  HMMA.16816.F32 R8, R220.reuse, R190, R8 ;  /* 0x000000bedc08723c */ /* 0x040fe20000001808 */
[----:B------:R-:W1:Y:S07]  /*74a0*/  LDSM.16.M88.4 R188, [R2+0x19100] ;  /* 0x0191000002bc783b */ /* 0x000e6e0000000200 */
[C---:B-----5:R-:W-:Y:S08]  /*74b0*/  HMMA.16816.F32 R12, R220.reuse, R164, R12 ;  /* 0x000000a4dc0c723c */ /* 0x060ff0000000180c */
        /* <DEDUP_REMOVED lines=13> */
[----:B------:R-:W-:Y:S07]  /*7590*/  LDSM.16.M88.4 R200, [R3+0x1a900] ;  /* 0x01a9000003c8783b */ /* 0x000fee0000000200 */
[C---:B-1----:R-:W-:Y:S08]  /*75a0*/  HMMA.16816.F32 R4, R224.reuse, R160, R4 ;  /* 0x000000a0e004723c */ /* 0x042ff00000001804 */
[C---:B------:R-:W-:Y:S01]  /*75b0*/  HMMA.16816.F32 R8, R224.reuse, R162, R8 ;  /* 0x000000a2e008723c */ /* 0x040fe20000001808 */
[----:B------:R-:W1:Y:S07]  /*75c0*/  LDSM.16.M88.4 R160, [R3+0x18900] ;  /* 0x0189000003a0783b */ /* 0x000e6e0000000200 */
[C---:B------:R-:W-:Y:S08]  /*75d0*/  HMMA.16816.F32 R12, R224.reuse, R180, R12 ;  /* 0x000000b4e00c723c */ /* 0x040ff0000000180c */
[C---:B------:R-:W-:Y:S01]  /*75e0*/  HMMA.16816.F32 R16, R224.reuse, R182, R16 ;  /* 0x000000b6e010723c */ /* 0x040fe20000001810 */
[----:B------:R-:W4:Y:S07]  /*75f0*/  LDSM.16.M88.4 R180, [R3+0x19900] ;  /* 0x0199000003b4783b */ /* 0x000f2e0000000200 */
[C---:B------:R-:W-:Y:S08]  /*7600*/  HMMA.16816.F32 R20, R224.reuse, R188, R20 ;  /* 0x000000bce014723c */ /* 0x040ff00000001814 */
[C---:B------:R-:W-:Y:S01]  /*7610*/  HMMA.16816.F32 R24, R224.reuse, R190, R24 ;  /* 0x000000bee018723c */ /* 0x040fe20000001818 */
[----:B------:R-:W1:Y:S07]  /*7620*/  LDSM.16.M88.4 R188, [R3+0x1a100] ;  /* 0x01a1000003bc783b */ /* 0x000e6e0000000200 */
[C---:B------:R-:W-:Y:S08]  /*7630*/  HMMA.16816.F32 R28, R224.reuse, R204, R28 ;  /* 0x000000cce01c723c */ /* 0x040ff0000000181c */
[C---:B------:R-:W-:Y:S01]  /*7640*/  HMMA.16816.F32 R32, R224.reuse, R206, R32 ;  /* 0x000000cee020723c */ /* 0x040fe20000001820 */
[----:B------:R-:W1:Y:S07]  /*7650*/  LDSM.16.M88.4 R204, [R102+0x18100] ;  /* 0x0181000066cc783b */ /* 0x000e6e0000000200 */
[C---:B-----5:R-:W-:Y:S08]  /*7660*/  HMMA.16816.F32 R36, R224.reuse, R164, R36 ;  /* 0x000000a4e024723c */ /* 0x060ff00000001824 */
[C---:B------:R-:W-:Y:S08]  /*7670*/  HMMA.16816.F32 R40, R224.reuse, R166, R40 ;  /* 0x000000a6e028723c */ /* 0x040ff00000001828 */
[C---:B--2---:R-:W-:Y:S08]  /*7680*/  HMMA.16816.F32 R44, R224.reuse, R168, R44 ;  /* 0x000000a8e02c723c */ /* 0x044ff0000000182c */
[----:B------:R-:W-:Y:S08]  /*7690*/  HMMA.16816.F32 R48, R224, R170, R48 ;  /* 0x000000aae030723c */ /* 0x000ff00000001830 */
[C---:B---3--:R-:W-:Y:S08]  /*76a0*/  HMMA.16816.F32 R4, R228.reuse, R172, R4 ;  /* 0x000000ace404723c */ /* 0x048ff00000001804 */
[C---:B------:R-:W-:Y:S08]  /*76b0*/  HMMA.16816.F32 R8, R228.reuse, R174, R8 ;  /* 0x000000aee408723c */ /* 0x040ff00000001808 */
[C---:B-1----:R-:W-:Y:S08]  /*76c0*/  HMMA.16816.F32 R12, R228.reuse, R160, R12 ;  /* 0x000000a0e40c723c */ /* 0x042ff0000000180c */
[C---:B------:R-:W-:Y:S01]  /*76d0*/  HMMA.16816.F32 R16, R228.reuse, R162, R16 ;  /* 0x000000a2e410723c */ /* 0x040fe20000001810 */
[----:B------:R-:W1:Y:S07]  /*76e0*/  LDSM.16.M88.4 R160, [R100+0x18900] ;  /* 0x0189000064a0783b */ /* 0x000e6e0000000200 */
[C---:B------:R-:W-:Y:S08]  /*76f0*/  HMMA.16816.F32 R20, R228.reuse, R176, R20 ;  /* 0x000000b0e414723c */ /* 0x040ff00000001814 */
[C---:B------:R-:W-:Y:S08]  /*7700*/  HMMA.16816.F32 R24, R228.reuse, R178, R24 ;  /* 0x000000b2e418723c */ /* 0x040ff00000001818 */
[C---:B----4-:R-:W-:Y:S08]  /*7710*/  HMMA.16816.F32 R28, R228.reuse, R180, R28 ;  /* 0x000000b4e41c723c */ /* 0x050ff0000000181c */
        /* <DEDUP_REMOVED lines=43> */
[----:B------:R-:W-:Y:S01]  /*79d0*/  MUFU.TANH R173, R14 ;  /* 0x0000000e00ad7308 */ /* 0x000fe20000002400 */
[C---:B------:R-:W-:Y:S01]  /*79e0*/  HMMA.16816.F32 R24, R232.reuse, R6, R24 ;  /* 0x00000006e818723c */ /* 0x040fe20000001818 */
[----:B------:R-:W2:Y:S08]  /*79f0*/  LDSM.16.M88.4 R4, [R100+0x1a100] ;  /* 0x01a100006404783b */ /* 0x000eb00000000200 */
[----:B------:R1:W-:Y:S05]  /*7a00*/  MUFU.TANH R175, R15 ;  /* 0x0000000f00af7308 */ /* 0x0003ea0000002400 */
[----:B------:R-:W-:Y:S02]  /*7a10*/  FMUL.FTZ R20, R20, c[0x0][0x320] ;  /* 0x0000c80014147a20 */ /* 0x000fe40000410000 */
[----:B------:R-:W-:Y:S03]  /*7a20*/  FMUL.FTZ R21, R21, c[0x0][0x320] ;  /* 0x0000c80015157a20 */ /* 0x000fe60000410000 */
[----:B------:R-:W2:Y:S01]  /*7a30*/  MUFU.TANH R171, R16 ;  /* 0x0000001000ab7308 */ /* 0x000ea20000002400 */
[----:B------:R-:W-:Y:S02]  /*7a40*/  FMUL.FTZ R22, R22, c[0x0][0x320] ;  /* 0x0000c80016167a20 */ /* 0x000fe40000410000 */
[----:B------:R-:W-:Y:S02]  /*7a50*/  FMUL.FTZ R23, R23, c[0x0][0x320] ;  /* 0x0000c80017177a20 */ /* 0x000fe40000410000 */
[----:B------:R-:W-:Y:S02]  /*7a60*/  FMUL.FTZ R24, R24, c[0x0][0x320] ;  /* 0x0000c80018187a20 */ /* 0x000fe40000410000 */
[----:B------:R-:W-:Y:S02]  /*7a70*/  FMUL.FTZ R25, R25, c[0x0][0x320] ;  /* 0x0000c80019197a20 */ /* 0x000fe40000410000 */
[----:B------:R-:W-:Y:S01]  /*7a80*/  FMUL.FTZ R26, R26, c[0x0][0x320] ;  /* 0x0000c8001a1a7a20 */ /* 0x000fe20000410000 */
[----:B------:R-:W-:Y:S01]  /*7a90*/  MUFU.TANH R177, R20 ;  /* 0x0000001400b17308 */ /* 0x000fe20000002400 */
[----:B------:R-:W-:Y:S01]  /*7aa0*/  FMUL.FTZ R27, R27, c[0x0][0x320] ;  /* 0x0000c8001b1b7a20 */ /* 0x000fe20000410000 */
[C---:B-1----:R-:W-:Y:S08]  /*7ab0*/  HMMA.16816.F32 R28, R232.reuse, R8, R28 ;  /* 0x00000008e81c723c */ /* 0x042ff0000000181c */
[----:B------:R-:W-:Y:S01]  /*7ac0*/  MUFU.TANH R179, R21 ;  /* 0x0000001500b37308 */ /* 0x000fe20000002400 */
        /* <DEDUP_REMOVED lines=18> */
[----:B------:R-:W-:Y:S01]  /*7bf0*/  LDSM.16.MT88.4 R12, [R103+UR4+0x100] ;  /* 0x00010004670c783b */ /* 0x000fe20008004200 */
[----:B------:R-:W-:Y:S01]  /*7c00*/  FMNMX.FTZ R100, R171, R100, !PT ;  /* 0x00000064ab647209 */ /* 0x000fe20007810000 */
[----:B------:R-:W-:Y:S01]  /*7c10*/  FMUL.FTZ R37, R37, c[0x0][0x320] ;  /* 0x0000c80025257a20 */ /* 0x000fe20000410000 */
[----:B------:R-:W-:Y:S01]  /*7c20*/  FMNMX.FTZ R2, R165, R2, !PT ;  /* 0x00000002a5027209 */ /* 0x000fe20007810000 */
[----:B------:R-:W-:Y:S01]  /*7c30*/  FMUL.FTZ R38, R38, c[0x0][0x320] ;  /* 0x0000c80026267a20 */ /* 0x000fe20000410000 */
[----:B--2---:R-:W-:Y:S01]  /*7c40*/  FMNMX.FTZ R100, R172, R100, !PT ;  /* 0x00000064ac647209 */ /* 0x004fe20007810000 */
[C---:B-1----:R-:W-:Y:S03]  /*7c50*/  HMMA.16816.F32 R44, R232.reuse, R8, R44 ;  /* 0x00000008e82c723c */ /* 0x042fe6000000182c */
[----:B------:R-:W1:Y:S01]  /*7c60*/  MUFU.TANH R180, R25 ;  /* 0x0000001900b47308 */ /* 0x000e620000002400 */
[----:B------:R-:W-:Y:S01]  /*7c70*/  FMUL.FTZ R33, R33, c[0x0][0x320] ;  /* 0x0000c80021217a20 */ /* 0x000fe20000410000 */
[----:B------:R-:W-:Y:S01]  /*7c80*/  FMNMX.FTZ R100, R177, R100, !PT ;  /* 0x00000064b1647209 */ /* 0x000fe20007810000 */
[----:B------:R-:W-:Y:S01]  /*7c90*/  FMUL.FTZ R39, R39, c[0x0][0x320] ;  /* 0x0000c80027277a20 */ /* 0x000fe20000410000 */
[----:B------:R-:W-:Y:S01]  /*7ca0*/  FMNMX.FTZ R2, R173, R2, !PT ;  /* 0x00000002ad027209 */ /* 0x000fe20007810000 */
[----:B------:R-:W-:Y:S04]  /*7cb0*/  HMMA.16816.F32 R48, R232, R10, R48 ;  /* 0x0000000ae830723c */ /* 0x000fe80000001830 */
[----:B------:R-:W-:Y:S01]  /*7cc0*/  FMNMX.FTZ R100, R179, R100, !PT ;  /* 0x00000064b3647209 */ /* 0x000fe20007810000 */
[----:B------:R-:W2:Y:S01]  /*7cd0*/  MUFU.TANH R189, R28 ;  /* 0x0000001c00bd7308 */ /* 0x000ea20000002400 */
[----:B------:R-:W-:Y:S01]  /*7ce0*/  FMUL.FTZ R40, R40, c[0x0][0x320] ;  /* 0x0000c80028287a20 */ /* 0x000fe20000410000 */
[----:B------:R-:W-:Y:S01]  /*7cf0*/  FMNMX.FTZ R2, R175, R2, !PT ;  /* 0x00000002af027209 */ /* 0x000fe20007810000 */
[----:B------:R-:W-:Y:S01]  /*7d00*/  FMUL.FTZ R41, R41, c[0x0][0x320] ;  /* 0x0000c80029297a20 */ /* 0x000fe20000410000 */
[----:B---3--:R-:W-:Y:S03]  /*7d10*/  FMNMX.FTZ R100, R178, R100, !PT ;  /* 0x00000064b2647209 */ /* 0x008fe60007810000 */
[----:B------:R-:W-:Y:S02]  /*7d20*/  FMUL.FTZ R34, R34, c[0x0][0x320] ;  /* 0x0000c80022227a20 */ /* 0x000fe40000410000 */
[----:B------:R-:W-:Y:S01]  /*7d30*/  FMUL.FTZ R35, R35, c[0x0][0x320] ;  /* 0x0000c80023237a20 */ /* 0x000fe20000410000 */
[----:B------:R-:W3:Y:S01]  /*7d40*/  MUFU.TANH R190, R29 ;  /* 0x0000001d00be7308 */ /* 0x000ee20000002400 */
        /* <DEDUP_REMOVED lines=14> */
[----:B---3--:R-:W-:Y:S09]  /*7e30*/  FMNMX.FTZ R100, R190, R100, !PT ;  /* 0x00000064be647209 */ /* 0x008ff20007810000 */
[----:B------:R-:W3:Y:S01]  /*7e40*/  MUFU.TANH R16, R36 ;  /* 0x0000002400107308 */ /* 0x000ee20000002400 */
[----:B-1----:R-:W-:Y:S09]  /*7e50*/  FMNMX.FTZ R100, R241, R100, !PT ;  /* 0x00000064f1647209 */ /* 0x002ff20007810000 */
[----:B------:R-:W1:Y:S01]  /*7e60*/  MUFU.TANH R244, R37 ;  /* 0x0000002500f47308 */ /* 0x000e620000002400 */
[----:B--2---:R-:W-:Y:S09]  /*7e70*/  FMNMX.FTZ R100, R243, R100, !PT ;  /* 0x00000064f3647209 */ /* 0x004ff20007810000 */
        /* <DEDUP_REMOVED lines=15> */
[----:B-1----:R-:W-:Y:S05]  /*7f70*/  FMNMX.FTZ R100, R204, R100, !PT ;  /* 0x00000064cc647209 */ /* 0x002fea0007810000 */
[----:B------:R-:W1:Y:S04]  /*7f80*/  SHFL.BFLY PT, R4, R100, 0x2, 0x1f ;  /* 0x0c401f0064047f89 */ /* 0x000e6800000e0000 */
[----:B------:R-:W4:Y:S01]  /*7f90*/  MUFU.TANH R182, R22 ;  /* 0x0000001600b67308 */ /* 0x000f220000002400 */
[----:B--2---:R-:W-:Y:S09]  /*7fa0*/  FMNMX.FTZ R2, R174, R2, !PT ;  /* 0x00000002ae027209 */ /* 0x004ff20007810000 */
[----:B------:R-:W2:Y:S01]  /*7fb0*/  MUFU.TANH R183, R23 ;  /* 0x0000001700b77308 */ /* 0x000ea20000002400 */
[----:B---3--:R-:W-:Y:S09]  /*7fc0*/  FMNMX.FTZ R2, R176, R2, !PT ;  /* 0x00000002b0027209 */ /* 0x008ff20007810000 */
[----:B------:R-:W3:Y:S01]  /*7fd0*/  MUFU.TANH R181, R26 ;  /* 0x0000001a00b57308 */ /* 0x000ee20000002400 */
[----:B-1----:R-:W-:Y:S02]  /*7fe0*/  FMNMX.FTZ R100, R100, R4, !PT ;  /* 0x0000000464647209 */ /* 0x002fe40007810000 */
[----:B----4-:R-:W-:Y:S03]  /*7ff0*/  FMNMX.FTZ R2, R182, R2, !PT ;  /* 0x00000002b6027209 */ /* 0x010fe60007810000 */
        /* <DEDUP_REMOVED lines=8> */
[C---:B------:R-:W-:Y:S02]  /*8080*/  FMUL.FTZ R160, R100.reuse, c[0x0][0x2d0] ;  /* 0x0000b40064a07a20 */ /* 0x040fe40000410000 */
[----:B------:R-:W-:Y:S02]  /*8090*/  FADD.FTZ R0, -R100, R0 ;  /* 0x0000000064007221 */ /* 0x000fe40000010100 */
[----:B------:R-:W1:Y:S01]  /*80a0*/  MUFU.TANH R242, R34 ;  /* 0x0000002200f27308 */ /* 0x000e620000002400 */
[--C-:B------:R-:W-:Y:S02]  /*80b0*/  FFMA.FTZ R4, R169, c[0x0][0x2d0], -R160.reuse ;  /* 0x0000b400a9047a23 */ /* 0x100fe400000108a0 */
[----:B------:R-:W-:Y:S01]  /*80c0*/  FMUL.FTZ R0, R0, c[0x0][0x2d0] ;  /* 0x0000b40000007a20 */ /* 0x000fe20000410000 */
[----:B--2---:R-:W-:Y:S06]  /*80d0*/  FMNMX.FTZ R2, R25, R2, !PT ;  /* 0x0000000219027209 */ /* 0x004fec0007810000 */
[----:B------:R-:W2:Y:S01]  /*80e0*/  MUFU.TANH R245, R35 ;  /* 0x0000002300f57308 */ /* 0x000ea20000002400 */
[----:B---3--:R-:W-:Y:S01]  /*80f0*/  FMNMX.FTZ R2, R24, R2, !PT ;  /* 0x0000000218027209 */ /* 0x008fe20007810000 */
[----:B------:R-:W-:Y:S08]  /*8100*/  LDSM.16.MT88.4 R28, [R237+UR4+0x100] ;  /* 0x00010004ed1c783b */ /* 0x000ff00008004200 */
[----:B------:R-:W3:Y:S01]  /*8110*/  MUFU.TANH R191, R38 ;  /* 0x0000002600bf7308 */ /* 0x000ee20000002400 */
[----:B-1----:R-:W-:Y:S09]  /*8120*/  FMNMX.FTZ R2, R242, R2, !PT ;  /* 0x00000002f2027209 */ /* 0x002ff20007810000 */
[----:B------:R-:W1:Y:S01]  /*8130*/  MUFU.TANH R248, R39 ;  /* 0x0000002700f87308 */ /* 0x000e620000002400 */
[----:B--2---:R-:W-:Y:S09]  /*8140*/  FMNMX.FTZ R2, R245, R2, !PT ;  /* 0x00000002f5027209 */ /* 0x004ff20007810000 */
[----:B------:R-:W2:Y:S01]  /*8150*/  MUFU.TANH R252, R42 ;  /* 0x0000002a00fc7308 */ /* 0x000ea20000002400 */
[----:B---3--:R-:W-:Y:S09]  /*8160*/  FMNMX.FTZ R2, R191, R2, !PT ;  /* 0x00000002bf027209 */ /* 0x008ff20007810000 */
[----:B------:R3:W-:Y:S01]  /*8170*/  MUFU.EX2 R249, R4 ;  /* 0x0000000400f97308 */ /* 0x0007e20000000800 */
[----:B-1----:R-:W-:Y:S09]  /*8180*/  FMNMX.FTZ R2, R248, R2, !PT ;  /* 0x00000002f8027209 */ /* 0x002ff20007810000 */
[----:B------:R-:W1:Y:S01]  /*8190*/  MUFU.TANH R17, R43 ;  /* 0x0000002b00117308 */ /* 0x000e620000002400 */
[----:B--2---:R-:W-:Y:S09]  /*81a0*/  FMNMX.FTZ R2, R252, R2, !PT ;  /* 0x00000002fc027209 */ /* 0x004ff20007810000 */
[----:B------:R-:W2:Y:S01]  /*81b0*/  MUFU.TANH R203, R46 ;  /* 0x0000002e00cb7308 */ /* 0x000ea20000002400 */
[--C-:B---3--:R-:W-:Y:S09]  /*81c0*/  FFMA.FTZ R4, R167, c[0x0][0x2d0], -R160.reuse ;  /* 0x0000b400a7047a23 */ /* 0x108ff200000108a0 */
[----:B------:R-:W3:Y:S01]  /*81d0*/  MUFU.TANH R202, R47 ;  /* 0x0000002f00ca7308 */ /* 0x000ee20000002400 */
[----:B-1----:R-:W-:Y:S02]  /*81e0*/  FMNMX.FTZ R2, R17, R2, !PT ;  /* 0x0000000211027209 */ /* 0x002fe40007810000 */
[----:B------:R-:W-:Y:S07]  /*81f0*/  MOV R167, R17 ;  /* 0x0000001100a77202 */ /* 0x000fee0000000f00 */
[----:B------:R-:W1:Y:S01]  /*8200*/  MUFU.TANH R206, R50 ;  /* 0x0000003200ce7308 */ /* 0x000e620000002400 */
[----:B--2---:R-:W-:Y:S09]  /*8210*/  FMNMX.FTZ R2, R203, R2, !PT ;  /* 0x00000002cb027209 */ /* 0x004ff20007810000 */
[----:B------:R-:W2:Y:S01]  /*8220*/  MUFU.TANH R18, R51 ;  /* 0x0000003300127308 */ /* 0x000ea20000002400 */
[----:B---3--:R-:W-:Y:S01]  /*8230*/  FMNMX.FTZ R2, R202, R2, !PT ;  /* 0x00000002ca027209 */ /* 0x008fe20007810000 */
[----:B------:R-:W-:Y:S08]  /*8240*/  LDSM.16.MT88.4 R44, [R103+UR4+0x3100] ;  /* 0x00310004672c783b */ /* 0x000ff00008004200 */
[----:B------:R3:W-:Y:S01]  /*8250*/  MUFU.EX2 R207, R4 ;  /* 0x0000000400cf7308 */ /* 0x0007e20000000800 */
[----:B-1----:R-:W-:Y:S04]  /*8260*/  FMNMX.FTZ R2, R206, R2, !PT ;  /* 0x00000002ce027209 */ /* 0x002fe80007810000 */
[----:B--2---:R-:W-:Y:S02]  /*8270*/  FMNMX.FTZ R2, R18, R2, !PT ;  /* 0x0000000212027209 */ /* 0x004fe40007810000 */
[----:B------:R-:W-:Y:S03]  /*8280*/  MOV R169, R18 ;  /* 0x0000001200a97202 */ /* 0x000fe60000000f00 */
[----:B------:R-:W1:Y:S01]  /*8290*/  SHFL.BFLY PT, R3, R2, 0x2, 0x1f ;  /* 0x0c401f0002037f89 */ /* 0x000e6200000e0000 */
[--C-:B---3--:R-:W-:Y:S04]  /*82a0*/  FFMA.FTZ R4, R166, c[0x0][0x2d0], -R160.reuse ;  /* 0x0000b400a6047a23 */ /* 0x108fe800000108a0 */
[----:B------:R2:W-:Y:S01]  /*82b0*/  MUFU.EX2 R166, R4 ;  /* 0x0000000400a67308 */ /* 0x0005e20000000800 */
[----:B-1----:R-:W-:Y:S05]  /*82c0*/  FMNMX.FTZ R2, R2, R3, !PT ;  /* 0x0000000302027209 */ /* 0x002fea0007810000 */
[----:B------:R-:W1:Y:S01]  /*82d0*/  SHFL.BFLY PT, R3, R2, 0x1, 0x1f ;  /* 0x0c201f0002037f89 */ /* 0x000e6200000e0000 */
[--C-:B--2---:R-:W-:Y:S01]  /*82e0*/  FFMA.FTZ R4, R102, c[0x0][0x2d0], -R160.reuse ;  /* 0x0000b40066047a23 */ /* 0x104fe200000108a0 */
[----:B------:R-:W-:Y:S03]  /*82f0*/  IADD3 R102, R103, UR4, RZ ;  /* 0x0000000467667c10 */ /* 0x000fe6000fffe0ff */
[----:B------:R2:W-:Y:S01]  /*8300*/  MUFU.EX2 R19, R4 ;  /* 0x0000000400137308 */ /* 0x0005e20000000800 */
[----:B------:R-:W-:Y:S05]  /*8310*/  IADD3 R102, R239, R102, RZ ;  /* 0x00000066ef667210 */ /* 0x000fea0007ffe0ff */
[----:B------:R-:W3:Y:S01]  /*8320*/  LDSM.16.MT88.4 R20, [R102+0x100] ;  /* 0x000100006614783b */ /* 0x000ee20000004200 */
[----:B-1----:R-:W-:Y:S03]  /*8330*/  FMNMX.FTZ R3, R2, R3, !PT ;  /* 0x0000000302037209 */ /* 0x002fe60007810000 */
[----:B------:R1:W4:Y:S02]  /*8340*/  MUFU.EX2 R2, R0 ;  /* 0x0000000000027308 */ /* 0x0003240000000800 */
[C---:B------:R-:W-:Y:S04]  /*8350*/  FMUL.FTZ R161, R3.reuse, c[0x0][0x2d0] ;  /* 0x0000b40003a17a20 */ /* 0x040fe80000410000 */
[----:B--2---:R-:W-:Y:S01]  /*8360*/  FFMA.FTZ R4, R170, c[0x0][0x2d0], -R161 ;  /* 0x0000b400aa047a23 */ /* 0x004fe200000108a1 */
[----:B------:R-:W-:Y:S03]  /*8370*/  MOV R170, R16 ;  /* 0x0000001000aa7202 */ /* 0x000fe60000000f00 */
[----:B------:R2:W-:Y:S01]  /*8380*/  MUFU.EX2 R251, R4 ;  /* 0x0000000400fb7308 */ /* 0x0005e20000000800 */
[----:B-1----:R-:W-:Y:S01]  /*8390*/  FADD.FTZ R0, -R3, R101 ;  /* 0x0000006503007221 */ /* 0x002fe20000010100 */
[----:B------:R-:W-:Y:S01]  /*83a0*/  IADD3 R101, R237, UR4, RZ ;  /* 0x00000004ed657c10 */ /* 0x000fe2000fffe0ff */
[----:B----4-:R-:W-:Y:S02]  /*83b0*/  FMUL.FTZ R5, R2, R105 ;  /* 0x0000006902057220 */ /* 0x010fe40000410000 */
[----:B------:R-:W-:Y:S01]  /*83c0*/  FMUL.FTZ R0, R0, c[0x0][0x2d0] ;  /* 0x0000b40000007a20 */ /* 0x000fe20000410000 */
[----:B------:R-:W-:Y:S01]  /*83d0*/  IADD3 R101, R239, R101, RZ ;  /* 0x00000065ef657210 */ /* 0x000fe20007ffe0ff */
[C---:B------:R-:W-:Y:S02]  /*83e0*/  FMUL.FTZ R8, R2.reuse, R108 ;  /* 0x0000006c02087220 */ /* 0x040fe40000410000 */
[----:B------:R-:W-:Y:S02]  /*83f0*/  FMUL.FTZ R9, R2, R109 ;  /* 0x0000006d02097220 */ /* 0x000fe40000410000 */
[----:B------:R-:W1:Y:S01]  /*8400*/  MUFU.EX2 R0, R0 ;  /* 0x0000000000007308 */ /* 0x000e620000000800 */
[--C-:B--2---:R-:W-:Y:S01]  /*8410*/  FFMA.FTZ R4, R168, c[0x0][0x2d0], -R161.reuse ;  /* 0x0000b400a8047a23 */ /* 0x104fe200000108a1 */
[----:B------:R-:W-:Y:S01]  /*8420*/  MOV R168, R252 ;  /* 0x000000fc00a87202 */ /* 0x000fe20000000f00 */
[C---:B------:R-:W-:Y:S01]  /*8430*/  FMUL.FTZ R16, R2.reuse, R116 ;  /* 0x0000007402107220 */ /* 0x040fe20000410000 */
[----:B------:R-:W2:Y:S01]  /*8440*/  LDSM.16.MT88.4 R36, [R101+0x100] ;  /* 0x000100006524783b */ /* 0x000ea20000004200 */
[C---:B------:R-:W-:Y:S02]  /*8450*/  FMUL.FTZ R17, R2.reuse, R117 ;  /* 0x0000007502117220 */ /* 0x040fe40000410000 */
[C---:B------:R-:W-:Y:S02]  /*8460*/  FMUL.FTZ R32, R2.reuse, R132 ;  /* 0x0000008402207220 */ /* 0x040fe40000410000 */
[C---:B------:R-:W-:Y:S01]  /*8470*/  FMUL.FTZ R33, R2.reuse, R133 ;  /* 0x0000008502217220 */ /* 0x040fe20000410000 */
[----:B------:R-:W4:Y:S01]  /*8480*/  MUFU.EX2 R250, R4 ;  /* 0x0000000400fa7308 */ /* 0x000f220000000800 */
        /* <DEDUP_REMOVED lines=13> */
[C---:B-1----:R-:W-:Y:S02]  /*8560*/  FMUL.FTZ R6, R0.reuse, R106 ;  /* 0x0000006a00067220 */ /* 0x042fe40000410000 */
[C---:B------:R-:W-:Y:S02]  /*8570*/  FMUL.FTZ R7, R0.reuse, R107 ;  /* 0x0000006b00077220 */ /* 0x040fe40000410000 */
[C---:B------:R-:W-:Y:S02]  /*8580*/  FMUL.FTZ R10, R0.reuse, R110 ;  /* 0x0000006e000a7220 */ /* 0x040fe40000410000 */
[C---:B------:R-:W-:Y:S02]  /*8590*/  FMUL.FTZ R11, R0.reuse, R111 ;  /* 0x0000006f000b7220 */ /* 0x040fe40000410000 */
[----:B------:R-:W-:Y:S01]  /*85a0*/  FMUL.FTZ R18, R0, R118 ;  /* 0x0000007600127220 */ /* 0x000fe20000410000 */
[----:B----4-:R-:W-:Y:S01]  /*85b0*/  F2FP.PACK_AB R105, R250, R251 ;  /* 0x000000fbfa69723e */ /* 0x010fe200000000ff */
[--C-:B------:R-:W-:Y:S01]  /*85c0*/  FFMA.FTZ R4, R164, c[0x0][0x2d0], -R161.reuse ;  /* 0x0000b400a4047a23 */ /* 0x100fe200000108a1 */
[----:B------:R-:W-:Y:S01]  /*85d0*/  MOV R164, R249 ;  /* 0x000000f900a47202 */ /* 0x000fe20000000f00 */
[C---:B------:R-:W-:Y:S01]  /*85e0*/  FMUL.FTZ R26, R0.reuse, R126 ;  /* 0x0000007e001a7220 */ /* 0x040fe20000410000 */
[----:B------:R-:W1:Y:S01]  /*85f0*/  LDSM.16.MT88.4 R108, [R102+0x3100] ;  /* 0x00310000666c783b */ /* 0x000e620000004200 */
[----:B------:R4:W-:Y:S01]  /*8600*/  MUFU.EX2 R249, R4 ;  /* 0x0000000400f97308 */ /* 0x0009e20000000800 */
[C---:B------:R-:W-:Y:S02]  /*8610*/  FMUL.FTZ R27, R0.reuse, R127 ;  /* 0x0000007f001b7220 */ /* 0x040fe40000410000 */
[C---:B------:R-:W-:Y:S02]  /*8620*/  FMUL.FTZ R34, R0.reuse, R134 ;  /* 0x0000008600227220 */ /* 0x040fe40000410000 */
[C---:B------:R-:W-:Y:S02]  /*8630*/  FMUL.FTZ R35, R0.reuse, R135 ;  /* 0x0000008700237220 */ /* 0x040fe40000410000 */
[C---:B------:R-:W-:Y:S01]  /*8640*/  FMUL.FTZ R42, R0.reuse, R142 ;  /* 0x0000008e002a7220 */ /* 0x040fe20000410000 */
[----:B------:R-:W-:Y:S01]  /*8650*/  LDSM.16.MT88.4 R132, [R102+0x3900] ;  /* 0x003900006684783b */ /* 0x000fe20000004200 */
        /* <DEDUP_REMOVED lines=9> */
[----:B------:R-:W-:Y:S02]  /*86f0*/  FMUL.FTZ R57, R2, R57 ;  /* 0x0000003902397220 */ /* 0x000fe40000410000 */
[C---:B------:R-:W-:Y:S02]  /*8700*/  FMUL.FTZ R58, R0.reuse, R58 ;  /* 0x0000003a003a7220 */ /* 0x040fe40000410000 */
[C---:B------:R-:W-:Y:S02]  /*8710*/  FMUL.FTZ R59, R0.reuse, R59 ;  /* 0x0000003b003b7220 */ /* 0x040fe40000410000 */
[--C-:B----4-:R-:W-:Y:S01]  /*8720*/  FFMA.FTZ R4, R165, c[0x0][0x2d0], -R161.reuse ;  /* 0x0000b400a5047a23 */ /* 0x110fe200000108a1 */
[----:B------:R-:W-:Y:S01]  /*8730*/  MOV R165, R19 ;  /* 0x0000001300a57202 */ /* 0x000fe20000000f00 */
[----:B------:R-:W-:Y:S02]  /*8740*/  FMUL.FTZ R19, R0, R119 ;  /* 0x0000007700137220 */ /* 0x000fe40000410000 */
[----:B------:R-:W4:Y:S01]  /*8750*/  MUFU.EX2 R252, R4 ;  /* 0x0000000400fc7308 */ /* 0x000f220000000800 */
[----:B------:R-:W-:Y:S01]  /*8760*/  F2FP.PACK_AB R106, R165, R166 ;  /* 0x000000a6a56a723e */ /* 0x000fe200000000ff */
[----:B------:R-:W-:Y:S01]  /*8770*/  LDSM.16.MT88.4 R116, [R101+0x3100] ;  /* 0x003100006574783b */ /* 0x000fe20000004200 */
        /* <DEDUP_REMOVED lines=10> */
[----:B------:R-:W-:Y:S01]  /*8820*/  FMUL.FTZ R70, R0, R70 ;  /* 0x0000004600467220 */ /* 0x000fe20000410000 */
[----:B----4-:R-:W-:Y:S01]  /*8830*/  F2FP.PACK_AB R107, R252, R249 ;  /* 0x000000f9fc6b723e */ /* 0x010fe200000000ff */
[----:B------:R-:W-:Y:S01]  /*8840*/  FMUL.FTZ R4, R2, R104 ;  /* 0x0000006802047220 */ /* 0x000fe20000410000 */
[----:B------:R-:W-:Y:S01]  /*8850*/  F2FP.PACK_AB R104, R207, R164 ;  /* 0x000000a4cf68723e */ /* 0x000fe200000000ff */
[----:B------:R-:W-:Y:S02]  /*8860*/  FMUL.FTZ R71, R0, R71 ;  /* 0x0000004700477220 */ /* 0x000fe40000410000 */
[C---:B------:R-:W-:Y:S02]  /*8870*/  FMUL.FTZ R72, R2.reuse, R72 ;  /* 0x0000004802487220 */ /* 0x040fe40000410000 */
[----:B------:R-:W-:Y:S02]  /*8880*/  FMUL.FTZ R73, R2, R73 ;  /* 0x0000004902497220 */ /* 0x000fe40000410000 */
[C---:B------:R-:W-:Y:S05]  /*8890*/  HMMA.16816.F32 R4, R104.reuse, R12, R4 ;  /* 0x0000000c6804723c */ /* 0x040fea0000001804 */
[----:B------:R-:W-:Y:S02]  /*88a0*/  FMUL.FTZ R74, R0, R74 ;  /* 0x0000004a004a7220 */ /* 0x000fe40000410000 */
[C---:B------:R-:W-:Y:S01]  /*88b0*/  FMUL.FTZ R12, R2.reuse, R112 ;  /* 0x00000070020c7220 */ /* 0x040fe20000410000 */
[C---:B------:R-:W-:Y:S04]  /*88c0*/  HMMA.16816.F32 R8, R104.reuse, R14, R8 ;  /* 0x0000000e6808723c */ /* 0x040fe80000001808 */
[----:B------:R-:W-:Y:S02]  /*88d0*/  FMUL.FTZ R13, R2, R113 ;  /* 0x00000071020d7220 */ /* 0x000fe40000410000 */
[C---:B------:R-:W-:Y:S02]  /*88e0*/  FMUL.FTZ R75, R0.reuse, R75 ;  /* 0x0000004b004b7220 */ /* 0x040fe40000410000 */
[C---:B------:R-:W-:Y:S04]  /*88f0*/  FMUL.FTZ R14, R0.reuse, R114 ;  /* 0x00000072000e7220 */ /* 0x040fe80000410000 */
[----:B------:R-:W-:Y:S02]  /*8900*/  FMUL.FTZ R15, R0, R115 ;  /* 0x00000073000f7220 */ /* 0x000fe40000410000 */
[----:B------:R-:W4:Y:S01]  /*8910*/  LDSM.16.MT88.4 R112, [R237+UR4+0x3100] ;  /* 0x00310004ed70783b */ /* 0x000f220008004200 */
[C---:B------:R-:W-:Y:S02]  /*8920*/  FMUL.FTZ R76, R2.reuse, R76 ;  /* 0x0000004c024c7220 */ /* 0x040fe40000410000 */
[----:B------:R-:W-:Y:S02]  /*8930*/  FMUL.FTZ R77, R2, R77 ;  /* 0x0000004d024d7220 */ /* 0x000fe40000410000 */
[C---:B---3--:R-:W-:Y:S03]  /*8940*/  HMMA.16816.F32 R12, R104.reuse, R20, R12 ;  /* 0x00000014680c723c */ /* 0x048fe6000000180c */
        /* <DEDUP_REMOVED lines=8> */
[C---:B------:R-:W-:Y:S04]  /*89d0*/  FMUL.FTZ R22, R0.reuse, R122 ;  /* 0x0000007a00167220 */ /* 0x040fe80000410000 */
[----:B------:R-:W-:Y:S01]  /*89e0*/  FMUL.FTZ R23, R0, R123 ;  /* 0x0000007b00177220 */ /* 0x000fe20000410000 */
[----:B------:R-:W-:Y:S01]  /*89f0*/  MOV R151, R121 ;  /* 0x0000007900977202 */ /* 0x000fe20000000f00 */
[----:B------:R-:W-:Y:S02]  /*8a00*/  FMUL.FTZ R24, R2, R124 ;  /* 0x0000007c02187220 */ /* 0x000fe40000410000 */
[--C-:B------:R-:W-:Y:S02]  /*8a10*/  FFMA.FTZ R124, R176, c[0x0][0x2d0], -R161.reuse ;  /* 0x0000b400b07c7a23 */ /* 0x100fe400000108a1 */
[C---:B------:R-:W-:Y:S01]  /*8a20*/  FMUL.FTZ R80, R2.reuse, R80 ;  /* 0x0000005002507220 */ /* 0x040fe20000410000 */
[C---:B------:R-:W-:Y:S03]  /*8a30*/  HMMA.16816.F32 R20, R104.reuse, R28, R20 ;  /* 0x0000001c6814723c */ /* 0x040fe60000001814 */
[----:B------:R-:W-:Y:S02]  /*8a40*/  FMUL.FTZ R81, R2, R81 ;  /* 0x0000005102517220 */ /* 0x000fe40000410000 */
[----:B------:R-:W-:Y:S02]  /*8a50*/  FMUL.FTZ R82, R0, R82 ;  /* 0x0000005200527220 */ /* 0x000fe40000410000 */
[C---:B------:R-:W-:Y:S01]  /*8a60*/  FMUL.FTZ R28, R2.reuse, R128 ;  /* 0x00000080021c7220 */ /* 0x040fe20000410000 */
[C---:B------:R-:W-:Y:S04]  /*8a70*/  HMMA.16816.F32 R24, R104.reuse, R30, R24 ;  /* 0x0000001e6818723c */ /* 0x040fe80000001818 */
[----:B------:R-:W-:Y:S02]  /*8a80*/  FMUL.FTZ R29, R2, R129 ;  /* 0x00000081021d7220 */ /* 0x000fe40000410000 */
[C---:B------:R-:W-:Y:S02]  /*8a90*/  FMUL.FTZ R83, R0.reuse, R83 ;  /* 0x0000005300537220 */ /* 0x040fe40000410000 */
[C---:B------:R-:W-:Y:S04]  /*8aa0*/  FMUL.FTZ R30, R0.reuse, R130 ;  /* 0x00000082001e7220 */ /* 0x040fe80000410000 */
[----:B------:R-:W-:Y:S02]  /*8ab0*/  FMUL.FTZ R31, R0, R131 ;  /* 0x00000083001f7220 */ /* 0x000fe40000410000 */
[----:B------:R-:W-:Y:S01]  /*8ac0*/  LDSM.16.MT88.4 R128, [R103+UR4+0x3900] ;  /* 0x003900046780783b */ /* 0x000fe20008004200 */
[C---:B------:R-:W-:Y:S02]  /*8ad0*/  FMUL.FTZ R84, R2.reuse, R84 ;  /* 0x0000005402547220 */ /* 0x040fe40000410000 */
[----:B------:R-:W-:Y:S02]  /*8ae0*/  FMUL.FTZ R85, R2, R85 ;  /* 0x0000005502557220 */ /* 0x000fe40000410000 */
[C---:B--2---:R-:W-:Y:S03]  /*8af0*/  HMMA.16816.F32 R28, R104.reuse, R36, R28 ;  /* 0x00000024681c723c */ /* 0x044fe6000000181c */
        /* <DEDUP_REMOVED lines=12> */
[----:B------:R-:W-:Y:S01]  /*8bc0*/  FMUL.FTZ R89, R2, R89 ;  /* 0x0000005902597220 */ /* 0x000fe20000410000 */
[----:B------:R-:W-:Y:S01]  /*8bd0*/  MOV R169, R203 ;  /* 0x000000cb00a97202 */ /* 0x000fe20000000f00 */
[C---:B------:R-:W-:Y:S02]  /*8be0*/  FMUL.FTZ R90, R0.reuse, R90 ;  /* 0x0000005a005a7220 */ /* 0x040fe40000410000 */
[----:B------:R-:W-:Y:S01]  /*8bf0*/  FMUL.FTZ R91, R0, R91 ;  /* 0x0000005b005b7220 */ /* 0x000fe20000410000 */
[C---:B------:R-:W-:Y:S03]  /*8c00*/  HMMA.16816.F32 R36, R104.reuse, R44, R36 ;  /* 0x0000002c6824723c */ /* 0x040fe60000001824 */
[C---:B------:R-:W-:Y:S02]  /*8c10*/  FMUL.FTZ R92, R2.reuse, R92 ;  /* 0x0000005c025c7220 */ /* 0x040fe40000410000 */
[C---:B------:R-:W-:Y:S02]  /*8c20*/  FMUL.FTZ R93, R2.reuse, R93 ;  /* 0x0000005d025d7220 */ /* 0x040fe40000410000 */
        /* <DEDUP_REMOVED lines=10> */
[----:B------:R-:W-:Y:S02]  /*8cd0*/  FMUL.FTZ R95, R0, R95 ;  /* 0x0000005f005f7220 */ /* 0x000fe40000410000 */
[C---:B------:R-:W-:Y:S02]  /*8ce0*/  FMUL.FTZ R96, R2.reuse, R96 ;  /* 0x0000006002607220 */ /* 0x040fe40000410000 */
[----:B------:R-:W-:Y:S01]  /*8cf0*/  FMUL.FTZ R97, R2, R97 ;  /* 0x0000006102617220 */ /* 0x000fe20000410000 */
[C---:B-1----:R-:W-:Y:S03]  /*8d00*/  HMMA.16816.F32 R44, R104.reuse, R108, R44 ;  /* 0x0000006c682c723c */ /* 0x042fe6000000182c */
[C---:B------:R-:W-:Y:S02]  /*8d10*/  FMUL.FTZ R98, R0.reuse, R98 ;  /* 0x0000006200627220 */ /* 0x040fe40000410000 */
[----:B------:R-:W-:Y:S03]  /*8d20*/  FMUL.FTZ R99, R0, R99 ;  /* 0x0000006300637220 */ /* 0x000fe60000410000 */
[C---:B------:R-:W-:Y:S01]  /*8d30*/  HMMA.16816.F32 R48, R104.reuse, R110, R48 ;  /* 0x0000006e6830723c */ /* 0x040fe20000001830 */
[----:B------:R-:W1:Y:S07]  /*8d40*/  LDSM.16.MT88.4 R108, [R103+UR4+0x6100] ;  /* 0x00610004676c783b */ /* 0x000e6e0008004200 */
[C---:B----4-:R-:W-:Y:S08]  /*8d50*/  HMMA.16816.F32 R52, R104.reuse, R112, R52 ;  /* 0x000000706834723c */ /* 0x050ff00000001834 */
[C---:B------:R-:W-:Y:S01]  /*8d60*/  HMMA.16816.F32 R56, R104.reuse, R114, R56 ;  /* 0x000000726838723c */ /* 0x040fe20000001838 */
[----:B------:R-:W2:Y:S07]  /*8d70*/  LDSM.16.MT88.4 R112, [R102+0x6100] ;  /* 0x006100006670783b */ /* 0x000eae0000004200 */
[C---:B------:R-:W-:Y:S07]  /*8d80*/  HMMA.16816.F32 R60, R104.reuse, R116, R60 ;  /* 0x00000074683c723c */ /* 0x040fee000000183c */
[--C-:B------:R-:W-:Y:S01]  /*8d90*/  FFMA.FTZ R116, R162, c[0x0][0x2d0], -R160.reuse ;  /* 0x0000b400a2747a23 */ /* 0x100fe200000108a0 */
[C---:B------:R-:W-:Y:S03]  /*8da0*/  HMMA.16816.F32 R64, R104.reuse, R118, R64 ;  /* 0x000000766840723c */ /* 0x040fe60000001840 */
[----:B------:R3:W-:Y:S01]  /*8db0*/  MUFU.EX2 R248, R116 ;  /* 0x0000007400f87308 */ /* 0x0007e20000000800 */
[----:B------:R-:W-:Y:S02]  /*8dc0*/  MOV R162, R120 ;  /* 0x0000007800a27202 */ /* 0x000fe40000000f00 */
[----:B------:R-:W-:Y:S02]  /*8dd0*/  LDSM.16.MT88.4 R120, [R237+UR4+0x900] ;  /* 0x00090004ed78783b */ /* 0x000fe40008004200 */
[C---:B-1----:R-:W-:Y:S07]  /*8de0*/  HMMA.16816.F32 R68, R104.reuse, R108, R68 ;  /* 0x0000006c6844723c */ /* 0x042fee0000001844 */
[--C-:B------:R-:W-:Y:S01]  /*8df0*/  FFMA.FTZ R108, R171, c[0x0][0x2d0], -R160.reuse ;  /* 0x0000b400ab6c7a23 */ /* 0x100fe200000108a0 */
[C---:B------:R-:W-:Y:S03]  /*8e00*/  HMMA.16816.F32 R72, R104.reuse, R110, R72 ;  /* 0x0000006e6848723c */ /* 0x040fe60000001848 */
[----:B------:R1:W-:Y:S01]  /*8e10*/  MUFU.EX2 R246, R108 ;  /* 0x0000006c00f67308 */ /* 0x0003e20000000800 */
[----:B------:R-:W-:Y:S04]  /*8e20*/  MOV R171, R241 ;  /* 0x000000f100ab7202 */ /* 0x000fe80000000f00 */
[C---:B--2---:R-:W-:Y:S04]  /*8e30*/  HMMA.16816.F32 R76, R104.reuse, R112, R76 ;  /* 0x00000070684c723c */ /* 0x044fe8000000184c */
[--C-:B---3--:R-:W-:Y:S01]  /*8e40*/  FFMA.FTZ R116, R163, c[0x0][0x2d0], -R160.reuse ;  /* 0x0000b400a3747a23 */ /* 0x108fe200000108a0 */
[----:B------:R2:W-:Y:S01]  /*8e50*/  MUFU.EX2 R241, R124 ;  /* 0x0000007c00f17308 */ /* 0x0005e20000000800 */
[----:B------:R-:W-:Y:S01]  /*8e60*/  MOV R163, R243 ;  /* 0x000000f300a37202 */ /* 0x000fe20000000f00 */
[--C-:B------:R-:W-:Y:S01]  /*8e70*/  FFMA.FTZ R112, R173, c[0x0][0x2d0], -R161.reuse ;  /* 0x0000b400ad707a23 */ /* 0x100fe200000108a1 */
[C---:B------:R-:W-:Y:S07]  /*8e80*/  HMMA.16816.F32 R80, R104.reuse, R114, R80 ;  /* 0x000000726850723c */ /* 0x040fee0000001850 */
[----:B------:R3:W4:Y:S01]  /*8e90*/  MUFU.EX2 R247, R116 ;  /* 0x0000007400f77308 */ /* 0x0007220000000800 */
[--C-:B-1----:R-:W-:Y:S09]  /*8ea0*/  FFMA.FTZ R108, R172, c[0x0][0x2d0], -R160.reuse ;  /* 0x0000b400ac6c7a23 */ /* 0x102ff200000108a0 */
[----:B------:R1:W-:Y:S01]  /*8eb0*/  MUFU.EX2 R244, R112 ;  /* 0x0000007000f47308 */ /* 0x0003e20000000800 */
[----:B--2---:R-:W-:Y:S09]  /*8ec0*/  LDSM.16.MT88.4 R124, [R101+0x900] ;  /* 0x00090000657c783b */ /* 0x004ff20000004200 */
[----:B------:R2:W5:Y:S01]  /*8ed0*/  MUFU.EX2 R245, R108 ;  /* 0x0000006c00f57308 */ /* 0x0005620000000800 */
[----:B---3--:R-:W3:Y:S01]  /*8ee0*/  LDSM.16.MT88.4 R116, [R237+UR4+0x6100] ;  /* 0x00610004ed74783b */ /* 0x008ee20008004200 */
[--C-:B-1----:R-:W-:Y:S08]  /*8ef0*/  FFMA.FTZ R112, R175, c[0x0][0x2d0], -R161.reuse ;  /* 0x0000b400af707a23 */ /* 0x102ff000000108a1 */
[----:B------:R1:W1:Y:S01]  /*8f00*/  MUFU.EX2 R243, R112 ;  /* 0x0000007000f37308 */ /* 0x0002620000000800 */
[----:B--2---:R-:W2:Y:S08]  /*8f10*/  LDSM.16.MT88.4 R108, [R101+0x6100] ;  /* 0x00610000656c783b */ /* 0x004eb00000004200 */
[----:B-1----:R-:W1:Y:S01]  /*8f20*/  LDSM.16.MT88.4 R112, [R103+UR4+0x900] ;  /* 0x000900046770783b */ /* 0x002e620008004200 */
[C---:B---3--:R-:W-:Y:S07]  /*8f30*/  HMMA.16816.F32 R84, R104.reuse, R116, R84 ;  /* 0x000000746854723c */ /* 0x048fee0000001854 */
[--C-:B------:R-:W-:Y:S01]  /*8f40*/  FFMA.FTZ R116, R174, c[0x0][0x2d0], -R161.reuse ;  /* 0x0000b400ae747a23 */ /* 0x100fe200000108a1 */
[C---:B------:R-:W-:Y:S03]  /*8f50*/  HMMA.16816.F32 R88, R104.reuse, R118, R88 ;  /* 0x000000766858723c */ /* 0x040fe60000001858 */
[----:B------:R3:W1:Y:S05]  /*8f60*/  MUFU.EX2 R242, R116 ;  /* 0x0000007400f27308 */ /* 0x00066a0000000800 */
[C---:B--2---:R-:W-:Y:S08]  /*8f70*/  HMMA.16816.F32 R92, R104.reuse, R108, R92 ;  /* 0x0000006c685c723c */ /* 0x044ff0000000185c */
[----:B------:R-:W-:Y:S01]  /*8f80*/  HMMA.16816.F32 R96, R104, R110, R96 ;  /* 0x0000006e6860723c */ /* 0x000fe20000001860 */
[----:B------:R-:W-:Y:S06]  /*8f90*/  LDSM.16.MT88.4 R108, [R237+UR4+0x3900] ;  /* 0x00390004ed6c783b */ /* 0x000fec0008004200 */
[----:B----4-:R-:W-:Y:S02]  /*8fa0*/  F2FP.PACK_AB R104, R247, R248 ;  /* 0x000000f8f768723e */ /* 0x010fe400000000ff */
[----:B---3--:R-:W2:Y:S03]  /*8fb0*/  LDSM.16.MT88.4 R116, [R102+0x900] ;  /* 0x000900006674783b */ /* 0x008ea60000004200 */
[----:B-----5:R-:W-:Y:S02]  /*8fc0*/  F2FP.PACK_AB R106, R245, R246 ;  /* 0x000000f6f56a723e */ /* 0x020fe400000000ff */
[----:B------:R-:W-:Y:S02]  /*8fd0*/  F2FP.PACK_AB R105, R243, R244 ;  /* 0x000000f4f369723e */ /* 0x000fe400000000ff */
[----:B-1----:R-:W-:Y:S07]  /*8fe0*/  F2FP.PACK_AB R107, R241, R242 ;  /* 0x000000f2f16b723e */ /* 0x002fee00000000ff */
[C---:B------:R-:W-:Y:S08]  /*8ff0*/  HMMA.16816.F32 R4, R104.reuse, R112, R4 ;  /* 0x000000706804723c */ /* 0x040ff00000001804 */
[C---:B------:R-:W-:Y:S01]  /*9000*/  HMMA.16816.F32 R8, R104.reuse, R114, R8 ;  /* 0x000000726808723c */ /* 0x040fe20000001808 */
[----:B------:R-:W1:Y:S07]  /*9010*/  LDSM.16.MT88.4 R112, [R101+0x3900] ;  /* 0x003900006570783b */ /* 0x000e6e0000004200 */
[C---:B--2---:R-:W-:Y:S08]  /*9020*/  HMMA.16816.F32 R12, R104.reuse, R116, R12 ;  /* 0x00000074680c723c */ /* 0x044ff0000000180c */
[C---:B------:R-:W-:Y:S01]  /*9030*/  HMMA.16816.F32 R16, R104.reuse, R118, R16 ;  /* 0x000000766810723c */ /* 0x040fe20000001810 */
[----:B------:R-:W2:Y:S07]  /*9040*/  LDSM.16.MT88.4 R116, [R103+UR4+0x6900] ;  /* 0x006900046774783b */ /* 0x000eae0008004200 */
[C---:B------:R-:W-:Y:S07]  /*9050*/  HMMA.16816.F32 R20, R104.reuse, R120, R20 ;  /* 0x000000786814723c */ /* 0x040fee0000001814 */
[--C-:B------:R-:W-:Y:S01]  /*9060*/  FFMA.FTZ R120, R177, c[0x0][0x2d0], -R160.reuse ;  /* 0x0000b400b1787a23 */ /* 0x100fe200000108a0 */
[C---:B------:R-:W-:Y:S03]  /*9070*/  HMMA.16816.F32 R24, R104.reuse, R122, R24 ;  /* 0x0000007a6818723c */ /* 0x040fe60000001818 */
[----:B------:R3:W-:Y:S05]  /*9080*/  MUFU.EX2 R206, R120 ;  /* 0x0000007800ce7308 */ /* 0x0007ea0000000800 */
[C---:B------:R-:W-:Y:S07]  /*9090*/  HMMA.16816.F32 R28, R104.reuse, R124, R28 ;  /* 0x0000007c681c723c */ /* 0x040fee000000181c */
[--C-:B------:R-:W-:Y:S01]  /*90a0*/  FFMA.FTZ R124, R182, c[0x0][0x2d0], -R161.reuse ;  /* 0x0000b400b67c7a23 */ /* 0x100fe200000108a1 */
[C---:B------:R-:W-:Y:S03]  /*90b0*/  HMMA.16816.F32 R32, R104.reuse, R126, R32 ;  /* 0x0000007e6820723c */ /* 0x040fe60000001820 */
[----:B------:R4:W-:Y:S05]  /*90c0*/  MUFU.EX2 R203, R124 ;  /* 0x0000007c00cb7308 */ /* 0x0009ea0000000800 */
[C---:B------:R-:W-:Y:S01]  /*90d0*/  HMMA.16816.F32 R36, R104.reuse, R128, R36 ;  /* 0x000000806824723c */ /* 0x040fe20000001824 */
[----:B---3--:R-:W3:Y:S07]  /*90e0*/  LDSM.16.MT88.4 R120, [R102+0x6900] ;  /* 0x006900006678783b */ /* 0x008eee0000004200 */
[C---:B------:R-:W-:Y:S01]  /*90f0*/  HMMA.16816.F32 R40, R104.reuse, R130, R40 ;  /* 0x000000826828723c */ /* 0x040fe20000001828 */
[----:B------:R-:W-:Y:S07]  /*9100*/  LDSM.16.MT88.4 R128, [R103+UR4+0x4100] ;  /* 0x004100046780783b */ /* 0x000fee0008004200 */
[C---:B------:R-:W-:Y:S01]  /*9110*/  HMMA.16816.F32 R44, R104.reuse, R132, R44 ;  /* 0x00000084682c723c */ /* 0x040fe2000000182c */
[----:B----4-:R-:W-:Y:S07]  /*9120*/  LDSM.16.MT88.4 R124, [R237+UR4+0x1100] ;  /* 0x00110004ed7c783b */ /* 0x010fee0008004200 */
[C---:B------:R-:W-:Y:S01]  /*9130*/  HMMA.16816.F32 R48, R104.reuse, R134, R48 ;  /* 0x000000866830723c */ /* 0x040fe20000001830 */
[----:B------:R-:W-:Y:S07]  /*9140*/  LDSM.16.MT88.4 R132, [R102+0x4100] ;  /* 0x004100006684783b */ /* 0x000fee0000004200 */
[C---:B------:R-:W-:Y:S07]  /*9150*/  HMMA.16816.F32 R52, R104.reuse, R108, R52 ;  /* 0x0000006c6834723c */ /* 0x040fee0000001834 */
[--C-:B------:R-:W-:Y:S01]  /*9160*/  FFMA.FTZ R108, R179, c[0x0][0x2d0], -R160.reuse ;  /* 0x0000b400b36c7a23 */ /* 0x100fe200000108a0 */
[C---:B------:R-:W-:Y:S03]  /*9170*/  HMMA.16816.F32 R56, R104.reuse, R110, R56 ;  /* 0x0000006e6838723c */ /* 0x040fe60000001838 */
[----:B------:R4:W5:Y:S05]  /*9180*/  MUFU.EX2 R204, R108 ;  /* 0x0000006c00cc7308 */ /* 0x00096a0000000800 */
[C---:B-1----:R-:W-:Y:S07]  /*9190*/  HMMA.16816.F32 R60, R104.reuse, R112, R60 ;  /* 0x00000070683c723c */ /* 0x042fee000000183c */
[--C-:B------:R-:W-:Y:S01]  /*91a0*/  FFMA.FTZ R112, R180, c[0x0][0x2d0], -R160.reuse ;  /* 0x0000b400b4707a23 */ /* 0x100fe200000108a0 */
[C---:B------:R-:W-:Y:S03]  /*91b0*/  HMMA.16816.F32 R64, R104.reuse, R114, R64 ;  /* 0x000000726840723c */ /* 0x040fe60000001840 */
[----:B------:R1:W-:Y:S05]  /*91c0*/  MUFU.EX2 R207, R112 ;  /* 0x0000007000cf7308 */ /* 0x0003ea0000000800 */
[C---:B--2---:R-:W-:Y:S04]  /*91d0*/  HMMA.16816.F32 R68, R104.reuse, R116, R68 ;  /* 0x000000746844723c */ /* 0x044fe80000001844 */
[--C-:B----4-:R-:W-:Y:S03]  /*91e0*/  FFMA.FTZ R108, R178, c[0x0][0x2d0], -R160.reuse ;  /* 0x0000b400b26c7a23 */ /* 0x110fe600000108a0 */
[--C-:B------:R-:W-:Y:S01]  /*91f0*/  FFMA.FTZ R116, R183, c[0x0][0x2d0], -R161.reuse ;  /* 0x0000b400b7747a23 */ /* 0x100fe200000108a1 */
[C---:B------:R-:W-:Y:S01]  /*9200*/  HMMA.16816.F32 R72, R104.reuse, R118, R72 ;  /* 0x000000766848723c */ /* 0x040fe20000001848 */
[----:B------:R2:W4:Y:S07]  /*9210*/  MUFU.EX2 R205, R108 ;  /* 0x0000006c00cd7308 */ /* 0x00052e0000000800 */
[C---:B---3--:R-:W-:Y:S03]  /*9220*/  HMMA.16816.F32 R76, R104.reuse, R120, R76 ;  /* 0x00000078684c723c */ /* 0x048fe6000000184c */
[----:B------:R3:W3:Y:S01]  /*9230*/  MUFU.EX2 R202, R116 ;  /* 0x0000007400ca7308 */ /* 0x0006e20000000800 */
[----:B-1----:R-:W-:Y:S03]  /*9240*/  LDSM.16.MT88.4 R112, [R101+0x6900] ;  /* 0x006900006570783b */ /* 0x002fe60000004200 */
[--C-:B------:R-:W-:Y:S01]  /*9250*/  FFMA.FTZ R120, R188, c[0x0][0x2d0], -R161.reuse ;  /* 0x0000b400bc787a23 */ /* 0x100fe200000108a1 */
[C---:B------:R-:W-:Y:S05]  /*9260*/  HMMA.16816.F32 R80, R104.reuse, R122, R80 ;  /* 0x0000007a6850723c */ /* 0x040fea0000001850 */
[----:B------:R1:W-:Y:S01]  /*9270*/  MUFU.EX2 R201, R120 ;  /* 0x0000007800c97308 */ /* 0x0003e20000000800 */
[----:B--2---:R-:W2:Y:S01]  /*9280*/  LDSM.16.MT88.4 R108, [R237+UR4+0x6900] ;  /* 0x00690004ed6c783b */ /* 0x004ea20008004200 */
[--C-:B---3--:R-:W-:Y:S08]  /*9290*/  FFMA.FTZ R116, R181, c[0x0][0x2d0], -R161.reuse ;  /* 0x0000b400b5747a23 */ /* 0x108ff000000108a1 */
[----:B------:R3:W2:Y:S01]  /*92a0*/  MUFU.EX2 R200, R116 ;  /* 0x0000007400c87308 */ /* 0x0006a20000000800 */
[----:B-1----:R-:W-:Y:S08]  /*92b0*/  LDSM.16.MT88.4 R120, [R102+0x1100] ;  /* 0x001100006678783b */ /* 0x002ff00000004200 */
[----:B---3--:R-:W1:Y:S01]  /*92c0*/  LDSM.16.MT88.4 R116, [R103+UR4+0x1100] ;  /* 0x001100046774783b */ /* 0x008e620008004200 */
[C---:B--2---:R-:W-:Y:S08]  /*92d0*/  HMMA.16816.F32 R84, R104.reuse, R108, R84 ;  /* 0x0000006c6854723c */ /* 0x044ff00000001854 */
[C---:B------:R-:W-:Y:S01]  /*92e0*/  HMMA.16816.F32 R88, R104.reuse, R110, R88 ;  /* 0x0000006e6858723c */ /* 0x040fe20000001858 */
[----:B------:R-:W2:Y:S07]  /*92f0*/  LDSM.16.MT88.4 R108, [R101+0x1100] ;  /* 0x00110000656c783b */ /* 0x000eae0000004200 */
[C---:B------:R-:W-:Y:S08]  /*9300*/  HMMA.16816.F32 R92, R104.reuse, R112, R92 ;  /* 0x00000070685c723c */ /* 0x040ff0000000185c */
[----:B------:R-:W-:Y:S01]  /*9310*/  HMMA.16816.F32 R96, R104, R114, R96 ;  /* 0x000000726860723c */ /* 0x000fe20000001860 */
[----:B------:R-:W3:Y:S06]  /*9320*/  LDSM.16.MT88.4 R112, [R237+UR4+0x4100] ;  /* 0x00410004ed70783b */ /* 0x000eec0008004200 */
[----:B-----5:R-:W-:Y:S02]  /*9330*/  F2FP.PACK_AB R104, R204, R206 ;  /* 0x000000cecc68723e */ /* 0x020fe400000000ff */
[----:B----4-:R-:W-:Y:S03]  /*9340*/  F2FP.PACK_AB R106, R207, R205 ;  /* 0x000000cdcf6a723e */ /* 0x010fe600000000ff */
[----:B------:R-:W-:Y:S02]  /*9350*/  F2FP.PACK_AB R105, R202, R203 ;  /* 0x000000cbca69723e */ /* 0x000fe400000000ff */
[----:B------:R-:W-:Y:S07]  /*9360*/  F2FP.PACK_AB R107, R201, R200 ;  /* 0x000000c8c96b723e */ /* 0x000fee00000000ff */
[C---:B-1----:R-:W-:Y:S08]  /*9370*/  HMMA.16816.F32 R4, R104.reuse, R116, R4 ;  /* 0x000000746804723c */ /* 0x042ff00000001804 */
[C---:B------:R-:W-:Y:S01]  /*9380*/  HMMA.16816.F32 R8, R104.reuse, R118, R8 ;  /* 0x000000766808723c */ /* 0x040fe20000001808 */
[----:B------:R-:W1:Y:S07]  /*9390*/  LDSM.16.MT88.4 R116, [R101+0x4100] ;  /* 0x004100006574783b */ /* 0x000e6e0000004200 */
[C---:B------:R-:W-:Y:S08]  /*93a0*/  HMMA.16816.F32 R12, R104.reuse, R120, R12 ;  /* 0x00000078680c723c */ /* 0x040ff0000000180c */
[C---:B------:R-:W-:Y:S01]  /*93b0*/  HMMA.16816.F32 R16, R104.reuse, R122, R16 ;  /* 0x0000007a6810723c */ /* 0x040fe20000001810 */
[----:B------:R-:W4:Y:S07]  /*93c0*/  LDSM.16.MT88.4 R120, [R103+UR4+0x7100] ;  /* 0x007100046778783b */ /* 0x000f2e0008004200 */
[C---:B------:R-:W-:Y:S07]  /*93d0*/  HMMA.16816.F32 R20, R104.reuse, R124, R20 ;  /* 0x0000007c6814723c */ /* 0x040fee0000001814 */
[--C-:B------:R-:W-:Y:S01]  /*93e0*/  FFMA.FTZ R124, R149, c[0x0][0x2d0], -R161.reuse ;  /* 0x0000b400957c7a23 */ /* 0x100fe200000108a1 */
[C---:B------:R-:W-:Y:S03]  /*93f0*/  HMMA.16816.F32 R24, R104.reuse, R126, R24 ;  /* 0x0000007e6818723c */ /* 0x040fe60000001818 */
[----:B------:R5:W-:Y:S05]  /*9400*/  MUFU.EX2 R181, R124 ;  /* 0x0000007c00b57308 */ /* 0x000bea0000000800 */
[C---:B--2---:R-:W-:Y:S08]  /*9410*/  HMMA.16816.F32 R28, R104.reuse, R108, R28 ;  /* 0x0000006c681c723c */ /* 0x044ff0000000181c */
[C---:B------:R-:W-:Y:S01]  /*9420*/  HMMA.16816.F32 R32, R104.reuse, R110, R32 ;  /* 0x0000006e6820723c */ /* 0x040fe20000001820 */
[----:B------:R-:W2:Y:S07]  /*9430*/  LDSM.16.MT88.4 R108, [R102+0x7100] ;  /* 0x00710000666c783b */ /* 0x000eae0000004200 */
[C---:B------:R-:W-:Y:S01]  /*9440*/  HMMA.16816.F32 R36, R104.reuse, R128, R36 ;  /* 0x000000806824723c */ /* 0x040fe20000001824 */
[----:B-----5:R-:W-:Y:S07]  /*9450*/  LDSM.16.MT88.4 R124, [R237+UR4+0x1900] ;  /* 0x00190004ed7c783b */ /* 0x020fee0008004200 */
[C---:B------:R-:W-:Y:S01]  /*9460*/  HMMA.16816.F32 R40, R104.reuse, R130, R40 ;  /* 0x000000826828723c */ /* 0x040fe20000001828 */
[----:B------:R-:W-:Y:S07]  /*9470*/  LDSM.16.MT88.4 R128, [R101+0x1900] ;  /* 0x001900006580783b */ /* 0x000fee0000004200 */
[C---:B------:R-:W-:Y:S08]  /*9480*/  HMMA.16816.F32 R44, R104.reuse, R132, R44 ;  /* 0x00000084682c723c */ /* 0x040ff0000000182c */
[C---:B------:R-:W-:Y:S01]  /*9490*/  HMMA.16816.F32 R48, R104.reuse, R134, R48 ;  /* 0x000000866830723c */ /* 0x040fe20000001830 */
[----:B------:R-:W-:Y:S07]  /*94a0*/  LDSM.16.MT88.4 R132, [R103+UR4+0x4900] ;  /* 0x004900046784783b */ /* 0x000fee0008004200 */
[C---:B---3--:R-:W-:Y:S07]  /*94b0*/  HMMA.16816.F32 R52, R104.reuse, R112, R52 ;  /* 0x000000706834723c */ /* 0x048fee0000001834 */
[--C-:B------:R-:W-:Y:S01]  /*94c0*/  FFMA.FTZ R112, R189, c[0x0][0x2d0], -R160.reuse ;  /* 0x0000b400bd707a23 */ /* 0x100fe200000108a0 */
[C---:B------:R-:W-:Y:S03]  /*94d0*/  HMMA.16816.F32 R56, R104.reuse, R114, R56 ;  /* 0x000000726838723c */ /* 0x040fe60000001838 */
[----:B------:R3:W-:Y:S05]  /*94e0*/  MUFU.EX2 R191, R112 ;  /* 0x0000007000bf7308 */ /* 0x0007ea0000000800 */
[C---:B-1----:R-:W-:Y:S07]  /*94f0*/  HMMA.16816.F32 R60, R104.reuse, R116, R60 ;  /* 0x00000074683c723c */ /* 0x042fee000000183c */
[--C-:B------:R-:W-:Y:S01]  /*9500*/  FFMA.FTZ R116, R171, c[0x0][0x2d0], -R160.reuse ;  /* 0x0000b400ab747a23 */ /* 0x100fe200000108a0 */
[C---:B------:R-:W-:Y:S03]  /*9510*/  HMMA.16816.F32 R64, R104.reuse, R118, R64 ;  /* 0x000000766840723c */ /* 0x040fe60000001840 */
[----:B------:R1:W-:Y:S05]  /*9520*/  MUFU.EX2 R188, R116 ;  /* 0x0000007400bc7308 */ /* 0x0003ea0000000800 */
[C---:B----4-:R-:W-:Y:S04]  /*9530*/  HMMA.16816.F32 R68, R104.reuse, R120, R68 ;  /* 0x000000786844723c */ /* 0x050fe80000001844 */
[--C-:B---3--:R-:W-:Y:S03]  /*9540*/  FFMA.FTZ R112, R190, c[0x0][0x2d0], -R160.reuse ;  /* 0x0000b400be707a23 */ /* 0x108fe600000108a0 */
[--C-:B------:R-:W-:Y:S01]  /*9550*/  FFMA.FTZ R120, R151, c[0x0][0x2d0], -R161.reuse ;  /* 0x0000b40097787a23 */ /* 0x100fe200000108a1 */
[C---:B------:R-:W-:Y:S01]  /*9560*/  HMMA.16816.F32 R72, R104.reuse, R122, R72 ;  /* 0x0000007a6848723c */ /* 0x040fe20000001848 */
[----:B------:R3:W4:Y:S07]  /*9570*/  MUFU.EX2 R190, R112 ;  /* 0x0000007000be7308 */ /* 0x00072e0000000800 */
[C---:B--2---:R-:W-:Y:S03]  /*9580*/  HMMA.16816.F32 R76, R104.reuse, R108, R76 ;  /* 0x0000006c684c723c */ /* 0x044fe6000000184c */
[----:B------:R2:W-:Y:S01]  /*9590*/  MUFU.EX2 R182, R120 ;  /* 0x0000007800b67308 */ /* 0x0005e20000000800 */
[--C-:B-1----:R-:W-:Y:S03]  /*95a0*/  FFMA.FTZ R116, R163, c[0x0][0x2d0], -R160.reuse ;  /* 0x0000b400a3747a23 */ /* 0x102fe600000108a0 */
[--C-:B------:R-:W-:Y:S01]  /*95b0*/  FFMA.FTZ R108, R150, c[0x0][0x2d0], -R161.reuse ;  /* 0x0000b400966c7a23 */ /* 0x100fe200000108a1 */
[C---:B------:R-:W-:Y:S05]  /*95c0*/  HMMA.16816.F32 R80, R104.reuse, R110, R80 ;  /* 0x0000006e6850723c */ /* 0x040fea0000001850 */
[----:B------:R1:W5:Y:S01]  /*95d0*/  MUFU.EX2 R189, R116 ;  /* 0x0000007400bd7308 */ /* 0x0003620000000800 */
[----:B---3--:R-:W3:Y:S09]  /*95e0*/  LDSM.16.MT88.4 R112, [R237+UR4+0x7100] ;  /* 0x00710004ed70783b */ /* 0x008ef20008004200 */
[----:B------:R4:W-:Y:S01]  /*95f0*/  MUFU.EX2 R180, R108 ;  /* 0x0000006c00b47308 */ /* 0x0009e20000000800 */
[----:B--2---:R-:W-:Y:S01]  /*9600*/  LDSM.16.MT88.4 R120, [R102+0x1900] ;  /* 0x001900006678783b */ /* 0x004fe20000004200 */
[--C-:B-1----:R-:W-:Y:S08]  /*9610*/  FFMA.FTZ R116, R162, c[0x0][0x2d0], -R161.reuse ;  /* 0x0000b400a2747a23 */ /* 0x102ff000000108a1 */
[----:B------:R1:W2:Y:S01]  /*9620*/  MUFU.EX2 R183, R116 ;  /* 0x0000007400b77308 */ /* 0x0002a20000000800 */
[----:B----4-:R-:W-:Y:S01]  /*9630*/  LDSM.16.MT88.4 R108, [R103+UR4+0x1900] ;  /* 0x00190004676c783b */ /* 0x010fe20008004200 */
[C---:B---3--:R-:W-:Y:S08]  /*9640*/  HMMA.16816.F32 R84, R104.reuse, R112, R84 ;  /* 0x000000706854723c */ /* 0x048ff00000001854 */
[C---:B------:R-:W-:Y:S01]  /*9650*/  HMMA.16816.F32 R88, R104.reuse, R114, R88 ;  /* 0x000000726858723c */ /* 0x040fe20000001858 */
[----:B-1----:R-:W1:Y:S08]  /*9660*/  LDSM.16.MT88.4 R116, [R101+0x7100] ;  /* 0x007100006574783b */ /* 0x002e700000004200 */
[----:B------:R-:W3:Y:S01]  /*9670*/  LDSM.16.MT88.4 R112, [R102+0x4900] ;  /* 0x004900006670783b */ /* 0x000ee20000004200 */
[C---:B-1----:R-:W-:Y:S08]  /*9680*/  HMMA.16816.F32 R92, R104.reuse, R116, R92 ;  /* 0x00000074685c723c */ /* 0x042ff0000000185c */
[----:B------:R-:W-:Y:S01]  /*9690*/  HMMA.16816.F32 R96, R104, R118, R96 ;  /* 0x000000766860723c */ /* 0x000fe20000001860 */
[----:B------:R-:W1:Y:S06]  /*96a0*/  LDSM.16.MT88.4 R116, [R237+UR4+0x4900] ;  /* 0x00490004ed74783b */ /* 0x000e6c0008004200 */
[----:B------:R-:W-:Y:S02]  /*96b0*/  F2FP.PACK_AB R104, R190, R191 ;  /* 0x000000bfbe68723e */ /* 0x000fe400000000ff */
[----:B-----5:R-:W-:Y:S03]  /*96c0*/  F2FP.PACK_AB R106, R189, R188 ;  /* 0x000000bcbd6a723e */ /* 0x020fe600000000ff */
[----:B--2---:R-:W-:Y:S02]  /*96d0*/  F2FP.PACK_AB R105, R182, R183 ;  /* 0x000000b7b669723e */ /* 0x004fe400000000ff */
[----:B------:R-:W-:Y:S07]  /*96e0*/  F2FP.PACK_AB R107, R181, R180 ;  /* 0x000000b4b56b723e */ /* 0x000fee00000000ff */
[C---:B------:R-:W-:Y:S08]  /*96f0*/  HMMA.16816.F32 R4, R104.reuse, R108, R4 ;  /* 0x0000006c6804723c */ /* 0x040ff00000001804 */
[C---:B------:R-:W-:Y:S01]  /*9700*/  HMMA.16816.F32 R8, R104.reuse, R110, R8 ;  /* 0x0000006e6808723c */ /* 0x040fe20000001808 */
[----:B------:R-:W2:Y:S07]  /*9710*/  LDSM.16.MT88.4 R108, [R101+0x4900] ;  /* 0x00490000656c783b */ /* 0x000eae0000004200 */
[C---:B------:R-:W-:Y:S08]  /*9720*/  HMMA.16816.F32 R12, R104.reuse, R120, R12 ;  /* 0x00000078680c723c */ /* 0x040ff0000000180c */
[C---:B------:R-:W-:Y:S01]  /*9730*/  HMMA.16816.F32 R16, R104.reuse, R122, R16 ;  /* 0x0000007a6810723c */ /* 0x040fe20000001810 */
[----:B------:R-:W4:Y:S07]  /*9740*/  LDSM.16.MT88.4 R120, [R103+UR4+0x7900] ;  /* 0x007900046778783b */ /* 0x000f2e0008004200 */
[C---:B------:R-:W-:Y:S07]  /*9750*/  HMMA.16816.F32 R20, R104.reuse, R124, R20 ;  /* 0x0000007c6814723c */ /* 0x040fee0000001814 */
[--C-:B------:R-:W-:Y:S01]  /*9760*/  FFMA.FTZ R124, R144, c[0x0][0x2d0], -R160.reuse ;  /* 0x0000b400907c7a23 */ /* 0x100fe200000108a0 */
[C---:B------:R-:W-:Y:S01]  /*9770*/  HMMA.16816.F32 R24, R104.reuse, R126, R24 ;  /* 0x0000007e6818723c */ /* 0x040fe20000001818 */
[----:B------:R-:W5:Y:S02]  /*9780*/  LDL.LU R144, [R1+0x4] ;  /* 0x0000040001907983 */ /* 0x000f640000300800 */
[----:B------:R1:W-:Y:S05]  /*9790*/  MUFU.EX2 R175, R124 ;  /* 0x0000007c00af7308 */ /* 0x0003ea0000000800 */
[C---:B------:R-:W-:Y:S08]  /*97a0*/  HMMA.16816.F32 R28, R104.reuse, R128, R28 ;  /* 0x00000080681c723c */ /* 0x040ff0000000181c */
[C---:B------:R-:W-:Y:S01]  /*97b0*/  HMMA.16816.F32 R32, R104.reuse, R130, R32 ;  /* 0x000000826820723c */ /* 0x040fe20000001820 */
[----:B------:R-:W-:Y:S07]  /*97c0*/  LDSM.16.MT88.4 R128, [R101+0x2100] ;  /* 0x002100006580783b */ /* 0x000fee0000004200 */
[C---:B------:R-:W-:Y:S01]  /*97d0*/  HMMA.16816.F32 R36, R104.reuse, R132, R36 ;  /* 0x000000846824723c */ /* 0x040fe20000001824 */
[----:B-1----:R-:W-:Y:S07]  /*97e0*/  LDSM.16.MT88.4 R124, [R237+UR4+0x2100] ;  /* 0x00210004ed7c783b */ /* 0x002fee0008004200 */
[C---:B------:R-:W-:Y:S01]  /*97f0*/  HMMA.16816.F32 R40, R104.reuse, R134, R40 ;  /* 0x000000866828723c */ /* 0x040fe20000001828 */
[----:B------:R-:W-:Y:S07]  /*9800*/  LDSM.16.MT88.4 R132, [R102+0x5100] ;  /* 0x005100006684783b */ /* 0x000fee0000004200 */
[C---:B---3--:R-:W-:Y:S07]  /*9810*/  HMMA.16816.F32 R44, R104.reuse, R112, R44 ;  /* 0x00000070682c723c */ /* 0x048fee000000182c */
[--C-:B------:R-:W-:Y:S01]  /*9820*/  FFMA.FTZ R112, R148, c[0x0][0x2d0], -R160.reuse ;  /* 0x0000b40094707a23 */ /* 0x100fe200000108a0 */
[C---:B------:R-:W-:Y:S01]  /*9830*/  HMMA.16816.F32 R48, R104.reuse, R114, R48 ;  /* 0x000000726830723c */ /* 0x040fe20000001830 */
[----:B------:R-:W-:Y:S02]  /*9840*/  LDSM.16.MT88.4 R148, [R102+0x5900] ;  /* 0x005900006694783b */ /* 0x000fe40000004200 */
[----:B------:R1:W-:Y:S05]  /*9850*/  MUFU.EX2 R178, R112 ;  /* 0x0000007000b27308 */ /* 0x0003ea0000000800 */
[C---:B------:R-:W-:Y:S07]  /*9860*/  HMMA.16816.F32 R52, R104.reuse, R116, R52 ;  /* 0x000000746834723c */ /* 0x040fee0000001834 */
[--C-:B------:R-:W-:Y:S01]  /*9870*/  FFMA.FTZ R116, R147, c[0x0][0x2d0], -R160.reuse ;  /* 0x0000b40093747a23 */ /* 0x100fe200000108a0 */
[C---:B------:R-:W-:Y:S03]  /*9880*/  HMMA.16816.F32 R56, R104.reuse, R118, R56 ;  /* 0x000000766838723c */ /* 0x040fe60000001838 */
[----:B------:R3:W3:Y:S05]  /*9890*/  MUFU.EX2 R179, R116 ;  /* 0x0000007400b37308 */ /* 0x0006ea0000000800 */
[C---:B--2---:R-:W-:Y:S01]  /*98a0*/  HMMA.16816.F32 R60, R104.reuse, R108, R60 ;  /* 0x0000006c683c723c */ /* 0x044fe2000000183c */
[----:B-1----:R-:W1:Y:S06]  /*98b0*/  LDSM.16.MT88.4 R112, [R102+0x7900] ;  /* 0x007900006670783b */ /* 0x002e6c0000004200 */
[--C-:B------:R-:W-:Y:S01]  /*98c0*/  FFMA.FTZ R108, R145, c[0x0][0x2d0], -R161.reuse ;  /* 0x0000b400916c7a23 */ /* 0x100fe200000108a1 */
[C---:B------:R-:W-:Y:S03]  /*98d0*/  HMMA.16816.F32 R64, R104.reuse, R110, R64 ;  /* 0x0000006e6840723c */ /* 0x040fe60000001840 */
[----:B------:R2:W-:Y:S01]  /*98e0*/  MUFU.EX2 R177, R108 ;  /* 0x0000006c00b17308 */ /* 0x0005e20000000800 */
[----:B------:R-:W-:Y:S04]  /*98f0*/  MOV R145, R164 ;  /* 0x000000a400917202 */ /* 0x000fe80000000f00 */
[C---:B----4-:R-:W-:Y:S04]  /*9900*/  HMMA.16816.F32 R68, R104.reuse, R120, R68 ;  /* 0x000000786844723c */ /* 0x050fe80000001844 */
[--C-:B---3--:R-:W-:Y:S03]  /*9910*/  FFMA.FTZ R116, R146, c[0x0][0x2d0], -R161.reuse ;  /* 0x0000b40092747a23 */ /* 0x108fe600000108a1 */
[--C-:B------:R-:W-:Y:S01]  /*9920*/  FFMA.FTZ R120, R143, c[0x0][0x2d0], -R160.reuse ;  /* 0x0000b4008f787a23 */ /* 0x100fe200000108a0 */
[C---:B------:R-:W-:Y:S01]  /*9930*/  HMMA.16816.F32 R72, R104.reuse, R122, R72 ;  /* 0x0000007a6848723c */ /* 0x040fe20000001848 */
[----:B------:R3:W4:Y:S10]  /*9940*/  MUFU.EX2 R176, R116 ;  /* 0x0000007400b07308 */ /* 0x0007340000000800 */
[----:B------:R4:W4:Y:S01]  /*9950*/  MUFU.EX2 R174, R120 ;  /* 0x0000007800ae7308 */ /* 0x0009220000000800 */
[----:B--2---:R-:W-:Y:S01]  /*9960*/  LDSM.16.MT88.4 R108, [R101+0x7900] ;  /* 0x00790000656c783b */ /* 0x004fe20000004200 */
[C---:B-1----:R-:W-:Y:S07]  /*9970*/  HMMA.16816.F32 R76, R104.reuse, R112, R76 ;  /* 0x00000070684c723c */ /* 0x042fee000000184c */
[----:B---3--:R-:W1:Y:S01]  /*9980*/  LDSM.16.MT88.4 R116, [R237+UR4+0x7900] ;  /* 0x00790004ed74783b */ /* 0x008e620008004200 */
[--C-:B------:R-:W-:Y:S01]  /*9990*/  FFMA.FTZ R112, R141, c[0x0][0x2d0], -R161.reuse ;  /* 0x0000b4008d707a23 */ /* 0x100fe200000108a1 */
[C---:B------:R-:W-:Y:S03]  /*99a0*/  HMMA.16816.F32 R80, R104.reuse, R114, R80 ;  /* 0x000000726850723c */ /* 0x040fe60000001850 */
[----:B------:R2:W-:Y:S01]  /*99b0*/  MUFU.EX2 R172, R112 ;  /* 0x0000007000ac7308 */ /* 0x0005e20000000800 */
[----:B----4-:R-:W-:Y:S09]  /*99c0*/  FFMA.FTZ R120, R142, c[0x0][0x2d0], -R161 ;  /* 0x0000b4008e787a23 */ /* 0x010ff200000108a1 */
[----:B------:R3:W4:Y:S01]  /*99d0*/  MUFU.EX2 R173, R120 ;  /* 0x0000007800ad7308 */ /* 0x0007220000000800 */
[----:B--2---:R-:W-:Y:S08]  /*99e0*/  LDSM.16.MT88.4 R112, [R102+0x2100] ;  /* 0x002100006670783b */ /* 0x004ff00000004200 */
[----:B---3--:R-:W2:Y:S01]  /*99f0*/  LDSM.16.MT88.4 R120, [R103+UR4+0x2100] ;  /* 0x002100046778783b */ /* 0x008ea20008004200 */
[C---:B-1----:R-:W-:Y:S08]  /*9a00*/  HMMA.16816.F32 R84, R104.reuse, R116, R84 ;  /* 0x000000746854723c */ /* 0x042ff00000001854 */
[C---:B------:R-:W-:Y:S01]  /*9a10*/  HMMA.16816.F32 R88, R104.reuse, R118, R88 ;  /* 0x000000766858723c */ /* 0x040fe20000001858 */
[----:B------:R-:W1:Y:S07]  /*9a20*/  LDSM.16.MT88.4 R116, [R103+UR4+0x5100] ;  /* 0x005100046774783b */ /* 0x000e6e0008004200 */
[C---:B------:R-:W-:Y:S08]  /*9a30*/  HMMA.16816.F32 R92, R104.reuse, R108, R92 ;  /* 0x0000006c685c723c */ /* 0x040ff0000000185c */
[----:B------:R-:W-:Y:S01]  /*9a40*/  HMMA.16816.F32 R96, R104, R110, R96 ;  /* 0x0000006e6860723c */ /* 0x000fe20000001860 */
[----:B------:R-:W3:Y:S06]  /*9a50*/  LDSM.16.MT88.4 R108, [R237+UR4+0x5100] ;  /* 0x00510004ed6c783b */ /* 0x000eec0008004200 */
[----:B------:R-:W-:Y:S02]  /*9a60*/  F2FP.PACK_AB R104, R179, R178 ;  /* 0x000000b2b368723e */ /* 0x000fe400000000ff */
[----:B------:R-:W-:Y:S03]  /*9a70*/  F2FP.PACK_AB R105, R177, R176 ;  /* 0x000000b0b169723e */ /* 0x000fe600000000ff */
[----:B------:R-:W-:Y:S02]  /*9a80*/  F2FP.PACK_AB R106, R174, R175 ;  /* 0x000000afae6a723e */ /* 0x000fe400000000ff */
[----:B----4-:R-:W-:Y:S07]  /*9a90*/  F2FP.PACK_AB R107, R172, R173 ;  /* 0x000000adac6b723e */ /* 0x010fee00000000ff */
[C---:B--2---:R-:W-:Y:S08]  /*9aa0*/  HMMA.16816.F32 R4, R104.reuse, R120, R4 ;  /* 0x000000786804723c */ /* 0x044ff00000001804 */
[C---:B------:R-:W-:Y:S01]  /*9ab0*/  HMMA.16816.F32 R8, R104.reuse, R122, R8 ;  /* 0x0000007a6808723c */ /* 0x040fe20000001808 */
[----:B------:R-:W2:Y:S07]  /*9ac0*/  LDSM.16.MT88.4 R120, [R101+0x5100] ;  /* 0x005100006578783b */ /* 0x000eae0000004200 */
[C---:B------:R-:W-:Y:S08]  /*9ad0*/  HMMA.16816.F32 R12, R104.reuse, R112, R12 ;  /* 0x00000070680c723c */ /* 0x040ff0000000180c */
[C---:B------:R-:W-:Y:S01]  /*9ae0*/  HMMA.16816.F32 R16, R104.reuse, R114, R16 ;  /* 0x000000726810723c */ /* 0x040fe20000001810 */
[----:B------:R-:W4:Y:S07]  /*9af0*/  LDSM.16.MT88.4 R112, [R103+UR4+0x8100] ;  /* 0x008100046770783b */ /* 0x000f2e0008004200 */
[C---:B------:R-:W-:Y:S08]  /*9b00*/  HMMA.16816.F32 R20, R104.reuse, R124, R20 ;  /* 0x0000007c6814723c */ /* 0x040ff00000001814 */
[C---:B------:R-:W-:Y:S01]  /*9b10*/  HMMA.16816.F32 R24, R104.reuse, R126, R24 ;  /* 0x0000007e6818723c */ /* 0x040fe20000001818 */
[----:B------:R-:W-:Y:S07]  /*9b20*/  LDSM.16.MT88.4 R124, [R237+UR4+0x2900] ;  /* 0x00290004ed7c783b */ /* 0x000fee0008004200 */
[C---:B------:R-:W-:Y:S08]  /*9b30*/  HMMA.16816.F32 R28, R104.reuse, R128, R28 ;  /* 0x00000080681c723c */ /* 0x040ff0000000181c */
[C---:B------:R-:W-:Y:S08]  /*9b40*/  HMMA.16816.F32 R32, R104.reuse, R130, R32 ;  /* 0x000000826820723c */ /* 0x040ff00000001820 */
[C---:B-1----:R-:W-:Y:S08]  /*9b50*/  HMMA.16816.F32 R36, R104.reuse, R116, R36 ;  /* 0x000000746824723c */ /* 0x042ff00000001824 */
[C---:B------:R-:W-:Y:S01]  /*9b60*/  HMMA.16816.F32 R40, R104.reuse, R118, R40 ;  /* 0x000000766828723c */ /* 0x040fe20000001828 */
[----:B------:R-:W1:Y:S07]  /*9b70*/  LDSM.16.MT88.4 R116, [R102+0x8100] ;  /* 0x008100006674783b */ /* 0x000e6e0000004200 */
[C---:B------:R-:W-:Y:S08]  /*9b80*/  HMMA.16816.F32 R44, R104.reuse, R132, R44 ;  /* 0x00000084682c723c */ /* 0x040ff0000000182c */
[C---:B------:R-:W-:Y:S01]  /*9b90*/  HMMA.16816.F32 R48, R104.reuse, R134, R48 ;  /* 0x000000866830723c */ /* 0x040fe20000001830 */
[----:B------:R-:W-:Y:S03]  /*9ba0*/  LDSM.16.MT88.4 R132, [R101+0x2900] ;  /* 0x002900006584783b */ /* 0x000fe60000004200 */
[----:B-----5:R-:W-:Y:S04]  /*9bb0*/  FFMA.FTZ R2, R2, R144, R145 ;  /* 0x0000009002027223 */ /* 0x020fe80000010091 */
[C---:B---3--:R-:W-:Y:S07]  /*9bc0*/  HMMA.16816.F32 R52, R104.reuse, R108, R52 ;  /* 0x0000006c6834723c */ /* 0x048fee0000001834 */
[--C-:B------:R-:W-:Y:S01]  /*9bd0*/  FFMA.FTZ R108, R140, c[0x0][0x2d0], -R160.reuse ;  /* 0x0000b4008c6c7a23 */ /* 0x100fe200000108a0 */
[C---:B------:R-:W-:Y:S01]  /*9be0*/  HMMA.16816.F32 R56, R104.reuse, R110, R56 ;  /* 0x0000006e6838723c */ /* 0x040fe20000001838 */
[----:B------:R-:W-:Y:S02]  /*9bf0*/  LDSM.16.MT88.4 R140, [R103+UR4+0x5900] ;  /* 0x00590004678c783b */ /* 0x000fe40008004200 */
[----:B------:R3:W-:Y:S05]  /*9c00*/  MUFU.EX2 R171, R108 ;  /* 0x0000006c00ab7308 */ /* 0x0007ea0000000800 */
[C---:B--2---:R-:W-:Y:S07]  /*9c10*/  HMMA.16816.F32 R60, R104.reuse, R120, R60 ;  /* 0x00000078683c723c */ /* 0x044fee000000183c */
        /* <DEDUP_REMOVED lines=8> */
[C---:B-1----:R-:W-:Y:S03]  /*9ca0*/  HMMA.16816.F32 R76, R104.reuse, R116, R76 ;  /* 0x00000074684c723c */ /* 0x042fe6000000184c */
[----:B------:R1:W-:Y:S01]  /*9cb0*/  MUFU.EX2 R167, R112 ;  /* 0x0000007000a77308 */ /* 0x0003e20000000800 */
[--C-:B--2---:R-:W-:Y:S03]  /*9cc0*/  FFMA.FTZ R120, R168, c[0x0][0x2d0], -R161.reuse ;  /* 0x0000b400a8787a23 */ /* 0x104fe600000108a1 */
[--C-:B------:R-:W-:Y:S01]  /*9cd0*/  FFMA.FTZ R116, R139, c[0x0][0x2d0], -R161.reuse ;  /* 0x0000b4008b747a23 */ /* 0x100fe200000108a1 */
[C---:B------:R-:W-:Y:S05]  /*9ce0*/  HMMA.16816.F32 R80, R104.reuse, R118, R80 ;  /* 0x000000766850723c */ /* 0x040fea0000001850 */
[----:B------:R2:W5:Y:S01]  /*9cf0*/  MUFU.EX2 R168, R120 ;  /* 0x0000007800a87308 */ /* 0x0005620000000800 */
[----:B---3--:R-:W3:Y:S09]  /*9d00*/  LDSM.16.MT88.4 R108, [R237+UR4+0x8100] ;  /* 0x00810004ed6c783b */ /* 0x008ef20008004200 */
[----:B------:R5:W-:Y:S01]  /*9d10*/  MUFU.EX2 R164, R116 ;  /* 0x0000007400a47308 */ /* 0x000be20000000800 */
[----:B-1----:R-:W-:Y:S01]  /*9d20*/  FFMA.FTZ R112, R138, c[0x0][0x2d0], -R160 ;  /* 0x0000b4008a707a23 */ /* 0x002fe200000108a0 */
[----:B------:R-:W-:Y:S02]  /*9d30*/  MOV R138, R137 ;  /* 0x00000089008a7202 */ /* 0x000fe40000000f00 */
[----:B------:R-:W-:Y:S02]  /*9d40*/  MOV R137, R166 ;  /* 0x000000a600897202 */ /* 0x000fe40000000f00 */
[----:B----4-:R-:W-:Y:S04]  /*9d50*/  F2FP.PACK_AB R160, R170, R171 ;  /* 0x000000abaaa0723e */ /* 0x010fe800000000ff */
[----:B------:R1:W4:Y:S01]  /*9d60*/  MUFU.EX2 R166, R112 ;  /* 0x0000007000a67308 */ /* 0x0003220000000800 */
[----:B--2---:R-:W2:Y:S08]  /*9d70*/  LDSM.16.MT88.4 R120, [R101+0x8100] ;  /* 0x008100006578783b */ /* 0x004eb00000004200 */
[----:B-----5:R-:W-:Y:S01]  /*9d80*/  LDSM.16.MT88.4 R116, [R102+0x2900] ;  /* 0x002900006674783b */ /* 0x020fe20000004200 */
[C---:B---3--:R-:W-:Y:S03]  /*9d90*/  HMMA.16816.F32 R84, R104.reuse, R108, R84 ;  /* 0x0000006c6854723c */ /* 0x048fe60000001854 */
[----:B-1----:R-:W-:Y:S01]  /*9da0*/  FFMA.FTZ R112, R136, c[0x0][0x2d0], -R161 ;  /* 0x0000b40088707a23 */ /* 0x002fe200000108a1 */
[----:B------:R-:W-:Y:S02]  /*9db0*/  MOV R136, R165 ;  /* 0x000000a500887202 */ /* 0x000fe40000000f00 */
[----:B------:R-:W-:Y:S01]  /*9dc0*/  F2FP.PACK_AB R161, R168, R169 ;  /* 0x000000a9a8a1723e */ /* 0x000fe200000000ff */
[----:B------:R1:W3:Y:S01]  /*9dd0*/  MUFU.EX2 R165, R112 ;  /* 0x0000007000a57308 */ /* 0x0002e20000000800 */
[C---:B------:R-:W-:Y:S04]  /*9de0*/  HMMA.16816.F32 R88, R104.reuse, R110, R88 ;  /* 0x0000006e6858723c */ /* 0x040fe80000001858 */
[----:B----4-:R-:W-:Y:S04]  /*9df0*/  F2FP.PACK_AB R162, R166, R167 ;  /* 0x000000a7a6a2723e */ /* 0x010fe800000000ff */
[C---:B--2---:R-:W-:Y:S08]  /*9e00*/  HMMA.16816.F32 R92, R104.reuse, R120, R92 ;  /* 0x00000078685c723c */ /* 0x044ff0000000185c */
[----:B------:R-:W-:Y:S01]  /*9e10*/  HMMA.16816.F32 R96, R104, R122, R96 ;  /* 0x0000007a6860723c */ /* 0x000fe20000001860 */
[----:B-1----:R-:W1:Y:S03]  /*9e20*/  LDSM.16.MT88.4 R112, [R103+UR4+0x2900] ;  /* 0x002900046770783b */ /* 0x002e660008004200 */
[----:B---3--:R-:W-:Y:S07]  /*9e30*/  F2FP.PACK_AB R163, R164, R165 ;  /* 0x000000a5a4a3723e */ /* 0x008fee00000000ff */
[C---:B-1----:R-:W-:Y:S01]  /*9e40*/  HMMA.16816.F32 R104, R160.reuse, R112, R4 ;  /* 0x00000070a068723c */ /* 0x042fe20000001804 */
[----:B------:R-:W1:Y:S07]  /*9e50*/  LDSM.16.MT88.4 R4, [R237+UR4+0x5900] ;  /* 0x00590004ed04783b */ /* 0x000e6e0008004200 */
[C---:B------:R-:W-:Y:S01]  /*9e60*/  HMMA.16816.F32 R108, R160.reuse, R114, R8 ;  /* 0x00000072a06c723c */ /* 0x040fe20000001808 */
[----:B------:R-:W2:Y:S07]  /*9e70*/  LDSM.16.MT88.4 R8, [R101+0x5900] ;  /* 0x005900006508783b */ /* 0x000eae0000004200 */
[C---:B------:R-:W-:Y:S01]  /*9e80*/  HMMA.16816.F32 R112, R160.reuse, R116, R12 ;  /* 0x00000074a070723c */ /* 0x040fe2000000180c */
[----:B------:R-:W3:Y:S06]  /*9e90*/  LDL.LU R13, [R1+0x8] ;  /* 0x00000800010d7983 */ /* 0x000eec0000300800 */
[----:B------:R-:W-:Y:S01]  /*9ea0*/  MOV R14, R138 ;  /* 0x0000008a000e7202 */ /* 0x000fe20000000f00 */
[C---:B------:R-:W-:Y:S01]  /*9eb0*/  HMMA.16816.F32 R116, R160.reuse, R118, R16 ;  /* 0x00000076a074723c */ /* 0x040fe20000001810 */
[----:B------:R-:W4:Y:S03]  /*9ec0*/  LDL.64 R16, [R1+0x10] ;  /* 0x0000100001107983 */ /* 0x000f260000100a00 */
[----:B------:R-:W-:Y:S01]  /*9ed0*/  MOV R15, R137 ;  /* 0x00000089000f7202 */ /* 0x000fe20000000f00 */
[----:B------:R-:W-:Y:S02]  /*9ee0*/  FADD.FTZ R2, R14, R2 ;  /* 0x000000020e027221 */ /* 0x000fe40000010000 */
[----:B------:R-:W5:Y:S01]  /*9ef0*/  LDL.64 R18, [R1+0x28] ;  /* 0x0000280001127983 */ /* 0x000f620000100a00 */
[C---:B------:R-:W-:Y:S04]  /*9f00*/  HMMA.16816.F32 R120, R160.reuse, R124, R20 ;  /* 0x0000007ca078723c */ /* 0x040fe80000001814 */
[----:B------:R-:W-:Y:S01]  /*9f10*/  FADD.FTZ R2, R15, R2 ;  /* 0x000000020f027221 */ /* 0x000fe20000010000 */
[----:B------:R-:W5:Y:S02]  /*9f20*/  LDL R21, [R1+0x30] ;  /* 0x0000300001157983 */ /* 0x000f640000100800 */
[----:B------:R-:W-:Y:S01]  /*9f30*/  MOV R23, R136 ;  /* 0x0000008800177202 */ /* 0x000fe20000000f00 */
[C---:B------:R-:W-:Y:S04]  /*9f40*/  HMMA.16816.F32 R124, R160.reuse, R126, R24 ;  /* 0x0000007ea07c723c */ /* 0x040fe80000001818 */
[----:B------:R-:W-:Y:S04]  /*9f50*/  FADD.FTZ R2, R23, R2 ;  /* 0x0000000217027221 */ /* 0x000fe80000010000 */
[C---:B------:R-:W-:Y:S04]  /*9f60*/  HMMA.16816.F32 R128, R160.reuse, R132, R28 ;  /* 0x00000084a080723c */ /* 0x040fe8000000181c */
[----:B------:R-:W-:Y:S04]  /*9f70*/  FADD.FTZ R2, R248, R2 ;  /* 0x00000002f8027221 */ /* 0x000fe80000010000 */
[C---:B------:R-:W-:Y:S04]  /*9f80*/  HMMA.16816.F32 R132, R160.reuse, R134, R32 ;  /* 0x00000086a084723c */ /* 0x040fe80000001820 */
[----:B------:R-:W-:Y:S04]  /*9f90*/  FADD.FTZ R2, R247, R2 ;  /* 0x00000002f7027221 */ /* 0x000fe80000010000 */
[C---:B------:R-:W-:Y:S04]  /*9fa0*/  HMMA.16816.F32 R136, R160.reuse, R140, R36 ;  /* 0x0000008ca088723c */ /* 0x040fe80000001824 */
[----:B------:R-:W-:Y:S04]  /*9fb0*/  FADD.FTZ R2, R246, R2 ;  /* 0x00000002f6027221 */ /* 0x000fe80000010000 */
[C---:B------:R-:W-:Y:S08]  /*9fc0*/  HMMA.16816.F32 R140, R160.reuse, R142, R40 ;  /* 0x0000008ea08c723c */ /* 0x040ff00000001828 */
        /* <DEDUP_REMOVED lines=8> */
[----:B------:R-:W-:Y:S03]  /*a050*/  LDSM.16.MT88.4 R8, [R237+UR4+0x8900] ;  /* 0x00890004ed08783b */ /* 0x000fe60008004200 */
[----:B---3--:R-:W-:Y:S05]  /*a060*/  FFMA.FTZ R0, R0, R13, R251 ;  /* 0x0000000d00007223 */ /* 0x008fea00000100fb */
[----:B------:R-:W1:Y:S03]  /*a070*/  LDSM.16.MT88.4 R12, [R103+UR4+0x8900] ;  /* 0x00890004670c783b */ /* 0x000e660008004200 */
[----:B------:R-:W-:Y:S04]  /*a080*/  FADD.FTZ R0, R250, R0 ;  /* 0x00000000fa007221 */ /* 0x000fe80000010000 */
[----:B------:R-:W-:Y:S02]  /*a090*/  FADD.FTZ R0, R249, R0 ;  /* 0x00000000f9007221 */ /* 0x000fe40000010000 */
[----:B----4-:R-:W-:Y:S02]  /*a0a0*/  FADD.FTZ R16, R245, R2 ;  /* 0x00000002f5107221 */ /* 0x010fe40000010000 */
[----:B------:R-:W-:Y:S01]  /*a0b0*/  FADD.FTZ R0, R252, R0 ;  /* 0x00000000fc007221 */ /* 0x000fe20000010000 */
[----:B-----5:R-:W-:Y:S03]  /*a0c0*/  @P0 MOV R19, R17 ;  /* 0x0000001100130202 */ /* 0x020fe60000000f00 */
[----:B------:R-:W-:Y:S02]  /*a0d0*/  FADD.FTZ R0, R244, R0 ;  /* 0x00000000f4007221 */ /* 0x000fe40000010000 */
[----:B------:R-:W-:Y:S02]  /*a0e0*/  @P0 IMAD.WIDE.U32 R18, R4, 0x60, R18 ;  /* 0x0000006004120825 */ /* 0x000fe400078e0012 */
[----:B------:R-:W2:Y:S02]  /*a0f0*/  LDSM.16.MT88.4 R4, [R102+0x8900] ;  /* 0x008900006604783b */ /* 0x000ea40000004200 */
[----:B------:R-:W-:Y:S04]  /*a100*/  FADD.FTZ R0, R243, R0 ;  /* 0x00000000f3007221 */ /* 0x000fe80000010000 */
[----:B------:R-:W-:Y:S04]  /*a110*/  FADD.FTZ R0, R242, R0 ;  /* 0x00000000f2007221 */ /* 0x000fe80000010000 */
[----:B------:R-:W-:Y:S02]  /*a120*/  FADD.FTZ R2, R241, R0 ;  /* 0x00000000f1027221 */ /* 0x000fe40000010000 */
[----:B------:R-:W-:Y:S02]  /*a130*/  FADD.FTZ R0, R206, R16 ;  /* 0x00000010ce007221 */ /* 0x000fe40000010000 */
[----:B------:R-:W-:Y:S02]  /*a140*/  FADD.FTZ R2, R203, R2 ;  /* 0x00000002cb027221 */ /* 0x000fe40000010000 */
[----:B------:R-:W-:Y:S02]  /*a150*/  FADD.FTZ R16, R204, R0 ;  /* 0x00000000cc107221 */ /* 0x000fe40000010000 */
[----:B------:R-:W-:Y:S01]  /*a160*/  FADD.FTZ R0, R202, R2 ;  /* 0x00000002ca007221 */ /* 0x000fe20000010000 */
[----:B------:R-:W-:Y:S01]  /*a170*/  @P0 SHF.L.U32 R2, R18, 0x1, RZ ;  /* 0x0000000112020819 */ /* 0x000fe200000006ff */
[----:B------:R-:W-:Y:S01]  /*a180*/  FADD.FTZ R20, R205, R16 ;  /* 0x00000010cd147221 */ /* 0x000fe20000010000 */
[C---:B-1----:R-:W-:Y:S03]  /*a190*/  HMMA.16816.F32 R68, R160.reuse, R12, R68 ;  /* 0x0000000ca044723c */ /* 0x042fe60000001844 */
[----:B------:R-:W-:Y:S01]  /*a1a0*/  FADD.FTZ R17, R200, R0 ;  /* 0x00000000c8117221 */ /* 0x000fe20000010000 */
[----:B------:R-:W-:Y:S02]  /*a1b0*/  MOV R0, UR15 ;  /* 0x0000000f00007c02 */ /* 0x000fe40008000f00 */
[----:B------:R-:W-:Y:S01]  /*a1c0*/  @P0 IADD3 R16, R19, UR10, RZ ;  /* 0x0000000a13100c10 */ /* 0x000fe2000fffe0ff */
[----:B------:R-:W-:Y:S01]  /*a1d0*/  FADD.FTZ R22, R201, R17 ;  /* 0x00000011c9167221 */ /* 0x000fe20000010000 */
[C---:B------:R-:W-:Y:S01]  /*a1e0*/  HMMA.16816.F32 R72, R160.reuse, R14, R72 ;  /* 0x0000000ea048723c */ /* 0x040fe20000001848 */
[----:B------:R1:W3:Y:S01]  /*a1f0*/  LDSM.16.MT88.4 R12, [R101+0x8900] ;  /* 0x00890000650c783b */ /* 0x0002e20000004200 */
[----:B------:R-:W-:Y:S02]  /*a200*/  @UP0 USHF.L.U32 UR10, UR6, 0x6, URZ ;  /* 0x00000006060a0899 */ /* 0x000fe4000800063f */
[----:B------:R-:W-:Y:S01]  /*a210*/  @P0 IMAD R0, R0, 0x4800, R21 ;  /* 0x0000480000000824 */ /* 0x000fe200078e0215 */
[----:B------:R-:W-:Y:S01]  /*a220*/  @P0 SHF.L.U64.HI R18, R18, 0x1, R16 ;  /* 0x0000000112120819 */ /* 0x000fe20000010210 */
[----:B------:R-:W-:Y:S01]  /*a230*/  FADD.FTZ R19, R207, R20 ;  /* 0x00000014cf137221 */ /* 0x000fe20000010000 */
[----:B------:R-:W-:Y:S01]  /*a240*/  @P0 IADD3 R16, P6, R2, c[0x0][0x1c8], RZ ;  /* 0x0000720002100a10 */ /* 0x000fe20007fde0ff */
[----:B------:R-:W-:Y:S01]  /*a250*/  FADD.FTZ R22, R183, R22 ;  /* 0x00000016b7167221 */ /* 0x000fe20000010000 */
[----:B------:R-:W-:Y:S01]  /*a260*/  @P0 SHF.L.U32 R0, R0, 0x1, RZ ;  /* 0x0000000100000819 */ /* 0x000fe200000006ff */
[----:B------:R-:W-:Y:S01]  /*a270*/  UISETP.GE.AND UP0, UPT, UR5, 0x1, UPT ;  /* 0x000000010500788c */ /* 0x000fe2000bf06270 */
[C---:B--2---:R-:W-:Y:S03]  /*a280*/  HMMA.16816.F32 R76, R160.reuse, R4, R76 ;  /* 0x00000004a04c723c */ /* 0x044fe6000000184c */
[----:B------:R-:W-:Y:S01]  /*a290*/  @P0 IADD3.X R17, R18, c[0x0][0x1cc], RZ, P6, !PT ;  /* 0x0000730012110a10 */ /* 0x000fe200037fe4ff */
[----:B------:R-:W-:Y:S01]  /*a2a0*/  FADD.FTZ R19, R191, R19 ;  /* 0x00000013bf137221 */ /* 0x000fe20000010000 */
[----:B------:R-:W-:Y:S02]  /*a2b0*/  @P0 IADD3 R20, P5, R2, 0x80, RZ ;  /* 0x0000008002140810 */ /* 0x000fe40007fbe0ff */
[----:B------:R-:W-:Y:S01]  /*a2c0*/  FADD.FTZ R4, R182, R22 ;  /* 0x00000016b6047221 */ /* 0x000fe20000010000 */
[----:B------:R-:W-:Y:S01]  /*a2d0*/  @!PT LDS RZ, [RZ] ;  /* 0x00000000fffff984 */ /* 0x000fe20000000800 */
[----:B------:R-:W-:Y:S01]  /*a2e0*/  @!PT LDS RZ, [RZ] ;  /* 0x00000000fffff984 */ /* 0x000fe20000000800 */
[----:B------:R-:W-:Y:S01]  /*a2f0*/  @!PT LDS RZ, [RZ] ;  /* 0x00000000fffff984 */ /* 0x000fe20000000800 */
[----:B------:R2:W-:Y:S01]  /*a300*/  @P0 LDGSTS.E.BYPASS.LTC128B.128 [R0+0x12100], [R16.64], !P4 ;  /* 0x1210000010000fae */ /* 0x0005e2000e101d54 */
[----:B------:R-:W-:Y:S01]  /*a310*/  @P0 IADD3 R20, P1, R20, c[0x0][0x1c8], RZ ;  /* 0x0000720014140a10 */ /* 0x000fe20007f3e0ff */
[C---:B------:R-:W-:Y:S03]  /*a320*/  HMMA.16816.F32 R80, R160.reuse, R6, R80 ;  /* 0x00000006a050723c */ /* 0x040fe60000001850 */
[----:B------:R-:W-:Y:S01]  /*a330*/  @P0 IADD3.X R21, RZ, c[0x0][0x1cc], R18, P1, P5 ;  /* 0x00007300ff150a10 */ /* 0x000fe20000fea412 */
[----:B------:R-:W-:Y:S01]  /*a340*/  FADD.FTZ R4, R180, R4 ;  /* 0x00000004b4047221 */ /* 0x000fe20000010000 */
[----:B------:R-:W-:Y:S01]  /*a350*/  @P0 IADD3 R2, P5, R2, 0x100, RZ ;  /* 0x0000010002020810 */ /* 0x000fe20007fbe0ff */
[----:B------:R-:W-:Y:S01]  /*a360*/  FADD.FTZ R5, R190, R19 ;  /* 0x00000013be057221 */ /* 0x000fe20000010000 */
[----:B-1----:R-:W-:Y:S01]  /*a370*/  MOV R101, R3 ;  /* 0x0000000300657202 */ /* 0x002fe20000000f00 */
[----:B------:R2:W-:Y:S01]  /*a380*/  @P0 LDGSTS.E.BYPASS.LTC128B.128 [R0+0x15100], [R20.64], !P3 ;  /* 0x1510000014000fae */ /* 0x0005e2000d901d54 */
[----:B------:R-:W-:Y:S01]  /*a390*/  @P0 IADD3 R6, P1, R2, c[0x0][0x1c8], RZ ;  /* 0x0000720002060a10 */ /* 0x000fe20007f3e0ff */
[C---:B------:R-:W-:Y:S03]  /*a3a0*/  HMMA.16816.F32 R84, R160.reuse, R8, R84 ;  /* 0x00000008a054723c */ /* 0x040fe60000001854 */
[----:B------:R-:W-:Y:S01]  /*a3b0*/  @P0 IADD3.X R7, RZ, c[0x0][0x1cc], R18, P1, P5 ;  /* 0x00007300ff070a10 */ /* 0x000fe20000fea412 */
[----:B------:R-:W-:Y:S04]  /*a3c0*/  FADD.FTZ R5, R188, R5 ;  /* 0x00000005bc057221 */ /* 0x000fe80000010000 */
[----:B------:R1:W-:Y:S01]  /*a3d0*/  @P0 LDGSTS.E.BYPASS.LTC128B.128 [R0+0x18100], [R6.64], !P2 ;  /* 0x1810000006000fae */ /* 0x0003e2000d101d54 */
[----:B------:R-:W-:Y:S01]  /*a3e0*/  FADD.FTZ R2, R189, R5 ;  /* 0x00000005bd027221 */ /* 0x000fe20000010000 */
[C---:B------:R-:W-:Y:S03]  /*a3f0*/  HMMA.16816.F32 R88, R160.reuse, R10, R88 ;  /* 0x0000000aa058723c */ /* 0x040fe60000001858 */
[----:B------:R-:W-:Y:S01]  /*a400*/  FADD.FTZ R5, R181, R4 ;  /* 0x00000004b5057221 */ /* 0x000fe20000010000 */
[----:B------:R-:W-:Y:S01]  /*a410*/  @P0 IADD3 R4, P1, R16, UR10, RZ ;  /* 0x0000000a10040c10 */ /* 0x000fe2000ff3e0ff */
[----:B------:R-:W-:Y:S02]  /*a420*/  FADD.FTZ R18, R178, R2 ;  /* 0x00000002b2127221 */ /* 0x000fe40000010000 */
[----:B------:R-:W-:Y:S01]  /*a430*/  FADD.FTZ R2, R176, R5 ;  /* 0x00000005b0027221 */ /* 0x000fe20000010000 */
[----:B------:R-:W-:Y:S01]  /*a440*/  @P0 IADD3.X R5, R17, UR13, RZ, P1, !PT ;  /* 0x0000000d11050c10 */ /* 0x000fe20008ffe4ff */
[----:B------:R-:W-:Y:S01]  /*a450*/  FADD.FTZ R8, R179, R18 ;  /* 0x00000012b3087221 */ /* 0x000fe20000010000 */
[C---:B---3--:R-:W-:Y:S03]  /*a460*/  HMMA.16816.F32 R92, R160.reuse, R12, R92 ;  /* 0x0000000ca05c723c */ /* 0x048fe6000000185c */
[----:B------:R3:W-:Y:S01]  /*a470*/  @P0 LDGSTS.E.BYPASS.LTC128B.128 [R0+0x13100], [R4.64], !P4 ;  /* 0x1310000004000fae */ /* 0x0007e2000e101d54 */
[----:B------:R-:W-:Y:S04]  /*a480*/  FADD.FTZ R2, R177, R2 ;  /* 0x00000002b1027221 */ /* 0x000fe80000010000 */
[----:B------:R-:W-:Y:S01]  /*a490*/  FADD.FTZ R2, R173, R2 ;  /* 0x00000002ad027221 */ /* 0x000fe20000010000 */
[----:B------:R-:W-:Y:S02]  /*a4a0*/  HMMA.16816.F32 R96, R160, R14, R96 ;  /* 0x0000000ea060723c */ /* 0x000fe40000001860 */
[----:B------:R3:W-:Y:S01]  /*a4b0*/  @P0 LDGSTS.E.BYPASS.LTC128B.128 [R0+0x16100], [R4.64+0x80], !P3 ;  /* 0x1610008004000fae */ /* 0x0007e2000d901d54 */
[----:B------:R-:W-:Y:S01]  /*a4c0*/  FADD.FTZ R2, R172, R2 ;  /* 0x00000002ac027221 */ /* 0x000fe20000010000 */
[----:B-1----:R-:W-:Y:S01]  /*a4d0*/  @P0 IADD3 R6, P1, R4, UR10, RZ ;  /* 0x0000000a04060c10 */ /* 0x002fe2000ff3e0ff */
[----:B------:R-:W-:Y:S05]  /*a4e0*/  UIADD3 UR10, UR5, 0x1, URZ ;  /* 0x00000001050a7890 */ /* 0x000fea000fffe03f */
[----:B------:R3:W-:Y:S01]  /*a4f0*/  @P0 LDGSTS.E.BYPASS.LTC128B.128 [R0+0x19100], [R4.64+0x100], !P2 ;  /* 0x1910010004000fae */ /* 0x0007e2000d101d54 */
[----:B------:R-:W-:Y:S01]  /*a500*/  USEL UR5, UR10, URZ, !UP0 ;  /* 0x0000003f0a057287 */ /* 0x000fe2000c000000 */
[----:B------:R-:W-:Y:S06]  /*a510*/  @P0 IADD3.X R7, R5, UR13, RZ, P1, !PT ;  /* 0x0000000d05070c10 */ /* 0x000fec0008ffe4ff */
[----:B------:R2:W-:Y:S08]  /*a520*/  @P0 LDGSTS.E.BYPASS.LTC128B.128 [R0+0x14100], [R6.64], !P4 ;  /* 0x1410000006000fae */ /* 0x0005f0000e101d54 */
[----:B------:R2:W-:Y:S08]  /*a530*/  @P0 LDGSTS.E.BYPASS.LTC128B.128 [R0+0x17100], [R6.64+0x80], !P3 ;  /* 0x1710008006000fae */ /* 0x0005f0000d901d54 */
[----:B------:R2:W-:Y:S01]  /*a540*/  @P0 LDGSTS.E.BYPASS.LTC128B.128 [R0+0x1a100], [R6.64+0x100], !P2 ;  /* 0x1a10010006000fae */ /* 0x0005e2000d101d54 */
[----:B------:R-:W-:Y:S01]  /*a550*/  ISETP.LT.AND P0, PT, RZ, UR16, PT ;  /* 0x00000010ff007c0c */ /* 0x000fe2000bf01270 */
[----:B------:R-:W-:Y:S01]  /*a560*/  UMOV UR16, UR14 ;  /* 0x0000000e00107c82 */ /* 0x000fe20008000000 */
[----:B---3--:R-:W-:Y:S05]  /*a570*/  FADD.FTZ R4, R175, R8 ;  /* 0x00000008af047221 */ /* 0x008fea0000010000 */
        /* <DEDUP_REMOVED lines=11> */
[----:B------:R1:W-:Y:S04]  /*a630*/  STL [R1+0x4], R4 ;  /* 0x0000040401007387 */ /* 0x0003e80000100800 */
[----:B------:R1:W-:Y:S01]  /*a640*/  STL [R1+0x8], R2 ;  /* 0x0000080201007387 */ /* 0x0003e20000100800 */
[----:B------:R-:W-:-:S05]  /*a650*/  @P0 BRA `(.L_x_664) ;  /* 0xffffc06000000947 */ /* 0x000fca000383ffff */
.L_x_663:
[----:B-1----:R-:W2:Y:S04]  /*a660*/  LDL.LU R2, [R1+0x4] ;  /* 0x0000040001027983 */ /* 0x002ea80000300800 */
        /* <DEDUP_REMOVED lines=124> */
.L_x_659:
        /* <DEDUP_REMOVED lines=152> */
.L_x_666:
        /* <DEDUP_REMOVED lines=139> */
.L_x_668:
[----:B---3--:R-:W-:Y:S05]  /*c060*/  BSYNC B0 ;  /* 0x0000000000007941 */ /* 0x008fea0003800000 */
.L_x_667:
        /* <DEDUP_REMOVED lines=23> */
.L_x_670:
[----:B------:R-:W-:Y:S05]  /*c1e0*/  BSYNC B0 ;  /* 0x0000000000007941 */ /* 0x000fea0003800000 */
.L_x_669:
        /* <DEDUP_REMOVED lines=23> */
.L_x_672:
[----:B------:R-:W-:Y:S05]  /*c360*/  BSYNC B0 ;  /* 0x0000000000007941 */ /* 0x000fea0003800000 */
.L_x_671:
        /* <DEDUP_REMOVED lines=24> */
.L_x_665:
        /* <DEDUP_REMOVED lines=19> */
.L_x_673:
        /* <DEDUP_REMOVED lines=42> */
.L_x_675:
[----:B------:R-:W-:Y:S05]  /*c8c0*/  BSYNC B0 ;  /* 0x0000000000007941 */ /* 0x000fea0003800000 */
.L_x_674:
        /* <DEDUP_REMOVED lines=66> */
.L_x_677:
[----:B------:R-:W-:Y:S05]  /*ccf0*/  BSYNC B0 ;  /* 0x0000000000007941 */ /* 0x000fea0003800000 */
.L_x_676:
        /* <DEDUP_REMOVED lines=21> */
.L_x_679:
[----:B------:R-:W-:Y:S05]  /*ce50*/  BSYNC B0 ;  /* 0x0000000000007941 */ /* 0x000fea0003800000 */
.L_x_678:
        /* <DEDUP_REMOVED lines=21> */
.L_x_681:
[----:B------:R-:W-:Y:S05]  /*cfb0*/  BSYNC B0 ;  /* 0x0000000000007941 */ /* 0x000fea0003800000 */
.L_x_680:
        /* <DEDUP_REMOVED lines=22> */
.L_x_682:
        /* <DEDUP_REMOVED lines=14> */
.L_x_1295:


//--------------------- .text._ZN7cutlass13device_kernelIN5flash19enable_sm80_to_sm89INS1_16FlashAttnFwdSm80INS1_25CollectiveMainloopFwdSm80ILi8ELi2ELb0EN4cute5tupleIJNS5_1CILi128EEENS7_ILi64EEENS7_ILi192EEEEEELi192ENS_6half_tEfNS_4arch4Sm80ELb0ELb0ELb1ELb1ELb0ELb1ELb1ELb0EEENS1_21CollectiveEpilogueFwdINS6_IJS8_SA_S9_EEENS6_IJNS7_ILi1EEESI_SI_EEESC_SE_Li256ELb1ELb1ELb0ELb0EEENS1_19SingleTileSchedulerILb1ELb0ELb1ELi128EEEEEEEEEvNT_6ParamsE --------------------------
	.section	.text._ZN7cutlass13device_kernelIN5flash19enable_sm80_to_sm89INS1_16FlashAttnFwdSm80INS1_25CollectiveMainloopFwdSm80ILi8ELi2ELb0EN4cute5tupleIJNS5_1CILi128EEENS7_ILi64EEENS7_ILi192EEEEEELi192ENS_6half_tEfNS_4arch4Sm80ELb0ELb0ELb1ELb1ELb0ELb1ELb1ELb0EEENS1_21CollectiveEpilogueFwdINS6_IJS8_SA_S9_EEENS6_IJNS7_ILi1EEESI_SI_EEESC_SE_Li256ELb1ELb1ELb0ELb0EEENS1_19SingleTileSchedulerILb1ELb0ELb1ELi128EEEEEEEEEvNT_6ParamsE,"ax",@progbits
	.sectioninfo	@"SHI_REGISTERS=237"
	.align	128
.text._ZN7cutlass13device_kernelIN5flash19enable_sm80_to_sm89INS1_16FlashAttnFwdSm80INS1_25CollectiveMainloopFwdSm80ILi8ELi2ELb0EN4cute5tupleIJNS5_1CILi128EEENS7_ILi64EEENS7_ILi192EEEEEELi192ENS_6half_tEfNS_4arch4Sm80ELb0ELb0ELb1ELb1ELb0ELb1ELb1ELb0EEENS1_21CollectiveEpilogueFwdINS6_IJS8_SA_S9_EEENS6_IJNS7_ILi1EEESI_SI_EEESC_SE_Li256ELb1ELb1ELb0ELb0EEENS1_19SingleTileSchedulerILb1ELb0ELb1ELi128EEEEEEEEEvNT_6ParamsE:
        .type           _ZN7cutlass13device_kernelIN5flash19enable_sm80_to_sm89INS1_16FlashAttnFwdSm80INS1_25CollectiveMainloopFwdSm80ILi8ELi2ELb0EN4cute5tupleIJNS5_1CILi128EEENS7_ILi64EEENS7_ILi192EEEEEELi192ENS_6half_tEfNS_4arch4Sm80ELb0ELb0ELb1ELb1ELb0ELb1ELb1ELb0EEENS1_21CollectiveEpilogueFwdINS6_IJS8_SA_S9_EEENS6_IJNS7_ILi1EEESI_SI_EEESC_SE_Li256ELb1ELb1ELb0ELb0EEENS1_19SingleTileSchedulerILb1ELb0ELb1ELi128EEEEEEEEEvNT_6ParamsE,@function
        .size           _ZN7cutlass13device_kernelIN5flash19enable_sm80_to_sm89INS1_16FlashAttnFwdSm80INS1_25CollectiveMainloopFwdSm80ILi8ELi2ELb0EN4cute5tupleIJNS5_1CILi128EEENS7_ILi64EEENS7_ILi192EEEEEELi192ENS_6half_tEfNS_4arch4Sm80ELb0ELb0ELb1ELb1ELb0ELb1ELb1ELb0EEENS1_21CollectiveEpilogueFwdINS6_IJS8_SA_S9_EEENS6_IJNS7_ILi1EEESI_SI_EEESC_SE_Li256ELb1ELb1ELb0ELb0EEENS1_19SingleTileSchedulerILb1ELb0ELb1ELi128EEEEEEEEEvNT_6ParamsE,(.L_x_1296 - _ZN7cutlass13device_kernelIN5flash19enable_sm80_to_sm89INS1_16FlashAttnFwdSm80INS1_25CollectiveMainloopFwdSm80ILi8ELi2ELb0EN4cute5tupleIJNS5_1CILi128EEENS7_ILi64EEENS7_ILi192EEEEEELi192ENS_6half_tEfNS_4arch4Sm80ELb0ELb0ELb1ELb1ELb0ELb1ELb1ELb0EEENS1_21CollectiveEpilogueFwdINS6_IJS8_SA_S9_EEENS6_IJNS7_ILi1EEESI_SI_EEESC_SE_Li256ELb1ELb1ELb0ELb0EEENS1_19SingleTileSchedulerILb1ELb0ELb1ELi128EEEEEEEEEvNT_6ParamsE)
        .other          _ZN7cutlass13device_kernelIN5flash19enable_sm80_to_sm89INS1_16FlashAttnFwdSm80INS1_25CollectiveMainloopFwdSm80ILi8ELi2ELb0EN4cute5tupleIJNS5_1CILi128EEENS7_ILi64EEENS7_ILi192EEEEEELi192ENS_6half_tEfNS_4arch4Sm80ELb0ELb0ELb1ELb1ELb0ELb1ELb1ELb0EEENS1_21CollectiveEpilogueFwdINS6_IJS8_SA_S9_EEENS6_IJNS7_ILi1EEESI_SI_EEESC_SE_Li256ELb1ELb1ELb0ELb0EEENS1_19SingleTileSchedulerILb1ELb0ELb1ELi128EEEEEEEEEvNT_6ParamsE,@"STO_CUDA_ENTRY STV_DEFAULT"
_ZN7cutlass13device_kernelIN5flash19enable_sm80_to_sm89INS1_16FlashAttnFwdSm80INS1_25CollectiveMainloopFwdSm80ILi8ELi2ELb0EN4cute5tupleIJNS5_1CILi128EEENS7_ILi64EEENS7_ILi192EEEEEELi192ENS_6half_tEfNS_4arch4Sm80ELb0ELb0ELb1ELb1ELb0ELb1ELb1ELb0EEENS1_21CollectiveEpilogueFwdINS6_IJS8_SA_S9_EEENS6_IJNS7_ILi1EEESI_SI_EEESC_SE_Li256ELb1ELb1ELb0ELb0EEENS1_19SingleTileSchedulerILb1ELb0ELb1ELi128EEEEEEEEEvNT_6ParamsE:
        /* <DEDUP_REMOVED lines=16> */
.L_x_684:
        /* <DEDUP_REMOVED lines=8> */
.L_x_686:
[----:B------:R-:W-:-:S05]  /*0180*/  MOV R5, c[0x0][0x54c] ;  /* 0x0001530000057a02 */ /* 0x000fca0000000f00 */
.L_x_685:
[----:B-----5:R-:W-:Y:S01]  /*0190*/  IMAD R5, R5, c[0x0][0x548], RZ ;  /* 0x0001520005057a24 */ /* 0x020fe200078e02ff */
[----:B------:R-:W-:-:S04]  /*01a0*/  SHF.L.U32 R0, R86, 0x7, RZ ;  /* 0x0000000756007819 */ /* 0x000fc800000006ff */
[----:B------:R-:W-:-:S04]  /*01b0*/  ISETP.GE.AND P0, PT, R0, R5, PT ;  /* 0x000000050000720c */ /* 0x000fc80003f06270 */
[----:B------:R-:W-:Y:S01]  /*01c0*/  SEL R192, R192, 0xffffffff, !P0 ;  /* 0xffffffffc0c07807 */ /* 0x000fe20004000000 */
[----:B------:R-:W-:Y:S05]  /*01d0*/  BRA `(.L_x_687) ;  /* 0x0000012000007947 */ /* 0x000fea0003800000 */
.L_x_683:
[----:B---3--:R-:W-:-:S04]  /*01e0*/  ISETP.NE.U32.AND P0, PT, RZ, c[0x0][0x568], PT ;  /* 0x00015a00ff007a0c */ /* 0x008fc80003f05070 */
[----:B------:R-:W-:-:S13]  /*01f0*/  ISETP.NE.AND.EX P0, PT, RZ, c[0x0][0x56c], PT, P0 ;  /* 0x00015b00ff007a0c */ /* 0x000fda0003f05300 */
[----:B------:R-:W-:Y:S05]  /*0200*/  @!P0 BRA `(.L_x_688) ;  /* 0x0000002000008947 */ /* 0x000fea0003800000 */
[----:B------:R1:W5:Y:S01]  /*0210*/  LDG.E R5, [R4.64] ;  /* 0x0000000604057981 */ /* 0x000362000c1e1900 */
[----:B------:R-:W-:Y:S05]  /*0220*/  BRA `(.L_x_689) ;  /* 0x0000009000007947 */ /* 0x000fea0003800000 */
.L_x_688:
        /* <DEDUP_REMOVED lines=8> */
.L_x_690:
[----:B------:R-:W-:-:S05]  /*02b0*/  MOV R5, c[0x0][0x54c] ;  /* 0x0001530000057a02 */ /* 0x000fca0000000f00 */
.L_x_689:
[----:B-----5:R-:W-:Y:S01]  /*02c0*/  IMAD R5, R5, c[0x0][0x548], RZ ;  /* 0x0001520005057a24 */ /* 0x020fe200078e02ff */
[----:B------:R-:W-:-:S04]  /*02d0*/  SHF.L.U32 R0, R86, 0x7, RZ ;  /* 0x0000000756007819 */ /* 0x000fc800000006ff */
[----:B------:R-:W-:-:S04]  /*02e0*/  ISETP.GE.AND P0, PT, R0, R5, PT ;  /* 0x000000050000720c */ /* 0x000fc80003f06270 */
[----:B------:R-:W-:-:S04]  /*02f0*/  SEL R192, R192, 0xffffffff, !P0 ;  /* 0xffffffffc0c07807 */ /* 0x000fc80004000000 */
.L_x_687:
        /* <DEDUP_REMOVED lines=19> */
[CC--:B------:R-:W-:Y:S01]  /*0430*/  IMAD.WIDE R8, R192.reuse, R3.reuse, c[0x0][0x358] ;  /* 0x0000d600c0087625 */ /* 0x0c0fe200078e0203 */
[----:B------:R2:W5:Y:S01]  /*0440*/  @P2 LDG.E R91, [R16.64] ;  /* 0x00000006105b2981 */ /* 0x000562000c1e1900 */
[----:B------:R-:W-:Y:S02]  /*0450*/  P2R R7, PR, RZ, 0x20 ;  /* 0x00000020ff077803 */ /* 0x000fe40000000000 */
[----:B------:R-:W-:Y:S02]  /*0460*/  @P0 IMAD.WIDE R14, R192, R3, c[0x0][0x360] ;  /* 0x0000d800c00e0625 */ /* 0x000fe400078e0203 */
[----:B------:R2:W5:Y:S04]  /*0470*/  @P1 LDG.E R92, [R12.64] ;  /* 0x000000060c5c1981 */ /* 0x000568000c1e1900 */
[----:B------:R2:W5:Y:S04]  /*0480*/  @P0 LDG.E R88, [R14.64] ;  /* 0x000000060e580981 */ /* 0x000568000c1e1900 */
[----:B------:R2:W5:Y:S04]  /*0490*/  @P5 LDG.E R90, [R10.64] ;  /* 0x000000060a5a5981 */ /* 0x000568000c1e1900 */
[----:B------:R2:W5:Y:S04]  /*04a0*/  @P4 LDG.E R21, [R8.64] ;  /* 0x0000000608154981 */ /* 0x000568000c1e1900 */
[----:B------:R-:W3:Y:S01]  /*04b0*/  S2R R195, SR_CTAID.Y ;  /* 0x0000000000c37919 */ /* 0x000ee20000002600 */
[----:B-1----:R-:W-:-:S02]  /*04c0*/  IMAD.MOV.U32 R4, RZ, RZ, c[0x0][0x1d0] ;  /* 0x00007400ff047624 */ /* 0x002fc400078e00ff */
[----:B------:R-:W-:Y:S01]  /*04d0*/  IMAD.MOV.U32 R93, RZ, RZ, c[0x0][0x228] ;  /* 0x00008a00ff5d7624 */ /* 0x000fe200078e00ff */
[----:B---3--:R-:W-:Y:S01]  /*04e0*/  SHF.R.S32.HI R89, RZ, 0x1f, R195 ;  /* 0x0000001fff597819 */ /* 0x008fe200000114c3 */
[----:B------:R-:W-:Y:S05]  /*04f0*/  @P0 BRA `(.L_x_691) ;  /* 0x0000004000000947 */ /* 0x000fea0003800000 */
[----:B--2---:R-:W-:Y:S05]  /*0500*/  @!P1 BRA `(.L_x_691) ;  /* 0x0000003000009947 */ /* 0x004fea0003800000 */
[----:B-----5:R-:W2:Y:S04]  /*0510*/  LDG.E R88, [R12.64] ;  /* 0x000000060c587981 */ /* 0x020ea8000c1e1900 */
[----:B------:R-:W2:Y:S02]  /*0520*/  LDG.E R5, [R12.64+0x4] ;  /* 0x000004060c057981 */ /* 0x000ea4000c1e1900 */
[----:B--2---:R-:W-:Y:S02]  /*0530*/  IADD3 R88, -R88, R5, RZ ;  /* 0x0000000558587210 */ /* 0x004fe40007ffe1ff */
.L_x_691:
[----:B--2---:R-:W-:-:S04]  /*0540*/  ISETP.NE.U32.AND P0, PT, RZ, c[0x0][0x368], PT ;  /* 0x0000da00ff007a0c */ /* 0x004fc80003f05070 */
[----:B------:R-:W-:-:S13]  /*0550*/  ISETP.NE.AND.EX P0, PT, RZ, c[0x0][0x36c], PT, P0 ;  /* 0x0000db00ff007a0c */ /* 0x000fda0003f05300 */
[----:B------:R-:W-:Y:S05]  /*0560*/  @!P0 BRA `(.L_x_692) ;  /* 0x0000003000008947 */ /* 0x000fea0003800000 */
[----:B------:R-:W-:-:S06]  /*0570*/  IMAD.WIDE R4, R192, R3, c[0x0][0x368] ;  /* 0x0000da00c0047625 */ /* 0x000fcc00078e0203 */
[----:B------:R1:W5:Y:S01]  /*0580*/  LDG.E R4, [R4.64] ;  /* 0x0000000604047981 */ /* 0x000362000c1e1900 */
[----:B------:R-:W-:Y:S05]  /*0590*/  BRA `(.L_x_693) ;  /* 0x0000004000007947 */ /* 0x000fea0003800000 */
.L_x_692:
[----:B------:R-:W-:Y:S05]  /*05a0*/  @!P5 BRA `(.L_x_693) ;  /* 0x000000300000d947 */ /* 0x000fea0003800000 */
[----:B------:R-:W2:Y:S04]  /*05b0*/  LDG.E R4, [R10.64] ;  /* 0x000000060a047981 */ /* 0x000ea8000c1e1900 */
[----:B------:R-:W2:Y:S02]  /*05c0*/  LDG.E R5, [R10.64+0x4] ;  /* 0x000004060a057981 */ /* 0x000ea4000c1e1900 */
[----:B--2---:R-:W-:Y:S02]  /*05d0*/  IADD3 R4, -R4, R5, RZ ;  /* 0x0000000504047210 */ /* 0x004fe40007ffe1ff */
.L_x_693:
[----:B------:R-:W2:Y:S04]  /*05e0*/  @P4 LDG.E R2, [R8.64] ;  /* 0x0000000608024981 */ /* 0x000ea8000c1e1900 */
[----:B-1----:R-:W2:Y:S01]  /*05f0*/  @P4 LDG.E R5, [R8.64+0x4] ;  /* 0x0000040608054981 */ /* 0x002ea2000c1e1900 */
[----:B-----5:R-:W-:Y:S01]  /*0600*/  IMAD.IADD R0, R4, 0x1, -R91 ;  /* 0x0000000104007824 */ /* 0x020fe200078e0a5b */
[----:B------:R-:W-:Y:S01]  /*0610*/  ISETP.NE.U32.AND P0, PT, RZ, c[0x0][0x378], PT ;  /* 0x0000de00ff007a0c */ /* 0x000fe20003f05070 */
[----:B------:R-:W-:-:S03]  /*0620*/  IMAD.MOV.U32 R87, RZ, RZ, R4 ;  /* 0x000000ffff577224 */ /* 0x000fc600078e0004 */
[----:B------:R-:W-:Y:S01]  /*0630*/  ISETP.NE.AND.EX P0, PT, RZ, c[0x0][0x37c], PT, P0 ;  /* 0x0000df00ff007a0c */ /* 0x000fe20003f05300 */
[----:B------:R-:W-:-:S05]  /*0640*/  IMAD.MOV R11, RZ, RZ, -R0 ;  /* 0x000000ffff0b7224 */ /* 0x000fca00078e0a00 */
[----:B------:R-:W-:-:S07]  /*0650*/  IMNMX R11, RZ, R11, !PT ;  /* 0x0000000bff0b7217 */ /* 0x000fce0007800200 */
[----:B------:R-:W-:-:S05]  /*0660*/  @P0 IMAD.WIDE R12, R192, R3, c[0x0][0x378] ;  /* 0x0000de00c00c0625 */ /* 0x000fca00078e0203 */
[----:B------:R1:W5:Y:S01]  /*0670*/  @P0 LDG.E R87, [R12.64] ;  /* 0x000000060c570981 */ /* 0x000362000c1e1900 */
[----:B--2---:R-:W-:-:S04]  /*0680*/  @P4 IMAD.IADD R93, R5, 0x1, -R2 ;  /* 0x00000001055d4824 */ /* 0x004fc800078e0a02 */
[----:B------:R-:W-:-:S05]  /*0690*/  IMAD.IADD R84, R0, 0x1, R93 ;  /* 0x0000000100547824 */ /* 0x000fca00078e025d */
[----:B------:R-:W-:-:S04]  /*06a0*/  IADD3 R2, R84, 0x3f, RZ ;  /* 0x0000003f54027810 */ /* 0x000fc80007ffe0ff */
[----:B------:R-:W-:-:S04]  /*06b0*/  SHF.R.S32.HI R133, RZ, 0x1f, R2 ;  /* 0x0000001fff857819 */ /* 0x000fc80000011402 */
[----:B------:R-:W-:-:S04]  /*06c0*/  LEA.HI R133, R133, R2, RZ, 0x6 ;  /* 0x0000000285857211 */ /* 0x000fc800078f30ff */
[----:B------:R-:W-:-:S05]  /*06d0*/  LOP3.LUT R5, R133, 0xffffffc0, RZ, 0xc0, !PT ;  /* 0xffffffc085057812 */ /* 0x000fca00078ec0ff */
[----:B------:R-:W-:-:S05]  /*06e0*/  IMAD.IADD R0, R5, 0x1, -R0 ;  /* 0x0000000105007824 */ /* 0x000fca00078e0a00 */
[----:B------:R-:W-:-:S04]  /*06f0*/  IMNMX R0, R0, R93, PT ;  /* 0x0000005d00007217 */ /* 0x000fc80003800200 */
[----:B------:R-:W-:Y:S02]  /*0700*/  ISETP.GT.AND P0, PT, R0, R11, PT ;  /* 0x0000000b0000720c */ /* 0x000fe40003f04270 */
[----:B------:R-:W-:-:S05]  /*0710*/  SHF.R.U32.HI R11, RZ, 0x6, R11 ;  /* 0x00000006ff0b7819 */ /* 0x000fca000001160b */
[----:B------:R-:W-:-:S06]  /*0720*/  IMAD.MOV.U32 R8, RZ, RZ, R11 ;  /* 0x000000ffff087224 */ /* 0x000fcc00078e000b */
[----:B------:R-:W-:-:S04]  /*0730*/  @P0 IADD3 R0, R0, 0x3f, RZ ;  /* 0x0000003f00000810 */ /* 0x000fc80007ffe0ff */
        /* <DEDUP_REMOVED lines=10> */
[----:B------:R-:W-:Y:S01]  /*07e0*/  IMAD.MOV.U32 R98, RZ, RZ, c[0x0][0x238] ;  /* 0x00008e00ff627624 */ /* 0x000fe200078e00ff */
[----:B------:R-:W-:Y:S01]  /*07f0*/  SHF.R.S32.HI R3, RZ, 0x1f, R21 ;  /* 0x0000001fff037819 */ /* 0x000fe20000011415 */
[----:B------:R-:W-:Y:S01]  /*0800*/  IMAD.MOV.U32 R131, RZ, RZ, 0x6 ;  /* 0x00000006ff837424 */ /* 0x000fe200078e00ff */
[----:B------:R-:W-:Y:S01]  /*0810*/  LEA.HI R14, R2, R85, RZ, 0x3 ;  /* 0x00000055020e7211 */ /* 0x000fe200078f18ff */
[----:B------:R-:W-:Y:S01]  /*0820*/  IMAD.SHL.U32 R97, R98, 0x40, RZ ;  /* 0x0000004062617824 */ /* 0x000fe200078e00ff */
[----:B------:R-:W-:Y:S01]  /*0830*/  IADD3 R18, R8, -0x1, RZ ;  /* 0xffffffff08127810 */ /* 0x000fe20007ffe0ff */
[C---:B------:R-:W-:Y:S01]  /*0840*/  IMAD R10, R89.reuse, c[0x0][0x240], RZ ;  /* 0x00009000590a7a24 */ /* 0x040fe200078e02ff */
[----:B------:R-:W-:Y:S01]  /*0850*/  SHF.R.S32.HI R6, RZ, 0x3, R14 ;  /* 0x00000003ff067819 */ /* 0x000fe2000001140e */
[----:B------:R-:W-:Y:S01]  /*0860*/  IMAD R24, R89, c[0x0][0x260], RZ ;  /* 0x0000980059187a24 */ /* 0x000fe200078e02ff */
[----:B------:R-:W-:Y:S01]  /*0870*/  LOP3.LUT R14, R14, 0x1ffffff8, RZ, 0xc0, !PT ;  /* 0x1ffffff80e0e7812 */ /* 0x000fe200078ec0ff */
[----:B------:R-:W-:Y:S01]  /*0880*/  IMAD.SHL.U32 R99, R98, 0x20, RZ ;  /* 0x0000002062637824 */ /* 0x000fe200078e00ff */
[----:B------:R-:W-:Y:S01]  /*0890*/  IADD3 R21, P0, R6, R21, RZ ;  /* 0x0000001506157210 */ /* 0x000fe20007f1e0ff */
[----:B------:R-:W-:Y:S01]  /*08a0*/  IMAD R24, R195, c[0x0][0x264], R24 ;  /* 0x00009900c3187a24 */ /* 0x000fe200078e0218 */
[----:B------:R-:W-:Y:S01]  /*08b0*/  SHF.L.U64.HI R95, R98, R131, c[0x0][0x23c] ;  /* 0x00008f00625f7619 */ /* 0x000fe20000010283 */
[----:B------:R-:W-:Y:S01]  /*08c0*/  IMAD.IADD R14, R85, 0x1, -R14 ;  /* 0x00000001550e7824 */ /* 0x000fe200078e0a0e */
[----:B------:R-:W-:Y:S01]  /*08d0*/  LEA.HI.X.SX32 R0, R6, R3, 0x1, P0 ;  /* 0x0000000306007211 */ /* 0x000fe200000f0eff */
[----:B------:R-:W-:Y:S01]  /*08e0*/  IMAD.MOV.U32 R101, RZ, RZ, 0x5 ;  /* 0x00000005ff657424 */ /* 0x000fe200078e00ff */
[----:B------:R-:W-:Y:S01]  /*08f0*/  SEL R144, R192, RZ, !P4 ;  /* 0x000000ffc0907207 */ /* 0x000fe20006000000 */
[----:B------:R-:W-:Y:S01]  /*0900*/  IMAD.SHL.U32 R14, R14, 0x8, RZ ;  /* 0x000000080e0e7824 */ /* 0x000fe200078e00ff */
[----:B------:R-:W-:Y:S01]  /*0910*/  LOP3.LUT R194, R194, 0xfffffffd, RZ, 0xc0, !PT ;  /* 0xfffffffdc2c27812 */ /* 0x000fe200078ec0ff */
[----:B------:R-:W-:Y:S01]  /*0920*/  IMAD R146, R0, c[0x0][0x238], RZ ;  /* 0x00008e0000927a24 */ /* 0x000fe200078e02ff */
[----:B------:R-:W-:Y:S01]  /*0930*/  SHF.L.U64.HI R98, R98, R101, c[0x0][0x23c] ;  /* 0x00008f0062627619 */ /* 0x000fe20000010265 */
[----:B------:R-:W-:Y:S01]  /*0940*/  IMAD R0, R0, c[0x0][0x258], RZ ;  /* 0x0000960000007a24 */ /* 0x000fe200078e02ff */
[----:B------:R-:W-:Y:S01]  /*0950*/  SHF.R.S32.HI R15, RZ, 0x1f, R14 ;  /* 0x0000001fff0f7819 */ /* 0x000fe2000001140e */
[C---:B------:R-:W-:Y:S01]  /*0960*/  IMAD R146, R21.reuse, c[0x0][0x23c], R146 ;  /* 0x00008f0015927a24 */ /* 0x040fe200078e0292 */
[----:B------:R-:W-:Y:S01]  /*0970*/  ISETP.GE.AND P5, PT, R14, c[0x0][0x1d4], PT ;  /* 0x000075000e007a0c */ /* 0x000fe20003fa6270 */
[C---:B------:R-:W-:Y:S01]  /*0980*/  IMAD R3, R21.reuse, c[0x0][0x25c], R0 ;  /* 0x0000970015037a24 */ /* 0x040fe200078e0200 */
[----:B------:R-:W-:Y:S01]  /*0990*/  SHF.R.S32.HI R0, RZ, 0x1f, R18 ;  /* 0x0000001fff007819 */ /* 0x000fe20000011412 */
[----:B------:R-:W-:Y:S01]  /*09a0*/  IMAD.WIDE.U32 R12, R21, c[0x0][0x238], R14 ;  /* 0x00008e00150c7a25 */ /* 0x000fe200078e000e */
[----:B------:R-:W-:-:S03]  /*09b0*/  ULDC.U8 UR4, c[0x0][0x298] ;  /* 0x0000a60000047ab9 */ /* 0x000fc60000000000 */
[----:B------:R-:W-:Y:S01]  /*09c0*/  IMAD.IADD R147, R13, 0x1, R146 ;  /* 0x000000010d937824 */ /* 0x000fe200078e0292 */
[----:B------:R-:W-:Y:S01]  /*09d0*/  SHF.R.S32.HI R13, RZ, 0x1f, R192 ;  /* 0x0000001fff0d7819 */ /* 0x000fe200000114c0 */
[----:B------:R-:W-:Y:S02]  /*09e0*/  IMAD.MOV.U32 R146, RZ, RZ, R12 ;  /* 0x000000ffff927224 */ /* 0x000fe400078e000c */
[----:B------:R-:W-:Y:S01]  /*09f0*/  IMAD.MOV.U32 R12, RZ, RZ, c[0x0][0x258] ;  /* 0x00009600ff0c7624 */ /* 0x000fe200078e00ff */
[----:B------:R-:W-:Y:S01]  /*0a00*/  SEL R149, R13, RZ, !P4 ;  /* 0x000000ff0d957207 */ /* 0x000fe20006000000 */
[----:B------:R-:W-:-:S03]  /*0a10*/  IMAD.WIDE.U32 R20, R21, c[0x0][0x258], R14 ;  /* 0x0000960015147a25 */ /* 0x000fc600078e000e */
[C---:B------:R-:W-:Y:S01]  /*0a20*/  SHF.L.U64.HI R94, R12.reuse, R131, c[0x0][0x25c] ;  /* 0x000097000c5e7619 */ /* 0x040fe20000010283 */
[-C--:B------:R-:W-:Y:S01]  /*0a30*/  IMAD R9, R95, R18.reuse, RZ ;  /* 0x000000125f097224 */ /* 0x080fe200078e02ff */
[C---:B------:R-:W-:Y:S01]  /*0a40*/  SHF.L.U64.HI R101, R12.reuse, R101, c[0x0][0x25c] ;  /* 0x000097000c657619 */ /* 0x040fe20000010265 */
[----:B------:R-:W-:Y:S02]  /*0a50*/  IMAD.SHL.U32 R96, R12, 0x40, RZ ;  /* 0x000000400c607824 */ /* 0x000fe400078e00ff */
[----:B------:R-:W-:Y:S02]  /*0a60*/  IMAD R5, R94, R18, RZ ;  /* 0x000000125e057224 */ /* 0x000fe400078e02ff */
[----:B------:R-:W-:Y:S02]  /*0a70*/  IMAD.IADD R21, R21, 0x1, R3 ;  /* 0x0000000115157824 */ /* 0x000fe400078e0203 */
[----:B------:R-:W-:Y:S02]  /*0a80*/  IMAD R9, R0, R97, R9 ;  /* 0x0000006100097224 */ /* 0x000fe400078e0209 */
[----:B------:R-:W-:-:S02]  /*0a90*/  IMAD R3, R195, c[0x0][0x244], R10 ;  /* 0x00009100c3037a24 */ /* 0x000fc400078e020a */
[----:B------:R-:W-:-:S04]  /*0aa0*/  IMAD.WIDE.U32 R146, R195, c[0x0][0x240], R146 ;  /* 0x00009000c3927a25 */ /* 0x000fc800078e0092 */
[----:B------:R-:W-:Y:S02]  /*0ab0*/  IMAD R0, R0, R96, R5 ;  /* 0x0000006000007224 */ /* 0x000fe400078e0205 */
[----:B------:R-:W-:Y:S02]  /*0ac0*/  IMAD.IADD R5, R93, 0x1, -R6 ;  /* 0x000000015d057824 */ /* 0x000fe400078e0a06 */
[----:B------:R-:W-:Y:S02]  /*0ad0*/  IMAD.IADD R147, R147, 0x1, R3 ;  /* 0x0000000193937824 */ /* 0x000fe400078e0203 */
[----:B------:R-:W-:Y:S02]  /*0ae0*/  IMAD.SHL.U32 R3, R6, 0x40, RZ ;  /* 0x0000004006037824 */ /* 0x000fe400078e00ff */
[----:B------:R-:W-:Y:S01]  /*0af0*/  IMAD R10, R18, -0x40, R5 ;  /* 0xffffffc0120a7824 */ /* 0x000fe200078e0205 */
[----:B------:R-:W-:Y:S01]  /*0b00*/  IADD3 R5, R14, 0x40, RZ ;  /* 0x000000400e057810 */ /* 0x000fe20007ffe0ff */
[----:B------:R-:W-:Y:S01]  /*0b10*/  IMAD R151, R149, c[0x0][0x248], RZ ;  /* 0x0000920095977a24 */ /* 0x000fe200078e02ff */
[----:B------:R-:W-:Y:S01]  /*0b20*/  LOP3.LUT R3, R3, 0x1c0, RZ, 0xc0, !PT ;  /* 0x000001c003037812 */ /* 0x000fe200078ec0ff */
[----:B------:R-:W-:Y:S01]  /*0b30*/  IMAD.WIDE.U32 R146, R144, c[0x0][0x248], R146 ;  /* 0x0000920090927a25 */ /* 0x000fe200078e0092 */
[----:B------:R-:W-:-:S02]  /*0b40*/  ISETP.GE.AND P1, PT, R10, 0x21, PT ;  /* 0x000000210a00780c */ /* 0x000fc40003f26270 */
[----:B------:R-:W-:Y:S01]  /*0b50*/  ISETP.GE.AND P2, PT, R10, 0x1, PT ;  /* 0x000000010a00780c */ /* 0x000fe20003f46270 */
[----:B------:R-:W-:Y:S01]  /*0b60*/  IMAD R151, R144, c[0x0][0x24c], R151 ;  /* 0x0000930090977a24 */ /* 0x000fe200078e0297 */
[----:B------:R-:W-:Y:S01]  /*0b70*/  LOP3.LUT R6, R3, 0x38, R14, 0xf8, !PT ;  /* 0x0000003803067812 */ /* 0x000fe200078ef80e */
[----:B------:R-:W-:Y:S01]  /*0b80*/  IMAD.MOV.U32 R150, RZ, RZ, R146 ;  /* 0x000000ffff967224 */ /* 0x000fe200078e0092 */
[----:B------:R-:W-:Y:S01]  /*0b90*/  SHF.R.U32.HI R3, RZ, 0x3, R3 ;  /* 0x00000003ff037819 */ /* 0x000fe20000011603 */
[----:B------:R-:W-:Y:S01]  /*0ba0*/  IMAD.IADD R151, R147, 0x1, R151 ;  /* 0x0000000193977824 */ /* 0x000fe200078e0297 */
[----:B------:R-:W-:Y:S01]  /*0bb0*/  LEA.HI R10, R2, R85, RZ, 0x6 ;  /* 0x00000055020a7211 */ /* 0x000fe200078f30ff */
[----:B------:R-:W-:Y:S01]  /*0bc0*/  IMAD.WIDE.U32 R20, R195, c[0x0][0x260], R20 ;  /* 0x00009800c3147a25 */ /* 0x000fe200078e0014 */
[----:B------:R-:W-:Y:S02]  /*0bd0*/  LOP3.LUT R3, R6, R3, RZ, 0x3c, !PT ;  /* 0x0000000306037212 */ /* 0x000fe400078e3cff */
[----:B------:R-:W-:Y:S01]  /*0be0*/  IADD3 R6, R14, 0x80, RZ ;  /* 0x000000800e067810 */ /* 0x000fe20007ffe0ff */
[----:B------:R-:W-:Y:S01]  /*0bf0*/  IMAD.WIDE.U32 R22, R18, R97, R150 ;  /* 0x0000006112167225 */ /* 0x000fe200078e0096 */
[----:B------:R-:W-:-:S03]  /*0c00*/  ISETP.GE.AND P4, PT, R5, c[0x0][0x1d4], PT ;  /* 0x0000750005007a0c */ /* 0x000fc60003f86270 */
[----:B------:R-:W-:Y:S01]  /*0c10*/  IMAD.SHL.U32 R10, R10, 0x8, RZ ;  /* 0x000000080a0a7824 */ /* 0x000fe200078e00ff */
[----:B------:R-:W-:Y:S01]  /*0c20*/  @P1 IADD3 R5, P6, R99, R22, RZ ;  /* 0x0000001663051210 */ /* 0x000fe20007fde0ff */
[----:B------:R-:W-:Y:S02]  /*0c30*/  IMAD.IADD R25, R21, 0x1, R24 ;  /* 0x0000000115197824 */ /* 0x000fe400078e0218 */
[----:B------:R-:W-:Y:S01]  /*0c40*/  IMAD.MOV.U32 R24, RZ, RZ, R20 ;  /* 0x000000ffff187224 */ /* 0x000fe200078e0014 */
[C---:B------:R-:W-:Y:S01]  /*0c50*/  @P2 LEA R20, P0, R22.reuse, c[0x0][0x220], 0x1 ;  /* 0x0000880016142a11 */ /* 0x040fe200078008ff */
[----:B------:R-:W-:Y:S01]  /*0c60*/  IMAD.IADD R9, R23, 0x1, R9 ;  /* 0x0000000117097824 */ /* 0x000fe200078e0209 */
[----:B------:R-:W-:Y:S01]  /*0c70*/  LOP3.LUT R10, R3, 0xfffffe00, R10, 0xf8, !PT ;  /* 0xfffffe00030a7812 */ /* 0x000fe200078ef80a */
[----:B------:R-:W-:Y:S02]  /*0c80*/  IMAD R149, R149, c[0x0][0x268], RZ ;  /* 0x00009a0095957a24 */ /* 0x000fe400078e02ff */
[----:B------:R-:W-:Y:S01]  /*0c90*/  IMAD.MOV.U32 R100, RZ, RZ, 0x1 ;  /* 0x00000001ff647424 */ /* 0x000fe200078e00ff */
[----:B------:R-:W-:Y:S01]  /*0ca0*/  @P2 LEA.HI.X R21, R22, c[0x0][0x224], R9, 0x1, P0 ;  /* 0x0000890016152a11 */ /* 0x000fe200000f0c09 */
[C---:B------:R-:W-:Y:S01]  /*0cb0*/  IMAD R149, R144.reuse, c[0x0][0x26c], R149 ;  /* 0x00009b0090957a24 */ /* 0x040fe200078e0295 */
[----:B------:R-:W-:Y:S01]  /*0cc0*/  @P1 LEA R22, P0, R5, c[0x0][0x220], 0x1 ;  /* 0x0000880005161a11 */ /* 0x000fe200078008ff */
[----:B------:R-:W-:-:S04]  /*0cd0*/  IMAD.WIDE.U32 R144, R144, c[0x0][0x268], R24 ;  /* 0x00009a0090907a25 */ /* 0x000fc800078e0018 */
[----:B------:R-:W-:Y:S02]  /*0ce0*/  IMAD.IADD R149, R145, 0x1, R149 ;  /* 0x0000000191957824 */ /* 0x000fe400078e0295 */
[----:B------:R-:W-:Y:S02]  /*0cf0*/  IMAD.MOV.U32 R148, RZ, RZ, R144 ;  /* 0x000000ffff947224 */ /* 0x000fe400078e0090 */
[----:B------:R-:W-:Y:S01]  /*0d00*/  IMAD.SHL.U32 R102, R12, 0x20, RZ ;  /* 0x000000200c667824 */ /* 0x000fe200078e00ff */
[-C--:B------:R-:W-:Y:S01]  /*0d10*/  LEA.HI R12, R2, R85.reuse, RZ, 0x2 ;  /* 0x00000055020c7211 */ /* 0x080fe200078f10ff */
[----:B------:R-:W-:Y:S01]  /*0d20*/  IMAD.WIDE.U32 R14, R18, R96, R148 ;  /* 0x00000060120e7225 */ /* 0x000fe200078e0094 */
[----:B------:R-:W-:Y:S02]  /*0d30*/  LEA.HI R2, R2, R85, RZ, 0x5 ;  /* 0x0000005502027211 */ /* 0x000fe400078f28ff */
[----:B------:R-:W-:Y:S01]  /*0d40*/  SHF.R.S32.HI R109, RZ, 0x2, R12 ;  /* 0x00000002ff6d7819 */ /* 0x000fe2000001140c */
[----:B------:R-:W-:-:S02]  /*0d50*/  IMAD.IADD R0, R15, 0x1, R0 ;  /* 0x000000010f007824 */ /* 0x000fc400078e0200 */
[----:B------:R-:W-:Y:S02]  /*0d60*/  IMAD.IADD R164, R90, 0x1, R4 ;  /* 0x000000015aa47824 */ /* 0x000fe400078e0204 */
[----:B------:R-:W-:Y:S02]  /*0d70*/  IMAD R28, R89, c[0x0][0x210], RZ ;  /* 0x00008400591c7a24 */ /* 0x000fe400078e02ff */
[----:B------:R-:W-:Y:S01]  /*0d80*/  IMAD.WIDE.U32 R26, R164, c[0x0][0x1e0], RZ ;  /* 0x00007800a41a7a25 */ /* 0x000fe200078e00ff */
[----:B------:R-:W-:-:S03]  /*0d90*/  SHF.R.S32.HI R4, RZ, 0x1f, R164 ;  /* 0x0000001fff047819 */ /* 0x000fc600000114a4 */
[----:B------:R-:W-:Y:S02]  /*0da0*/  IMAD R28, R195, c[0x0][0x214], R28 ;  /* 0x00008500c31c7a24 */ /* 0x000fe400078e021c */
[----:B------:R-:W-:Y:S02]  /*0db0*/  IMAD.SHL.U32 R2, R2, 0x10, RZ ;  /* 0x0000001002027824 */ /* 0x000fe400078e00ff */
[----:B------:R-:W-:Y:S02]  /*0dc0*/  IMAD R162, R89, c[0x0][0x1e8], RZ ;  /* 0x00007a0059a27a24 */ /* 0x000fe400078e02ff */
[----:B------:R-:W-:Y:S01]  /*0dd0*/  IMAD.WIDE.U32 R166, R109, c[0x0][0x1e0], RZ ;  /* 0x000078006da67a25 */ /* 0x000fe200078e00ff */
[----:B------:R-:W-:-:S03]  /*0de0*/  LOP3.LUT R2, R2, 0xfffffe00, RZ, 0xc0, !PT ;  /* 0xfffffe0002027812 */ /* 0x000fc600078ec0ff */
[----:B------:R-:W-:Y:S02]  /*0df0*/  IMAD R162, R195, c[0x0][0x1ec], R162 ;  /* 0x00007b00c3a27a24 */ /* 0x000fe400078e02a2 */
[----:B------:R-:W-:Y:S02]  /*0e00*/  IMAD.MOV.U32 R69, RZ, RZ, 0x1 ;  /* 0x00000001ff457424 */ /* 0x000fe400078e00ff */
[----:B------:R-:W-:Y:S01]  /*0e10*/  IMAD.MOV.U32 R51, RZ, RZ, RZ ;  /* 0x000000ffff337224 */ /* 0x000fe200078e00ff */
[----:B--2---:R-:W-:Y:S01]  /*0e20*/  @P3 SHF.R.S32.HI R17, RZ, 0x1f, R16 ;  /* 0x0000001fff113819 */ /* 0x004fe20000011410 */
[----:B------:R-:W-:Y:S02]  /*0e30*/  @!P3 IMAD.MOV.U32 R16, RZ, RZ, R192 ;  /* 0x000000ffff10b224 */ /* 0x000fe400078e00c0 */
[----:B------:R-:W-:Y:S01]  /*0e40*/  @!P3 IMAD.MOV.U32 R17, RZ, RZ, R13 ;  /* 0x000000ffff11b224 */ /* 0x000fe200078e000d */
[----:B------:R-:W-:Y:S01]  /*0e50*/  ISETP.GE.AND P3, PT, R6, c[0x0][0x1d4], PT ;  /* 0x0000750006007a0c */ /* 0x000fe20003f66270 */
[----:B------:R-:W-:Y:S01]  /*0e60*/  @P1 IMAD.X R6, R98, 0x1, R9, P6 ;  /* 0x0000000162061824 */ /* 0x000fe200030e0609 */
[----:B------:R-:W-:Y:S01]  /*0e70*/  ISETP.NE.AND P6, PT, R7, RZ, PT ;  /* 0x000000ff0700720c */ /* 0x000fe20003fc5270 */
[----:B------:R-:W-:-:S02]  /*0e80*/  @P2 IMAD.SHL.U32 R13, R10, 0x2, RZ ;  /* 0x000000020a0d2824 */ /* 0x000fc400078e00ff */
[C---:B------:R-:W-:Y:S01]  /*0e90*/  @P1 IMAD.SHL.U32 R9, R10.reuse, 0x2, RZ ;  /* 0x000000020a091824 */ /* 0x040fe200078e00ff */
[----:B------:R-:W-:Y:S01]  /*0ea0*/  @P1 LEA.HI.X R23, R5, c[0x0][0x224], R6, 0x1, P0 ;  /* 0x0000890005171a11 */ /* 0x000fe200000f0c06 */
[----:B------:R-:W-:Y:S01]  /*0eb0*/  @P2 IMAD.SHL.U32 R5, R10, 0x2, RZ ;  /* 0x000000020a052824 */ /* 0x000fe200078e00ff */
[----:B------:R-:W-:Y:S01]  /*0ec0*/  @!PT LDS RZ, [RZ] ;  /* 0x00000000fffff984 */ /* 0x000fe20000000800 */
[----:B------:R-:W-:Y:S01]  /*0ed0*/  @!PT LDS RZ, [RZ] ;  /* 0x00000000fffff984 */ /* 0x000fe20000000800 */
[----:B------:R-:W-:Y:S01]  /*0ee0*/  @!PT LDS RZ, [RZ] ;  /* 0x00000000fffff984 */ /* 0x000fe20000000800 */
[----:B------:R1:W-:Y:S01]  /*0ef0*/  @P2 LDGSTS.E.BYPASS.LTC128B.128 [R13+0xc100], [R20.64], !P5 ;  /* 0x0c100000140d2fae */ /* 0x0003e2000e901d46 */
[----:B------:R-:W-:Y:S02]  /*0f00*/  SEL R160, R16, RZ, !P6 ;  /* 0x000000ff10a07207 */ /* 0x000fe40007000000 */
[----:B------:R-:W-:Y:S01]  /*0f10*/  SEL R6, R17, RZ, !P6 ;  /* 0x000000ff11067207 */ /* 0x000fe20007000000 */
[----:B------:R1:W-:Y:S01]  /*0f20*/  @P2 LDGSTS.E.BYPASS.LTC128B.128 [R13+0xe100], [R20.64+0x80], !P4 ;  /* 0x0e100080140d2fae */ /* 0x0003e2000e101d46 */
[----:B------:R-:W-:Y:S02]  /*0f30*/  @P2 LEA R16, P6, R14, c[0x0][0x250], 0x1 ;  /* 0x000094000e102a11 */ /* 0x000fe400078c08ff */
[----:B------:R-:W-:Y:S01]  /*0f40*/  ISETP.GT.AND P0, PT, R18, R11, PT ;  /* 0x0000000b1200720c */ /* 0x000fe20003f04270 */
[----:B------:R1:W-:Y:S01]  /*0f50*/  @P2 LDGSTS.E.BYPASS.LTC128B.128 [R13+0x10100], [R20.64+0x100], !P3 ;  /* 0x10100100140d2fae */ /* 0x0003e2000d901d46 */
[----:B------:R-:W-:Y:S01]  /*0f60*/  @P2 LEA.HI.X R17, R14, c[0x0][0x254], R0, 0x1, P6 ;  /* 0x000095000e112a11 */ /* 0x000fe200030f0c00 */
[----:B------:R-:W-:Y:S01]  /*0f70*/  IMAD R121, R6, c[0x0][0x1f0], RZ ;  /* 0x00007c0006797a24 */ /* 0x000fe200078e02ff */
[----:B------:R-:W-:Y:S01]  /*0f80*/  @P1 IADD3 R3, P6, R102, R14, RZ ;  /* 0x0000000e66031210 */ /* 0x000fe20007fde0ff */
[----:B------:R2:W-:Y:S01]  /*0f90*/  @P1 LDGSTS.E.BYPASS.LTC128B.128 [R9+0xd100], [R22.64], !P5 ;  /* 0x0d10000016091fae */ /* 0x0005e2000e901d46 */
[----:B------:R-:W-:-:S02]  /*0fa0*/  IMAD R119, R6, c[0x0][0x218], RZ ;  /* 0x0000860006777a24 */ /* 0x000fc400078e02ff */
[C---:B------:R-:W-:Y:S01]  /*0fb0*/  IMAD R121, R160.reuse, c[0x0][0x1f4], R121 ;  /* 0x00007d00a0797a24 */ /* 0x040fe200078e0279 */
[----:B------:R2:W-:Y:S01]  /*0fc0*/  @P1 LDGSTS.E.BYPASS.LTC128B.128 [R9+0xf100], [R22.64+0x80], !P4 ;  /* 0x0f10008016091fae */ /* 0x0005e2000e101d46 */
[----:B------:R-:W-:Y:S02]  /*0fd0*/  @P1 IMAD.X R0, R101, 0x1, R0, P6 ;  /* 0x0000000165001824 */ /* 0x000fe400030e0600 */
[----:B------:R-:W-:Y:S01]  /*0fe0*/  IMAD R119, R160, c[0x0][0x21c], R119 ;  /* 0x00008700a0777a24 */ /* 0x000fe200078e0277 */
[----:B------:R2:W-:Y:S01]  /*0ff0*/  @P1 LDGSTS.E.BYPASS.LTC128B.128 [R9+0x11100], [R22.64+0x100], !P3 ;  /* 0x1110010016091fae */ /* 0x0005e2000d901d46 */
[----:B------:R-:W-:Y:S01]  /*1000*/  @P0 IADD3 R14, R8, -0x2, RZ ;  /* 0xfffffffe080e0810 */ /* 0x000fe20007ffe0ff */
[----:B------:R-:W-:Y:S02]  /*1010*/  IMAD.MOV.U32 R6, RZ, RZ, c[0x0][0x1e0] ;  /* 0x00007800ff067624 */ /* 0x000fe400078e00ff */
[----:B------:R-:W0:Y:S01]  /*1020*/  LDGDEPBAR ;  /* 0x00000000000079af */ /* 0x000e220000000000 */
[----:B------:R-:W-:Y:S01]  /*1030*/  @P0 SHF.R.S32.HI R7, RZ, 0x1f, R14 ;  /* 0x0000001fff070819 */ /* 0x000fe2000001140e */
[----:B------:R-:W-:-:S02]  /*1040*/  @P0 IMAD R8, R95, R14, RZ ;  /* 0x0000000e5f080224 */ /* 0x000fc400078e02ff */
[----:B------:R-:W-:Y:S01]  /*1050*/  BAR.SYNC.DEFER_BLOCKING 0x0 ;  /* 0x0000000000007b1d */ /* 0x000fe20000010000 */
[----:B------:R-:W-:Y:S02]  /*1060*/  IMAD.SHL.U32 R135, R6, 0x40, RZ ;  /* 0x0000004006877824 */ /* 0x000fe400078e00ff */
[----:B------:R-:W-:Y:S02]  /*1070*/  @P0 IMAD R7, R7, R97, R8 ;  /* 0x0000006107070224 */ /* 0x000fe400078e0208 */
[----:B-1----:R-:W-:-:S04]  /*1080*/  IMAD.MOV.U32 R13, RZ, RZ, c[0x0][0x27c] ;  /* 0x00009f00ff0d7624 */ /* 0x002fc800078e00ff */
[----:B------:R-:W-:-:S05]  /*1090*/  IMAD.SHL.U32 R13, R13, 0x2, RZ ;  /* 0x000000020d0d7824 */ /* 0x000fca00078e00ff */
[----:B------:R-:W-:Y:S02]  /*10a0*/  IADD3 R8, -R13, c[0x0][0x1d4], RZ ;  /* 0x000075000d087a10 */ /* 0x000fe40007ffe1ff */
[----:B--2---:R-:W-:Y:S02]  /*10b0*/  LOP3.LUT R22, R12, 0xfffffffc, RZ, 0xc0, !PT ;  /* 0xfffffffc0c167812 */ /* 0x004fe400078ec0ff */
[----:B------:R-:W-:Y:S01]  /*10c0*/  SHF.R.S32.HI R12, RZ, 0x1f, R12 ;  /* 0x0000001fff0c7819 */ /* 0x000fe2000001140c */
[----:B------:R-:W-:Y:S01]  /*10d0*/  @!PT LDS RZ, [RZ] ;  /* 0x00000000fffff984 */ /* 0x000fe20000000800 */
[----:B------:R-:W-:Y:S01]  /*10e0*/  @!PT LDS RZ, [RZ] ;  /* 0x00000000fffff984 */ /* 0x000fe20000000800 */
[----:B------:R-:W-:Y:S01]  /*10f0*/  @!PT LDS RZ, [RZ] ;  /* 0x00000000fffff984 */ /* 0x000fe20000000800 */
[----:B------:R1:W-:Y:S02]  /*1100*/  @P2 LDGSTS.E.BYPASS.LTC128B.128 [R5+0x100], [R16.64], !P5 ;  /* 0x0010000010052fae */ /* 0x0003e4000e901d46 */
[----:B------:R-:W-:Y:S01]  /*1110*/  IMAD.IADD R22, R85, 0x1, -R22 ;  /* 0x0000000155167824 */ /* 0x000fe200078e0a16 */
[----:B------:R-:W-:Y:S01]  /*1120*/  LEA.HI R12, R12, R109, RZ, 0x3 ;  /* 0x0000006d0c0c7211 */ /* 0x000fe200078f18ff */
[----:B------:R1:W-:Y:S02]  /*1130*/  @P2 LDGSTS.E.BYPASS.LTC128B.128 [R5+0x2100], [R16.64+0x80], !P4 ;  /* 0x0210008010052fae */ /* 0x0003e4000e101d46 */
[----:B------:R-:W-:Y:S01]  /*1140*/  IMAD.SHL.U32 R20, R22, 0x4, RZ ;  /* 0x0000000416147824 */ /* 0x000fe200078e00ff */
[----:B------:R-:W-:Y:S01]  /*1150*/  LOP3.LUT R12, R12, 0xfffffff8, RZ, 0xc0, !PT ;  /* 0xfffffff80c0c7812 */ /* 0x000fe200078ec0ff */
[----:B------:R-:W-:Y:S01]  /*1160*/  IMAD.SHL.U32 R22, R22, 0x8, RZ ;  /* 0x0000000816167824 */ /* 0x000fe200078e00ff */
[----:B------:R1:W-:Y:S01]  /*1170*/  @P2 LDGSTS.E.BYPASS.LTC128B.128 [R5+0x4100], [R16.64+0x100], !P3 ;  /* 0x0410010010052fae */ /* 0x0003e2000d901d46 */
[----:B------:R-:W-:-:S02]  /*1180*/  ISETP.LE.AND P2, PT, R100, c[0x0][0x27c], PT ;  /* 0x00009f0064007a0c */ /* 0x000fc40003f43270 */
[C---:B------:R-:W-:Y:S02]  /*1190*/  IADD3 R19, R20.reuse, 0x20, RZ ;  /* 0x0000002014137810 */ /* 0x040fe40007ffe0ff */
[----:B------:R-:W-:Y:S02]  /*11a0*/  SHF.R.S32.HI R23, RZ, 0x1f, R22 ;  /* 0x0000001fff177819 */ /* 0x000fe40000011416 */
[----:B------:R-:W-:Y:S01]  /*11b0*/  SHF.R.S32.HI R21, RZ, 0x1f, R20 ;  /* 0x0000001fff157819 */ /* 0x000fe20000011414 */
[----:B------:R-:W-:Y:S01]  /*11c0*/  IMAD.IADD R15, R20, 0x1, R19 ;  /* 0x00000001140f7824 */ /* 0x000fe200078e0213 */
[C---:B------:R-:W-:Y:S01]  /*11d0*/  IADD3 R141, R22.reuse, 0x60, RZ ;  /* 0x00000060168d7810 */ /* 0x040fe20007ffe0ff */
[C-C-:B------:R-:W-:Y:S01]  /*11e0*/  IMAD.WIDE.U32 R158, R109.reuse, c[0x0][0x290], R22.reuse ;  /* 0x0000a4006d9e7a25 */ /* 0x140fe200078e0016 */
[C---:B------:R-:W-:Y:S02]  /*11f0*/  IADD3 R140, R22.reuse, 0x80, RZ ;  /* 0x00000080168c7810 */ /* 0x040fe40007ffe0ff */
[----:B------:R-:W-:Y:S01]  /*1200*/  IADD3 R139, R22, 0xa0, RZ ;  /* 0x000000a0168b7810 */ /* 0x000fe20007ffe0ff */
[----:B------:R-:W-:Y:S01]  /*1210*/  IMAD.WIDE.U32 R156, R109, c[0x0][0x280], R22 ;  /* 0x0000a0006d9c7a25 */ /* 0x000fe200078e0016 */
[----:B------:R-:W-:-:S02]  /*1220*/  @P2 LOP3.LUT R194, R194, 0x2, RZ, 0xfc, !PT ;  /* 0x00000002c2c22812 */ /* 0x000fc400078efcff */
[----:B------:R-:W-:Y:S01]  /*1230*/  @P1 LEA R32, P2, R3, c[0x0][0x250], 0x1 ;  /* 0x0000940003201a11 */ /* 0x000fe200078408ff */
[----:B------:R-:W-:Y:S01]  /*1240*/  IMAD.WIDE.U32 R30, R109, c[0x0][0x290], R20 ;  /* 0x0000a4006d1e7a25 */ /* 0x000fe200078e0014 */
[----:B------:R-:W-:Y:S02]  /*1250*/  LOP3.LUT R194, R194, 0xfffffffe, RZ, 0xc0, !PT ;  /* 0xfffffffec2c27812 */ /* 0x000fe400078ec0ff */
[----:B------:R-:W-:Y:S01]  /*1260*/  @P1 LEA.HI.X R33, R3, c[0x0][0x254], R0, 0x1, P2 ;  /* 0x0000950003211a11 */ /* 0x000fe200010f0c00 */
[----:B------:R-:W-:Y:S01]  /*1270*/  IMAD R3, R4, c[0x0][0x1e0], RZ ;  /* 0x0000780004037a24 */ /* 0x000fe200078e02ff */
[----:B------:R-:W-:-:S03]  /*1280*/  ISETP.GE.AND P2, PT, R22, c[0x0][0x27c], PT ;  /* 0x00009f0016007a0c */ /* 0x000fc60003f46270 */
[----:B------:R-:W-:Y:S01]  /*1290*/  IMAD R0, R164, c[0x0][0x1e4], R3 ;  /* 0x00007900a4007a24 */ /* 0x000fe200078e0203 */
[----:B------:R-:W-:Y:S02]  /*12a0*/  SEL R9, RZ, c[0x0][0x27c], !P2 ;  /* 0x00009f00ff097a07 */ /* 0x000fe40005000000 */
[-C--:B------:R-:W-:Y:S01]  /*12b0*/  SEL R24, R13, R8.reuse, !P2 ;  /* 0x000000080d187207 */ /* 0x080fe20005000000 */
[----:B------:R-:W-:Y:S01]  /*12c0*/  IMAD.IADD R27, R27, 0x1, R0 ;  /* 0x000000011b1b7824 */ /* 0x000fe200078e0200 */
[----:B------:R-:W-:Y:S01]  /*12d0*/  ISETP.GE.AND P2, PT, R15, c[0x0][0x27c], PT ;  /* 0x00009f000f007a0c */ /* 0x000fe20003f46270 */
[----:B------:R-:W-:Y:S01]  /*12e0*/  IMAD.IADD R9, R22, 0x1, R9 ;  /* 0x0000000116097824 */ /* 0x000fe200078e0209 */
[C---:B-1----:R-:W-:Y:S01]  /*12f0*/  IADD3 R17, R20.reuse, 0x40, RZ ;  /* 0x0000004014117810 */ /* 0x042fe20007ffe0ff */
[----:B------:R-:W-:Y:S01]  /*1300*/  IMAD.WIDE.U32 R26, R195, c[0x0][0x1e8], R26 ;  /* 0x00007a00c31a7a25 */ /* 0x000fe200078e001a */
[----:B------:R-:W-:Y:S02]  /*1310*/  SEL R3, R13, R8, !P2 ;  /* 0x000000080d037207 */ /* 0x000fe40005000000 */
[----:B------:R-:W-:Y:S01]  /*1320*/  SHF.R.S32.HI R105, RZ, 0x1f, R24 ;  /* 0x0000001fff697819 */ /* 0x000fe20000011418 */
[----:B------:R-:W-:Y:S01]  /*1330*/  IMAD.IADD R16, R20, 0x1, R17 ;  /* 0x0000000114107824 */ /* 0x000fe200078e0211 */
[----:B------:R-:W-:Y:S01]  /*1340*/  SEL R0, RZ, c[0x0][0x27c], !P2 ;  /* 0x00009f00ff007a07 */ /* 0x000fe20005000000 */
[----:B------:R-:W-:Y:S01]  /*1350*/  IMAD.IADD R163, R27, 0x1, R162 ;  /* 0x000000011ba37824 */ /* 0x000fe200078e02a2 */
[----:B------:R-:W-:Y:S01]  /*1360*/  SHF.R.S32.HI R108, RZ, 0x1f, R9 ;  /* 0x0000001fff6c7819 */ /* 0x000fe20000011409 */
[----:B------:R-:W-:Y:S01]  /*1370*/  IMAD.MOV.U32 R162, RZ, RZ, R26 ;  /* 0x000000ffffa27224 */ /* 0x000fe200078e001a */
[----:B------:R-:W-:Y:S01]  /*1380*/  SHF.R.S32.HI R104, RZ, 0x1f, R3 ;  /* 0x0000001fff687819 */ /* 0x000fe20000011403 */
[----:B------:R-:W-:Y:S01]  /*1390*/  IMAD.WIDE.U32 R26, R109, c[0x0][0x280], R20 ;  /* 0x0000a0006d1a7a25 */ /* 0x000fe200078e0014 */
[----:B------:R-:W-:-:S02]  /*13a0*/  LEA.HI R105, R105, R24, RZ, 0x4 ;  /* 0x0000001869697211 */ /* 0x000fc400078f20ff */
[----:B------:R-:W-:Y:S01]  /*13b0*/  LEA.HI R138, R108, R9, RZ, 0x3 ;  /* 0x000000096c8a7211 */ /* 0x000fe200078f18ff */
[----:B------:R-:W-:Y:S01]  /*13c0*/  IMAD.WIDE.U32 R24, R195, c[0x0][0x210], R22 ;  /* 0x00008400c3187a25 */ /* 0x000fe200078e0016 */
[----:B------:R-:W-:Y:S02]  /*13d0*/  LEA.HI R104, R104, R3, RZ, 0x4 ;  /* 0x0000000368687211 */ /* 0x000fe400078f20ff */
[----:B------:R-:W-:Y:S01]  /*13e0*/  ISETP.GE.AND P2, PT, R16, c[0x0][0x27c], PT ;  /* 0x00009f0010007a0c */ /* 0x000fe20003f46270 */
[----:B------:R-:W-:Y:S01]  /*13f0*/  IMAD.IADD R3, R0, 0x1, R15 ;  /* 0x0000000100037824 */ /* 0x000fe200078e020f */
[----:B------:R-:W-:Y:S01]  /*1400*/  LEA.HI R108, R108, R9, RZ, 0x6 ;  /* 0x000000096c6c7211 */ /* 0x000fe200078f30ff */
[----:B------:R-:W-:Y:S01]  /*1410*/  IMAD.IADD R9, R109, 0x1, -R12 ;  /* 0x000000016d097824 */ /* 0x000fe200078e0a0c */
[----:B------:R-:W-:Y:S01]  /*1420*/  SEL R8, R13, R8, !P2 ;  /* 0x000000080d087207 */ /* 0x000fe20005000000 */
[----:B------:R-:W-:Y:S01]  /*1430*/  IMAD.IADD R29, R25, 0x1, R28 ;  /* 0x00000001191d7824 */ /* 0x000fe200078e021c */
[----:B------:R-:W-:Y:S01]  /*1440*/  SEL R25, RZ, c[0x0][0x27c], !P2 ;  /* 0x00009f00ff197a07 */ /* 0x000fe20005000000 */
[----:B------:R-:W-:Y:S01]  /*1450*/  IMAD.SHL.U32 R108, R108, 0x40, RZ ;  /* 0x000000406c6c7824 */ /* 0x000fe200078e00ff */
[----:B------:R-:W-:Y:S01]  /*1460*/  SHF.R.S32.HI R0, RZ, 0x1f, R3 ;  /* 0x0000001fff007819 */ /* 0x000fe20000011403 */
[----:B------:R-:W-:Y:S01]  /*1470*/  IMAD.MOV.U32 R28, RZ, RZ, R24 ;  /* 0x000000ffff1c7224 */ /* 0x000fe200078e0018 */
[C---:B------:R-:W-:Y:S01]  /*1480*/  LOP3.LUT P6, RZ, R9.reuse, 0x4, RZ, 0xc0, !PT ;  /* 0x0000000409ff7812 */ /* 0x040fe200078cc0ff */
[----:B------:R-:W-:Y:S01]  /*1490*/  IMAD.SHL.U32 R9, R9, 0x40, RZ ;  /* 0x0000004009097824 */ /* 0x000fe200078e00ff */
[CC--:B------:R-:W-:Y:S01]  /*14a0*/  LEA.HI R137, R0.reuse, R3.reuse, RZ, 0x3 ;  /* 0x0000000300897211 */ /* 0x0c0fe200078f18ff */
[----:B------:R-:W-:Y:S01]  /*14b0*/  IMAD.IADD R25, R25, 0x1, R16 ;  /* 0x0000000119197824 */ /* 0x000fe200078e0210 */
[----:B------:R-:W-:Y:S01]  /*14c0*/  LEA.HI R0, R0, R3, RZ, 0x6 ;  /* 0x0000000300007211 */ /* 0x000fe200078f30ff */
[----:B------:R-:W-:Y:S01]  /*14d0*/  IMAD.WIDE.U32 R162, R160, c[0x0][0x1f0], R162 ;  /* 0x00007c00a0a27a25 */ /* 0x000fe200078e00a2 */
[----:B------:R-:W-:-:S02]  /*14e0*/  SHF.R.S32.HI R103, RZ, 0x1f, R8 ;  /* 0x0000001fff677819 */ /* 0x000fc40000011408 */
[----:B------:R-:W-:Y:S01]  /*14f0*/  LOP3.LUT R9, R9, 0x1c0, RZ, 0xc0, !PT ;  /* 0x000001c009097812 */ /* 0x000fe200078ec0ff */
[----:B------:R-:W-:Y:S01]  /*1500*/  IMAD.SHL.U32 R0, R0, 0x40, RZ ;  /* 0x0000004000007824 */ /* 0x000fe200078e00ff */
[----:B------:R-:W-:Y:S01]  /*1510*/  SHF.R.S32.HI R106, RZ, 0x1f, R25 ;  /* 0x0000001fff6a7819 */ /* 0x000fe20000011419 */
[----:B------:R-:W-:Y:S01]  /*1520*/  IMAD.IADD R121, R163, 0x1, R121 ;  /* 0x00000001a3797824 */ /* 0x000fe200078e0279 */
[----:B------:R-:W-:Y:S01]  /*1530*/  LEA.HI R103, R103, R8, RZ, 0x4 ;  /* 0x0000000867677211 */ /* 0x000fe200078f20ff */
[----:B------:R-:W-:Y:S01]  /*1540*/  IMAD.WIDE.U32 R160, R160, c[0x0][0x218], R28 ;  /* 0x00008600a0a07a25 */ /* 0x000fe200078e001c */
[----:B------:R-:W-:Y:S02]  /*1550*/  SHF.R.U32.HI R3, RZ, 0x3, R9 ;  /* 0x00000003ff037819 */ /* 0x000fe40000011609 */
[----:B------:R-:W-:Y:S01]  /*1560*/  LOP3.LUT R8, R9, 0x38, R137, 0xf8, !PT ;  /* 0x0000003809087812 */ /* 0x000fe200078ef889 */
[----:B------:R-:W-:Y:S01]  /*1570*/  IMAD.IADD R119, R161, 0x1, R119 ;  /* 0x00000001a1777824 */ /* 0x000fe200078e0277 */
[----:B------:R-:W-:-:S02]  /*1580*/  LEA.HI R136, R106, R25, RZ, 0x3 ;  /* 0x000000196a887211 */ /* 0x000fc400078f18ff */
[----:B------:R-:W-:Y:S02]  /*1590*/  LEA.HI R106, R106, R25, RZ, 0x6 ;  /* 0x000000196a6a7211 */ /* 0x000fe400078f30ff */
[----:B------:R-:W-:Y:S02]  /*15a0*/  LOP3.LUT R12, R9, 0x38, R138, 0xf8, !PT ;  /* 0x00000038090c7812 */ /* 0x000fe400078ef88a */
[----:B------:R-:W-:Y:S01]  /*15b0*/  LOP3.LUT R0, R0, 0xfffff000, RZ, 0xc0, !PT ;  /* 0xfffff00000007812 */ /* 0x000fe200078ec0ff */
[----:B------:R-:W-:Y:S01]  /*15c0*/  IMAD.SHL.U32 R106, R106, 0x40, RZ ;  /* 0x000000406a6a7824 */ /* 0x000fe200078e00ff */
[----:B------:R-:W-:Y:S02]  /*15d0*/  LOP3.LUT R107, R8, R3, RZ, 0x3c, !PT ;  /* 0x00000003086b7212 */ /* 0x000fe400078e3cff */
[----:B------:R-:W-:Y:S02]  /*15e0*/  SHF.R.S32.HI R105, RZ, 0x4, R105 ;  /* 0x00000004ff697819 */ /* 0x000fe40000011469 */
[----:B------:R-:W-:-:S02]  /*15f0*/  SHF.R.S32.HI R104, RZ, 0x4, R104 ;  /* 0x00000004ff687819 */ /* 0x000fc40000011468 */
[----:B------:R-:W-:Y:S02]  /*1600*/  SHF.R.S32.HI R103, RZ, 0x4, R103 ;  /* 0x00000004ff677819 */ /* 0x000fe40000011467 */
[----:B------:R-:W-:Y:S02]  /*1610*/  LOP3.LUT R108, R108, 0xfffff000, RZ, 0xc0, !PT ;  /* 0xfffff0006c6c7812 */ /* 0x000fe400078ec0ff */
[----:B------:R-:W-:Y:S02]  /*1620*/  LOP3.LUT R13, R12, R3, RZ, 0x3c, !PT ;  /* 0x000000030c0d7212 */ /* 0x000fe400078e3cff */
[----:B------:R-:W-:Y:S02]  /*1630*/  IADD3 R107, R107, R0, R2 ;  /* 0x000000006b6b7210 */ /* 0x000fe40007ffe002 */
[----:B------:R-:W-:Y:S02]  /*1640*/  SHF.R.S32.HI R5, RZ, 0x1f, R109 ;  /* 0x0000001fff057819 */ /* 0x000fe4000001146d */
[----:B------:R-:W-:-:S02]  /*1650*/  LOP3.LUT R0, R9, 0x38, R136, 0xf8, !PT ;  /* 0x0000003809007812 */ /* 0x000fc400078ef888 */
[----:B------:R-:W-:Y:S01]  /*1660*/  LEA.HI.SX32 R105, R138, R105, 0x1d ;  /* 0x000000698a697211 */ /* 0x000fe200078feaff */
[----:B------:R-:W-:Y:S01]  /*1670*/  IMAD R154, R5, c[0x0][0x290], RZ ;  /* 0x0000a400059a7a24 */ /* 0x000fe200078e02ff */
[----:B------:R-:W-:Y:S01]  /*1680*/  LEA.HI.SX32 R104, R137, R104, 0x1d ;  /* 0x0000006889687211 */ /* 0x000fe200078feaff */
[----:B------:R-:W-:Y:S01]  /*1690*/  IMAD R152, R5, c[0x0][0x280], RZ ;  /* 0x0000a00005987a24 */ /* 0x000fe200078e02ff */
[----:B------:R-:W-:Y:S01]  /*16a0*/  LEA.HI.SX32 R103, R136, R103, 0x1d ;  /* 0x0000006788677211 */ /* 0x000fe200078feaff */
[----:B------:R-:W-:Y:S01]  /*16b0*/  IMAD R154, R109, c[0x0][0x294], R154 ;  /* 0x0000a5006d9a7a24 */ /* 0x000fe200078e029a */
[----:B------:R-:W-:Y:S01]  /*16c0*/  IADD3 R108, R13, R108, R2 ;  /* 0x0000006c0d6c7210 */ /* 0x000fe20007ffe002 */
[----:B------:R-:W-:Y:S01]  /*16d0*/  IMAD R152, R109, c[0x0][0x284], R152 ;  /* 0x0000a1006d987a24 */ /* 0x000fe200078e0298 */
[----:B------:R-:W-:Y:S01]  /*16e0*/  LOP3.LUT R106, R106, 0xfffff000, RZ, 0xc0, !PT ;  /* 0xfffff0006a6a7812 */ /* 0x000fe200078ec0ff */
[----:B------:R-:W-:Y:S01]  /*16f0*/  IMAD.IADD R159, R159, 0x1, R154 ;  /* 0x000000019f9f7824 */ /* 0x000fe200078e029a */
[----:B------:R-:W-:Y:S01]  /*1700*/  LOP3.LUT R13, R0, R3, RZ, 0x3c, !PT ;  /* 0x00000003000d7212 */ /* 0x000fe200078e3cff */
[----:B------:R-:W-:Y:S01]  /*1710*/  IMAD.IADD R157, R157, 0x1, R152 ;  /* 0x000000019d9d7824 */ /* 0x000fe200078e0298 */
[----:B------:R-:W-:Y:S01]  /*1720*/  SHF.R.S32.HI R0, RZ, 0x1f, R105 ;  /* 0x0000001fff007819 */ /* 0x000fe20000011469 */
[----:B------:R-:W-:Y:S01]  /*1730*/  IMAD.IADD R155, R154, 0x1, R31 ;  /* 0x000000019a9b7824 */ /* 0x000fe200078e021f */
[----:B------:R-:W-:Y:S01]  /*1740*/  SHF.R.S32.HI R25, RZ, 0x1f, R104 ;  /* 0x0000001fff197819 */ /* 0x000fe20000011468 */
[----:B------:R-:W-:Y:S01]  /*1750*/  IMAD.IADD R153, R152, 0x1, R27 ;  /* 0x0000000198997824 */ /* 0x000fe200078e021b */
[----:B------:R-:W-:Y:S01]  /*1760*/  SHF.R.S32.HI R8, RZ, 0x1f, R103 ;  /* 0x0000001fff087819 */ /* 0x000fe20000011467 */
[----:B------:R-:W-:Y:S01]  /*1770*/  IMAD.MOV.U32 R154, RZ, RZ, R30 ;  /* 0x000000ffff9a7224 */ /* 0x000fe200078e001e */
[----:B------:R-:W-:Y:S01]  /*1780*/  IADD3 R106, R13, R106, R2 ;  /* 0x0000006a0d6a7210 */ /* 0x000fe20007ffe002 */
[----:B------:R-:W-:Y:S01]  /*1790*/  IMAD.MOV.U32 R152, RZ, RZ, R26 ;  /* 0x000000ffff987224 */ /* 0x000fe200078e001a */
[----:B------:R-:W-:Y:S01]  /*17a0*/  LEA.HI R13, R0, R105, RZ, 0x3 ;  /* 0x00000069000d7211 */ /* 0x000fe200078f18ff */
[----:B------:R-:W-:Y:S01]  /*17b0*/  IMAD.SHL.U32 R105, R105, 0x8, RZ ;  /* 0x0000000869697824 */ /* 0x000fe200078e00ff */
[----:B------:R-:W-:Y:S01]  /*17c0*/  LEA.HI R12, R25, R104, RZ, 0x3 ;  /* 0x00000068190c7211 */ /* 0x000fe200078f18ff */
[----:B------:R-:W-:Y:S01]  /*17d0*/  IMAD.SHL.U32 R104, R104, 0x8, RZ ;  /* 0x0000000868687824 */ /* 0x000fe200078e00ff */
[----:B------:R-:W-:Y:S01]  /*17e0*/  LEA.HI R8, R8, R103, RZ, 0x3 ;  /* 0x0000006708087211 */ /* 0x000fe200078f18ff */
[----:B------:R-:W-:Y:S01]  /*17f0*/  IMAD.SHL.U32 R103, R103, 0x8, RZ ;  /* 0x0000000867677824 */ /* 0x000fe200078e00ff */
[----:B------:R-:W-:Y:S01]  /*1800*/  LOP3.LUT R0, R9, 0x18, R22, 0xf8, !PT ;  /* 0x0000001809007812 */ /* 0x000fe200078ef816 */
[----:B------:R-:W-:Y:S01]  /*1810*/  IMAD.SHL.U32 R13, R13, 0x200, RZ ;  /* 0x000002000d0d7824 */ /* 0x000fe200078e00ff */
[C---:B------:R-:W-:Y:S01]  /*1820*/  LOP3.LUT R30, R9.reuse, 0x38, R105, 0xf8, !PT ;  /* 0x00000038091e7812 */ /* 0x040fe200078ef869 */
[----:B------:R-:W-:Y:S01]  /*1830*/  IMAD.SHL.U32 R134, R8, 0x200, RZ ;  /* 0x0000020008867824 */ /* 0x000fe200078e00ff */
[C---:B------:R-:W-:Y:S01]  /*1840*/  LOP3.LUT R26, R9.reuse, 0x38, R104, 0xf8, !PT ;  /* 0x00000038091a7812 */ /* 0x040fe200078ef868 */
[----:B------:R-:W-:Y:S01]  /*1850*/  IMAD.SHL.U32 R12, R12, 0x200, RZ ;  /* 0x000002000c0c7824 */ /* 0x000fe200078e00ff */
[----:B------:R-:W-:Y:S01]  /*1860*/  LOP3.LUT R24, R9, 0x38, R103, 0xf8, !PT ;  /* 0x0000003809187812 */ /* 0x000fe200078ef867 */
[----:B-----5:R-:W-:Y:S01]  /*1870*/  IMAD.WIDE.U32 R158, R87, c[0x0][0x290], R158 ;  /* 0x0000a400579e7a25 */ /* 0x020fe200078e009e */
[----:B------:R-:W-:-:S02]  /*1880*/  LOP3.LUT R0, R2, R0, R3, 0xf6, !PT ;  /* 0x0000000002007212 */ /* 0x000fc400078ef603 */
[-C--:B------:R-:W-:Y:S01]  /*1890*/  LOP3.LUT R111, R30, R3.reuse, RZ, 0x3c, !PT ;  /* 0x000000031e6f7212 */ /* 0x080fe200078e3cff */
[----:B------:R-:W-:Y:S01]  /*18a0*/  IMAD.WIDE.U32 R154, R87, c[0x0][0x290], R154 ;  /* 0x0000a400579a7a25 */ /* 0x000fe200078e009a */
[-C--:B------:R-:W-:Y:S02]  /*18b0*/  LOP3.LUT R9, R26, R3.reuse, RZ, 0x3c, !PT ;  /* 0x000000031a097212 */ /* 0x080fe400078e3cff */
[----:B------:R-:W-:Y:S01]  /*18c0*/  LOP3.LUT R3, R24, R3, RZ, 0x3c, !PT ;  /* 0x0000000318037212 */ /* 0x000fe200078e3cff */
[----:B------:R-:W-:Y:S01]  /*18d0*/  @P0 IMAD.WIDE.U32 R24, R14, R97, R150 ;  /* 0x000000610e180225 */ /* 0x000fe200078e0096 */
[----:B------:R-:W-:Y:S02]  /*18e0*/  LOP3.LUT R134, R134, 0xfffff000, RZ, 0xc0, !PT ;  /* 0xfffff00086867812 */ /* 0x000fe400078ec0ff */
[----:B------:R-:W-:Y:S01]  /*18f0*/  LOP3.LUT R8, R13, 0xfffff000, RZ, 0xc0, !PT ;  /* 0xfffff0000d087812 */ /* 0x000fe200078ec0ff */
[----:B------:R-:W-:Y:S01]  /*1900*/  @P1 IMAD.SHL.U32 R14, R10, 0x2, RZ ;  /* 0x000000020a0e1824 */ /* 0x000fe200078e00ff */
[--C-:B------:R-:W-:Y:S01]  /*1910*/  IADD3 R134, R3, R134, R2.reuse ;  /* 0x0000008603867210 */ /* 0x100fe20007ffe002 */
[----:B------:R-:W-:Y:S01]  /*1920*/  @P0 IMAD.IADD R7, R25, 0x1, R7 ;  /* 0x0000000119070824 */ /* 0x000fe200078e0207 */
[----:B------:R-:W-:Y:S01]  /*1930*/  LOP3.LUT R110, R12, 0xfffff000, RZ, 0xc0, !PT ;  /* 0xfffff0000c6e7812 */ /* 0x000fe200078ec0ff */
[----:B------:R-:W-:Y:S01]  /*1940*/  @P0 IMAD.SHL.U32 R3, R10, 0x2, RZ ;  /* 0x000000020a030824 */ /* 0x000fe200078e00ff */
[----:B------:R1:W-:Y:S01]  /*1950*/  @P1 LDGSTS.E.BYPASS.LTC128B.128 [R14+0x1100], [R32.64], !P5 ;  /* 0x01100000200e1fae */ /* 0x0003e2000e901d46 */
[--C-:B------:R-:W-:Y:S01]  /*1960*/  IADD3 R111, R111, R8, R2.reuse ;  /* 0x000000086f6f7210 */ /* 0x100fe20007ffe002 */
[----:B------:R-:W-:Y:S01]  /*1970*/  IMAD.MOV.U32 R12, RZ, RZ, c[0x0][0x290] ;  /* 0x0000a400ff0c7624 */ /* 0x000fe200078e00ff */
[----:B------:R-:W-:Y:S01]  /*1980*/  IADD3 R110, R9, R110, R2 ;  /* 0x0000006e096e7210 */ /* 0x000fe20007ffe002 */
[----:B------:R1:W-:Y:S01]  /*1990*/  @P1 LDGSTS.E.BYPASS.LTC128B.128 [R14+0x3100], [R32.64+0x80], !P4 ;  /* 0x03100080200e1fae */ /* 0x0003e2000e101d46 */
[----:B------:R-:W-:Y:S01]  /*19a0*/  SHF.R.S32.HI R2, RZ, 0x1f, R87 ;  /* 0x0000001fff027819 */ /* 0x000fe20000011457 */
[----:B------:R-:W-:Y:S01]  /*19b0*/  IMAD.MOV.U32 R8, RZ, RZ, c[0x0][0x280] ;  /* 0x0000a000ff087624 */ /* 0x000fe200078e00ff */
[----:B------:R-:W-:Y:S01]  /*19c0*/  LOP3.LUT R138, R138, 0xfffffff8, RZ, 0xc0, !PT ;  /* 0xfffffff88a8a7812 */ /* 0x000fe200078ec0ff */
[----:B------:R1:W-:Y:S01]  /*19d0*/  @P1 LDGSTS.E.BYPASS.LTC128B.128 [R14+0x5100], [R32.64+0x100], !P3 ;  /* 0x05100100200e1fae */ /* 0x0003e2000d901d46 */
[C---:B------:R-:W-:Y:S01]  /*19e0*/  @P0 LEA R26, P1, R24.reuse, c[0x0][0x220], 0x1 ;  /* 0x00008800181a0a11 */ /* 0x040fe200078208ff */
[----:B------:R-:W-:Y:S01]  /*19f0*/  IMAD.WIDE.U32 R156, R87, c[0x0][0x280], R156 ;  /* 0x0000a000579c7a25 */ /* 0x000fe200078e009c */
[----:B------:R-:W-:Y:S01]  /*1a00*/  LOP3.LUT R137, R137, 0xfffffff8, RZ, 0xc0, !PT ;  /* 0xfffffff889897812 */ /* 0x000fe200078ec0ff */
[----:B------:R-:W0:Y:S01]  /*1a10*/  LDGDEPBAR ;  /* 0x00000000000079af */ /* 0x000e220000000000 */
[----:B------:R-:W-:Y:S01]  /*1a20*/  @P0 LEA.HI.X R27, R24, c[0x0][0x224], R7, 0x1, P1 ;  /* 0x00008900181b0a11 */ /* 0x000fe200008f0c07 */
[----:B------:R-:W-:Y:S01]  /*1a30*/  IMAD.WIDE.U32 R152, R87, c[0x0][0x280], R152 ;  /* 0x0000a00057987a25 */ /* 0x000fe200078e0098 */
[----:B------:R-:W-:-:S02]  /*1a40*/  @P0 LEA R24, P1, R99, R26, 0x1 ;  /* 0x0000001a63180211 */ /* 0x000fc400078208ff */
[----:B------:R-:W-:Y:S01]  /*1a50*/  LOP3.LUT R136, R136, 0xfffffff8, RZ, 0xc0, !PT ;  /* 0xfffffff888887812 */ /* 0x000fe200078ec0ff */
[----:B------:R2:W-:Y:S01]  /*1a60*/  @P0 LDGSTS.E.BYPASS.LTC128B.128 [R3+0x12100], [R26.64], !P5 ;  /* 0x121000001a030fae */ /* 0x0005e2000e901d46 */
[----:B------:R-:W-:Y:S01]  /*1a70*/  @P0 LEA.HI.X R25, R99, R27, R98, 0x1, P1 ;  /* 0x0000001b63190211 */ /* 0x000fe200008f0c62 */
[C---:B------:R-:W-:Y:S01]  /*1a80*/  IMAD.SHL.U32 R125, R12.reuse, 0x40, RZ ;  /* 0x000000400c7d7824 */ /* 0x040fe200078e00ff */
[-C--:B------:R-:W-:Y:S01]  /*1a90*/  SHF.L.U64.HI R123, R12, R131.reuse, c[0x0][0x294] ;  /* 0x0000a5000c7b7619 */ /* 0x080fe20000010283 */
[----:B------:R2:W-:Y:S01]  /*1aa0*/  @P0 LDGSTS.E.BYPASS.LTC128B.128 [R3+0x14100], [R26.64+0x80], !P4 ;  /* 0x141000801a030fae */ /* 0x0005e2000e101d46 */
[CC--:B------:R-:W-:Y:S01]  /*1ab0*/  SHF.L.U64.HI R127, R8.reuse, R131.reuse, c[0x0][0x284] ;  /* 0x0000a100087f7619 */ /* 0x0c0fe20000010283 */
[----:B------:R-:W-:Y:S01]  /*1ac0*/  IMAD.SHL.U32 R129, R8, 0x40, RZ ;  /* 0x0000004008817824 */ /* 0x000fe200078e00ff */
[----:B------:R-:W-:Y:S01]  /*1ad0*/  SHF.L.U64.HI R131, R6, R131, c[0x0][0x1e4] ;  /* 0x0000790006837619 */ /* 0x000fe20000010283 */
[----:B------:R2:W-:Y:S01]  /*1ae0*/  @P0 LDGSTS.E.BYPASS.LTC128B.128 [R3+0x16100], [R26.64+0x100], !P3 ;  /* 0x161001001a030fae */ /* 0x0005e2000d901d46 */
[----:B------:R-:W-:-:S02]  /*1af0*/  IADD3 R13, R20, 0x30, RZ ;  /* 0x00000030140d7810 */ /* 0x000fc40007ffe0ff */
[----:B------:R-:W-:Y:S01]  /*1b00*/  IADD3 R12, R20, 0x50, RZ ;  /* 0x00000050140c7810 */ /* 0x000fe20007ffe0ff */
[----:B------:R2:W-:Y:S01]  /*1b10*/  @P0 LDGSTS.E.BYPASS.LTC128B.128 [R3+0x13100], [R24.64], !P5 ;  /* 0x1310000018030fae */ /* 0x0005e2000e901d46 */
[----:B------:R-:W-:Y:S02]  /*1b20*/  SHF.R.S32.HI R132, RZ, 0x1f, R138 ;  /* 0x0000001fff847819 */ /* 0x000fe4000001148a */
[----:B------:R-:W-:Y:S01]  /*1b30*/  SHF.R.S32.HI R126, RZ, 0x1f, R105 ;  /* 0x0000001fff7e7819 */ /* 0x000fe20000011469 */
[----:B------:R2:W-:Y:S01]  /*1b40*/  @P0 LDGSTS.E.BYPASS.LTC128B.128 [R3+0x15100], [R24.64+0x80], !P4 ;  /* 0x1510008018030fae */ /* 0x0005e2000e101d46 */
[----:B-1----:R-:W-:Y:S01]  /*1b50*/  IMAD R14, R5, c[0x0][0x1e0], RZ ;  /* 0x00007800050e7a24 */ /* 0x002fe200078e02ff */
[----:B------:R-:W-:Y:S02]  /*1b60*/  SHF.R.S32.HI R130, RZ, 0x1f, R137 ;  /* 0x0000001fff827819 */ /* 0x000fe40000011489 */
[----:B------:R2:W-:Y:S01]  /*1b70*/  @P0 LDGSTS.E.BYPASS.LTC128B.128 [R3+0x17100], [R24.64+0x100], !P3 ;  /* 0x1710010018030fae */ /* 0x0005e2000d901d46 */
[----:B------:R-:W-:-:S02]  /*1b80*/  IADD3 R164, P0, R164, R109, RZ ;  /* 0x0000006da4a47210 */ /* 0x000fc40007f1e0ff */
[----:B------:R-:W-:Y:S01]  /*1b90*/  SHF.R.S32.HI R128, RZ, 0x1f, R136 ;  /* 0x0000001fff807819 */ /* 0x000fe20000011488 */
[----:B------:R-:W0:Y:S01]  /*1ba0*/  LDGDEPBAR ;  /* 0x00000000000079af */ /* 0x000e220000000000 */
[----:B------:R-:W-:Y:S01]  /*1bb0*/  SHF.R.S32.HI R124, RZ, 0x1f, R104 ;  /* 0x0000001fff7c7819 */ /* 0x000fe20000011468 */
[----:B------:R-:W-:Y:S01]  /*1bc0*/  IMAD.X R165, R4, 0x1, R5, P0 ;  /* 0x0000000104a57824 */ /* 0x000fe200000e0605 */
[----:B------:R-:W-:Y:S01]  /*1bd0*/  IADD3 R117, P1, P0, R162, R166, R22 ;  /* 0x000000a6a2757210 */ /* 0x000fe2000783e016 */
[C---:B------:R-:W-:Y:S01]  /*1be0*/  IMAD R4, R2.reuse, c[0x0][0x290], RZ ;  /* 0x0000a40002047a24 */ /* 0x040fe200078e02ff */
[----:B------:R-:W-:Y:S01]  /*1bf0*/  SHF.R.S32.HI R122, RZ, 0x1f, R103 ;  /* 0x0000001fff7a7819 */ /* 0x000fe20000011467 */
[----:B------:R-:W-:Y:S02]  /*1c00*/  IMAD R2, R2, c[0x0][0x280], RZ ;  /* 0x0000a00002027a24 */ /* 0x000fe400078e02ff */
[----:B------:R-:W-:-:S04]  /*1c10*/  IMAD R113, R87, c[0x0][0x294], R4 ;  /* 0x0000a50057717a24 */ /* 0x000fc800078e0204 */
[----:B------:R-:W-:Y:S02]  /*1c20*/  IMAD.IADD R115, R159, 0x1, R113 ;  /* 0x000000019f737824 */ /* 0x000fe400078e0271 */
[----:B------:R-:W-:Y:S02]  /*1c30*/  IMAD.IADD R113, R113, 0x1, R155 ;  /* 0x0000000171717824 */ /* 0x000fe400078e029b */
[----:B--2---:R-:W-:Y:S01]  /*1c40*/  IMAD R3, R109, c[0x0][0x1e4], R14 ;  /* 0x000079006d037a24 */ /* 0x004fe200078e020e */
[----:B------:R-:W-:-:S03]  /*1c50*/  IADD3 R14, R20, 0x10, RZ ;  /* 0x00000010140e7810 */ /* 0x000fc60007ffe0ff */
[----:B------:R-:W-:Y:S02]  /*1c60*/  IMAD.IADD R120, R167, 0x1, R3 ;  /* 0x00000001a7787824 */ /* 0x000fe400078e0203 */
[----:B------:R-:W-:-:S03]  /*1c70*/  IMAD R3, R87, c[0x0][0x284], R2 ;  /* 0x0000a10057037a24 */ /* 0x000fc600078e0202 */
[----:B------:R-:W-:Y:S01]  /*1c80*/  IADD3.X R116, R121, R120, R23, P1, P0 ;  /* 0x0000007879747210 */ /* 0x000fe20000fe0417 */
[----:B------:R-:W-:Y:S01]  /*1c90*/  IMAD.IADD R114, R157, 0x1, R3 ;  /* 0x000000019d727824 */ /* 0x000fe200078e0203 */
[----:B------:R-:W-:Y:S01]  /*1ca0*/  ISETP.NE.AND P0, PT, RZ, UR4, PT ;  /* 0x00000004ff007c0c */ /* 0x000fe2000bf05270 */
[----:B------:R-:W-:-:S12]  /*1cb0*/  IMAD.IADD R112, R3, 0x1, R153 ;  /* 0x0000000103707824 */ /* 0x000fd800078e0299 */
[----:B------:R-:W-:Y:S02]  /*1cc0*/  @P0 LOP3.LUT R194, R194, 0x1, RZ, 0xfc, !PT ;  /* 0x00000001c2c20812 */ /* 0x000fe400078efcff */
.L_x_719:
[----:B------:R-:W-:Y:S01]  /*1cd0*/  SHF.R.S32.HI R4, RZ, 0x1f, R18 ;  /* 0x0000001fff047819 */ /* 0x000fe20000011412 */
[----:B------:R-:W-:Y:S04]  /*1ce0*/  DEPBAR.LE SB0, 0x2 ;  /* 0x000080800000791a */ /* 0x000fe80000000000 */
[----:B------:R-:W-:Y:S01]  /*1cf0*/  BAR.SYNC.DEFER_BLOCKING 0x0 ;  /* 0x0000000000007b1d */ /* 0x000fe20000010000 */
[----:B------:R-:W-:Y:S01]  /*1d00*/  ISETP.LE.AND P1, PT, R100, c[0x0][0x27c], PT ;  /* 0x00009f0064007a0c */ /* 0x000fe20003f23270 */
[-C--:B-1----:R-:W-:Y:S02]  /*1d10*/  IMAD R5, R131, R18.reuse, RZ ;  /* 0x0000001283057224 */ /* 0x082fe400078e02ff */
[----:B-----5:R-:W-:Y:S04]  /*1d20*/  IMAD.WIDE.U32 R28, R135, R18, RZ ;  /* 0x00000012871c7225 */ /* 0x020fe800078e00ff */
[----:B------:R-:W-:Y:S01]  /*1d30*/  IMAD R5, R4, R135, R5 ;  /* 0x0000008704057224 */ /* 0x000fe200078e0205 */
[----:B------:R-:W-:Y:S01]  /*1d40*/  IADD3 R6, P0, R117, R28, RZ ;  /* 0x0000001c75067210 */ /* 0x000fe20007f1e0ff */
[----:B------:R-:W-:Y:S02]  /*1d50*/  IMAD R2, R51, 0x3000, R0 ;  /* 0x0000300033027824 */ /* 0x000fe400078e0200 */
[----:B------:R-:W-:Y:S03]  /*1d60*/  IMAD.IADD R5, R29, 0x1, R5 ;  /* 0x000000011d057824 */ /* 0x000fe600078e0205 */
[----:B------:R-:W-:Y:S01]  /*1d70*/  IADD3 R142, R2, 0x20, RZ ;  /* 0x00000020028e7810 */ /* 0x000fe20007ffe0ff */
[----:B------:R-:W-:Y:S01]  /*1d80*/  IMAD.X R3, R5, 0x1, R116, P0 ;  /* 0x0000000105037824 */ /* 0x000fe200000e0674 */
[----:B------:R-:W-:Y:S02]  /*1d90*/  LEA R72, P0, R6, c[0x0][0x1c8], 0x1 ;  /* 0x0000720006487a11 */ /* 0x000fe400078008ff */
[----:B------:R-:W-:Y:S02]  /*1da0*/  @P6 IADD3 R142, R2, -0x20, RZ ;  /* 0xffffffe0028e6810 */ /* 0x000fe40007ffe0ff */
[----:B------:R-:W-:Y:S02]  /*1db0*/  LEA.HI.X R73, R6, c[0x0][0x1cc], R3, 0x1, P0 ;  /* 0x0000730006497a11 */ /* 0x000fe400000f0c03 */
[----:B------:R-:W-:Y:S01]  /*1dc0*/  LEA R143, R2, 0x100, 0x1 ;  /* 0x00000100028f7811 */ /* 0x000fe200078e08ff */
[----:B------:R-:W-:Y:S01]  /*1dd0*/  BSSY B1, `(.L_x_695) ;  /* 0x0000398000017945 */ /* 0x000fe20003800000 */
[----:B------:R-:W-:Y:S01]  /*1de0*/  LEA R142, R142, 0x100, 0x1 ;  /* 0x000001008e8e7811 */ /* 0x000fe200078e08ff */
[----:B------:R-:W-:-:S05]  /*1df0*/  @!P1 BRA `(.L_x_696) ;  /* 0x0000378000009947 */ /* 0x000fca0003800000 */
[-C--:B------:R-:W-:Y:S01]  /*1e00*/  IMAD R3, R127, R18.reuse, RZ ;  /* 0x000000127f037224 */ /* 0x080fe200078e02ff */
[----:B------:R-:W-:Y:S01]  /*1e10*/  LOP3.LUT P1, RZ, R194, 0x1, RZ, 0xc0, !PT ;  /* 0x00000001c2ff7812 */ /* 0x000fe2000782c0ff */
[-C--:B------:R-:W-:Y:S02]  /*1e20*/  IMAD R25, R123, R18.reuse, RZ ;  /* 0x000000127b197224 */ /* 0x080fe400078e02ff */
[----:B------:R-:W-:Y:S02]  /*1e30*/  IMAD R118, R18, -0x40, R93 ;  /* 0xffffffc012767824 */ /* 0x000fe400078e025d */
[C---:B------:R-:W-:Y:S02]  /*1e40*/  IMAD R3, R4.reuse, R129, R3 ;  /* 0x0000008104037224 */ /* 0x040fe400078e0203 */
[----:B------:R-:W-:Y:S01]  /*1e50*/  IMAD R25, R4, R125, R25 ;  /* 0x0000007d04197224 */ /* 0x000fe200078e0219 */
[----:B------:R-:W-:Y:S01]  /*1e60*/  IMNMX R118, R118, 0x40, PT ;  /* 0x0000004076767817 */ /* 0x000fe20003800200 */
[-C--:B------:R-:W-:Y:S04]  /*1e70*/  IMAD.WIDE.U32 R8, R129, R18.reuse, RZ ;  /* 0x0000001281087225 */ /* 0x080fe800078e00ff */
[----:B------:R-:W-:Y:S01]  /*1e80*/  IMAD.WIDE.U32 R6, R125, R18, RZ ;  /* 0x000000127d067225 */ /* 0x000fe200078e00ff */
[----:B------:R-:W-:Y:S04]  /*1e90*/  IADD3 R3, R9, R3, RZ ;  /* 0x0000000309037210 */ /* 0x000fe80007ffe0ff */
        /* <DEDUP_REMOVED lines=61> */
.L_x_699:
[----:B------:R-:W-:Y:S05]  /*2270*/  BSYNC B0 ;  /* 0x0000000000007941 */ /* 0x000fea0003800000 */
.L_x_698:
        /* <DEDUP_REMOVED lines=89> */
.L_x_702:
[----:B------:R-:W-:Y:S05]  /*2810*/  BSYNC B0 ;  /* 0x0000000000007941 */ /* 0x000fea0003800000 */
.L_x_701:
        /* <DEDUP_REMOVED lines=25> */
[----:B------:R-:W-:Y:S01]  /*29b0*/  @!P0 FMUL.FTZ R2, R41, R40 ;  /* 0x0000002829028220 */ /* 0x000fe20000410000 */
[----:B------:R-:W-:Y:S01]  /*29c0*/  @!P0 HADD2.F32 R40, -RZ, R39.H0_H0 ;  /* 0x20000027ff288230 */ /* 0x000fe20000004100 */
[-C--:B------:R-:W-:Y:S01]  /*29d0*/  @!P0 FMUL.FTZ R68, R46, R35.reuse ;  /* 0x000000232e448220 */ /* 0x080fe20000410000 */
[--C-:B------:R-:W-:Y:S01]  /*29e0*/  @!P0 HADD2.F32 R39, -RZ, R38.reuse.H0_H0 ;  /* 0x20000026ff278230 */ /* 0x100fe20000004100 */
[-C--:B------:R-:W-:Y:S01]  /*29f0*/  @!P0 FFMA.FTZ R2, R45, R44.reuse, R2 ;  /* 0x0000002c2d028223 */ /* 0x080fe20000010002 */
[----:B------:R-:W-:Y:S01]  /*2a00*/  @!P0 HADD2.F32 R45, -RZ, R38.H1_H1 ;  /* 0x30000026ff2d8230 */ /* 0x000fe20000004100 */
[----:B------:R-:W-:Y:S01]  /*2a10*/  @!P0 FMUL.FTZ R3, R40, R35 ;  /* 0x0000002328038220 */ /* 0x000fe20000410000 */
[----:B------:R-:W-:Y:S01]  /*2a20*/  @!P0 MOV R35, R27 ;  /* 0x0000001b00238202 */ /* 0x000fe20000000f00 */
[----:B------:R-:W-:Y:S01]  /*2a30*/  @!P0 FFMA.FTZ R49, R41, R44, -R49 ;  /* 0x0000002c29318223 */ /* 0x000fe20000010831 */
[----:B------:R-:W-:Y:S01]  /*2a40*/  @!P0 HADD2.F32 R44, -RZ, R64.H0_H0 ;  /* 0x20000040ff2c8230 */ /* 0x000fe20000004100 */
[-C--:B------:R-:W-:Y:S02]  /*2a50*/  @!P0 FMUL.FTZ R4, R39, R34.reuse ;  /* 0x0000002227048220 */ /* 0x080fe40000410000 */
[C---:B------:R-:W-:Y:S01]  /*2a60*/  @!P0 FMUL.FTZ R65, R45.reuse, R34 ;  /* 0x000000222d418220 */ /* 0x040fe20000410000 */
[----:B------:R-:W-:Y:S01]  /*2a70*/  @!P0 F2FP.PACK_AB R49, R2, R49 ;  /* 0x000000310231823e */ /* 0x000fe200000000ff */
[----:B------:R-:W-:Y:S01]  /*2a80*/  @!P0 FFMA.FTZ R3, R46, R47, R3 ;  /* 0x0000002f2e038223 */ /* 0x000fe20000010003 */
[--C-:B------:R-:W-:Y:S01]  /*2a90*/  @!P0 HADD2.F32 R48, -RZ, R35.reuse.H1_H1 ;  /* 0x30000023ff308230 */ /* 0x100fe20000004100 */
[----:B------:R-:W-:Y:S01]  /*2aa0*/  @!P0 FFMA.FTZ R4, R45, R44, R4 ;  /* 0x0000002c2d048223 */ /* 0x000fe20000010004 */
[----:B------:R-:W-:Y:S01]  /*2ab0*/  @!P0 MOV R24, R49 ;  /* 0x0000003100188202 */ /* 0x000fe20000000f00 */
[----:B------:R-:W-:Y:S01]  /*2ac0*/  @!P0 HADD2.F32 R35, -RZ, R35.H0_H0 ;  /* 0x20000023ff238230 */ /* 0x000fe20000004100 */
[----:B------:R-:W-:Y:S02]  /*2ad0*/  @!P0 FFMA.FTZ R68, R40, R47, -R68 ;  /* 0x0000002f28448223 */ /* 0x000fe40000010844 */
[CC--:B------:R-:W-:Y:S02]  /*2ae0*/  @!P0 FMUL.FTZ R70, R48.reuse, R42.reuse ;  /* 0x0000002a30468220 */ /* 0x0c0fe40000410000 */
        /* <DEDUP_REMOVED lines=11> */
.L_x_704:
[----:B------:R-:W-:Y:S05]  /*2ba0*/  BSYNC B0 ;  /* 0x0000000000007941 */ /* 0x000fea0003800000 */
.L_x_703:
        /* <DEDUP_REMOVED lines=46> */
[-C--:B------:R-:W-:Y:S02]  /*2e90*/  @!P0 FFMA.FTZ R4, R39, R43.reuse, R4 ;  /* 0x0000002b27048223 */ /* 0x080fe40000010004 */
[C---:B------:R-:W-:Y:S02]  /*2ea0*/  @!P0 FMUL.FTZ R5, R35.reuse, R36 ;  /* 0x0000002423058220 */ /* 0x040fe40000410000 */
[----:B------:R-:W-:Y:S02]  /*2eb0*/  @!P0 FFMA.FTZ R47, R38, R43, -R47 ;  /* 0x0000002b262f8223 */ /* 0x000fe4000001082f */
[-C--:B------:R-:W-:Y:S02]  /*2ec0*/  @!P0 FFMA.FTZ R48, R35, R44.reuse, -R48 ;  /* 0x0000002c23308223 */ /* 0x080fe40000010830 */
[----:B------:R-:W-:Y:S01]  /*2ed0*/  @!P0 FFMA.FTZ R5, R40, R44, R5 ;  /* 0x0000002c28058223 */ /* 0x000fe20000010005 */
[----:B------:R-:W-:Y:S04]  /*2ee0*/  @!P0 F2FP.PACK_AB R47, R4, R47 ;  /* 0x0000002f042f823e */ /* 0x000fe800000000ff */
[----:B------:R-:W-:Y:S02]  /*2ef0*/  @!P0 F2FP.PACK_AB R48, R5, R48 ;  /* 0x000000300530823e */ /* 0x000fe400000000ff */
[----:B------:R-:W-:Y:S02]  /*2f00*/  @!P0 MOV R26, R47 ;  /* 0x0000002f001a8202 */ /* 0x000fe40000000f00 */
[----:B------:R-:W-:Y:S05]  /*2f10*/  @!P0 MOV R27, R48 ;  /* 0x00000030001b8202 */ /* 0x000fea0000000f00 */
[----:B------:R1:W-:Y:S02]  /*2f20*/  STG.E.128 [R72.64+0x80], R24 ;  /* 0x0000801848007986 */ /* 0x0003e4000c101d06 */
.L_x_706:
[----:B------:R-:W-:Y:S05]  /*2f30*/  BSYNC B0 ;  /* 0x0000000000007941 */ /* 0x000fea0003800000 */
.L_x_705:
        /* <DEDUP_REMOVED lines=24> */
[C---:B------:R-:W-:Y:S02]  /*30c0*/  @!P0 FMUL.FTZ R2, R34.reuse, R35 ;  /* 0x0000002322028220 */ /* 0x040fe40000410000 */
[----:B------:R-:W-:Y:S01]  /*30d0*/  @!P0 FFMA.FTZ R41, R34, R37, -R41 ;  /* 0x0000002522298223 */ /* 0x000fe20000010829 */
[----:B------:R-:W-:Y:S01]  /*30e0*/  @!P0 HADD2.F32 R34, -RZ, R33.H0_H0 ;  /* 0x20000021ff228230 */ /* 0x000fe20000004100 */
[----:B------:R-:W-:Y:S01]  /*30f0*/  @!P0 FMUL.FTZ R44, R38, R9 ;  /* 0x00000009262c8220 */ /* 0x000fe20000410000 */
[----:B------:R-:W-:Y:S01]  /*3100*/  @!P0 MOV R33, R26 ;  /* 0x0000001a00218202 */ /* 0x000fe20000000f00 */
[----:B------:R-:W-:Y:S01]  /*3110*/  @!P0 FFMA.FTZ R2, R36, R37, R2 ;  /* 0x0000002524028223 */ /* 0x000fe20000010002 */
[----:B------:R-:W-:Y:S01]  /*3120*/  @!P0 HADD2.F32 R36, -RZ, R58.H0_H0 ;  /* 0x2000003aff248230 */ /* 0x000fe20000004100 */
[C---:B------:R-:W-:Y:S01]  /*3130*/  @!P0 FMUL.FTZ R3, R34.reuse, R9 ;  /* 0x0000000922038220 */ /* 0x040fe20000410000 */
[----:B------:R-:W-:Y:S01]  /*3140*/  @!P0 MOV R9, R27 ;  /* 0x0000001b00098202 */ /* 0x000fe20000000f00 */
[-C--:B------:R-:W-:Y:S01]  /*3150*/  @!P0 FFMA.FTZ R44, R34, R39.reuse, -R44 ;  /* 0x00000027222c8223 */ /* 0x080fe2000001082c */
[--C-:B------:R-:W-:Y:S01]  /*3160*/  @!P0 HADD2.F32 R37, -RZ, R33.reuse.H1_H1 ;  /* 0x30000021ff258230 */ /* 0x100fe20000004100 */
[----:B------:R-:W-:Y:S01]  /*3170*/  @!P0 FFMA.FTZ R3, R38, R39, R3 ;  /* 0x0000002726038223 */ /* 0x000fe20000010003 */
[----:B------:R-:W-:Y:S01]  /*3180*/  @!P0 F2FP.PACK_AB R41, R2, R41 ;  /* 0x000000290229823e */ /* 0x000fe200000000ff */
[----:B------:R-:W-:Y:S02]  /*3190*/  @!P0 HADD2.F32 R33, -RZ, R33.H0_H0 ;  /* 0x20000021ff218230 */ /* 0x000fe40000004100 */
[----:B------:R-:W-:Y:S01]  /*31a0*/  @!P0 FMUL.FTZ R43, R37, R8 ;  /* 0x00000008252b8220 */ /* 0x000fe20000410000 */
[----:B------:R-:W-:Y:S01]  /*31b0*/  @!P0 F2FP.PACK_AB R44, R3, R44 ;  /* 0x0000002c032c823e */ /* 0x000fe200000000ff */
[--C-:B------:R-:W-:Y:S01]  /*31c0*/  @!P0 HADD2.F32 R40, -RZ, R9.reuse.H1_H1 ;  /* 0x30000009ff288230 */ /* 0x100fe20000004100 */
[C---:B------:R-:W-:Y:S01]  /*31d0*/  @!P0 FMUL.FTZ R4, R33.reuse, R8 ;  /* 0x0000000821048220 */ /* 0x040fe20000410000 */
[----:B------:R-:W-:Y:S01]  /*31e0*/  @!P0 MOV R24, R41 ;  /* 0x0000002900188202 */ /* 0x000fe20000000f00 */
[----:B------:R-:W-:Y:S01]  /*31f0*/  @!P0 FFMA.FTZ R43, R33, R36, -R43 ;  /* 0x00000024212b8223 */ /* 0x000fe2000001082b */
[----:B------:R-:W-:Y:S01]  /*3200*/  @!P0 MOV R25, R44 ;  /* 0x0000002c00198202 */ /* 0x000fe20000000f00 */
[----:B------:R-:W-:Y:S01]  /*3210*/  @!P0 FMUL.FTZ R45, R40, R32 ;  /* 0x00000020282d8220 */ /* 0x000fe20000410000 */
[----:B------:R-:W-:Y:S01]  /*3220*/  @!P0 HADD2.F32 R9, -RZ, R9.H0_H0 ;  /* 0x20000009ff098230 */ /* 0x000fe20000004100 */
[----:B------:R-:W-:Y:S04]  /*3230*/  @!P0 FFMA.FTZ R4, R37, R36, R4 ;  /* 0x0000002425048223 */ /* 0x000fe80000010004 */
[C---:B------:R-:W-:Y:S01]  /*3240*/  @!P0 FMUL.FTZ R5, R9.reuse, R32 ;  /* 0x0000002009058220 */ /* 0x040fe20000410000 */
[----:B------:R-:W-:Y:S01]  /*3250*/  @!P0 F2FP.PACK_AB R43, R4, R43 ;  /* 0x0000002b042b823e */ /* 0x000fe200000000ff */
[-C--:B------:R-:W-:Y:S02]  /*3260*/  @!P0 FFMA.FTZ R45, R9, R42.reuse, -R45 ;  /* 0x0000002a092d8223 */ /* 0x080fe4000001082d */
[----:B------:R-:W-:Y:S01]  /*3270*/  @!P0 FFMA.FTZ R5, R40, R42, R5 ;  /* 0x0000002a28058223 */ /* 0x000fe20000010005 */
[----:B------:R-:W-:Y:S04]  /*3280*/  @!P0 MOV R26, R43 ;  /* 0x0000002b001a8202 */ /* 0x000fe80000000f00 */
[----:B------:R-:W-:Y:S04]  /*3290*/  @!P0 F2FP.PACK_AB R46, R5, R45 ;  /* 0x0000002d052e823e */ /* 0x000fe800000000ff */
[----:B------:R-:W-:Y:S05]  /*32a0*/  @!P0 MOV R27, R46 ;  /* 0x0000002e001b8202 */ /* 0x000fea0000000f00 */
[----:B------:R1:W-:Y:S02]  /*32b0*/  STG.E.128 [R72.64+0xc0], R24 ;  /* 0x0000c01848007986 */ /* 0x0003e4000c101d06 */
.L_x_708:
[----:B------:R-:W-:Y:S05]  /*32c0*/  BSYNC B0 ;  /* 0x0000000000007941 */ /* 0x000fea0003800000 */
.L_x_707:
        /* <DEDUP_REMOVED lines=56> */
.L_x_710:
[----:B------:R-:W-:Y:S05]  /*3650*/  BSYNC B0 ;  /* 0x0000000000007941 */ /* 0x000fea0003800000 */
.L_x_709:
[----:B------:R-:W-:Y:S11]  /*3660*/  ISETP.GE.AND P0, PT, R139, c[0x0][0x1d4], PT ;  /* 0x000075008b007a0c */ /* 0x000ff60003f06270 */
[----:B------:R-:W-:Y:S02]  /*3670*/  @!UPT UIADD3 URZ, URZ, URZ, URZ ;  /* 0x0000003f3f3ff290 */ /* 0x000fe4000fffe03f */
[----:B------:R-:W-:-:S05]  /*3680*/  @P0 BRA `(.L_x_700) ;  /* 0x000020c000000947 */ /* 0x000fca0003800000 */
[----:B------:R-:W-:Y:S01]  /*3690*/  ISETP.GE.AND P0, PT, R12, c[0x0][0x27c], PT ;  /* 0x00009f000c007a0c */ /* 0x000fe20003f06270 */
[----:B-1----:R-:W1:Y:S11]  /*36a0*/  LDS.128 R24, [R142+0x10000] ;  /* 0x010000008e187984 */ /* 0x002e760000000c00 */
[----:B------:R-:W-:Y:S01]  /*36b0*/  @!UPT UIADD3 URZ, URZ, URZ, URZ ;  /* 0x0000003f3f3ff290 */ /* 0x000fe2000fffe03f */
[--C-:B------:R-:W-:Y:S01]  /*36c0*/  @!P0 HADD2.F32 R33, -RZ, R52.reuse.H1_H1 ;  /* 0x30000034ff218230 */ /* 0x100fe20000004100 */
[--C-:B------:R-:W-:Y:S01]  /*36d0*/  @!P0 SHF.R.U64 R7, R28, 0x10, R29.reuse ;  /* 0x000000101c078819 */ /* 0x100fe2000000121d */
[----:B------:R-:W-:Y:S01]  /*36e0*/  @!P0 HADD2.F32 R34, -RZ, R52.H0_H0 ;  /* 0x20000034ff228230 */ /* 0x000fe20000004100 */
        /* <DEDUP_REMOVED lines=36> */
[----:B------:R-:W-:Y:S02]  /*3930*/  @!P0 FFMA.FTZ R4, R31, R34, R4 ;  /* 0x000000221f048223 */ /* 0x000fe40000010004 */
[----:B------:R-:W-:Y:S02]  /*3940*/  @!P0 FMUL.FTZ R5, R7, R28 ;  /* 0x0000001c07058220 */ /* 0x000fe40000410000 */
[----:B------:R-:W-:Y:S02]  /*3950*/  @!P0 FFMA.FTZ R39, R9, R34, -R39 ;  /* 0x0000002209278223 */ /* 0x000fe40000010827 */
        /* <DEDUP_REMOVED lines=8> */
.L_x_697:
        /* <DEDUP_REMOVED lines=47> */
.L_x_712:
[----:B------:R-:W-:Y:S05]  /*3cd0*/  BSYNC B0 ;  /* 0x0000000000007941 */ /* 0x000fea0003800000 */
.L_x_711:
[----:B------:R-:W-:Y:S04]  /*3ce0*/  IADD3 R169, P0, R166, R28, RZ ;  /* 0x0000001ca6a97210 */ /* 0x000fe80007f1e0ff */
[----:B------:R-:W-:Y:S01]  /*3cf0*/  IADD3.X R168, R120, R5, RZ, P0, !PT ;  /* 0x0000000578a87210 */ /* 0x000fe200007fe4ff */
[----:B------:R-:W-:-:S05]  /*3d00*/  @P1 BRA `(.L_x_700) ;  /* 0x00001a4000001947 */ /* 0x000fca0003800000 */
[----:B------:R-:W-:Y:S01]  /*3d10*/  ISETP.GE.AND P0, PT, R22, c[0x0][0x1d4], PT ;  /* 0x0000750016007a0c */ /* 0x000fe20003f06270 */
[----:B-1---5:R-:W-:Y:S01]  /*3d20*/  IMAD.MOV.U32 R9, RZ, RZ, R74 ;  /* 0x000000ffff097224 */ /* 0x022fe200078e004a */
[----:B------:R-:W-:Y:S01]  /*3d30*/  MOV R6, R73 ;  /* 0x0000004900067202 */ /* 0x000fe20000000f00 */
[----:B------:R-:W-:Y:S01]  /*3d40*/  IMAD.MOV.U32 R8, RZ, RZ, R75 ;  /* 0x000000ffff087224 */ /* 0x000fe200078e004b */
        /* <DEDUP_REMOVED lines=19> */
[----:B------:R-:W-:Y:S01]  /*3e80*/  IMAD R171, R51, 0x3000, RZ ;  /* 0x0000300033ab7824 */ /* 0x000fe200078e02ff */
[----:B------:R-:W-:Y:S02]  /*3e90*/  PRMT R71, R6, 0x5410, R7 ;  /* 0x0000541006477816 */ /* 0x000fe40000000007 */
[----:B------:R-:W-:Y:S02]  /*3ea0*/  PRMT R38, R5, 0x5410, R4 ;  /* 0x0000541005267816 */ /* 0x000fe40000000004 */
[----:B------:R-:W-:Y:S01]  /*3eb0*/  PRMT R39, R2, 0x5410, R3 ;  /* 0x0000541002277816 */ /* 0x000fe20000000003 */
[----:B------:R-:W-:-:S05]  /*3ec0*/  @P0 BRA `(.L_x_714) ;  /* 0x000007a000000947 */ /* 0x000fca0003800000 */
[----:B------:R-:W-:Y:S01]  /*3ed0*/  IMAD.MOV.U32 R65, RZ, RZ, R59 ;  /* 0x000000ffff417224 */ /* 0x000fe200078e003b */
[----:B------:R-:W-:Y:S01]  /*3ee0*/  ISETP.GE.AND P2, PT, R105, c[0x0][0x1d4], PT ;  /* 0x0000750069007a0c */ /* 0x000fe20003f46270 */
[----:B------:R-:W-:Y:S01]  /*3ef0*/  IMAD.MOV.U32 R45, RZ, RZ, R41 ;  /* 0x000000ffff2d7224 */ /* 0x000fe200078e0029 */
[CC--:B------:R-:W-:Y:S01]  /*3f00*/  IADD3 R175, P1, P0, R162.reuse, R169.reuse, R138 ;  /* 0x000000a9a2af7210 */ /* 0x0c0fe2000783e08a */
[----:B------:R-:W-:Y:S01]  /*3f10*/  IMAD.MOV.U32 R62, RZ, RZ, R57 ;  /* 0x000000ffff3e7224 */ /* 0x000fe200078e0039 */
[----:B------:R-:W-:Y:S02]  /*3f20*/  MOV R47, R40 ;  /* 0x00000028002f7202 */ /* 0x000fe40000000f00 */
[C---:B------:R-:W-:Y:S02]  /*3f30*/  IADD3.X R170, R121.reuse, R168, R132, P1, P0 ;  /* 0x000000a879aa7210 */ /* 0x040fe40000fe0484 */
[----:B------:R-:W-:Y:S02]  /*3f40*/  MOV R61, R58 ;  /* 0x0000003a003d7202 */ /* 0x000fe40000000f00 */
[----:B------:R-:W-:Y:S03]  /*3f50*/  MOV R55, R56 ;  /* 0x0000003800377202 */ /* 0x000fe60000000f00 */
[----:B------:R-:W-:Y:S04]  /*3f60*/  @!P2 IADD3 R173, P1, P0, R162, R169, R105 ;  /* 0x000000a9a2ada210 */ /* 0x000fe8000783e069 */
[----:B------:R-:W-:Y:S02]  /*3f70*/  @!P2 IADD3.X R172, R121, R168, R126, P1, P0 ;  /* 0x000000a879aca210 */ /* 0x000fe40000fe047e */
[C---:B------:R-:W-:Y:S04]  /*3f80*/  LEA R176, P0, R175.reuse, c[0x0][0x1c8], 0x1 ;  /* 0x00007200afb07a11 */ /* 0x040fe800078008ff */
[----:B------:R-:W-:Y:S02]  /*3f90*/  LEA.HI.X R177, R175, c[0x0][0x1cc], R170, 0x1, P0 ;  /* 0x00007300afb17a11 */ /* 0x000fe400000f0caa */
[C---:B------:R-:W-:Y:S04]  /*3fa0*/  @!P2 LEA R174, P0, R173.reuse, c[0x0][0x1c8], 0x1 ;  /* 0x00007200adaeaa11 */ /* 0x040fe800078008ff */
[----:B------:R-:W-:Y:S01]  /*3fb0*/  @!P2 LEA.HI.X R175, R173, c[0x0][0x1cc], R172, 0x1, P0 ;  /* 0x00007300adafaa11 */ /* 0x000fe200000f0cac */
[----:B------:R-:W-:Y:S01]  /*3fc0*/  IMAD.IADD R172, R108, 0x1, R171 ;  /* 0x000000016cac7824 */ /* 0x000fe200078e02ab */
[----:B------:R-:W-:Y:S02]  /*3fd0*/  IADD3 R173, R111, R171, RZ ;  /* 0x000000ab6fad7210 */ /* 0x000fe40007ffe0ff */
[----:B------:R-:W-:Y:S01]  /*3fe0*/  ISETP.GE.AND P0, PT, R22, c[0x0][0x27c], PT ;  /* 0x00009f0016007a0c */ /* 0x000fe20003f06270 */
[----:B------:R-:W-:Y:S01]  /*3ff0*/  IMAD.SHL.U32 R170, R172, 0x2, RZ ;  /* 0x00000002acaa7824 */ /* 0x000fe200078e00ff */
[----:B------:R-:W-:Y:S04]  /*4000*/  SHF.L.U32 R178, R173, 0x1, RZ ;  /* 0x00000001adb27819 */ /* 0x000fe800000006ff */
[----:B------:R-:W1:Y:S07]  /*4010*/  LDS.128 R28, [R170+0xc100] ;  /* 0x00c10000aa1c7984 */ /* 0x000e6e0000000c00 */
[--C-:B------:R-:W-:Y:S01]  /*4020*/  @!P0 SHF.R.U64 R63, R58, 0x10, R59.reuse ;  /* 0x000000103a3f8819 */ /* 0x100fe2000000123b */
[----:B------:R-:W2:Y:S01]  /*4030*/  LDS.128 R80, [R178+0xc100] ;  /* 0x00c10000b2507984 */ /* 0x000ea20000000c00 */
[----:B------:R-:W-:Y:S01]  /*4040*/  @!P0 SHF.R.U32.HI R67, RZ, 0x10, R59 ;  /* 0x00000010ff438819 */ /* 0x000fe2000001163b */
[----:B------:R-:W-:Y:S01]  /*4050*/  @!P0 HADD2.F32 R49, -RZ, R47.H0_H0 ;  /* 0x2000002fff318230 */ /* 0x000fe20000004100 */
[----:B------:R-:W-:Y:S01]  /*4060*/  @!P0 SHF.R.U64 R46, R40, 0x10, R41 ;  /* 0x00000010282e8819 */ /* 0x000fe20000001229 */
[----:B------:R-:W-:Y:S01]  /*4070*/  IMAD.MOV.U32 R40, RZ, RZ, R43 ;  /* 0x000000ffff287224 */ /* 0x000fe200078e002b */
[----:B------:R-:W-:Y:S01]  /*4080*/  @!P0 HADD2.F32 R55, -RZ, R55.H0_H0 ;  /* 0x20000037ff378230 */ /* 0x000fe20000004100 */
[----:B------:R-:W-:Y:S01]  /*4090*/  @!P0 SHF.R.U32.HI R44, RZ, 0x10, R41 ;  /* 0x00000010ff2c8819 */ /* 0x000fe20000011629 */
[----:B------:R-:W-:Y:S01]  /*40a0*/  @!P0 HADD2.F32 R61, -RZ, R61.H0_H0 ;  /* 0x2000003dff3d8230 */ /* 0x000fe20000004100 */
[--C-:B------:R-:W-:Y:S01]  /*40b0*/  @!P0 SHF.R.U32.HI R60, RZ, 0x10, R57.reuse ;  /* 0x00000010ff3c8819 */ /* 0x100fe20000011639 */
[----:B------:R-:W-:Y:S01]  /*40c0*/  @!P0 HADD2.F32 R63, -RZ, R63.H0_H0 ;  /* 0x2000003fff3f8230 */ /* 0x000fe20000004100 */
[----:B------:R-:W-:Y:S01]  /*40d0*/  @!P0 SHF.R.U64 R54, R56, 0x10, R57 ;  /* 0x0000001038368819 */ /* 0x000fe20000001239 */
[----:B------:R-:W-:Y:S01]  /*40e0*/  @!P0 HADD2.F32 R56, -RZ, R62.H0_H0 ;  /* 0x2000003eff388230 */ /* 0x000fe20000004100 */
[----:B------:R-:W-:Y:S01]  /*40f0*/  MOV R41, R42 ;  /* 0x0000002a00297202 */ /* 0x000fe20000000f00 */
[----:B------:R-:W-:Y:S01]  /*4100*/  @!P0 HADD2.F32 R44, -RZ, R44.H0_H0 ;  /* 0x2000002cff2c8230 */ /* 0x000fe20000004100 */
[--C-:B------:R-:W-:Y:S01]  /*4110*/  @!P0 SHF.R.U64 R42, R42, 0x10, R43.reuse ;  /* 0x000000102a2a8819 */ /* 0x100fe2000000122b */
[----:B------:R-:W-:Y:S01]  /*4120*/  @!P0 HADD2.F32 R54, -RZ, R54.H0_H0 ;  /* 0x20000036ff368230 */ /* 0x000fe20000004100 */
[----:B------:R-:W-:Y:S01]  /*4130*/  @!P0 SHF.R.U32.HI R43, RZ, 0x10, R43 ;  /* 0x00000010ff2b8819 */ /* 0x000fe2000001162b */
[----:B------:R-:W-:Y:S02]  /*4140*/  @!P0 HADD2.F32 R41, -RZ, R41.H0_H0 ;  /* 0x20000029ff298230 */ /* 0x000fe40000004100 */
[----:B------:R-:W-:Y:S02]  /*4150*/  @!P0 HADD2.F32 R65, -RZ, R65.H0_H0 ;  /* 0x20000041ff418230 */ /* 0x000fe40000004100 */
[----:B------:R-:W-:Y:S02]  /*4160*/  @!P0 HADD2.F32 R67, -RZ, R67.H0_H0 ;  /* 0x20000043ff438230 */ /* 0x000fe40000004100 */
[----:B------:R-:W-:Y:S02]  /*4170*/  @!P0 HADD2.F32 R50, -RZ, R45.H0_H0 ;  /* 0x2000002dff328230 */ /* 0x000fe40000004100 */
[----:B------:R-:W-:Y:S02]  /*4180*/  @!P0 HADD2.F32 R46, -RZ, R46.H0_H0 ;  /* 0x2000002eff2e8230 */ /* 0x000fe40000004100 */
[----:B------:R-:W-:Y:S01]  /*4190*/  @!P0 HADD2.F32 R43, -RZ, R43.H0_H0 ;  /* 0x2000002bff2b8230 */ /* 0x000fe20000004100 */
[----:B-1----:R-:W-:Y:S01]  /*41a0*/  @!P0 IMAD.MOV.U32 R47, RZ, RZ, R28 ;  /* 0x000000ffff2f8224 */ /* 0x002fe200078e001c */
[----:B------:R-:W-:Y:S04]  /*41b0*/  @!P0 MOV R48, R29 ;  /* 0x0000001d00308202 */ /* 0x000fe80000000f00 */
[--C-:B------:R-:W-:Y:S02]  /*41c0*/  @!P0 HADD2.F32 R52, -RZ, R47.reuse.H0_H0 ;  /* 0x2000002fff348230 */ /* 0x100fe40000004100 */
[----:B------:R-:W-:Y:S01]  /*41d0*/  @!P0 HADD2.F32 R45, -RZ, R48.H0_H0 ;  /* 0x20000030ff2d8230 */ /* 0x000fe20000004100 */
[----:B--2---:R-:W-:Y:S01]  /*41e0*/  @!P0 MOV R59, R80 ;  /* 0x00000050003b8202 */ /* 0x004fe20000000f00 */
[----:B------:R-:W-:Y:S01]  /*41f0*/  @!P0 HADD2.F32 R47, -RZ, R47.H1_H1 ;  /* 0x3000002fff2f8230 */ /* 0x000fe20000004100 */
[C---:B------:R-:W-:Y:S01]  /*4200*/  @!P0 FMUL.FTZ R2, R52.reuse, R49 ;  /* 0x0000003134028220 */ /* 0x040fe20000410000 */
[----:B------:R-:W-:Y:S01]  /*4210*/  @!P0 MOV R58, R81 ;  /* 0x00000051003a8202 */ /* 0x000fe20000000f00 */
[----:B------:R-:W-:Y:S01]  /*4220*/  @!P0 FMUL.FTZ R4, R45, R50 ;  /* 0x000000322d048220 */ /* 0x000fe20000410000 */
[--C-:B------:R-:W-:Y:S01]  /*4230*/  @!P0 HADD2.F32 R53, -RZ, R59.reuse.H0_H0 ;  /* 0x2000003bff358230 */ /* 0x100fe20000004100 */
[----:B------:R-:W-:Y:S01]  /*4240*/  @!P0 FMUL.FTZ R3, R47, R46 ;  /* 0x0000002e2f038220 */ /* 0x000fe20000410000 */
[----:B------:R-:W-:Y:S01]  /*4250*/  @!P0 MOV R64, R83 ;  /* 0x0000005300408202 */ /* 0x000fe20000000f00 */
[----:B------:R-:W-:Y:S02]  /*4260*/  @!P0 HADD2.F32 R57, -RZ, R58.H0_H0 ;  /* 0x2000003aff398230 */ /* 0x000fe40000004100 */
[C---:B------:R-:W-:Y:S02]  /*4270*/  @!P0 FMUL.FTZ R170, R53.reuse, R49 ;  /* 0x0000003135aa8220 */ /* 0x040fe40000410000 */
[-C--:B------:R-:W-:Y:S01]  /*4280*/  @!P0 FFMA.FTZ R2, R53, R55.reuse, R2 ;  /* 0x0000003735028223 */ /* 0x080fe20000010002 */
[----:B------:R-:W-:Y:S01]  /*4290*/  @!P0 HADD2.F32 R53, -RZ, R59.H1_H1 ;  /* 0x3000003bff358230 */ /* 0x000fe20000004100 */
[----:B------:R-:W-:Y:S01]  /*42a0*/  @!P0 FMUL.FTZ R172, R57, R50 ;  /* 0x0000003239ac8220 */ /* 0x000fe20000410000 */
[----:B------:R-:W-:Y:S01]  /*42b0*/  @!P0 HADD2.F32 R62, -RZ, R64.H0_H0 ;  /* 0x20000040ff3e8230 */ /* 0x000fe20000004100 */
[----:B------:R-:W-:Y:S01]  /*42c0*/  @!P0 FFMA.FTZ R170, R52, R55, -R170 ;  /* 0x0000003734aa8223 */ /* 0x000fe200000108aa */
[----:B------:R-:W-:Y:S01]  /*42d0*/  @!P0 HADD2.F32 R55, -RZ, R58.H1_H1 ;  /* 0x3000003aff378230 */ /* 0x000fe20000004100 */
[----:B------:R-:W-:Y:S01]  /*42e0*/  @!P0 FFMA.FTZ R172, R45, R56, -R172 ;  /* 0x000000382dac8223 */ /* 0x000fe200000108ac */
[----:B------:R-:W-:Y:S01]  /*42f0*/  @!P0 HADD2.F32 R45, -RZ, R48.H1_H1 ;  /* 0x30000030ff2d8230 */ /* 0x000fe20000004100 */
[----:B------:R-:W-:Y:S01]  /*4300*/  @!P0 IMAD.MOV.U32 R59, RZ, RZ, R82 ;  /* 0x000000ffff3b8224 */ /* 0x000fe200078e0052 */
[----:B------:R-:W-:Y:S01]  /*4310*/  @!P0 HADD2.F32 R58, -RZ, R60.H0_H0 ;  /* 0x2000003cff3a8230 */ /* 0x000fe20000004100 */
[-C--:B------:R-:W-:Y:S01]  /*4320*/  @!P0 FMUL.FTZ R173, R55, R44.reuse ;  /* 0x0000002c37ad8220 */ /* 0x080fe20000410000 */
[----:B------:R-:W-:Y:S01]  /*4330*/  @!P0 HADD2.F32 R64, -RZ, R64.H1_H1 ;  /* 0x30000040ff408230 */ /* 0x000fe20000004100 */
[C---:B------:R-:W-:Y:S01]  /*4340*/  @!P0 FMUL.FTZ R5, R45.reuse, R44 ;  /* 0x0000002c2d058220 */ /* 0x040fe20000410000 */
[--C-:B------:R-:W-:Y:S01]  /*4350*/  @!P0 HADD2.F32 R60, -RZ, R59.reuse.H1_H1 ;  /* 0x3000003bff3c8230 */ /* 0x100fe20000004100 */
[----:B------:R-:W-:Y:S01]  /*4360*/  @!P0 FFMA.FTZ R173, R45, R58, -R173 ;  /* 0x0000003a2dad8223 */ /* 0x000fe200000108ad */
[----:B------:R-:W-:Y:S01]  /*4370*/  @!P0 MOV R45, R30 ;  /* 0x0000001e002d8202 */ /* 0x000fe20000000f00 */
[----:B------:R-:W-:Y:S01]  /*4380*/  @!P0 FMUL.FTZ R179, R53, R46 ;  /* 0x0000002e35b38220 */ /* 0x000fe20000410000 */
[----:B------:R-:W-:Y:S01]  /*4390*/  @!P0 HADD2.F32 R59, -RZ, R59.H0_H0 ;  /* 0x2000003bff3b8230 */ /* 0x000fe20000004100 */
[----:B------:R-:W-:Y:S01]  /*43a0*/  @!P0 FMUL.FTZ R183, R64, R43 ;  /* 0x0000002b40b78220 */ /* 0x000fe20000410000 */
[----:B------:R-:W-:Y:S01]  /*43b0*/  @!P0 F2FP.PACK_AB R172, R173, R172 ;  /* 0x000000acadac823e */ /* 0x000fe200000000ff */
[-C--:B------:R-:W-:Y:S01]  /*43c0*/  @!P0 FFMA.FTZ R179, R47, R54.reuse, -R179 ;  /* 0x000000362fb38223 */ /* 0x080fe200000108b3 */
[----:B------:R-:W-:Y:S01]  /*43d0*/  @!P0 HADD2.F32 R47, -RZ, R42.H0_H0 ;  /* 0x2000002aff2f8230 */ /* 0x000fe20000004100 */
[----:B------:R-:W-:Y:S01]  /*43e0*/  @!P0 FMUL.FTZ R181, R59, R41 ;  /* 0x000000293bb58220 */ /* 0x000fe20000410000 */
[--C-:B------:R-:W-:Y:S01]  /*43f0*/  @!P0 HADD2.F32 R42, -RZ, R45.reuse.H0_H0 ;  /* 0x2000002dff2a8230 */ /* 0x100fe20000004100 */
[----:B------:R-:W-:Y:S01]  /*4400*/  @!P0 FFMA.FTZ R3, R53, R54, R3 ;  /* 0x0000003635038223 */ /* 0x000fe20000010003 */
[----:B------:R-:W-:Y:S01]  /*4410*/  @!P0 MOV R29, R172 ;  /* 0x000000ac001d8202 */ /* 0x000fe20000000f00 */
[----:B------:R-:W-:Y:S01]  /*4420*/  @!P0 FMUL.FTZ R178, R60, R47 ;  /* 0x0000002f3cb28220 */ /* 0x000fe20000410000 */
[----:B------:R-:W-:Y:S01]  /*4430*/  @!P0 F2FP.PACK_AB R179, R179, R170 ;  /* 0x000000aab3b3823e */ /* 0x000fe200000000ff */
[C---:B------:R-:W-:Y:S01]  /*4440*/  @!P0 FMUL.FTZ R6, R42.reuse, R41 ;  /* 0x000000292a068220 */ /* 0x040fe20000410000 */
[----:B------:R-:W-:Y:S01]  /*4450*/  @!P0 HADD2.F32 R41, -RZ, R40.H0_H0 ;  /* 0x20000028ff298230 */ /* 0x000fe20000004100 */
[----:B------:R-:W-:Y:S01]  /*4460*/  @!P0 IMAD.MOV.U32 R40, RZ, RZ, R31 ;  /* 0x000000ffff288224 */ /* 0x000fe200078e001f */
[----:B------:R-:W-:Y:S01]  /*4470*/  @!P0 HADD2.F32 R44, -RZ, R45.H1_H1 ;  /* 0x3000002dff2c8230 */ /* 0x000fe20000004100 */
[----:B------:R-:W-:Y:S01]  /*4480*/  @!P0 FFMA.FTZ R181, R42, R61, -R181 ;  /* 0x0000003d2ab58223 */ /* 0x000fe200000108b5 */
[----:B------:R-:W-:Y:S01]  /*4490*/  @!P0 MOV R28, R179 ;  /* 0x000000b3001c8202 */ /* 0x000fe20000000f00 */
[----:B------:R-:W-:Y:S01]  /*44a0*/  @!P0 FMUL.FTZ R180, R62, R41 ;  /* 0x000000293eb48220 */ /* 0x000fe20000410000 */
[--C-:B------:R-:W-:Y:S01]  /*44b0*/  @!P0 HADD2.F32 R42, -RZ, R40.reuse.H0_H0 ;  /* 0x20000028ff2a8230 */ /* 0x100fe20000004100 */
[----:B------:R-:W-:Y:S01]  /*44c0*/  @!P0 FFMA.FTZ R4, R57, R56, R4 ;  /* 0x0000003839048223 */ /* 0x000fe20000010004 */
[----:B------:R-:W-:Y:S01]  /*44d0*/  @!P0 HADD2.F32 R40, -RZ, R40.H1_H1 ;  /* 0x30000028ff288230 */ /* 0x000fe20000004100 */
[C---:B------:R-:W-:Y:S01]  /*44e0*/  @!P0 FFMA.FTZ R178, R44.reuse, R63, -R178 ;  /* 0x0000003f2cb28223 */ /* 0x040fe200000108b2 */
[----:B------:R-:W-:Y:S01]  /*44f0*/  @!P0 F2FP.PACK_AB R170, R3, R2 ;  /* 0x0000000203aa823e */ /* 0x000fe200000000ff */
[----:B------:R-:W-:Y:S02]  /*4500*/  @!P0 FMUL.FTZ R7, R44, R47 ;  /* 0x0000002f2c078220 */ /* 0x000fe40000410000 */
[----:B------:R-:W-:Y:S01]  /*4510*/  @!P0 FFMA.FTZ R180, R42, R65, -R180 ;  /* 0x000000412ab48223 */ /* 0x000fe200000108b4 */
[----:B------:R-:W-:Y:S01]  /*4520*/  @!P0 MOV R80, R170 ;  /* 0x000000aa00508202 */ /* 0x000fe20000000f00 */
[----:B------:R-:W-:Y:S01]  /*4530*/  @!P0 FFMA.FTZ R183, R40, R67, -R183 ;  /* 0x0000004328b78223 */ /* 0x000fe200000108b7 */
[----:B------:R-:W-:Y:S01]  /*4540*/  @!P0 F2FP.PACK_AB R178, R178, R181 ;  /* 0x000000b5b2b2823e */ /* 0x000fe200000000ff */
[----:B------:R-:W-:Y:S02]  /*4550*/  @!P0 FFMA.FTZ R5, R55, R58, R5 ;  /* 0x0000003a37058223 */ /* 0x000fe40000010005 */
[----:B------:R-:W-:Y:S01]  /*4560*/  @!P0 FFMA.FTZ R6, R59, R61, R6 ;  /* 0x0000003d3b068223 */ /* 0x000fe20000010006 */
[----:B------:R-:W-:Y:S01]  /*4570*/  @!P0 F2FP.PACK_AB R183, R183, R180 ;  /* 0x000000b4b7b7823e */ /* 0x000fe200000000ff */
[----:B------:R-:W-:Y:S01]  /*4580*/  @!P0 FMUL.FTZ R8, R42, R41 ;  /* 0x000000292a088220 */ /* 0x000fe20000410000 */
[----:B------:R-:W-:Y:S01]  /*4590*/  @!P0 F2FP.PACK_AB R173, R5, R4 ;  /* 0x0000000405ad823e */ /* 0x000fe200000000ff */
[----:B------:R-:W-:Y:S01]  /*45a0*/  @!P0 FFMA.FTZ R7, R60, R63, R7 ;  /* 0x0000003f3c078223 */ /* 0x000fe20000010007 */
[----:B------:R-:W-:Y:S01]  /*45b0*/  @!P0 MOV R31, R183 ;  /* 0x000000b7001f8202 */ /* 0x000fe20000000f00 */
[----:B------:R-:W-:Y:S02]  /*45c0*/  @!P0 FMUL.FTZ R9, R40, R43 ;  /* 0x0000002b28098220 */ /* 0x000fe40000410000 */
[----:B------:R-:W-:Y:S01]  /*45d0*/  @!P0 FFMA.FTZ R8, R62, R65, R8 ;  /* 0x000000413e088223 */ /* 0x000fe20000010008 */
[----:B------:R-:W-:Y:S01]  /*45e0*/  @!P0 F2FP.PACK_AB R180, R7, R6 ;  /* 0x0000000607b4823e */ /* 0x000fe200000000ff */
[----:B------:R-:W-:Y:S02]  /*45f0*/  @!P0 FFMA.FTZ R9, R64, R67, R9 ;  /* 0x0000004340098223 */ /* 0x000fe40000010009 */
[----:B------:R-:W-:Y:S01]  /*4600*/  @!P0 IMAD.MOV.U32 R30, RZ, RZ, R178 ;  /* 0x000000ffff1e8224 */ /* 0x000fe200078e00b2 */
[----:B------:R-:W-:Y:S01]  /*4610*/  @!P0 MOV R82, R180 ;  /* 0x000000b400528202 */ /* 0x000fe20000000f00 */
[----:B------:R-:W-:Y:S01]  /*4620*/  @!P0 IMAD.MOV.U32 R81, RZ, RZ, R173 ;  /* 0x000000ffff518224 */ /* 0x000fe200078e00ad */
[----:B------:R-:W-:Y:S02]  /*4630*/  @!P0 F2FP.PACK_AB R181, R9, R8 ;  /* 0x0000000809b5823e */ /* 0x000fe400000000ff */
[----:B------:R1:W-:Y:S02]  /*4640*/  STG.E.128 [R176.64], R28 ;  /* 0x0000001cb0007986 */ /* 0x0003e4000c101d06 */
[----:B------:R-:W-:Y:S06]  /*4650*/  @!P0 MOV R83, R181 ;  /* 0x000000b500538202 */ /* 0x000fec0000000f00 */
[----:B------:R1:W-:Y:S02]  /*4660*/  @!P2 STG.E.128 [R174.64], R80 ;  /* 0x00000050ae00a986 */ /* 0x0003e4000c101d06 */
.L_x_714:
[----:B------:R-:W-:Y:S05]  /*4670*/  BSYNC B0 ;  /* 0x0000000000007941 */ /* 0x000fea0003800000 */
.L_x_713:
[----:B------:R-:W-:Y:S01]  /*4680*/  ISETP.GE.AND P0, PT, R15, c[0x0][0x1d4], PT ;  /* 0x000075000f007a0c */ /* 0x000fe20003f06270 */
[----:B------:R-:W-:Y:S01]  /*4690*/  @!UPT UIADD3 URZ, URZ, URZ, URZ ;  /* 0x0000003f3f3ff290 */ /* 0x000fe2000fffe03f */
[----:B------:R-:W-:Y:S11]  /*46a0*/  BSSY B0, `(.L_x_715) ;  /* 0x0000074000007945 */ /* 0x000ff60003800000 */
[----:B------:R-:W-:-:S05]  /*46b0*/  @P0 BRA `(.L_x_716) ;  /* 0x0000072000000947 */ /* 0x000fca0003800000 */
[----:B------:R-:W-:Y:S02]  /*46c0*/  ISETP.GE.AND P2, PT, R104, c[0x0][0x1d4], PT ;  /* 0x0000750068007a0c */ /* 0x000fe40003f46270 */
[----:B------:R-:W-:Y:S02]  /*46d0*/  IADD3 R67, P1, P0, R162, R169, R137 ;  /* 0x000000a9a2437210 */ /* 0x000fe4000783e089 */
[----:B-1----:R-:W-:Y:S02]  /*46e0*/  IADD3 R82, R110, R171, RZ ;  /* 0x000000ab6e527210 */ /* 0x002fe40007ffe0ff */
[CC--:B------:R-:W-:Y:S07]  /*46f0*/  IADD3.X R56, R121.reuse, R168.reuse, R130, P1, P0 ;  /* 0x000000a879387210 */ /* 0x0c0fee0000fe0482 */
[----:B------:R-:W-:Y:S04]  /*4700*/  @!P2 IADD3 R65, P1, P0, R162, R169, R104 ;  /* 0x000000a9a241a210 */ /* 0x000fe8000783e068 */
[----:B------:R-:W-:Y:S02]  /*4710*/  @!P2 IADD3.X R58, R121, R168, R124, P1, P0 ;  /* 0x000000a8793aa210 */ /* 0x000fe40000fe047c */
[C---:B------:R-:W-:Y:S04]  /*4720*/  LEA R80, P0, R67.reuse, c[0x0][0x1c8], 0x1 ;  /* 0x0000720043507a11 */ /* 0x040fe800078008ff */
[----:B------:R-:W-:Y:S02]  /*4730*/  LEA.HI.X R81, R67, c[0x0][0x1cc], R56, 0x1, P0 ;  /* 0x0000730043517a11 */ /* 0x000fe400000f0c38 */
[C---:B------:R-:W-:Y:S02]  /*4740*/  @!P2 LEA R64, P0, R65.reuse, c[0x0][0x1c8], 0x1 ;  /* 0x000072004140aa11 */ /* 0x040fe400078008ff */
[----:B------:R-:W-:Y:S02]  /*4750*/  SHF.L.U32 R67, R82, 0x1, RZ ;  /* 0x0000000152437819 */ /* 0x000fe400000006ff */
[----:B------:R-:W-:Y:S01]  /*4760*/  @!P2 LEA.HI.X R65, R65, c[0x0][0x1cc], R58, 0x1, P0 ;  /* 0x000073004141aa11 */ /* 0x000fe200000f0c3a */
[----:B------:R-:W-:Y:S01]  /*4770*/  IMAD.IADD R58, R107, 0x1, R171 ;  /* 0x000000016b3a7824 */ /* 0x000fe200078e02ab */
[----:B------:R-:W-:Y:S01]  /*4780*/  ISETP.GE.AND P0, PT, R15, c[0x0][0x27c], PT ;  /* 0x00009f000f007a0c */ /* 0x000fe20003f06270 */
[----:B------:R-:W1:Y:S02]  /*4790*/  LDS.128 R60, [R67+0xc100] ;  /* 0x00c10000433c7984 */ /* 0x000e640000000c00 */
[----:B------:R-:W-:Y:S06]  /*47a0*/  IMAD.SHL.U32 R56, R58, 0x2, RZ ;  /* 0x000000023a387824 */ /* 0x000fec00078e00ff */
[----:B------:R-:W2:Y:S04]  /*47b0*/  LDS.128 R28, [R56+0xc100] ;  /* 0x00c10000381c7984 */ /* 0x000ea80000000c00 */
[----:B------:R-:W-:Y:S01]  /*47c0*/  @!P0 SHF.R.U64 R34, R34, 0x10, R35 ;  /* 0x0000001022228819 */ /* 0x000fe20000001223 */
[----:B------:R-:W-:Y:S01]  /*47d0*/  @!P0 HADD2.F32 R42, -RZ, R39.H1_H1 ;  /* 0x30000027ff2a8230 */ /* 0x000fe20000004100 */
[----:B------:R-:W-:Y:S01]  /*47e0*/  @!P0 SHF.R.U64 R40, R32, 0x10, R33 ;  /* 0x0000001020288819 */ /* 0x000fe20000001221 */
[--C-:B------:R-:W-:Y:S01]  /*47f0*/  @!P0 HADD2.F32 R44, -RZ, R71.reuse.H1_H1 ;  /* 0x30000047ff2c8230 */ /* 0x100fe20000004100 */
[----:B------:R-:W-:Y:S01]  /*4800*/  @!P0 SHF.R.U32.HI R32, RZ, 0x10, R35 ;  /* 0x00000010ff208819 */ /* 0x000fe20000011623 */
[----:B------:R-:W-:Y:S01]  /*4810*/  @!P0 HADD2.F32 R47, -RZ, R71.H0_H0 ;  /* 0x20000047ff2f8230 */ /* 0x000fe20000004100 */
[----:B------:R-:W-:Y:S01]  /*4820*/  @!P0 SHF.R.U32.HI R33, RZ, 0x10, R33 ;  /* 0x00000010ff218819 */ /* 0x000fe20000011621 */
[--C-:B------:R-:W-:Y:S01]  /*4830*/  @!P0 HADD2.F32 R53, -RZ, R70.reuse.H0_H0 ;  /* 0x20000046ff358230 */ /* 0x100fe20000004100 */
[--C-:B------:R-:W-:Y:S01]  /*4840*/  @!P0 SHF.R.U64 R46, R76, 0x10, R77.reuse ;  /* 0x000000104c2e8819 */ /* 0x100fe2000000124d */
[----:B------:R-:W-:Y:S01]  /*4850*/  @!P0 HADD2.F32 R57, -RZ, R70.H1_H1 ;  /* 0x30000046ff398230 */ /* 0x000fe20000004100 */
[----:B------:R-:W-:Y:S01]  /*4860*/  @!P0 SHF.R.U32.HI R48, RZ, 0x10, R77 ;  /* 0x00000010ff308819 */ /* 0x000fe2000001164d */
[----:B------:R-:W-:Y:S01]  /*4870*/  @!P0 HADD2.F32 R40, -RZ, R40.H0_H0 ;  /* 0x20000028ff288230 */ /* 0x000fe20000004100 */
[--C-:B------:R-:W-:Y:S01]  /*4880*/  @!P0 SHF.R.U32.HI R59, RZ, 0x10, R79.reuse ;  /* 0x00000010ff3b8819 */ /* 0x100fe2000001164f */
[----:B------:R-:W-:Y:S01]  /*4890*/  @!P0 HADD2.F32 R46, -RZ, R46.H0_H0 ;  /* 0x2000002eff2e8230 */ /* 0x000fe20000004100 */
[----:B------:R-:W-:Y:S01]  /*48a0*/  @!P0 SHF.R.U64 R55, R78, 0x10, R79 ;  /* 0x000000104e378819 */ /* 0x000fe2000000124f */
[----:B------:R-:W-:Y:S02]  /*48b0*/  @!P0 HADD2.F32 R48, -RZ, R48.H0_H0 ;  /* 0x20000030ff308230 */ /* 0x000fe40000004100 */
[----:B------:R-:W-:Y:S02]  /*48c0*/  @!P0 HADD2.F32 R59, -RZ, R59.H0_H0 ;  /* 0x2000003bff3b8230 */ /* 0x000fe40000004100 */
[----:B------:R-:W-:Y:S01]  /*48d0*/  @!P0 HADD2.F32 R55, -RZ, R55.H0_H0 ;  /* 0x20000037ff378230 */ /* 0x000fe20000004100 */
[----:B-1----:R-:W-:Y:S01]  /*48e0*/  @!P0 IMAD.MOV.U32 R49, RZ, RZ, R63 ;  /* 0x000000ffff318224 */ /* 0x002fe200078e003f */
[----:B------:R-:W-:Y:S02]  /*48f0*/  @!P0 MOV R45, R60 ;  /* 0x0000003c002d8202 */ /* 0x000fe40000000f00 */
[----:B------:R-:W-:Y:S02]  /*4900*/  @!P0 MOV R50, R62 ;  /* 0x0000003e00328202 */ /* 0x000fe40000000f00 */
[----:B------:R-:W-:Y:S02]  /*4910*/  @!P0 HADD2.F32 R54, -RZ, R49.H1_H1 ;  /* 0x30000031ff368230 */ /* 0x000fe40000004100 */
[--C-:B------:R-:W-:Y:S01]  /*4920*/  @!P0 HADD2.F32 R43, -RZ, R45.reuse.H0_H0 ;  /* 0x2000002dff2b8230 */ /* 0x100fe20000004100 */
[----:B--2---:R-:W-:Y:S01]  /*4930*/  @!P0 IMAD.MOV.U32 R35, RZ, RZ, R28 ;  /* 0x000000ffff238224 */ /* 0x004fe200078e001c */
[----:B------:R-:W-:Y:S02]  /*4940*/  @!P0 HADD2.F32 R45, -RZ, R45.H1_H1 ;  /* 0x3000002dff2d8230 */ /* 0x000fe40000004100 */
[----:B------:R-:W-:Y:S01]  /*4950*/  @!P0 HADD2.F32 R52, -RZ, R49.H0_H0 ;  /* 0x20000031ff348230 */ /* 0x000fe20000004100 */
[----:B------:R-:W-:Y:S01]  /*4960*/  @!P0 FMUL.FTZ R56, R43, R42 ;  /* 0x0000002a2b388220 */ /* 0x000fe20000410000 */
[--C-:B------:R-:W-:Y:S01]  /*4970*/  @!P0 HADD2.F32 R41, -RZ, R35.reuse.H0_H0 ;  /* 0x20000023ff298230 */ /* 0x100fe20000004100 */
[----:B------:R-:W-:Y:S01]  /*4980*/  @!P0 FMUL.FTZ R67, R45, R40 ;  /* 0x000000282d438220 */ /* 0x000fe20000410000 */
[----:B------:R-:W-:Y:S02]  /*4990*/  @!P0 HADD2.F32 R35, -RZ, R35.H1_H1 ;  /* 0x30000023ff238230 */ /* 0x000fe40000004100 */
[--C-:B------:R-:W-:Y:S01]  /*49a0*/  @!P0 HADD2.F32 R49, -RZ, R50.reuse.H0_H0 ;  /* 0x20000032ff318230 */ /* 0x100fe20000004100 */
[C---:B------:R-:W-:Y:S01]  /*49b0*/  @!P0 FMUL.FTZ R2, R41.reuse, R42 ;  /* 0x0000002a29028220 */ /* 0x040fe20000410000 */
[----:B------:R-:W-:Y:S01]  /*49c0*/  @!P0 HADD2.F32 R50, -RZ, R50.H1_H1 ;  /* 0x30000032ff328230 */ /* 0x000fe20000004100 */
[-C--:B------:R-:W-:Y:S01]  /*49d0*/  @!P0 FFMA.FTZ R56, R41, R44.reuse, -R56 ;  /* 0x0000002c29388223 */ /* 0x080fe20000010838 */
[----:B------:R-:W-:Y:S01]  /*49e0*/  @!P0 MOV R41, R29 ;  /* 0x0000001d00298202 */ /* 0x000fe20000000f00 */
[----:B------:R-:W-:Y:S01]  /*49f0*/  @!P0 FFMA.FTZ R2, R43, R44, R2 ;  /* 0x0000002c2b028223 */ /* 0x000fe20000010002 */
[----:B------:R-:W-:Y:S01]  /*4a00*/  @!P0 MOV R44, R61 ;  /* 0x0000003d002c8202 */ /* 0x000fe20000000f00 */
[C---:B------:R-:W-:Y:S01]  /*4a10*/  @!P0 FMUL.FTZ R3, R35.reuse, R40 ;  /* 0x0000002823038220 */ /* 0x040fe20000410000 */
[----:B------:R-:W-:Y:S01]  /*4a20*/  @!P0 HADD2.F32 R40, -RZ, R33.H0_H0 ;  /* 0x20000021ff288230 */ /* 0x000fe20000004100 */
[-C--:B------:R-:W-:Y:S01]  /*4a30*/  @!P0 FFMA.FTZ R67, R35, R46.reuse, -R67 ;  /* 0x0000002e23438223 */ /* 0x080fe20000010843 */
[----:B------:R-:W-:Y:S01]  /*4a40*/  @!P0 HADD2.F32 R33, -RZ, R41.H1_H1 ;  /* 0x30000029ff218230 */ /* 0x000fe20000004100 */
[----:B------:R-:W-:Y:S01]  /*4a50*/  @!P0 FFMA.FTZ R3, R45, R46, R3 ;  /* 0x0000002e2d038223 */ /* 0x000fe20000010003 */
[--C-:B------:R-:W-:Y:S02]  /*4a60*/  @!P0 HADD2.F32 R43, -RZ, R44.reuse.H0_H0 ;  /* 0x2000002cff2b8230 */ /* 0x100fe40000004100 */
[----:B------:R-:W-:Y:S01]  /*4a70*/  @!P0 HADD2.F32 R44, -RZ, R44.H1_H1 ;  /* 0x3000002cff2c8230 */ /* 0x000fe20000004100 */
[----:B------:R-:W-:Y:S01]  /*4a80*/  @!P0 FMUL.FTZ R5, R33, R40 ;  /* 0x0000002821058220 */ /* 0x000fe20000410000 */
[----:B------:R-:W-:Y:S01]  /*4a90*/  @!P0 F2FP.PACK_AB R56, R67, R56 ;  /* 0x000000384338823e */ /* 0x000fe200000000ff */
[----:B------:R-:W-:Y:S01]  /*4aa0*/  @!P0 HADD2.F32 R35, -RZ, R39.H0_H0 ;  /* 0x20000027ff238230 */ /* 0x000fe20000004100 */
[----:B------:R-:W-:Y:S01]  /*4ab0*/  @!P0 MOV R39, R31 ;  /* 0x0000001f00278202 */ /* 0x000fe20000000f00 */
[----:B------:R-:W-:Y:S01]  /*4ac0*/  @!P0 FMUL.FTZ R83, R44, R40 ;  /* 0x000000282c538220 */ /* 0x000fe20000410000 */
[----:B------:R-:W-:Y:S01]  /*4ad0*/  @!P0 MOV R28, R56 ;  /* 0x00000038001c8202 */ /* 0x000fe20000000f00 */
[----:B------:R-:W-:Y:S01]  /*4ae0*/  @!P0 HADD2.F32 R42, -RZ, R41.H0_H0 ;  /* 0x20000029ff2a8230 */ /* 0x000fe20000004100 */
[-C--:B------:R-:W-:Y:S01]  /*4af0*/  @!P0 FMUL.FTZ R58, R43, R35.reuse ;  /* 0x000000232b3a8220 */ /* 0x080fe20000410000 */
[--C-:B------:R-:W-:Y:S01]  /*4b00*/  @!P0 HADD2.F32 R40, -RZ, R39.reuse.H0_H0 ;  /* 0x20000027ff288230 */ /* 0x100fe20000004100 */
[----:B------:R-:W-:Y:S01]  /*4b10*/  @!P0 FFMA.FTZ R83, R33, R48, -R83 ;  /* 0x0000003021538223 */ /* 0x000fe20000010853 */
[----:B------:R-:W-:Y:S01]  /*4b20*/  @!P0 HADD2.F32 R33, -RZ, R32.H0_H0 ;  /* 0x20000020ff218230 */ /* 0x000fe20000004100 */
[C---:B------:R-:W-:Y:S01]  /*4b30*/  @!P0 FMUL.FTZ R4, R42.reuse, R35 ;  /* 0x000000232a048220 */ /* 0x040fe20000410000 */
[----:B------:R-:W-:Y:S01]  /*4b40*/  @!P0 HADD2.F32 R32, -RZ, R39.H1_H1 ;  /* 0x30000027ff208230 */ /* 0x000fe20000004100 */
[----:B------:R-:W-:Y:S01]  /*4b50*/  @!P0 FFMA.FTZ R58, R42, R47, -R58 ;  /* 0x0000002f2a3a8223 */ /* 0x000fe2000001083a */
[--C-:B------:R-:W-:Y:S01]  /*4b60*/  @!P0 HADD2.F32 R35, -RZ, R38.reuse.H1_H1 ;  /* 0x30000026ff238230 */ /* 0x100fe20000004100 */
[-C--:B------:R-:W-:Y:S02]  /*4b70*/  @!P0 FMUL.FTZ R173, R54, R33.reuse ;  /* 0x0000002136ad8220 */ /* 0x080fe40000410000 */
[C---:B------:R-:W-:Y:S01]  /*4b80*/  @!P0 FMUL.FTZ R9, R32.reuse, R33 ;  /* 0x0000002120098220 */ /* 0x040fe20000410000 */
[----:B------:R-:W-:Y:S01]  /*4b90*/  @!P0 F2FP.PACK_AB R83, R83, R58 ;  /* 0x0000003a5353823e */ /* 0x000fe200000000ff */
[----:B------:R-:W-:Y:S01]  /*4ba0*/  @!P0 FFMA.FTZ R173, R32, R59, -R173 ;  /* 0x0000003b20ad8223 */ /* 0x000fe200000108ad */
[----:B------:R-:W-:Y:S01]  /*4bb0*/  @!P0 F2FP.PACK_AB R58, R3, R2 ;  /* 0x00000002033a823e */ /* 0x000fe200000000ff */
[----:B------:R-:W-:Y:S01]  /*4bc0*/  @!P0 IMAD.MOV.U32 R32, RZ, RZ, R30 ;  /* 0x000000ffff208224 */ /* 0x000fe200078e001e */
[----:B------:R-:W-:Y:S01]  /*4bd0*/  @!P0 MOV R29, R83 ;  /* 0x00000053001d8202 */ /* 0x000fe20000000f00 */
[-C--:B------:R-:W-:Y:S01]  /*4be0*/  @!P0 FMUL.FTZ R82, R52, R35.reuse ;  /* 0x0000002334528220 */ /* 0x080fe20000410000 */
[----:B------:R-:W-:Y:S01]  /*4bf0*/  @!P0 MOV R60, R58 ;  /* 0x0000003a003c8202 */ /* 0x000fe20000000f00 */
[C---:B------:R-:W-:Y:S01]  /*4c00*/  @!P0 FMUL.FTZ R8, R40.reuse, R35 ;  /* 0x0000002328088220 */ /* 0x040fe20000410000 */
[----:B------:R-:W-:Y:S01]  /*4c10*/  @!P0 HADD2.F32 R35, -RZ, R38.H0_H0 ;  /* 0x20000026ff238230 */ /* 0x000fe20000004100 */
[----:B------:R-:W-:Y:S01]  /*4c20*/  @!P0 FFMA.FTZ R4, R43, R47, R4 ;  /* 0x0000002f2b048223 */ /* 0x000fe20000010004 */
[----:B------:R-:W-:Y:S01]  /*4c30*/  @!P0 HADD2.F32 R33, -RZ, R34.H0_H0 ;  /* 0x20000022ff218230 */ /* 0x000fe20000004100 */
[----:B------:R-:W-:Y:S01]  /*4c40*/  @!P0 FFMA.FTZ R82, R40, R57, -R82 ;  /* 0x0000003928528223 */ /* 0x000fe20000010852 */
[--C-:B------:R-:W-:Y:S01]  /*4c50*/  @!P0 HADD2.F32 R34, -RZ, R32.reuse.H0_H0 ;  /* 0x20000020ff228230 */ /* 0x100fe20000004100 */
[----:B------:R-:W-:Y:S01]  /*4c60*/  @!P0 FMUL.FTZ R170, R49, R35 ;  /* 0x0000002331aa8220 */ /* 0x000fe20000410000 */
[----:B------:R-:W-:Y:S01]  /*4c70*/  @!P0 HADD2.F32 R32, -RZ, R32.H1_H1 ;  /* 0x30000020ff208230 */ /* 0x000fe20000004100 */
[----:B------:R-:W-:Y:S01]  /*4c80*/  @!P0 FMUL.FTZ R175, R50, R33 ;  /* 0x0000002132af8220 */ /* 0x000fe20000410000 */
[----:B------:R-:W-:Y:S01]  /*4c90*/  @!P0 F2FP.PACK_AB R82, R173, R82 ;  /* 0x00000052ad52823e */ /* 0x000fe200000000ff */
[C---:B------:R-:W-:Y:S02]  /*4ca0*/  @!P0 FMUL.FTZ R6, R34.reuse, R35 ;  /* 0x0000002322068220 */ /* 0x040fe40000410000 */
[----:B------:R-:W-:Y:S01]  /*4cb0*/  @!P0 FFMA.FTZ R170, R34, R53, -R170 ;  /* 0x0000003522aa8223 */ /* 0x000fe200000108aa */
[----:B------:R-:W-:Y:S01]  /*4cc0*/  @!P0 MOV R31, R82 ;  /* 0x00000052001f8202 */ /* 0x000fe20000000f00 */
[----:B------:R-:W-:Y:S02]  /*4cd0*/  @!P0 FFMA.FTZ R175, R32, R55, -R175 ;  /* 0x0000003720af8223 */ /* 0x000fe400000108af */
[----:B------:R-:W-:Y:S02]  /*4ce0*/  @!P0 FFMA.FTZ R5, R44, R48, R5 ;  /* 0x000000302c058223 */ /* 0x000fe40000010005 */
[----:B------:R-:W-:Y:S01]  /*4cf0*/  @!P0 FMUL.FTZ R7, R32, R33 ;  /* 0x0000002120078220 */ /* 0x000fe20000410000 */
[----:B------:R-:W-:Y:S01]  /*4d00*/  @!P0 F2FP.PACK_AB R175, R175, R170 ;  /* 0x000000aaafaf823e */ /* 0x000fe200000000ff */
[----:B------:R-:W-:Y:S01]  /*4d10*/  @!P0 FFMA.FTZ R6, R49, R53, R6 ;  /* 0x0000003531068223 */ /* 0x000fe20000010006 */
[----:B------:R-:W-:Y:S01]  /*4d20*/  @!P0 F2FP.PACK_AB R67, R5, R4 ;  /* 0x000000040543823e */ /* 0x000fe200000000ff */
[----:B------:R-:W-:Y:S02]  /*4d30*/  @!P0 FFMA.FTZ R7, R50, R55, R7 ;  /* 0x0000003732078223 */ /* 0x000fe40000010007 */
[----:B------:R-:W-:Y:S02]  /*4d40*/  @!P0 FFMA.FTZ R8, R52, R57, R8 ;  /* 0x0000003934088223 */ /* 0x000fe40000010008 */
        /* <DEDUP_REMOVED lines=9> */
.L_x_716:
[----:B------:R-:W-:Y:S05]  /*4de0*/  BSYNC B0 ;  /* 0x0000000000007941 */ /* 0x000fea0003800000 */
.L_x_715:
[----:B------:R-:W-:Y:S11]  /*4df0*/  ISETP.GE.AND P0, PT, R16, c[0x0][0x1d4], PT ;  /* 0x0000750010007a0c */ /* 0x000ff60003f06270 */
[----:B------:R-:W-:Y:S02]  /*4e00*/  @!UPT UIADD3 URZ, URZ, URZ, URZ ;  /* 0x0000003f3f3ff290 */ /* 0x000fe4000fffe03f */
[----:B------:R-:W-:-:S05]  /*4e10*/  @P0 BRA `(.L_x_700) ;  /* 0x0000093000000947 */ /* 0x000fca0003800000 */
[-C--:B-1----:R-:W-:Y:S02]  /*4e20*/  IADD3 R62, R134, R171.reuse, RZ ;  /* 0x000000ab863e7210 */ /* 0x082fe40007ffe0ff */
[----:B------:R-:W-:Y:S02]  /*4e30*/  IADD3 R171, R106, R171, RZ ;  /* 0x000000ab6aab7210 */ /* 0x000fe40007ffe0ff */
[----:B------:R-:W-:Y:S02]  /*4e40*/  SHF.L.U32 R65, R62, 0x1, RZ ;  /* 0x000000013e417819 */ /* 0x000fe400000006ff */
[----:B------:R-:W-:Y:S01]  /*4e50*/  IADD3 R61, P1, P0, R162, R169, R136 ;  /* 0x000000a9a23d7210 */ /* 0x000fe2000783e088 */
[----:B------:R-:W-:Y:S02]  /*4e60*/  IMAD.SHL.U32 R64, R171, 0x2, RZ ;  /* 0x00000002ab407824 */ /* 0x000fe400078e00ff */
[----:B------:R-:W1:Y:S01]  /*4e70*/  LDS.128 R56, [R65+0xc100] ;  /* 0x00c1000041387984 */ /* 0x000e620000000c00 */
[----:B------:R-:W-:Y:S02]  /*4e80*/  IADD3.X R60, R121, R168, R128, P1, P0 ;  /* 0x000000a8793c7210 */ /* 0x000fe40000fe0480 */
[C---:B------:R-:W-:Y:S04]  /*4e90*/  LEA R62, P0, R61.reuse, c[0x0][0x1c8], 0x1 ;  /* 0x000072003d3e7a11 */ /* 0x040fe800078008ff */
[----:B------:R-:W-:Y:S01]  /*4ea0*/  LEA.HI.X R63, R61, c[0x0][0x1cc], R60, 0x1, P0 ;  /* 0x000073003d3f7a11 */ /* 0x000fe200000f0c3c */
[----:B------:R-:W2:Y:S01]  /*4eb0*/  LDS.128 R28, [R64+0xc100] ;  /* 0x00c10000401c7984 */ /* 0x000ea20000000c00 */
[----:B------:R-:W-:Y:S11]  /*4ec0*/  ISETP.GE.AND P0, PT, R16, c[0x0][0x27c], PT ;  /* 0x00009f0010007a0c */ /* 0x000ff60003f06270 */
[----:B------:R-:W-:Y:S02]  /*4ed0*/  @!UPT UIADD3 URZ, URZ, URZ, URZ ;  /* 0x0000003f3f3ff290 */ /* 0x000fe4000fffe03f */
[----:B------:R-:W-:Y:S01]  /*4ee0*/  @!P0 SHF.R.U64 R32, R24, 0x10, R25 ;  /* 0x0000001018208819 */ /* 0x000fe20000001219 */
[--C-:B------:R-:W-:Y:S01]  /*4ef0*/  @!P0 HADD2.F32 R40, -RZ, R68.reuse.H1_H1 ;  /* 0x30000044ff288230 */ /* 0x100fe20000004100 */
[--C-:B------:R-:W-:Y:S01]  /*4f00*/  @!P0 SHF.R.U32.HI R24, RZ, 0x10, R27.reuse ;  /* 0x00000010ff188819 */ /* 0x100fe2000001161b */
[----:B------:R-:W-:Y:S01]  /*4f10*/  @!P0 HADD2.F32 R45, -RZ, R68.H0_H0 ;  /* 0x20000044ff2d8230 */ /* 0x000fe20000004100 */
[----:B------:R-:W-:Y:S01]  /*4f20*/  @!P0 SHF.R.U64 R26, R26, 0x10, R27 ;  /* 0x000000101a1a8819 */ /* 0x000fe2000000121b */
[----:B------:R-:W-:Y:S01]  /*4f30*/  @!P0 HADD2.F32 R35, -RZ, R32.H0_H0 ;  /* 0x20000020ff238230 */ /* 0x000fe20000004100 */
[----:B------:R-:W-:Y:S01]  /*4f40*/  @!P0 SHF.R.U32.HI R25, RZ, 0x10, R25 ;  /* 0x00000010ff198819 */ /* 0x000fe20000011619 */
[--C-:B------:R-:W-:Y:S01]  /*4f50*/  @!P0 HADD2.F32 R49, -RZ, R66.reuse.H1_H1 ;  /* 0x30000042ff318230 */ /* 0x100fe20000004100 */
[--C-:B------:R-:W-:Y:S01]  /*4f60*/  @!P0 SHF.R.U32.HI R47, RZ, 0x10, R73.reuse ;  /* 0x00000010ff2f8819 */ /* 0x100fe20000011649 */
[----:B------:R-:W-:Y:S01]  /*4f70*/  @!P0 HADD2.F32 R55, -RZ, R66.H0_H0 ;  /* 0x20000042ff378230 */ /* 0x000fe20000004100 */
[----:B------:R-:W-:Y:S01]  /*4f80*/  @!P0 SHF.R.U64 R41, R72, 0x10, R73 ;  /* 0x0000001048298819 */ /* 0x000fe20000001249 */
[----:B------:R-:W-:Y:S01]  /*4f90*/  @!P0 HADD2.F32 R25, -RZ, R25.H0_H0 ;  /* 0x20000019ff198230 */ /* 0x000fe20000004100 */
[--C-:B------:R-:W-:Y:S01]  /*4fa0*/  @!P0 SHF.R.U32.HI R54, RZ, 0x10, R75.reuse ;  /* 0x00000010ff368819 */ /* 0x100fe2000001164b */
[----:B------:R-:W-:Y:S01]  /*4fb0*/  @!P0 HADD2.F32 R47, -RZ, R47.H0_H0 ;  /* 0x2000002fff2f8230 */ /* 0x000fe20000004100 */
[----:B------:R-:W-:Y:S01]  /*4fc0*/  @!P0 SHF.R.U64 R53, R74, 0x10, R75 ;  /* 0x000000104a358819 */ /* 0x000fe2000000124b */
[----:B------:R-:W-:Y:S02]  /*4fd0*/  @!P0 HADD2.F32 R41, -RZ, R41.H0_H0 ;  /* 0x20000029ff298230 */ /* 0x000fe40000004100 */
[----:B------:R-:W-:Y:S01]  /*4fe0*/  @!P0 HADD2.F32 R54, -RZ, R54.H0_H0 ;  /* 0x20000036ff368230 */ /* 0x000fe20000004100 */
[----:B-1----:R-:W-:Y:S01]  /*4ff0*/  @!P0 IMAD.MOV.U32 R44, RZ, RZ, R57 ;  /* 0x000000ffff2c8224 */ /* 0x002fe200078e0039 */
[----:B------:R-:W-:Y:S01]  /*5000*/  @!P0 MOV R42, R56 ;  /* 0x00000038002a8202 */ /* 0x000fe20000000f00 */
[----:B------:R-:W-:Y:S01]  /*5010*/  @!P0 HADD2.F32 R34, -RZ, R37.H1_H1 ;  /* 0x30000025ff228230 */ /* 0x000fe20000004100 */
[----:B------:R-:W-:Y:S01]  /*5020*/  @!P0 MOV R48, R58 ;  /* 0x0000003a00308202 */ /* 0x000fe20000000f00 */
[----:B------:R-:W-:Y:S01]  /*5030*/  @!P0 HADD2.F32 R53, -RZ, R53.H0_H0 ;  /* 0x20000035ff358230 */ /* 0x000fe20000004100 */
[----:B------:R-:W-:Y:S01]  /*5040*/  @!P0 MOV R52, R59 ;  /* 0x0000003b00348202 */ /* 0x000fe20000000f00 */
[----:B------:R-:W-:Y:S01]  /*5050*/  @!P0 HADD2.F32 R39, -RZ, R42.H0_H0 ;  /* 0x2000002aff278230 */ /* 0x000fe20000004100 */
[----:B--2---:R-:W-:Y:S01]  /*5060*/  @!P0 MOV R33, R28 ;  /* 0x0000001c00218202 */ /* 0x004fe20000000f00 */
[--C-:B------:R-:W-:Y:S01]  /*5070*/  @!P0 HADD2.F32 R43, -RZ, R44.reuse.H0_H0 ;  /* 0x2000002cff2b8230 */ /* 0x100fe20000004100 */
[----:B------:R-:W-:Y:S02]  /*5080*/  @!P0 MOV R32, R29 ;  /* 0x0000001d00208202 */ /* 0x000fe40000000f00 */
[-C--:B------:R-:W-:Y:S01]  /*5090*/  @!P0 FMUL.FTZ R60, R39, R34.reuse ;  /* 0x00000022273c8220 */ /* 0x080fe20000410000 */
[----:B------:R-:W-:Y:S02]  /*50a0*/  @!P0 HADD2.F32 R44, -RZ, R44.H1_H1 ;  /* 0x3000002cff2c8230 */ /* 0x000fe40000004100 */
[--C-:B------:R-:W-:Y:S02]  /*50b0*/  @!P0 HADD2.F32 R27, -RZ, R33.reuse.H0_H0 ;  /* 0x20000021ff1b8230 */ /* 0x100fe40000004100 */
[----:B------:R-:W-:Y:S01]  /*50c0*/  @!P0 HADD2.F32 R38, -RZ, R33.H1_H1 ;  /* 0x30000021ff268230 */ /* 0x000fe20000004100 */
[----:B------:R-:W-:Y:S01]  /*50d0*/  @!P0 FMUL.FTZ R65, R44, R25 ;  /* 0x000000192c418220 */ /* 0x000fe20000410000 */
[----:B------:R-:W-:Y:S01]  /*50e0*/  @!P0 HADD2.F32 R33, -RZ, R36.H1_H1 ;  /* 0x30000024ff218230 */ /* 0x000fe20000004100 */
[C---:B------:R-:W-:Y:S01]  /*50f0*/  @!P0 FMUL.FTZ R2, R27.reuse, R34 ;  /* 0x000000221b028220 */ /* 0x040fe20000410000 */
[----:B------:R-:W-:Y:S01]  /*5100*/  @!P0 HADD2.F32 R34, -RZ, R32.H0_H0 ;  /* 0x20000020ff228230 */ /* 0x000fe20000004100 */
[-C--:B------:R-:W-:Y:S01]  /*5110*/  @!P0 FFMA.FTZ R60, R27, R40.reuse, -R60 ;  /* 0x000000281b3c8223 */ /* 0x080fe2000001083c */
[----:B------:R-:W-:Y:S01]  /*5120*/  @!P0 HADD2.F32 R27, -RZ, R37.H0_H0 ;  /* 0x20000025ff1b8230 */ /* 0x000fe20000004100 */
[----:B------:R-:W-:Y:S01]  /*5130*/  @!P0 FMUL.FTZ R3, R38, R35 ;  /* 0x0000002326038220 */ /* 0x000fe20000410000 */
[----:B------:R-:W-:Y:S01]  /*5140*/  @!P0 HADD2.F32 R46, -RZ, R48.H0_H0 ;  /* 0x20000030ff2e8230 */ /* 0x000fe20000004100 */
[----:B------:R-:W-:Y:S01]  /*5150*/  @!P0 FFMA.FTZ R2, R39, R40, R2 ;  /* 0x0000002827028223 */ /* 0x000fe20000010002 */
[----:B------:R-:W-:Y:S01]  /*5160*/  @!P0 HADD2.F32 R42, -RZ, R42.H1_H1 ;  /* 0x3000002aff2a8230 */ /* 0x000fe20000004100 */
[-C--:B------:R-:W-:Y:S01]  /*5170*/  @!P0 FMUL.FTZ R64, R43, R27.reuse ;  /* 0x0000001b2b408220 */ /* 0x080fe20000410000 */
[----:B------:R-:W-:Y:S01]  /*5180*/  @!P0 HADD2.F32 R24, -RZ, R24.H0_H0 ;  /* 0x20000018ff188230 */ /* 0x000fe20000004100 */
[C---:B------:R-:W-:Y:S01]  /*5190*/  @!P0 FMUL.FTZ R4, R34.reuse, R27 ;  /* 0x0000001b22048220 */ /* 0x040fe20000410000 */
[--C-:B------:R-:W-:Y:S01]  /*51a0*/  @!P0 HADD2.F32 R50, -RZ, R52.reuse.H0_H0 ;  /* 0x20000034ff328230 */ /* 0x100fe20000004100 */
[----:B------:R-:W-:Y:S01]  /*51b0*/  @!P0 IMAD.MOV.U32 R27, RZ, RZ, R30 ;  /* 0x000000ffff1b8224 */ /* 0x000fe200078e001e */
[----:B------:R-:W-:Y:S01]  /*51c0*/  @!P0 HADD2.F32 R52, -RZ, R52.H1_H1 ;  /* 0x30000034ff348230 */ /* 0x000fe20000004100 */
[----:B------:R-:W-:Y:S01]  /*51d0*/  @!P0 FFMA.FTZ R64, R34, R45, -R64 ;  /* 0x0000002d22408223 */ /* 0x000fe20000010840 */
[----:B------:R-:W-:Y:S01]  /*51e0*/  @!P0 HADD2.F32 R34, -RZ, R32.H1_H1 ;  /* 0x30000020ff228230 */ /* 0x000fe20000004100 */
[----:B------:R-:W-:Y:S01]  /*51f0*/  @!P0 FMUL.FTZ R67, R46, R33 ;  /* 0x000000212e438220 */ /* 0x000fe20000410000 */
[--C-:B------:R-:W-:Y:S01]  /*5200*/  @!P0 HADD2.F32 R32, -RZ, R27.reuse.H0_H0 ;  /* 0x2000001bff208230 */ /* 0x100fe20000004100 */
[----:B------:R-:W-:Y:S01]  /*5210*/  @!P0 FMUL.FTZ R61, R42, R35 ;  /* 0x000000232a3d8220 */ /* 0x000fe20000410000 */
[----:B------:R-:W-:Y:S01]  /*5220*/  @!P0 HADD2.F32 R48, -RZ, R48.H1_H1 ;  /* 0x30000030ff308230 */ /* 0x000fe20000004100 */
[C---:B------:R-:W-:Y:S01]  /*5230*/  @!P0 FMUL.FTZ R5, R34.reuse, R25 ;  /* 0x0000001922058220 */ /* 0x040fe20000410000 */
[----:B------:R-:W-:Y:S01]  /*5240*/  @!P0 HADD2.F32 R25, -RZ, R36.H0_H0 ;  /* 0x20000024ff198230 */ /* 0x000fe20000004100 */
[----:B------:R-:W-:Y:S01]  /*5250*/  @!P0 FFMA.FTZ R65, R34, R47, -R65 ;  /* 0x0000002f22418223 */ /* 0x000fe20000010841 */
[----:B------:R-:W-:Y:S01]  /*5260*/  @!P0 MOV R34, R31 ;  /* 0x0000001f00228202 */ /* 0x000fe20000000f00 */
[C---:B------:R-:W-:Y:S01]  /*5270*/  @!P0 FMUL.FTZ R6, R32.reuse, R33 ;  /* 0x0000002120068220 */ /* 0x040fe20000410000 */
[----:B------:R-:W-:Y:S01]  /*5280*/  @!P0 HADD2.F32 R33, -RZ, R26.H0_H0 ;  /* 0x2000001aff218230 */ /* 0x000fe20000004100 */
[----:B------:R-:W-:Y:S01]  /*5290*/  @!P0 FFMA.FTZ R67, R32, R49, -R67 ;  /* 0x0000003120438223 */ /* 0x000fe20000010843 */
[----:B------:R-:W-:Y:S01]  /*52a0*/  @!P0 HADD2.F32 R32, -RZ, R27.H1_H1 ;  /* 0x3000001bff208230 */ /* 0x000fe20000004100 */
[----:B------:R-:W-:Y:S01]  /*52b0*/  @!P0 FMUL.FTZ R71, R50, R25 ;  /* 0x0000001932478220 */ /* 0x000fe20000410000 */
[--C-:B------:R-:W-:Y:S01]  /*52c0*/  @!P0 HADD2.F32 R26, -RZ, R34.reuse.H0_H0 ;  /* 0x20000022ff1a8230 */ /* 0x100fe20000004100 */
[----:B------:R-:W-:Y:S01]  /*52d0*/  @!P0 FMUL.FTZ R70, R52, R24 ;  /* 0x0000001834468220 */ /* 0x000fe20000410000 */
[----:B------:R-:W-:Y:S01]  /*52e0*/  @!P0 HADD2.F32 R27, -RZ, R34.H1_H1 ;  /* 0x30000022ff1b8230 */ /* 0x000fe20000004100 */
[----:B------:R-:W-:Y:S01]  /*52f0*/  @!P0 FMUL.FTZ R76, R48, R33 ;  /* 0x00000021304c8220 */ /* 0x000fe20000410000 */
[----:B------:R-:W-:Y:S01]  /*5300*/  @!P0 F2FP.PACK_AB R65, R65, R64 ;  /* 0x000000404141823e */ /* 0x000fe200000000ff */
[-C--:B------:R-:W-:Y:S02]  /*5310*/  @!P0 FFMA.FTZ R3, R42, R41.reuse, R3 ;  /* 0x000000292a038223 */ /* 0x080fe40000010003 */
[----:B------:R-:W-:Y:S01]  /*5320*/  @!P0 FFMA.FTZ R61, R38, R41, -R61 ;  /* 0x00000029263d8223 */ /* 0x000fe2000001083d */
[----:B------:R-:W-:Y:S01]  /*5330*/  @!P0 MOV R29, R65 ;  /* 0x00000041001d8202 */ /* 0x000fe20000000f00 */
[----:B------:R-:W-:Y:S02]  /*5340*/  @!P0 FFMA.FTZ R71, R26, R55, -R71 ;  /* 0x000000371a478223 */ /* 0x000fe40000010847 */
[----:B------:R-:W-:Y:S01]  /*5350*/  @!P0 FFMA.FTZ R70, R27, R54, -R70 ;  /* 0x000000361b468223 */ /* 0x000fe20000010846 */
[----:B------:R-:W-:Y:S01]  /*5360*/  @!P0 F2FP.PACK_AB R60, R61, R60 ;  /* 0x0000003c3d3c823e */ /* 0x000fe200000000ff */
[----:B------:R-:W-:Y:S02]  /*5370*/  @!P0 FFMA.FTZ R76, R32, R53, -R76 ;  /* 0x00000035204c8223 */ /* 0x000fe4000001084c */
[----:B------:R-:W-:Y:S01]  /*5380*/  @!P0 FFMA.FTZ R4, R43, R45, R4 ;  /* 0x0000002d2b048223 */ /* 0x000fe20000010004 */
[----:B------:R-:W-:Y:S01]  /*5390*/  @!P0 F2FP.PACK_AB R70, R70, R71 ;  /* 0x000000474646823e */ /* 0x000fe200000000ff */
        /* <DEDUP_REMOVED lines=9> */
[----:B------:R-:W-:Y:S01]  /*5430*/  @!P0 FFMA.FTZ R7, R48, R53, R7 ;  /* 0x0000003530078223 */ /* 0x000fe20000010007 */
[----:B------:R-:W-:Y:S01]  /*5440*/  @!P0 MOV R57, R61 ;  /* 0x0000003d00398202 */ /* 0x000fe20000000f00 */
[----:B------:R-:W-:Y:S02]  /*5450*/  @!P0 FFMA.FTZ R8, R50, R55, R8 ;  /* 0x0000003732088223 */ /* 0x000fe40000010008 */
[----:B------:R-:W-:Y:S01]  /*5460*/  @!P0 IMAD.MOV.U32 R28, RZ, RZ, R60 ;  /* 0x000000ffff1c8224 */ /* 0x000fe200078e003c */
[----:B------:R-:W-:Y:S01]  /*5470*/  @!P0 F2FP.PACK_AB R60, R3, R2 ;  /* 0x00000002033c823e */ /* 0x000fe200000000ff */
[----:B------:R-:W-:Y:S01]  /*5480*/  @!P0 FFMA.FTZ R9, R52, R54, R9 ;  /* 0x0000003634098223 */ /* 0x000fe20000010009 */
[----:B------:R-:W-:Y:S02]  /*5490*/  @!P0 F2FP.PACK_AB R64, R7, R6 ;  /* 0x000000060740823e */ /* 0x000fe400000000ff */
[----:B------:R1:W-:Y:S01]  /*54a0*/  STG.E.128 [R62.64], R28 ;  /* 0x0000001c3e007986 */ /* 0x0003e2000c101d06 */
[----:B------:R-:W-:Y:S01]  /*54b0*/  @!P0 IMAD.MOV.U32 R56, RZ, RZ, R60 ;  /* 0x000000ffff388224 */ /* 0x000fe200078e003c */
[----:B------:R-:W-:Y:S02]  /*54c0*/  @!P0 F2FP.PACK_AB R65, R9, R8 ;  /* 0x000000080941823e */ /* 0x000fe400000000ff */
[----:B------:R-:W-:Y:S02]  /*54d0*/  @!P0 MOV R58, R64 ;  /* 0x00000040003a8202 */ /* 0x000fe40000000f00 */
        /* <DEDUP_REMOVED lines=10> */
.L_x_696:
        /* <DEDUP_REMOVED lines=29> */
.L_x_700:
[----:B------:R-:W-:Y:S05]  /*5750*/  BSYNC B1 ;  /* 0x0000000000017941 */ /* 0x000fea0003800000 */
.L_x_695:
[C---:B------:R-:W-:Y:S01]  /*5760*/  ISETP.GT.AND P0, PT, R18.reuse, R11, PT ;  /* 0x0000000b1200720c */ /* 0x040fe20003f04270 */
[----:B------:R-:W-:Y:S01]  /*5770*/  @!UPT UIADD3 URZ, URZ, URZ, URZ ;  /* 0x0000003f3f3ff290 */ /* 0x000fe2000fffe03f */
[----:B------:R-:W-:Y:S11]  /*5780*/  BSSY B0, `(.L_x_717) ;  /* 0x0000041000007945 */ /* 0x000ff60003800000 */
[----:B-1----:R-:W-:Y:S01]  /*5790*/  @P0 IADD3 R5, R18, -0x1, RZ ;  /* 0xffffffff12050810 */ /* 0x002fe20007ffe0ff */
[----:B------:R-:W-:Y:S02]  /*57a0*/  @P0 IMAD.MOV.U32 R6, RZ, RZ, R144 ;  /* 0x000000ffff060224 */ /* 0x000fe400078e0090 */
[----:B------:R-:W-:Y:S01]  /*57b0*/  @P0 IMAD.MOV.U32 R7, RZ, RZ, R149 ;  /* 0x000000ffff070224 */ /* 0x000fe200078e0095 */
[----:B------:R-:W-:Y:S01]  /*57c0*/  @P0 SHF.R.S32.HI R4, RZ, 0x1f, R5 ;  /* 0x0000001fff040819 */ /* 0x000fe20000011405 */
[----:B--2---:R-:W-:Y:S02]  /*57d0*/  @P0 IMAD R3, R94, R5, RZ ;  /* 0x000000055e030224 */ /* 0x004fe400078e02ff */
[-C--:B------:R-:W-:Y:S04]  /*57e0*/  @P0 IMAD.WIDE.U32 R6, R5, R96.reuse, R6 ;  /* 0x0000006005060225 */ /* 0x080fe800078e0006 */
[----:B------:R-:W-:Y:S01]  /*57f0*/  @P0 IMAD R3, R4, R96, R3 ;  /* 0x0000006004030224 */ /* 0x000fe200078e0203 */
[----:B------:R-:W-:Y:S01]  /*5800*/  @P0 LEA R8, P1, R6, c[0x0][0x250], 0x1 ;  /* 0x0000940006080a11 */ /* 0x000fe200078208ff */
[----:B------:R-:W-:Y:S02]  /*5810*/  @P0 IMAD R2, R69, 0x3000, R10 ;  /* 0x0000300045020824 */ /* 0x000fe400078e020a */
[----:B------:R-:W-:Y:S02]  /*5820*/  @P0 IMAD.IADD R3, R7, 0x1, R3 ;  /* 0x0000000107030824 */ /* 0x000fe400078e0203 */
[----:B------:R-:W-:Y:S03]  /*5830*/  @P0 IMAD.SHL.U32 R4, R2, 0x2, RZ ;  /* 0x0000000202040824 */ /* 0x000fe600078e00ff */
[----:B------:R-:W-:Y:S02]  /*5840*/  @P0 LEA.HI.X R9, R6, c[0x0][0x254], R3, 0x1, P1 ;  /* 0x0000950006090a11 */ /* 0x000fe400008f0c03 */
[C---:B------:R-:W-:Y:S02]  /*5850*/  @P0 LEA R6, P1, R102.reuse, R8, 0x1 ;  /* 0x0000000866060211 */ /* 0x040fe400078208ff */
[C---:B------:R-:W-:Y:S01]  /*5860*/  IADD3 R3, R69.reuse, 0x1, RZ ;  /* 0x0000000145037810 */ /* 0x040fe20007ffe0ff */
        /* <DEDUP_REMOVED lines=9> */
[----:B------:R1:W-:Y:S01]  /*5900*/  @P0 LDGSTS.E.BYPASS.LTC128B.128 [R4+0x5100], [R6.64+0x100], !P3 ;  /* 0x0510010006040fae */ /* 0x0003e2000d901d46 */
[----:B------:R-:W-:Y:S03]  /*5910*/  ISETP.GE.AND P0, PT, R69, 0x1, PT ;  /* 0x000000014500780c */ /* 0x000fe60003f06270 */
[----:B------:R-:W0:Y:S01]  /*5920*/  LDGDEPBAR ;  /* 0x00000000000079af */ /* 0x000e220000000000 */
[----:B------:R-:W-:Y:S02]  /*5930*/  SEL R69, R3, RZ, !P0 ;  /* 0x000000ff03457207 */ /* 0x000fe40004000000 */
[----:B------:R-:W-:Y:S01]  /*5940*/  ISETP.GE.AND P0, PT, R109, R118, PT ;  /* 0x000000766d00720c */ /* 0x000fe20003f06270 */
[----:B------:R-:W-:Y:S04]  /*5950*/  DEPBAR.LE SB0, 0x2 ;  /* 0x000080800000791a */ /* 0x000fe80000000000 */
[----:B------:R-:W-:Y:S08]  /*5960*/  BAR.SYNC.DEFER_BLOCKING 0x0 ;  /* 0x0000000000007b1d */ /* 0x000ff00000010000 */
[----:B------:R-:W-:-:S05]  /*5970*/  @P0 BRA `(.L_x_718) ;  /* 0x0000021000000947 */ /* 0x000fca0003800000 */
[C---:B-1----:R-:W-:Y:S01]  /*5980*/  LEA R4, P0, R18.reuse, R164, 0x6 ;  /* 0x000000a412047211 */ /* 0x042fe200078030ff */
[----:B------:R-:W-:Y:S03]  /*5990*/  IMAD.MOV.U32 R118, RZ, RZ, R160 ;  /* 0x000000ffff767224 */ /* 0x000fe600078e00a0 */
[----:B------:R-:W-:Y:S01]  /*59a0*/  LEA.HI.X.SX32 R5, R18, R165, 0x6, P0 ;  /* 0x000000a512057211 */ /* 0x000fe200000f36ff */
[----:B-----5:R-:W-:Y:S04]  /*59b0*/  IMAD.WIDE.U32 R28, R4, c[0x0][0x208], R118 ;  /* 0x00008200041c7a25 */ /* 0x020fe800078e0076 */
[----:B------:R-:W-:Y:S01]  /*59c0*/  IMAD R2, R5, c[0x0][0x208], RZ ;  /* 0x0000820005027a24 */ /* 0x000fe200078e02ff */
[----:B------:R-:W-:Y:S03]  /*59d0*/  LEA R8, P0, R28, c[0x0][0x1f8], 0x1 ;  /* 0x00007e001c087a11 */ /* 0x000fe600078008ff */
[----:B------:R-:W-:Y:S04]  /*59e0*/  IMAD R2, R4, c[0x0][0x20c], R2 ;  /* 0x0000830004027a24 */ /* 0x000fe800078e0202 */
        /* <DEDUP_REMOVED lines=26> */
.L_x_718:
[----:B-1----:R-:W-:Y:S05]  /*5b90*/  BSYNC B0 ;  /* 0x0000000000007941 */ /* 0x002fea0003800000 */
.L_x_717:
[----:B------:R-:W-:Y:S04]  /*5ba0*/  IADD3 R2, R18, -0x2, RZ ;  /* 0xfffffffe12027810 */ /* 0x000fe80007ffe0ff */
[C---:B------:R-:W-:Y:S11]  /*5bb0*/  ISETP.GE.AND P0, PT, R2.reuse, R11, PT ;  /* 0x0000000b0200720c */ /* 0x040ff60003f06270 */
[----:B------:R-:W-:Y:S02]  /*5bc0*/  @!UPT UIADD3 URZ, URZ, URZ, URZ ;  /* 0x0000003f3f3ff290 */ /* 0x000fe4000fffe03f */
[----:B------:R-:W-:Y:S01]  /*5bd0*/  @P0 SHF.R.S32.HI R5, RZ, 0x1f, R2 ;  /* 0x0000001fff050819 */ /* 0x000fe20000011402 */
[----:B------:R-:W-:Y:S02]  /*5be0*/  @P0 IMAD R4, R95, R2, RZ ;  /* 0x000000025f040224 */ /* 0x000fe400078e02ff */
[----:B------:R-:W-:Y:S02]  /*5bf0*/  @P0 IMAD.MOV.U32 R6, RZ, RZ, R146 ;  /* 0x000000ffff060224 */ /* 0x000fe400078e0092 */
[----:B------:R-:W-:Y:S02]  /*5c00*/  @P0 IMAD.MOV.U32 R7, RZ, RZ, R151 ;  /* 0x000000ffff070224 */ /* 0x000fe400078e0097 */
[-C--:B------:R-:W-:Y:S02]  /*5c10*/  @P0 IMAD R4, R5, R97.reuse, R4 ;  /* 0x0000006105040224 */ /* 0x080fe400078e0204 */
[----:B------:R-:W-:Y:S04]  /*5c20*/  @P0 IMAD.WIDE.U32 R6, R2, R97, R6 ;  /* 0x0000006102060225 */ /* 0x000fe800078e0006 */
[----:B------:R-:W-:Y:S01]  /*5c30*/  @P0 IMAD.IADD R4, R7, 0x1, R4 ;  /* 0x0000000107040824 */ /* 0x000fe200078e0204 */
[C---:B------:R-:W-:Y:S01]  /*5c40*/  @P0 LEA R8, P1, R6.reuse, c[0x0][0x220], 0x1 ;  /* 0x0000880006080a11 */ /* 0x040fe200078208ff */
[----:B------:R-:W-:Y:S03]  /*5c50*/  @P0 IMAD R3, R69, 0x3000, R10 ;  /* 0x0000300045030824 */ /* 0x000fe600078e020a */
[----:B------:R-:W-:Y:S01]  /*5c60*/  @P0 LEA.HI.X R9, R6, c[0x0][0x224], R4, 0x1, P1 ;  /* 0x0000890006090a11 */ /* 0x000fe200008f0c04 */
[----:B------:R-:W-:Y:S01]  /*5c70*/  @P0 IMAD.SHL.U32 R5, R3, 0x2, RZ ;  /* 0x0000000203050824 */ /* 0x000fe200078e00ff */
[----:B------:R-:W-:Y:S02]  /*5c80*/  @P0 LEA R6, P1, R99, R8, 0x1 ;  /* 0x0000000863060211 */ /* 0x000fe400078208ff */
[----:B------:R-:W-:Y:S02]  /*5c90*/  IADD3 R4, R51, 0x1, RZ ;  /* 0x0000000133047810 */ /* 0x000fe40007ffe0ff */
        /* <DEDUP_REMOVED lines=13> */
[C---:B------:R-:W-:Y:S02]  /*5d70*/  ISETP.GT.AND P0, PT, R18.reuse, R11, PT ;  /* 0x0000000b1200720c */ /* 0x040fe40003f04270 */
[----:B------:R-:W-:Y:S11]  /*5d80*/  IADD3 R18, R18, -0x1, RZ ;  /* 0xffffffff12127810 */ /* 0x000ff60007ffe0ff */
[----:B------:R-:W-:-:S05]  /*5d90*/  @P0 BRA `(.L_x_719) ;  /* 0xffffbf3000000947 */ /* 0x000fca000383ffff */
[----:B------:R-:W-:Y:S06]  /*5da0*/  BAR.SYNC.DEFER_BLOCKING 0x0 ;  /* 0x0000000000007b1d */ /* 0x000fec0000010000 */
.L_x_694:
[----:B-1----:R-:W-:Y:S01]  /*5db0*/  ISETP.GE.AND P0, PT, R84, 0x1, PT ;  /* 0x000000015400780c */ /* 0x002fe20003f06270 */
[----:B------:R-:W-:Y:S01]  /*5dc0*/  IMAD.IADD R2, R90, 0x1, R91 ;  /* 0x000000015a027824 */ /* 0x000fe200078e025b */
[----:B------:R-:W-:Y:S01]  /*5dd0*/  PLOP3.LUT P2, PT, PT, PT, PT, 0x80, 0x0 ;  /* 0x000000000000781c */ /* 0x000fe20003f4f070 */
[----:B------:R-:W-:Y:S01]  /*5de0*/  CS2R R98, SRZ ;  /* 0x0000000000627805 */ /* 0x000fe2000001ff00 */
        /* <DEDUP_REMOVED lines=10> */
[----:B-----5:R-:W-:Y:S01]  /*5e90*/  CS2R R78, SRZ ;  /* 0x00000000004e7805 */ /* 0x020fe2000001ff00 */
        /* <DEDUP_REMOVED lines=46> */
[----:B------:R-:W-:Y:S01]  /*6180*/  IMAD.MOV.U32 R3, RZ, RZ, 0x1 ;  /* 0x00000001ff037424 */ /* 0x000fe200078e00ff */
[----:B------:R-:W-:Y:S01]  /*6190*/  SHF.R.S32.HI R7, RZ, 0x1f, R92 ;  /* 0x0000001fff077819 */ /* 0x000fe2000001145c */
[----:B------:R-:W-:Y:S01]  /*61a0*/  IMAD.WIDE.U32 R18, R92, c[0x0][0x178], RZ ;  /* 0x00005e005c127a25 */ /* 0x000fe200078e00ff */
[CC--:B------:R-:W-:Y:S01]  /*61b0*/  LEA.HI R17, R8.reuse, R85.reuse, RZ, 0x3 ;  /* 0x0000005508117211 */ /* 0x0c0fe200078f18ff */
[----:B------:R-:W-:Y:S01]  /*61c0*/  BSSY B0, `(.L_x_721) ;  /* 0x000009c000007945 */ /* 0x000fe20003800000 */
[----:B------:R-:W-:Y:S01]  /*61d0*/  LEA.HI R0, R8, R85, RZ, 0x4 ;  /* 0x0000005508007211 */ /* 0x000fe200078f20ff */
[----:B------:R-:W-:Y:S01]  /*61e0*/  IMAD R7, R7, c[0x0][0x178], RZ ;  /* 0x00005e0007077a24 */ /* 0x000fe200078e02ff */
[----:B------:R-:W-:Y:S01]  /*61f0*/  LOP3.LUT R12, R17, 0xfffffff8, RZ, 0xc0, !PT ;  /* 0xfffffff8110c7812 */ /* 0x000fe200078ec0ff */
[----:B------:R-:W-:Y:S01]  /*6200*/  IMAD R69, R88, c[0x0][0x2c4], RZ ;  /* 0x0000b10058457a24 */ /* 0x000fe200078e02ff */
[----:B------:R-:W-:Y:S01]  /*6210*/  SHF.R.S32.HI R5, RZ, 0x4, R0 ;  /* 0x00000004ff057819 */ /* 0x000fe20000011400 */
[----:B------:R-:W-:Y:S01]  /*6220*/  IMAD R7, R92, c[0x0][0x17c], R7 ;  /* 0x00005f005c077a24 */ /* 0x000fe200078e0207 */
[----:B------:R-:W-:Y:S01]  /*6230*/  SHF.R.S32.HI R15, RZ, 0x3, R17 ;  /* 0x00000003ff0f7819 */ /* 0x000fe20000011411 */
[----:B------:R-:W-:Y:S01]  /*6240*/  IMAD.IADD R12, R85, 0x1, -R12 ;  /* 0x00000001550c7824 */ /* 0x000fe200078e0a0c */
[----:B------:R-:W-:Y:S01]  /*6250*/  LEA.HI R6, R0, R5, RZ, 0x1 ;  /* 0x0000000500067211 */ /* 0x000fe200078f08ff */
[----:B------:R-:W-:Y:S01]  /*6260*/  IMAD.IADD R19, R19, 0x1, R7 ;  /* 0x0000000113137824 */ /* 0x000fe200078e0207 */
[----:B------:R-:W-:Y:S01]  /*6270*/  ISETP.NE.AND P4, PT, R3, c[0x0][0x2c4], PT ;  /* 0x0000b10003007a0c */ /* 0x000fe20003f85270 */
[----:B------:R-:W-:Y:S01]  /*6280*/  IMAD.SHL.U32 R16, R12, 0x8, RZ ;  /* 0x000000080c107824 */ /* 0x000fe200078e00ff */
[----:B------:R-:W-:Y:S01]  /*6290*/  LOP3.LUT R3, R6, 0xfffffffe, RZ, 0xc0, !PT ;  /* 0xfffffffe06037812 */ /* 0x000fe200078ec0ff */
[----:B------:R-:W-:Y:S01]  /*62a0*/  IMAD.SHL.U32 R201, R15, 0x40, RZ ;  /* 0x000000400fc97824 */ /* 0x000fe200078e00ff */
[----:B------:R-:W-:Y:S01]  /*62b0*/  LOP3.LUT R194, R194, 0xfffffffe, RZ, 0xc0, !PT ;  /* 0xfffffffec2c27812 */ /* 0x000fe200078ec0ff */
[----:B------:R-:W-:Y:S01]  /*62c0*/  IMAD R7, R12, 0x20, R15 ;  /* 0x000000200c077824 */ /* 0x000fe200078e020f */
[----:B------:R-:W-:Y:S01]  /*62d0*/  ISETP.NE.U32.AND P3, PT, RZ, c[0x0][0x348], PT ;  /* 0x0000d200ff007a0c */ /* 0x000fe20003f65070 */
[----:B------:R-:W-:Y:S01]  /*62e0*/  IMAD.IADD R3, R5, 0x1, -R3 ;  /* 0x0000000105037824 */ /* 0x000fe200078e0a03 */
[----:B------:R-:W-:Y:S01]  /*62f0*/  IADD3 R5, R16, 0x80, RZ ;  /* 0x0000008010057810 */ /* 0x000fe20007ffe0ff */
[----:B-1----:R-:W-:Y:S01]  /*6300*/  IMAD.SHL.U32 R10, R12, 0x40, RZ ;  /* 0x000000400c0a7824 */ /* 0x002fe200078e00ff */
[----:B------:R-:W-:Y:S01]  /*6310*/  LOP3.LUT R201, R201, 0x1c0, RZ, 0xc0, !PT ;  /* 0x000001c0c9c97812 */ /* 0x000fe200078ec0ff */
[----:B------:R-:W-:Y:S01]  /*6320*/  IMAD R7, R86, 0x80, R7 ;  /* 0x0000008056077824 */ /* 0x000fe200078e0207 */
[----:B------:R-:W-:-:S02]  /*6330*/  ISETP.GE.AND P2, PT, R5, c[0x0][0x1d4], PT ;  /* 0x0000750005007a0c */ /* 0x000fc40003f46270 */
[----:B------:R-:W-:Y:S01]  /*6340*/  LOP3.LUT R6, R201, 0x38, R16, 0xf8, !PT ;  /* 0x00000038c9067812 */ /* 0x000fe200078ef810 */
[----:B------:R-:W-:Y:S01]  /*6350*/  IMAD.MOV.U32 R24, RZ, RZ, R7 ;  /* 0x000000ffff187224 */ /* 0x000fe200078e0007 */
[----:B------:R-:W-:Y:S02]  /*6360*/  SHF.R.U32.HI R201, RZ, 0x3, R201 ;  /* 0x00000003ffc97819 */ /* 0x000fe400000116c9 */
[----:B------:R-:W-:Y:S02]  /*6370*/  ISETP.GE.AND P1, PT, R5, c[0x0][0x198], PT ;  /* 0x0000660005007a0c */ /* 0x000fe40003f26270 */
[----:B------:R-:W-:Y:S01]  /*6380*/  LOP3.LUT R201, R6, R201, RZ, 0x3c, !PT ;  /* 0x000000c906c97212 */ /* 0x000fe200078e3cff */
[----:B------:R-:W-:Y:S01]  /*6390*/  IMAD R6, R89, c[0x0][0x1b8], RZ ;  /* 0x00006e0059067a24 */ /* 0x000fe200078e02ff */
[----:B------:R-:W-:Y:S02]  /*63a0*/  SHF.R.S32.HI R9, RZ, 0x1f, R192 ;  /* 0x0000001fff097819 */ /* 0x000fe400000114c0 */
[----:B------:R-:W-:Y:S01]  /*63b0*/  ISETP.NE.AND.EX P3, PT, RZ, c[0x0][0x34c], PT, P3 ;  /* 0x0000d300ff007a0c */ /* 0x000fe20003f65330 */
[----:B------:R-:W-:Y:S01]  /*63c0*/  IMAD R5, R195, c[0x0][0x1bc], R6 ;  /* 0x00006f00c3057a24 */ /* 0x000fe200078e0206 */
[----:B------:R-:W-:-:S02]  /*63d0*/  @P2 LOP3.LUT R194, R194, 0x1, RZ, 0xfc, !PT ;  /* 0x00000001c2c22812 */ /* 0x000fc400078efcff */
[----:B------:R-:W-:Y:S02]  /*63e0*/  P2R R6, PR, RZ, 0x2 ;  /* 0x00000002ff067803 */ /* 0x000fe40000000000 */
[C---:B------:R-:W-:Y:S02]  /*63f0*/  LOP3.LUT P2, RZ, R12.reuse, 0x4, RZ, 0xc0, !PT ;  /* 0x000000040cff7812 */ /* 0x040fe4000784c0ff */
[----:B------:R-:W-:Y:S01]  /*6400*/  LOP3.LUT P1, RZ, R12, 0x2, RZ, 0xc0, !PT ;  /* 0x000000020cff7812 */ /* 0x000fe2000782c0ff */
[----:B------:R-:W-:Y:S01]  /*6410*/  IMAD.WIDE.U32 R12, R195, c[0x0][0x1b8], R18 ;  /* 0x00006e00c30c7a25 */ /* 0x000fe200078e0012 */
[----:B------:R-:W-:Y:S02]  /*6420*/  SEL R11, R9, RZ, !P3 ;  /* 0x000000ff090b7207 */ /* 0x000fe40005800000 */
[----:B------:R-:W-:Y:S01]  /*6430*/  SEL R22, R192, RZ, !P3 ;  /* 0x000000ffc0167207 */ /* 0x000fe20005800000 */
[----:B------:R-:W-:Y:S01]  /*6440*/  IMAD.IADD R13, R13, 0x1, R5 ;  /* 0x000000010d0d7824 */ /* 0x000fe200078e0205 */
[----:B------:R-:W-:Y:S01]  /*6450*/  LOP3.LUT R0, R0, 0xfffffff0, RZ, 0xc0, !PT ;  /* 0xfffffff000007812 */ /* 0x000fe200078ec0ff */
[----:B------:R-:W-:Y:S01]  /*6460*/  @P4 IMAD.HI.U32 R5, R7, c[0x0][0x2c8], RZ ;  /* 0x0000b20007054a27 */ /* 0x000fe200078e00ff */
[----:B------:R-:W-:-:S02]  /*6470*/  IADD3 R21, P3, R15, R2, RZ ;  /* 0x000000020f157210 */ /* 0x000fc40007f7e0ff */
[----:B------:R-:W-:Y:S01]  /*6480*/  LOP3.LUT R10, R10, 0x1c0, RZ, 0xc0, !PT ;  /* 0x000001c00a0a7812 */ /* 0x000fe200078ec0ff */
[----:B------:R-:W-:Y:S01]  /*6490*/  IMAD R11, R11, c[0x0][0x1c0], RZ ;  /* 0x000070000b0b7a24 */ /* 0x000fe200078e02ff */
[----:B------:R-:W-:Y:S01]  /*64a0*/  @P4 SHF.R.U32.HI R24, RZ, c[0x0][0x2cc], R5 ;  /* 0x0000b300ff184a19 */ /* 0x000fe20000011605 */
[----:B------:R-:W-:Y:S01]  /*64b0*/  IMAD.IADD R0, R85, 0x1, -R0 ;  /* 0x0000000155007824 */ /* 0x000fe200078e0a00 */
[----:B------:R-:W-:Y:S01]  /*64c0*/  LOP3.LUT R17, R10, 0x8, R17, 0xf8, !PT ;  /* 0x000000080a117812 */ /* 0x000fe200078ef811 */
[C---:B------:R-:W-:Y:S01]  /*64d0*/  IMAD R11, R22.reuse, c[0x0][0x1c4], R11 ;  /* 0x00007100160b7a24 */ /* 0x040fe200078e020b */
[----:B------:R-:W-:Y:S01]  /*64e0*/  SHF.R.S32.HI R5, RZ, 0x1f, R24 ;  /* 0x0000001fff057819 */ /* 0x000fe20000011418 */
[----:B------:R-:W-:Y:S01]  /*64f0*/  IMAD.WIDE.U32 R22, R22, c[0x0][0x1c0], R12 ;  /* 0x0000700016167a25 */ /* 0x000fe200078e000c */
[----:B------:R-:W-:Y:S02]  /*6500*/  SHF.R.S32.HI R12, RZ, 0x1f, R2 ;  /* 0x0000001fff0c7819 */ /* 0x000fe40000011402 */
[----:B------:R-:W-:Y:S01]  /*6510*/  SHF.R.U32.HI R10, RZ, 0x3, R10 ;  /* 0x00000003ff0a7819 */ /* 0x000fe2000001160a */
[----:B------:R-:W-:Y:S01]  /*6520*/  IMAD.MOV R18, RZ, RZ, -R24 ;  /* 0x000000ffff127224 */ /* 0x000fe200078e0a18 */
[----:B------:R-:W-:Y:S01]  /*6530*/  LEA.HI.X.SX32 R2, R15, R12, 0x1, P3 ;  /* 0x0000000c0f027211 */ /* 0x000fe200018f0eff */
[----:B------:R-:W-:Y:S01]  /*6540*/  IMAD R5, R5, c[0x0][0x1b0], RZ ;  /* 0x00006c0005057a24 */ /* 0x000fe200078e02ff */
[----:B------:R-:W-:Y:S01]  /*6550*/  LOP3.LUT R10, R17, R10, RZ, 0x3c, !PT ;  /* 0x0000000a110a7212 */ /* 0x000fe200078e3cff */
[----:B------:R-:W-:Y:S01]  /*6560*/  IMAD R18, R18, c[0x0][0x2c4], R7 ;  /* 0x0000b10012127a24 */ /* 0x000fe200078e0207 */
[----:B------:R-:W-:Y:S01]  /*6570*/  SHF.R.S32.HI R7, RZ, 0x1f, R0 ;  /* 0x0000001fff077819 */ /* 0x000fe20000011400 */
[C---:B------:R-:W-:Y:S01]  /*6580*/  IMAD R12, R2.reuse, c[0x0][0x1e0], RZ ;  /* 0x00007800020c7a24 */ /* 0x040fe200078e02ff */
[----:B------:R-:W-:Y:S01]  /*6590*/  SHF.R.S32.HI R17, RZ, 0x1f, R16 ;  /* 0x0000001fff117819 */ /* 0x000fe20000011410 */
[----:B------:R-:W-:Y:S01]  /*65a0*/  IMAD R14, R2, c[0x0][0x208], RZ ;  /* 0x00008200020e7a24 */ /* 0x000fe200078e02ff */
[----:B------:R-:W-:Y:S01]  /*65b0*/  LEA.HI R2, R7, R0, RZ, 0x3 ;  /* 0x0000000007027211 */ /* 0x000fe200078f18ff */
[----:B------:R-:W-:Y:S01]  /*65c0*/  IMAD.IADD R23, R23, 0x1, R11 ;  /* 0x0000000117177824 */ /* 0x000fe200078e020b */
[----:B------:R-:W-:Y:S01]  /*65d0*/  LEA.HI R92, R8, R85, RZ, 0x5 ;  /* 0x00000055085c7211 */ /* 0x000fe200078f28ff */
[C---:B------:R-:W-:Y:S01]  /*65e0*/  IMAD R13, R24.reuse, c[0x0][0x1b4], R5 ;  /* 0x00006d00180d7a24 */ /* 0x040fe200078e0205 */
[----:B------:R-:W-:Y:S01]  /*65f0*/  SHF.R.S32.HI R5, RZ, 0x1f, R18 ;  /* 0x0000001fff057819 */ /* 0x000fe20000011412 */
[----:B------:R-:W-:Y:S01]  /*6600*/  IMAD.WIDE.U32 R24, R24, c[0x0][0x1b0], R22 ;  /* 0x00006c0018187a25 */ /* 0x000fe200078e0016 */
[----:B------:R-:W-:-:S02]  /*6610*/  LOP3.LUT R7, R2, 0xfffffff8, RZ, 0xc0, !PT ;  /* 0xfffffff802077812 */ /* 0x000fc400078ec0ff */
[----:B------:R-:W-:Y:S01]  /*6620*/  ISETP.GE.AND P6, PT, R16, c[0x0][0x1d4], PT ;  /* 0x0000750010007a0c */ /* 0x000fe20003fc6270 */
[----:B------:R-:W-:Y:S02]  /*6630*/  IMAD R5, R5, c[0x0][0x1a8], RZ ;  /* 0x00006a0005057a24 */ /* 0x000fe400078e02ff */
[----:B------:R-:W-:Y:S02]  /*6640*/  IMAD.IADD R25, R25, 0x1, R13 ;  /* 0x0000000119197824 */ /* 0x000fe400078e020d */
[----:B------:R-:W-:Y:S01]  /*6650*/  IMAD.IADD R7, R0, 0x1, -R7 ;  /* 0x0000000100077824 */ /* 0x000fe200078e0a07 */
[----:B------:R-:W-:Y:S01]  /*6660*/  LEA.HI R0, R8, R85, RZ, 0x6 ;  /* 0x0000005508007211 */ /* 0x000fe200078f30ff */
[C---:B------:R-:W-:Y:S02]  /*6670*/  IMAD R12, R21.reuse, c[0x0][0x1e4], R12 ;  /* 0x00007900150c7a24 */ /* 0x040fe400078e020c */
[----:B------:R-:W-:Y:S01]  /*6680*/  IMAD R11, R21, c[0x0][0x20c], R14 ;  /* 0x00008300150b7a24 */ /* 0x000fe200078e020e */
[----:B------:R-:W-:Y:S01]  /*6690*/  LOP3.LUT P4, RZ, R7, 0x4, RZ, 0xc0, !PT ;  /* 0x0000000407ff7812 */ /* 0x000fe2000788c0ff */
[----:B------:R-:W-:-:S04]  /*66a0*/  IMAD.WIDE.U32 R22, R21, c[0x0][0x1e0], R16 ;  /* 0x0000780015167a25 */ /* 0x000fc800078e0010 */
[----:B------:R-:W-:Y:S01]  /*66b0*/  IMAD.WIDE.U32 R20, R21, c[0x0][0x208], R16 ;  /* 0x0000820015147a25 */ /* 0x000fe200078e0010 */
[----:B------:R-:W-:-:S03]  /*66c0*/  IADD3 R23, R23, R12, RZ ;  /* 0x0000000c17177210 */ /* 0x000fc60007ffe0ff */
[C---:B------:R-:W-:Y:S02]  /*66d0*/  IMAD R5, R18.reuse, c[0x0][0x1ac], R5 ;  /* 0x00006b0012057a24 */ /* 0x040fe400078e0205 */
[----:B------:R-:W-:-:S04]  /*66e0*/  IMAD.WIDE.U32 R18, R18, c[0x0][0x1a8], R24 ;  /* 0x00006a0012127a25 */ /* 0x000fc800078e0018 */
[----:B------:R-:W-:Y:S02]  /*66f0*/  IMAD.SHL.U32 R0, R0, 0x8, RZ ;  /* 0x0000000800007824 */ /* 0x000fe400078e00ff */
[----:B------:R-:W-:Y:S02]  /*6700*/  IMAD.IADD R21, R21, 0x1, R11 ;  /* 0x0000000115157824 */ /* 0x000fe400078e020b */
[----:B------:R-:W-:Y:S01]  /*6710*/  IMAD.IADD R11, R19, 0x1, R5 ;  /* 0x00000001130b7824 */ /* 0x000fe200078e0205 */
[----:B------:R-:W-:Y:S01]  /*6720*/  LEA R5, P3, R18, c[0x0][0x160], 0x1 ;  /* 0x0000580012057a11 */ /* 0x000fe200078608ff */
[----:B------:R-:W-:Y:S01]  /*6730*/  IMAD.SHL.U32 R2, R2, 0x40, RZ ;  /* 0x0000004002027824 */ /* 0x000fe200078e00ff */
[----:B------:R-:W-:Y:S01]  /*6740*/  LOP3.LUT R201, R201, 0xfffffe00, R0, 0xf8, !PT ;  /* 0xfffffe00c9c97812 */ /* 0x000fe200078ef800 */
[----:B------:R-:W-:Y:S01]  /*6750*/  IMAD.WIDE.U32 R204, R195, c[0x0][0x1e8], R22 ;  /* 0x00007a00c3cc7a25 */ /* 0x000fe200078e0016 */
[----:B------:R-:W-:Y:S02]  /*6760*/  LEA.HI.X R0, R18, c[0x0][0x164], R11, 0x1, P3 ;  /* 0x0000590012007a11 */ /* 0x000fe400018f0c0b */
[----:B------:R-:W-:Y:S01]  /*6770*/  ISETP.NE.U32.AND P3, PT, RZ, c[0x0][0x350], PT ;  /* 0x0000d400ff007a0c */ /* 0x000fe20003f65070 */
[----:B------:R-:W-:-:S02]  /*6780*/  IMAD.SHL.U32 R11, R7, 0x40, RZ ;  /* 0x00000040070b7824 */ /* 0x000fc400078e00ff */
[----:B------:R-:W-:Y:S01]  /*6790*/  IMAD R14, R89, c[0x0][0x210], RZ ;  /* 0x00008400590e7a24 */ /* 0x000fe200078e02ff */
[----:B------:R-:W-:Y:S01]  /*67a0*/  ISETP.NE.AND.EX P3, PT, RZ, c[0x0][0x354], PT, P3 ;  /* 0x0000d500ff007a0c */ /* 0x000fe20003f65330 */
[----:B------:R-:W-:-:S04]  /*67b0*/  IMAD.WIDE.U32 R18, R195, c[0x0][0x210], R20 ;  /* 0x00008400c3127a25 */ /* 0x000fc800078e0014 */
[----:B------:R-:W-:-:S05]  /*67c0*/  IMAD R14, R195, c[0x0][0x214], R14 ;  /* 0x00008500c30e7a24 */ /* 0x000fca00078e020e */
[----:B------:R-:W-:Y:S02]  /*67d0*/  IADD3 R19, R14, R19, RZ ;  /* 0x000000130e137210 */ /* 0x000fe40007ffe0ff */
[--C-:B--2---:R-:W-:Y:S01]  /*67e0*/  @P0 SHF.R.S32.HI R13, RZ, 0x1f, R4.reuse ;  /* 0x0000001fff0d0819 */ /* 0x104fe20000011404 */
[----:B------:R-:W-:Y:S02]  /*67f0*/  @P0 IMAD.MOV.U32 R12, RZ, RZ, R4 ;  /* 0x000000ffff0c0224 */ /* 0x000fe400078e0004 */
[----:B------:R-:W-:Y:S02]  /*6800*/  IMAD R4, R89, c[0x0][0x1e8], RZ ;  /* 0x00007a0059047a24 */ /* 0x000fe400078e02ff */
[----:B------:R-:W-:Y:S01]  /*6810*/  @!P0 IMAD.MOV.U32 R13, RZ, RZ, R9 ;  /* 0x000000ffff0d8224 */ /* 0x000fe200078e0009 */
[----:B------:R-:W-:Y:S01]  /*6820*/  P2R R9, PR, RZ, 0x10 ;  /* 0x00000010ff097803 */ /* 0x000fe20000000000 */
[----:B------:R-:W-:Y:S02]  /*6830*/  IMAD R9, R195, c[0x0][0x1ec], R4 ;  /* 0x00007b00c3097a24 */ /* 0x000fe400078e0204 */
[----:B------:R-:W-:Y:S01]  /*6840*/  IMAD R4, R3, 0x200, R10 ;  /* 0x0000020003047824 */ /* 0x000fe200078e020a */
[----:B------:R-:W-:Y:S01]  /*6850*/  LOP3.LUT R10, R11, 0x1c0, RZ, 0xc0, !PT ;  /* 0x000001c00b0a7812 */ /* 0x000fe200078ec0ff */
[----:B------:R-:W-:Y:S01]  /*6860*/  IMAD.SHL.U32 R3, R3, 0x8, RZ ;  /* 0x0000000803037824 */ /* 0x000fe200078e00ff */
[----:B------:R-:W-:Y:S01]  /*6870*/  IADD3 R11, R16, 0x40, RZ ;  /* 0x00000040100b7810 */ /* 0x000fe20007ffe0ff */
[----:B------:R-:W-:-:S02]  /*6880*/  IMAD.IADD R205, R9, 0x1, R205 ;  /* 0x0000000109cd7824 */ /* 0x000fc400078e02cd */
[----:B------:R-:W-:Y:S01]  /*6890*/  @!P0 IMAD.MOV.U32 R12, RZ, RZ, R192 ;  /* 0x000000ffff0c8224 */ /* 0x000fe200078e00c0 */
[----:B------:R-:W-:Y:S02]  /*68a0*/  LOP3.LUT R3, R10, 0x8, R3, 0xf8, !PT ;  /* 0x000000080a037812 */ /* 0x000fe400078ef803 */
[----:B------:R-:W-:Y:S02]  /*68b0*/  SHF.R.U32.HI R10, RZ, 0x3, R10 ;  /* 0x00000003ff0a7819 */ /* 0x000fe4000001160a */
[----:B------:R-:W-:Y:S02]  /*68c0*/  LOP3.LUT P0, RZ, R7, 0x2, RZ, 0xc0, !PT ;  /* 0x0000000207ff7812 */ /* 0x000fe4000780c0ff */
[----:B------:R-:W-:Y:S02]  /*68d0*/  LOP3.LUT R3, R3, R10, RZ, 0x3c, !PT ;  /* 0x0000000a03037212 */ /* 0x000fe400078e3cff */
[----:B------:R-:W-:Y:S02]  /*68e0*/  LEA.HI R10, R8, R85, RZ, 0x3 ;  /* 0x00000055080a7211 */ /* 0x000fe400078f18ff */
[----:B------:R-:W-:Y:S01]  /*68f0*/  LOP3.LUT R2, R3, 0xfffffe00, R2, 0xf8, !PT ;  /* 0xfffffe0003027812 */ /* 0x000fe200078ef802 */
[----:B------:R-:W-:Y:S01]  /*6900*/  IMAD.MOV.U32 R3, RZ, RZ, 0x10 ;  /* 0x00000010ff037424 */ /* 0x000fe200078e00ff */
[----:B------:R-:W-:-:S02]  /*6910*/  LOP3.LUT R10, R10, 0xfffffff8, RZ, 0xc0, !PT ;  /* 0xfffffff80a0a7812 */ /* 0x000fc400078ec0ff */
[----:B------:R-:W-:Y:S02]  /*6920*/  SEL R202, R12, RZ, !P3 ;  /* 0x000000ff0cca7207 */ /* 0x000fe40005800000 */
[----:B------:R-:W-:Y:S01]  /*6930*/  SEL R3, R3, 0xfffffff0, !P0 ;  /* 0xfffffff003037807 */ /* 0x000fe20004000000 */
[----:B------:R-:W-:Y:S01]  /*6940*/  IMAD.IADD R9, R85, 0x1, -R10 ;  /* 0x0000000155097824 */ /* 0x000fe200078e0a0a */
[----:B------:R-:W-:Y:S01]  /*6950*/  SEL R12, R13, RZ, !P3 ;  /* 0x000000ff0d0c7207 */ /* 0x000fe20005800000 */
[----:B------:R-:W-:Y:S01]  /*6960*/  IMAD R10, R86, 0x80, R15 ;  /* 0x00000080560a7824 */ /* 0x000fe200078e020f */
[C---:B------:R-:W-:Y:S01]  /*6970*/  ISETP.GE.AND P5, PT, R11.reuse, c[0x0][0x1d4], PT ;  /* 0x000075000b007a0c */ /* 0x040fe20003fa6270 */
[----:B------:R-:W-:Y:S01]  /*6980*/  IMAD.WIDE.U32 R204, R202, c[0x0][0x1f0], R204 ;  /* 0x00007c00cacc7a25 */ /* 0x000fe200078e00cc */
[----:B------:R-:W-:Y:S02]  /*6990*/  ISETP.GE.AND P4, PT, R11, c[0x0][0x198], PT ;  /* 0x000066000b007a0c */ /* 0x000fe40003f86270 */
[----:B------:R-:W-:Y:S01]  /*69a0*/  ISETP.GE.AND P0, PT, R10, R69, PT ;  /* 0x000000450a00720c */ /* 0x000fe20003f06270 */
[----:B------:R-:W-:-:S02]  /*69b0*/  IMAD R209, R12, c[0x0][0x1f0], RZ ;  /* 0x00007c000cd17a24 */ /* 0x000fc400078e02ff */
[----:B------:R-:W-:Y:S02]  /*69c0*/  IMAD R207, R12, c[0x0][0x218], RZ ;  /* 0x000086000ccf7a24 */ /* 0x000fe400078e02ff */
[C---:B------:R-:W-:Y:S02]  /*69d0*/  IMAD R209, R202.reuse, c[0x0][0x1f4], R209 ;  /* 0x00007d00cad17a24 */ /* 0x040fe400078e02d1 */
[C---:B------:R-:W-:Y:S02]  /*69e0*/  IMAD R207, R202.reuse, c[0x0][0x21c], R207 ;  /* 0x00008700cacf7a24 */ /* 0x040fe400078e02cf */
[----:B------:R-:W-:Y:S02]  /*69f0*/  IMAD.SHL.U32 R9, R9, 0x8, RZ ;  /* 0x0000000809097824 */ /* 0x000fe400078e00ff */
[----:B------:R-:W-:Y:S02]  /*6a00*/  IMAD.WIDE.U32 R202, R202, c[0x0][0x218], R18 ;  /* 0x00008600caca7a25 */ /* 0x000fe400078e0012 */
[----:B------:R1:W2:Y:S01]  /*6a10*/  SHFL.IDX PT, R18, R5, RZ, 0x181f ;  /* 0x00181fff05127589 */ /* 0x0002a200000e0000 */
[----:B------:R-:W-:Y:S01]  /*6a20*/  ISETP.GE.AND P3, PT, R9, c[0x0][0x198], PT ;  /* 0x0000660009007a0c */ /* 0x000fe20003f66270 */
[----:B------:R-:W-:-:S02]  /*6a30*/  IMAD.IADD R209, R205, 0x1, R209 ;  /* 0x00000001cdd17824 */ /* 0x000fc400078e02d1 */
[----:B------:R1:W3:Y:S01]  /*6a40*/  SHFL.IDX PT, R19, R0, RZ, 0x181f ;  /* 0x00181fff00137589 */ /* 0x0002e200000e0000 */
[----:B------:R-:W-:Y:S01]  /*6a50*/  IMAD.IADD R207, R203, 0x1, R207 ;  /* 0x00000001cbcf7824 */ /* 0x000fe200078e02cf */
[----:B------:R-:W-:Y:S05]  /*6a60*/  @P0 BRA `(.L_x_722) ;  /* 0x0000011000000947 */ /* 0x000fea0003800000 */
[C---:B------:R-:W-:Y:S02]  /*6a70*/  IADD3 R12, R9.reuse, 0x80, RZ ;  /* 0x00000080090c7810 */ /* 0x040fe40007ffe0ff */
[----:B------:R-:W-:Y:S02]  /*6a80*/  SHF.R.S32.HI R14, RZ, 0x1f, R11 ;  /* 0x0000001fff0e7819 */ /* 0x000fe4000001140b */
[----:B--2---:R-:W-:Y:S02]  /*6a90*/  LEA R20, P0, R9, R18, 0x1 ;  /* 0x0000001209147211 */ /* 0x004fe400078008ff */
[----:B------:R-:W-:Y:S02]  /*6aa0*/  SHF.R.S32.HI R13, RZ, 0x1f, R12 ;  /* 0x0000001fff0d7819 */ /* 0x000fe4000001140c */
[----:B------:R-:W-:-:S02]  /*6ab0*/  LEA.HI R14, R14, R11, RZ, 0x3 ;  /* 0x0000000b0e0e7211 */ /* 0x000fc400078f18ff */
[----:B---3--:R-:W-:Y:S02]  /*6ac0*/  LEA.HI.X R21, R9, R19, R17, 0x1, P0 ;  /* 0x0000001309157211 */ /* 0x008fe400000f0c11 */
[----:B------:R-:W-:Y:S01]  /*6ad0*/  LEA.HI R13, R13, R12, RZ, 0x3 ;  /* 0x0000000c0d0d7211 */ /* 0x000fe200078f18ff */
[----:B------:R-:W-:Y:S01]  /*6ae0*/  IMAD.SHL.U32 R12, R201, 0x2, RZ ;  /* 0x00000002c90c7824 */ /* 0x000fe200078e00ff */
[----:B------:R-:W-:Y:S02]  /*6af0*/  ISETP.NE.AND P0, PT, R6, RZ, PT ;  /* 0x000000ff0600720c */ /* 0x000fe40003f05270 */
[----:B------:R-:W-:Y:S02]  /*6b00*/  LOP3.LUT R14, R14, 0xfffffff8, RZ, 0xc0, !PT ;  /* 0xfffffff80e0e7812 */ /* 0x000fe400078ec0ff */
[----:B------:R-:W-:Y:S01]  /*6b10*/  LOP3.LUT R13, R13, 0xfffffff8, RZ, 0xc0, !PT ;  /* 0xfffffff80d0d7812 */ /* 0x000fe200078ec0ff */
[----:B------:R-:W-:Y:S01]  /*6b20*/  @!PT LDS RZ, [RZ] ;  /* 0x00000000fffff984 */ /* 0x000fe20000000800 */
[----:B------:R2:W-:Y:S02]  /*6b30*/  LDGSTS.E.BYPASS.LTC128B.128 [R12+0x18100], [R20.64], !P3 ;  /* 0x18100000140c7fae */ /* 0x0005e4000d901d46 */
[----:B------:R-:W-:-:S04]  /*6b40*/  IMAD.WIDE R22, R14, 0x2, R18 ;  /* 0x000000020e167825 */ /* 0x000fc800078e0212 */
[----:B------:R-:W-:Y:S01]  /*6b50*/  IMAD.WIDE R18, R13, 0x2, R18 ;  /* 0x000000020d127825 */ /* 0x000fe200078e0212 */
[----:B------:R2:W-:Y:S04]  /*6b60*/  LDGSTS.E.BYPASS.LTC128B.128 [R12+0x1c100], [R22.64], !P4 ;  /* 0x1c100000160c7fae */ /* 0x0005e8000e101d46 */
[----:B------:R2:W-:Y:S02]  /*6b70*/  LDGSTS.E.BYPASS.LTC128B.128 [R12+0x20100], [R18.64], !P0 ;  /* 0x20100000120c7fae */ /* 0x0005e4000c101d46 */
.L_x_722:
[----:B------:R-:W-:Y:S05]  /*6b80*/  BSYNC B0 ;  /* 0x0000000000007941 */ /* 0x000fea0003800000 */
.L_x_721:
[----:B--2---:R-:W-:Y:S01]  /*6b90*/  IADD3 R12, R10, 0x20, RZ ;  /* 0x000000200a0c7810 */ /* 0x004fe20007ffe0ff */
[----:B---3--:R2:W3:Y:S01]  /*6ba0*/  SHFL.IDX PT, R19, R0, 0x1, 0x181f ;  /* 0x00381f0000137f89 */ /* 0x0084e200000e0000 */
[----:B------:R-:W-:Y:S02]  /*6bb0*/  BSSY B0, `(.L_x_723) ;  /* 0x0000015000007945 */ /* 0x000fe40003800000 */
[----:B------:R-:W-:Y:S01]  /*6bc0*/  ISETP.GE.AND P0, PT, R12, R69, PT ;  /* 0x000000450c00720c */ /* 0x000fe20003f06270 */
[----:B------:R2:W4:-:S12]  /*6bd0*/  SHFL.IDX PT, R18, R5, 0x1, 0x181f ;  /* 0x00381f0005127f89 */ /* 0x00051800000e0000 */
[----:B------:R-:W-:Y:S05]  /*6be0*/  @P0 BRA `(.L_x_724) ;  /* 0x0000011000000947 */ /* 0x000fea0003800000 */
[C---:B------:R-:W-:Y:S02]  /*6bf0*/  IADD3 R13, R9.reuse, 0x80, RZ ;  /* 0x00000080090d7810 */ /* 0x040fe40007ffe0ff */
[----:B------:R-:W-:Y:S02]  /*6c00*/  SHF.R.S32.HI R14, RZ, 0x1f, R11 ;  /* 0x0000001fff0e7819 */ /* 0x000fe4000001140b */
[C---:B----4-:R-:W-:Y:S02]  /*6c10*/  LEA R20, P0, R9.reuse, R18, 0x1 ;  /* 0x0000001209147211 */ /* 0x050fe400078008ff */
[----:B------:R-:W-:Y:S02]  /*6c20*/  SHF.R.S32.HI R12, RZ, 0x1f, R13 ;  /* 0x0000001fff0c7819 */ /* 0x000fe4000001140d */
[----:B------:R-:W-:Y:S02]  /*6c30*/  LEA.HI R14, R14, R11, RZ, 0x3 ;  /* 0x0000000b0e0e7211 */ /* 0x000fe400078f18ff */
[----:B---3--:R-:W-:-:S02]  /*6c40*/  LEA.HI.X R21, R9, R19, R17, 0x1, P0 ;  /* 0x0000001309157211 */ /* 0x008fc400000f0c11 */
        /* <DEDUP_REMOVED lines=11> */
.L_x_724:
[----:B------:R-:W-:Y:S05]  /*6d00*/  BSYNC B0 ;  /* 0x0000000000007941 */ /* 0x000fea0003800000 */
.L_x_723:
[----:B------:R-:W-:Y:S01]  /*6d10*/  IADD3 R12, R10, 0x40, RZ ;  /* 0x000000400a0c7810 */ /* 0x000fe20007ffe0ff */
[----:B---3--:R3:W1:Y:S01]  /*6d20*/  SHFL.IDX PT, R19, R0, 0x2, 0x181f ;  /* 0x00581f0000137f89 */ /* 0x00866200000e0000 */
[----:B------:R-:W-:Y:S02]  /*6d30*/  BSSY B0, `(.L_x_725) ;  /* 0x0000015000007945 */ /* 0x000fe40003800000 */
[----:B------:R-:W-:Y:S01]  /*6d40*/  ISETP.GE.AND P0, PT, R12, R69, PT ;  /* 0x000000450c00720c */ /* 0x000fe20003f06270 */
[----:B----4-:R3:W4:-:S12]  /*6d50*/  SHFL.IDX PT, R18, R5, 0x2, 0x181f ;  /* 0x00581f0005127f89 */ /* 0x01071800000e0000 */
[----:B------:R-:W-:Y:S05]  /*6d60*/  @P0 BRA `(.L_x_726) ;  /* 0x0000011000000947 */ /* 0x000fea0003800000 */
[C---:B------:R-:W-:Y:S02]  /*6d70*/  IADD3 R13, R9.reuse, 0x80, RZ ;  /* 0x00000080090d7810 */ /* 0x040fe40007ffe0ff */
[----:B------:R-:W-:Y:S02]  /*6d80*/  SHF.R.S32.HI R14, RZ, 0x1f, R11 ;  /* 0x0000001fff0e7819 */ /* 0x000fe4000001140b */
[C---:B----4-:R-:W-:Y:S02]  /*6d90*/  LEA R20, P0, R9.reuse, R18, 0x1 ;  /* 0x0000001209147211 */ /* 0x050fe400078008ff */
[----:B------:R-:W-:Y:S02]  /*6da0*/  SHF.R.S32.HI R12, RZ, 0x1f, R13 ;  /* 0x0000001fff0c7819 */ /* 0x000fe4000001140d */
[----:B------:R-:W-:Y:S02]  /*6db0*/  LEA.HI R14, R14, R11, RZ, 0x3 ;  /* 0x0000000b0e0e7211 */ /* 0x000fe400078f18ff */
[----:B-1----:R-:W-:-:S02]  /*6dc0*/  LEA.HI.X R21, R9, R19, R17, 0x1, P0 ;  /* 0x0000001309157211 */ /* 0x002fc400000f0c11 */
        /* <DEDUP_REMOVED lines=11> */
.L_x_726:
[----:B------:R-:W-:Y:S05]  /*6e80*/  BSYNC B0 ;  /* 0x0000000000007941 */ /* 0x000fea0003800000 */
.L_x_725:
[----:B------:R-:W-:Y:S01]  /*6e90*/  IADD3 R10, R10, 0x60, RZ ;  /* 0x000000600a0a7810 */ /* 0x000fe20007ffe0ff */
[----:B-1--4-:R-:W1:Y:S01]  /*6ea0*/  SHFL.IDX PT, R18, R5, 0x3, 0x181f ;  /* 0x00781f0005127f89 */ /* 0x012e6200000e0000 */
[----:B------:R-:W-:Y:S01]  /*6eb0*/  P2R R13, PR, RZ, 0x4 ;  /* 0x00000004ff0d7803 */ /* 0x000fe20000000000 */
[----:B------:R-:W-:Y:S01]  /*6ec0*/  IMAD.SHL.U32 R134, R201, 0x2, RZ ;  /* 0x00000002c9867824 */ /* 0x000fe200078e00ff */
[----:B------:R-:W-:Y:S01]  /*6ed0*/  ISETP.GE.AND P0, PT, R10, R69, PT ;  /* 0x000000450a00720c */ /* 0x000fe20003f06270 */
[----:B------:R4:W5:Y:S01]  /*6ee0*/  SHFL.IDX PT, R19, R0, 0x3, 0x181f ;  /* 0x00781f0000137f89 */ /* 0x00096200000e0000 */
[----:B------:R-:W-:Y:S01]  /*6ef0*/  P2R R12, PR, RZ, 0x2 ;  /* 0x00000002ff0c7803 */ /* 0x000fe20000000000 */
[----:B------:R-:W-:Y:S01]  /*6f00*/  IMAD.MOV.U32 R152, RZ, RZ, 0x6 ;  /* 0x00000006ff987424 */ /* 0x000fe200078e00ff */
[----:B------:R-:W-:Y:S01]  /*6f10*/  ISETP.NE.AND P2, PT, R6, RZ, PT ;  /* 0x000000ff0600720c */ /* 0x000fe20003f45270 */
[----:B------:R-:W-:Y:S01]  /*6f20*/  IMAD.MOV.U32 R206, RZ, RZ, R202 ;  /* 0x000000ffffce7224 */ /* 0x000fe200078e00ca */
[----:B------:R-:W-:Y:S01]  /*6f30*/  LEA.HI.SX32 R93, R133, 0xffffffff, 0x1a ;  /* 0xffffffff855d7811 */ /* 0x000fe200078fd2ff */
[----:B------:R-:W-:Y:S01]  /*6f40*/  IMAD.MOV.U32 R208, RZ, RZ, R204 ;  /* 0x000000ffffd07224 */ /* 0x000fe200078e00cc */
[----:B------:R-:W-:Y:S01]  /*6f50*/  SHF.R.S32.HI R45, RZ, 0x5, R92 ;  /* 0x00000005ff2d7819 */ /* 0x000fe2000001145c */
[----:B------:R-:W-:Y:S01]  /*6f60*/  IMAD.MOV.U32 R198, RZ, RZ, 0x5 ;  /* 0x00000005ffc67424 */ /* 0x000fe200078e00ff */
[----:B------:R-:W-:-:S03]  /*6f70*/  IADD3 R200, R134, 0x100, RZ ;  /* 0x0000010086c87810 */ /* 0x000fc60007ffe0ff */
[----:B------:R-:W-:Y:S02]  /*6f80*/  @!P0 SHF.R.S32.HI R6, RZ, 0x1f, R11 ;  /* 0x0000001fff068819 */ /* 0x000fe4000001140b */
[C---:B-1----:R-:W-:Y:S02]  /*6f90*/  @!P0 LEA R20, P1, R9.reuse, R18, 0x1 ;  /* 0x0000001209148211 */ /* 0x042fe400078208ff */
[C---:B--234-:R-:W-:Y:S02]  /*6fa0*/  IADD3 R0, R9.reuse, 0x80, RZ ;  /* 0x0000008009007810 */ /* 0x05cfe40007ffe0ff */
[----:B-----5:R-:W-:Y:S02]  /*6fb0*/  @!P0 LEA.HI.X R21, R9, R19, R17, 0x1, P1 ;  /* 0x0000001309158211 */ /* 0x020fe400008f0c11 */
[----:B------:R-:W-:Y:S02]  /*6fc0*/  @!P0 SHF.R.S32.HI R5, RZ, 0x1f, R0 ;  /* 0x0000001fff058819 */ /* 0x000fe40000011400 */
[----:B------:R-:W-:Y:S01]  /*6fd0*/  @!P0 LEA.HI R17, R6, R11, RZ, 0x3 ;  /* 0x0000000b06118211 */ /* 0x000fe200078f18ff */
[----:B------:R-:W-:Y:S01]  /*6fe0*/  @!PT LDS RZ, [RZ] ;  /* 0x00000000fffff984 */ /* 0x000fe20000000800 */
[----:B------:R1:W-:Y:S01]  /*6ff0*/  @!P0 LDGSTS.E.BYPASS.LTC128B.128 [R134+0x1b100], [R20.64], !P3 ;  /* 0x1b10000014868fae */ /* 0x0003e2000d901d46 */
[----:B------:R-:W-:-:S02]  /*7000*/  @!P0 LEA.HI R5, R5, R0, RZ, 0x3 ;  /* 0x0000000005058211 */ /* 0x000fc400078f18ff */
[----:B------:R-:W-:Y:S02]  /*7010*/  @!P0 LOP3.LUT R17, R17, 0xfffffff8, RZ, 0xc0, !PT ;  /* 0xfffffff811118812 */ /* 0x000fe400078ec0ff */
[----:B------:R-:W-:Y:S02]  /*7020*/  @!P0 LOP3.LUT R5, R5, 0xfffffff8, RZ, 0xc0, !PT ;  /* 0xfffffff805058812 */ /* 0x000fe400078ec0ff */
[----:B------:R-:W-:Y:S01]  /*7030*/  ISETP.GE.AND P3, PT, R84, 0x41, PT ;  /* 0x000000415400780c */ /* 0x000fe20003f66270 */
[----:B------:R-:W-:Y:S01]  /*7040*/  @!P0 IMAD.WIDE R24, R17, 0x2, R18 ;  /* 0x0000000211188825 */ /* 0x000fe200078e0212 */
[----:B------:R-:W-:Y:S02]  /*7050*/  SHF.R.S32.HI R6, RZ, 0x1f, R93 ;  /* 0x0000001fff067819 */ /* 0x000fe4000001145d */
[----:B------:R-:W-:Y:S01]  /*7060*/  LOP3.LUT P1, RZ, R194, 0x1, RZ, 0xc0, !PT ;  /* 0x00000001c2ff7812 */ /* 0x000fe2000782c0ff */
[----:B------:R-:W-:Y:S01]  /*7070*/  @!P0 IMAD.WIDE R22, R5, 0x2, R18 ;  /* 0x0000000205168825 */ /* 0x000fe200078e0212 */
[----:B------:R2:W-:Y:S03]  /*7080*/  @!P0 LDGSTS.E.BYPASS.LTC128B.128 [R134+0x1f100], [R24.64], !P4 ;  /* 0x1f10000018868fae */ /* 0x0005e6000e101d46 */
[----:B------:R-:W-:Y:S01]  /*7090*/  IMAD.MOV.U32 R5, RZ, RZ, c[0x0][0x208] ;  /* 0x00008200ff057624 */ /* 0x000fe200078e00ff */
[----:B------:R3:W-:Y:S03]  /*70a0*/  @!P0 LDGSTS.E.BYPASS.LTC128B.128 [R134+0x23100], [R22.64], !P2 ;  /* 0x2310000016868fae */ /* 0x0007e6000d101d46 */
[C---:B------:R-:W-:Y:S01]  /*70b0*/  IMAD.SHL.U32 R17, R5.reuse, 0x40, RZ ;  /* 0x0000004005117824 */ /* 0x040fe200078e00ff */
[C---:B------:R-:W-:Y:S01]  /*70c0*/  SHF.L.U64.HI R16, R5.reuse, R152, c[0x0][0x20c] ;  /* 0x0000830005107619 */ /* 0x040fe20000010298 */
[----:B------:R-:W0:Y:S01]  /*70d0*/  LDGDEPBAR ;  /* 0x00000000000079af */ /* 0x000e220000000000 */
[----:B------:R-:W-:-:S02]  /*70e0*/  IMAD.SHL.U32 R199, R5, 0x20, RZ ;  /* 0x0000002005c77824 */ /* 0x000fc400078e00ff */
[----:B------:R-:W-:-:S04]  /*70f0*/  IMAD.WIDE.U32 R18, R93, R17, R206 ;  /* 0x000000115d127225 */ /* 0x000fc800078e00ce */
[----:B------:R-:W-:Y:S02]  /*7100*/  IMAD R10, R16, R93, RZ ;  /* 0x0000005d100a7224 */ /* 0x000fe400078e02ff */
[----:B-1----:R-:W-:Y:S02]  /*7110*/  IMAD.MOV.U32 R21, RZ, RZ, c[0x0][0x1e0] ;  /* 0x00007800ff157624 */ /* 0x002fe400078e00ff */
[----:B------:R-:W-:Y:S02]  /*7120*/  IMAD R10, R6, R17, R10 ;  /* 0x00000011060a7224 */ /* 0x000fe400078e020a */
[C---:B------:R-:W-:Y:S01]  /*7130*/  IMAD.SHL.U32 R153, R21.reuse, 0x40, RZ ;  /* 0x0000004015997824 */ /* 0x040fe200078e00ff */
[----:B------:R-:W-:Y:S01]  /*7140*/  SHF.L.U64.HI R152, R21, R152, c[0x0][0x1e4] ;  /* 0x0000790015987619 */ /* 0x000fe20000010298 */
[----:B------:R-:W-:Y:S01]  /*7150*/  IMAD.IADD R10, R19, 0x1, R10 ;  /* 0x00000001130a7824 */ /* 0x000fe200078e020a */
[----:B------:R-:W-:Y:S01]  /*7160*/  @P3 LEA.HI.SX32 R19, R133, 0xfffffffe, 0x1a ;  /* 0xfffffffe85133811 */ /* 0x000fe200078fd2ff */
[----:B------:R-:W-:Y:S01]  /*7170*/  IMAD.WIDE.U32 R26, R93, R153, R208 ;  /* 0x000000995d1a7225 */ /* 0x000fe200078e00d0 */
[----:B------:R-:W-:-:S02]  /*7180*/  SHF.L.U64.HI R196, R21, R198, c[0x0][0x1e4] ;  /* 0x0000790015c47619 */ /* 0x000fc400000102c6 */
[----:B------:R-:W-:Y:S01]  /*7190*/  @P3 SHF.R.S32.HI R14, RZ, 0x1f, R19 ;  /* 0x0000001fff0e3819 */ /* 0x000fe20000011413 */
[----:B--2---:R-:W-:Y:S01]  /*71a0*/  @P3 IMAD.WIDE.U32 R24, R19, R153, R208 ;  /* 0x0000009913183225 */ /* 0x004fe200078e00d0 */
[----:B------:R-:W-:Y:S01]  /*71b0*/  BAR.SYNC.DEFER_BLOCKING 0x0 ;  /* 0x0000000000007b1d */ /* 0x000fe20000010000 */
[C---:B---3--:R-:W-:Y:S02]  /*71c0*/  LEA R22, P0, R18.reuse, c[0x0][0x1f8], 0x1 ;  /* 0x00007e0012167a11 */ /* 0x048fe400078008ff */
[----:B------:R-:W-:Y:S01]  /*71d0*/  IMAD.SHL.U32 R197, R21, 0x20, RZ ;  /* 0x0000002015c57824 */ /* 0x000fe200078e00ff */
[----:B------:R-:W-:Y:S02]  /*71e0*/  SHF.L.U64.HI R198, R5, R198, c[0x0][0x20c] ;  /* 0x0000830005c67619 */ /* 0x000fe400000102c6 */
[----:B------:R-:W-:Y:S01]  /*71f0*/  LEA.HI.X R23, R18, c[0x0][0x1fc], R10, 0x1, P0 ;  /* 0x00007f0012177a11 */ /* 0x000fe200000f0c0a */
[----:B------:R-:W-:Y:S01]  /*7200*/  @P3 IMAD R10, R152, R19, RZ ;  /* 0x00000013980a3224 */ /* 0x000fe200078e02ff */
[----:B------:R-:W-:-:S02]  /*7210*/  @P3 LEA R18, P0, R24, c[0x0][0x1c8], 0x1 ;  /* 0x0000720018123a11 */ /* 0x000fc400078008ff */
[----:B------:R-:W-:Y:S01]  /*7220*/  SHF.L.U64.HI R5, R199, 0x1, R198 ;  /* 0x00000001c7057819 */ /* 0x000fe200000102c6 */
[----:B------:R-:W-:Y:S02]  /*7230*/  @P3 IMAD R10, R14, R153, R10 ;  /* 0x000000990e0a3224 */ /* 0x000fe400078e020a */
[----:B------:R-:W-:Y:S02]  /*7240*/  IMAD.IADD R14, R84, 0x1, -R15 ;  /* 0x00000001540e7824 */ /* 0x000fe400078e0a0f */
[----:B------:R-:W-:-:S05]  /*7250*/  @P3 IMAD.IADD R10, R25, 0x1, R10 ;  /* 0x00000001190a3824 */ /* 0x000fca00078e020a */
[----:B------:R-:W-:Y:S01]  /*7260*/  @P3 LEA.HI.X R19, R24, c[0x0][0x1cc], R10, 0x1, P0 ;  /* 0x0000730018133a11 */ /* 0x000fe200000f0c0a */
[----:B------:R-:W-:-:S04]  /*7270*/  IMAD R10, R152, R93, RZ ;  /* 0x0000005d980a7224 */ /* 0x000fc800078e02ff */
[----:B------:R-:W-:Y:S02]  /*7280*/  IMAD R15, R6, R153, R10 ;  /* 0x00000099060f7224 */ /* 0x000fe400078e020a */
[----:B------:R-:W-:Y:S01]  /*7290*/  IMAD R10, R93, -0x40, R14 ;  /* 0xffffffc05d0a7824 */ /* 0x000fe200078e020e */
[----:B------:R-:W-:Y:S01]  /*72a0*/  P2R R14, PR, RZ, 0x8 ;  /* 0x00000008ff0e7803 */ /* 0x000fe20000000000 */
[----:B------:R-:W-:-:S03]  /*72b0*/  IMAD.IADD R15, R27, 0x1, R15 ;  /* 0x000000011b0f7824 */ /* 0x000fc600078e020f */
[----:B------:R-:W-:-:S13]  /*72c0*/  ISETP.GE.AND P4, PT, R10, 0x1, PT ;  /* 0x000000010a00780c */ /* 0x000fda0003f86270 */
[----:B------:R-:W-:-:S04]  /*72d0*/  @P4 LEA R24, P0, R26, c[0x0][0x1c8], 0x1 ;  /* 0x000072001a184a11 */ /* 0x000fc800078008ff */
[----:B------:R-:W-:Y:S02]  /*72e0*/  @P4 LEA.HI.X R25, R26, c[0x0][0x1cc], R15, 0x1, P0 ;  /* 0x000073001a194a11 */ /* 0x000fe400000f0c0f */
[----:B------:R-:W-:-:S03]  /*72f0*/  ISETP.GE.AND P0, PT, R10, 0x21, PT ;  /* 0x000000210a00780c */ /* 0x000fc60003f06270 */
[----:B------:R-:W-:Y:S01]  /*7300*/  @!PT LDS RZ, [RZ] ;  /* 0x00000000fffff984 */ /* 0x000fe20000000800 */
[----:B------:R-:W-:Y:S01]  /*7310*/  @!PT LDS RZ, [RZ] ;  /* 0x00000000fffff984 */ /* 0x000fe20000000800 */
[----:B------:R-:W-:Y:S01]  /*7320*/  @!PT LDS RZ, [RZ] ;  /* 0x00000000fffff984 */ /* 0x000fe20000000800 */
[----:B------:R1:W-:Y:S04]  /*7330*/  @P4 LDGSTS.E.BYPASS.LTC128B.128 [R134+0xc100], [R24.64], !P6 ;  /* 0x0c10000018864fae */ /* 0x0003e8000f101d46 */
[----:B------:R1:W-:Y:S04]  /*7340*/  @P4 LDGSTS.E.BYPASS.LTC128B.128 [R134+0xe100], [R24.64+0x80], !P5 ;  /* 0x0e10008018864fae */ /* 0x0003e8000e901d46 */
[----:B------:R1:W-:Y:S02]  /*7350*/  @P4 LDGSTS.E.BYPASS.LTC128B.128 [R134+0x10100], [R24.64+0x100], !P1 ;  /* 0x1010010018864fae */ /* 0x0003e4000c901d46 */
[----:B------:R-:W-:-:S05]  /*7360*/  @P0 IADD3 R6, P2, R197, R26, RZ ;  /* 0x0000001ac5060210 */ /* 0x000fca0007f5e0ff */
[----:B------:R-:W-:Y:S01]  /*7370*/  @P0 IMAD.X R15, R196, 0x1, R15, P2 ;  /* 0x00000001c40f0824 */ /* 0x000fe200010e060f */
[----:B------:R-:W-:-:S04]  /*7380*/  @P0 LEA R20, P2, R6, c[0x0][0x1c8], 0x1 ;  /* 0x0000720006140a11 */ /* 0x000fc800078408ff */
[----:B------:R-:W-:Y:S01]  /*7390*/  @P0 LEA.HI.X R21, R6, c[0x0][0x1cc], R15, 0x1, P2 ;  /* 0x0000730006150a11 */ /* 0x000fe200010f0c0f */
[----:B------:R-:W-:Y:S01]  /*73a0*/  IMAD.SHL.U32 R6, R199, 0x2, RZ ;  /* 0x00000002c7067824 */ /* 0x000fe200078e00ff */
[----:B------:R-:W-:-:S03]  /*73b0*/  ISETP.GE.AND P2, PT, R9, c[0x0][0x1d4], PT ;  /* 0x0000750009007a0c */ /* 0x000fc60003f46270 */
[----:B------:R1:W-:Y:S01]  /*73c0*/  @P0 LDGSTS.E.BYPASS.LTC128B.128 [R134+0xd100], [R20.64], !P6 ;  /* 0x0d10000014860fae */ /* 0x0003e2000f101d46 */
[----:B------:R-:W-:-:S03]  /*73d0*/  IADD3 R28, P4, R6, R22, RZ ;  /* 0x00000016061c7210 */ /* 0x000fc60007f9e0ff */
[----:B------:R1:W-:Y:S02]  /*73e0*/  @P0 LDGSTS.E.BYPASS.LTC128B.128 [R134+0xf100], [R20.64+0x80], !P5 ;  /* 0x0f10008014860fae */ /* 0x0003e4000e901d46 */
[----:B------:R-:W-:Y:S01]  /*73f0*/  IMAD.X R29, R5, 0x1, R23, P4 ;  /* 0x00000001051d7824 */ /* 0x000fe200020e0617 */
[C---:B------:R-:W-:Y:S01]  /*7400*/  @P3 LEA R26, P4, R197.reuse, R18, 0x1 ;  /* 0x00000012c51a3211 */ /* 0x040fe200078808ff */
[----:B------:R1:W-:Y:S01]  /*7410*/  @P0 LDGSTS.E.BYPASS.LTC128B.128 [R134+0x11100], [R20.64+0x100], !P1 ;  /* 0x1110010014860fae */ /* 0x0003e2000c901d46 */
[C---:B------:R-:W-:Y:S02]  /*7420*/  ISETP.LT.OR P0, PT, R10.reuse, 0x1, P2 ;  /* 0x000000010a00780c */ /* 0x040fe40001701670 */
[----:B------:R-:W-:Y:S01]  /*7430*/  @P3 LEA.HI.X R27, R197, R19, R196, 0x1, P4 ;  /* 0x00000013c51b3211 */ /* 0x000fe200020f0cc4 */
[----:B------:R-:W0:Y:S01]  /*7440*/  LDGDEPBAR ;  /* 0x00000000000079af */ /* 0x000e220000000000 */
[----:B------:R-:W-:Y:S02]  /*7450*/  ISETP.GE.AND P4, PT, R11, c[0x0][0x1d4], PT ;  /* 0x000075000b007a0c */ /* 0x000fe40003f86270 */
[----:B------:R-:W-:-:S07]  /*7460*/  ISETP.LT.OR P2, PT, R10, 0x21, P2 ;  /* 0x000000210a00780c */ /* 0x000fce0001741670 */
[----:B------:R1:W-:Y:S01]  /*7470*/  LDGSTS.E.BYPASS.LTC128B.128 [R134+0x100], [R22.64], !P0 ;  /* 0x0010000016867fae */ /* 0x0003e2000c101d46 */
[C---:B------:R-:W-:Y:S02]  /*7480*/  ISETP.LT.OR P0, PT, R10.reuse, 0x1, P4 ;  /* 0x000000010a00780c */ /* 0x040fe40002701670 */
[----:B------:R-:W-:-:S11]  /*7490*/  ISETP.LT.OR P4, PT, R10, 0x21, P4 ;  /* 0x000000210a00780c */ /* 0x000fd60002781670 */
[----:B------:R1:W-:Y:S01]  /*74a0*/  LDGSTS.E.BYPASS.LTC128B.128 [R134+0x2100], [R22.64+0x80], !P0 ;  /* 0x0210008016867fae */ /* 0x0003e2000c101d46 */
[----:B------:R-:W-:Y:S01]  /*74b0*/  ISETP.GE.AND P0, PT, R0, c[0x0][0x1d4], PT ;  /* 0x0000750000007a0c */ /* 0x000fe20003f06270 */
[----:B------:R-:W-:-:S03]  /*74c0*/  IMAD R0, R45, 0x400, R2 ;  /* 0x000004002d007824 */ /* 0x000fc600078e0202 */
[C---:B------:R-:W-:Y:S02]  /*74d0*/  ISETP.LT.OR P3, PT, R10.reuse, 0x1, P0 ;  /* 0x000000010a00780c */ /* 0x040fe40000761670 */
[----:B------:R-:W-:-:S11]  /*74e0*/  ISETP.LT.OR P0, PT, R10, 0x21, P0 ;  /* 0x000000210a00780c */ /* 0x000fd60000701670 */
[----:B------:R1:W-:Y:S01]  /*74f0*/  LDGSTS.E.BYPASS.LTC128B.128 [R134+0x4100], [R22.64+0x100], !P3 ;  /* 0x0410010016867fae */ /* 0x0003e2000d901d46 */
[----:B------:R-:W-:-:S03]  /*7500*/  ISETP.NE.AND P3, PT, R14, RZ, PT ;  /* 0x000000ff0e00720c */ /* 0x000fc60003f65270 */
[----:B------:R1:W-:Y:S01]  /*7510*/  LDGSTS.E.BYPASS.LTC128B.128 [R134+0x1100], [R28.64], !P2 ;  /* 0x011000001c867fae */ /* 0x0003e2000d101d46 */
[----:B------:R-:W-:-:S03]  /*7520*/  ISETP.NE.AND P2, PT, R13, RZ, PT ;  /* 0x000000ff0d00720c */ /* 0x000fc60003f45270 */
[----:B------:R1:W-:Y:S04]  /*7530*/  LDGSTS.E.BYPASS.LTC128B.128 [R134+0x3100], [R28.64+0x80], !P4 ;  /* 0x031000801c867fae */ /* 0x0003e8000e101d46 */
[----:B------:R1:W-:Y:S01]  /*7540*/  LDGSTS.E.BYPASS.LTC128B.128 [R134+0x5100], [R28.64+0x100], !P0 ;  /* 0x051001001c867fae */ /* 0x0003e2000c101d46 */
[----:B------:R-:W-:-:S03]  /*7550*/  ISETP.LT.AND P0, PT, RZ, c[0x0][0x27c], PT ;  /* 0x00009f00ff007a0c */ /* 0x000fc60003f01270 */
[----:B------:R-:W0:Y:S04]  /*7560*/  LDGDEPBAR ;  /* 0x00000000000079af */ /* 0x000e280000000000 */
[----:B------:R1:W-:Y:S04]  /*7570*/  @P3 LDGSTS.E.BYPASS.LTC128B.128 [R134+0x12100], [R18.64], !P6 ;  /* 0x1210000012863fae */ /* 0x0003e8000f101d46 */
[----:B------:R1:W-:Y:S04]  /*7580*/  @P3 LDGSTS.E.BYPASS.LTC128B.128 [R134+0x14100], [R18.64+0x80], !P5 ;  /* 0x1410008012863fae */ /* 0x0003e8000e901d46 */
[----:B------:R1:W-:Y:S04]  /*7590*/  @P3 LDGSTS.E.BYPASS.LTC128B.128 [R134+0x16100], [R18.64+0x100], !P1 ;  /* 0x1610010012863fae */ /* 0x0003e8000c901d46 */
[----:B------:R1:W-:Y:S04]  /*75a0*/  @P3 LDGSTS.E.BYPASS.LTC128B.128 [R134+0x13100], [R26.64], !P6 ;  /* 0x131000001a863fae */ /* 0x0003e8000f101d46 */
[----:B------:R1:W-:Y:S04]  /*75b0*/  @P3 LDGSTS.E.BYPASS.LTC128B.128 [R134+0x15100], [R26.64+0x80], !P5 ;  /* 0x151000801a863fae */ /* 0x0003e8000e901d46 */
[----:B------:R1:W-:Y:S01]  /*75c0*/  @P3 LDGSTS.E.BYPASS.LTC128B.128 [R134+0x17100], [R26.64+0x100], !P1 ;  /* 0x171001001a863fae */ /* 0x0003e2000c901d46 */
[----:B------:R-:W-:-:S03]  /*75d0*/  ISETP.NE.AND P1, PT, R12, RZ, PT ;  /* 0x000000ff0c00720c */ /* 0x000fc60003f25270 */
[----:B------:R-:W0:Y:S01]  /*75e0*/  LDGDEPBAR ;  /* 0x00000000000079af */ /* 0x000e220000000000 */
[----:B------:R-:W-:Y:S05]  /*75f0*/  @P0 BRA `(.L_x_727) ;  /* 0x0000002000000947 */ /* 0x000fea0003800000 */
[----:B------:R-:W-:-:S04]  /*7600*/  DEPBAR.LE SB0, 0x3 ;  /* 0x000080c00000791a */ /* 0x000fc80000000000 */
[----:B------:R-:W-:Y:S05]  /*7610*/  BRA `(.L_x_728) ;  /* 0x00005c3000007947 */ /* 0x000fea0003800000 */
.L_x_727:
[----:B------:R-:W-:Y:S01]  /*7620*/  SHF.R.S32.HI R9, RZ, 0x1f, R87 ;  /* 0x0000001fff097819 */ /* 0x000fe20000011457 */
[----:B------:R-:W-:Y:S01]  /*7630*/  IMAD.WIDE.U32 R12, R87, c[0x0][0x280], RZ ;  /* 0x0000a000570c7a25 */ /* 0x000fe200078e00ff */
[----:B------:R-:W-:Y:S01]  /*7640*/  ULDC.U8 UR4, c[0x0][0x298] ;  /* 0x0000a60000047ab9 */ /* 0x000fe20000000000 */
[----:B------:R-:W-:Y:S01]  /*7650*/  LEA.HI R8, R8, R85, RZ, 0x2 ;  /* 0x0000005508087211 */ /* 0x000fe200078f10ff */
[----:B------:R-:W-:Y:S01]  /*7660*/  BSSY B2, `(.L_x_728) ;  /* 0x00005be000027945 */ /* 0x000fe20003800000 */
[----:B------:R-:W-:Y:S01]  /*7670*/  IMAD R10, R9, c[0x0][0x280], RZ ;  /* 0x0000a000090a7a24 */ /* 0x000fe200078e02ff */
[----:B------:R-:W-:Y:S02]  /*7680*/  LEA R34, P0, R12, c[0x0][0x270], 0x1 ;  /* 0x00009c000c227a11 */ /* 0x000fe400078008ff */
[----:B------:R-:W-:Y:S01]  /*7690*/  LOP3.LUT R44, R8, 0xfffffffc, RZ, 0xc0, !PT ;  /* 0xfffffffc082c7812 */ /* 0x000fe200078ec0ff */
[----:B------:R-:W-:Y:S01]  /*76a0*/  IMAD R10, R87, c[0x0][0x284], R10 ;  /* 0x0000a100570a7a24 */ /* 0x000fe200078e020a */
[----:B-1----:R-:W-:-:S02]  /*76b0*/  SHF.R.S32.HI R19, RZ, 0x2, R8 ;  /* 0x00000002ff137819 */ /* 0x002fc40000011408 */
[----:B------:R-:W-:Y:S01]  /*76c0*/  IADD3 R44, -R44, R85, RZ ;  /* 0x000000552c2c7210 */ /* 0x000fe20007ffe1ff */
[----:B------:R-:W-:Y:S02]  /*76d0*/  IMAD.IADD R10, R10, 0x1, R13 ;  /* 0x000000010a0a7824 */ /* 0x000fe400078e020d */
[----:B------:R-:W-:Y:S01]  /*76e0*/  IMAD R18, R86, 0x80, R19 ;  /* 0x0000008056127824 */ /* 0x000fe200078e0213 */
[----:B------:R-:W-:Y:S02]  /*76f0*/  SHF.L.U32 R27, R44, 0x3, RZ ;  /* 0x000000032c1b7819 */ /* 0x000fe400000006ff */
[----:B------:R-:W-:Y:S01]  /*7700*/  LEA.HI.X R35, R12, c[0x0][0x274], R10, 0x1, P0 ;  /* 0x00009d000c237a11 */ /* 0x000fe200000f0c0a */
[----:B------:R-:W-:Y:S02]  /*7710*/  IMAD R10, R9, c[0x0][0x290], RZ ;  /* 0x0000a400090a7a24 */ /* 0x000fe400078e02ff */
[----:B------:R-:W-:-:S04]  /*7720*/  IMAD.WIDE.U32 R12, R87, c[0x0][0x290], RZ ;  /* 0x0000a400570c7a25 */ /* 0x000fc800078e00ff */
[----:B------:R-:W-:Y:S01]  /*7730*/  IMAD R9, R87, c[0x0][0x294], R10 ;  /* 0x0000a50057097a24 */ /* 0x000fe200078e020a */
[----:B------:R-:W-:-:S03]  /*7740*/  LEA R36, P0, R12, c[0x0][0x288], 0x1 ;  /* 0x0000a2000c247a11 */ /* 0x000fc600078008ff */
[----:B------:R-:W-:-:S05]  /*7750*/  IMAD.IADD R9, R9, 0x1, R13 ;  /* 0x0000000109097824 */ /* 0x000fca00078e020d */
[----:B------:R-:W-:Y:S02]  /*7760*/  LEA.HI.X R37, R12, c[0x0][0x28c], R9, 0x1, P0 ;  /* 0x0000a3000c257a11 */ /* 0x000fe400000f0c09 */
[----:B------:R-:W-:-:S13]  /*7770*/  ISETP.NE.AND P0, PT, RZ, UR4, PT ;  /* 0x00000004ff007c0c */ /* 0x000fda000bf05270 */
        /* <DEDUP_REMOVED lines=17> */
[C---:B------:R-:W-:Y:S01]  /*7890*/  ISETP.GE.AND P0, PT, R20.reuse, c[0x0][0x27c], PT ;  /* 0x00009f0014007a0c */ /* 0x040fe20003f06270 */
[----:B------:R-:W-:Y:S01]  /*78a0*/  CS2R R32, SRZ ;  /* 0x0000000000207805 */ /* 0x000fe2000001ff00 */
[----:B------:R-:W-:Y:S01]  /*78b0*/  CS2R R46, SRZ ;  /* 0x00000000002e7805 */ /* 0x000fe2000001ff00 */
[----:B------:R-:W-:-:S10]  /*78c0*/  IADD3 R8, R20, 0x10, RZ ;  /* 0x0000001014087810 */ /* 0x000fd40007ffe0ff */
[----:B------:R-:W-:-:S04]  /*78d0*/  @!P0 IMAD.WIDE R22, R20, 0x2, R34 ;  /* 0x0000000214168825 */ /* 0x000fc800078e0222 */
[----:B------:R-:W-:Y:S01]  /*78e0*/  @!P0 IMAD.WIDE R10, R20, 0x2, R36 ;  /* 0x00000002140a8825 */ /* 0x000fe200078e0224 */
[----:B------:R1:W5:Y:S04]  /*78f0*/  @!P0 LD.E.64 R32, [R22.64] ;  /* 0x0000000616208980 */ /* 0x000368000c101b00 */
[----:B------:R2:W5:Y:S01]  /*7900*/  @!P0 LD.E.64 R46, [R10.64] ;  /* 0x000000060a2e8980 */ /* 0x000562000c101b00 */
[----:B------:R-:W-:Y:S01]  /*7910*/  ISETP.GE.AND P0, PT, R8, c[0x0][0x27c], PT ;  /* 0x00009f0008007a0c */ /* 0x000fe20003f06270 */
[----:B------:R-:W-:Y:S01]  /*7920*/  CS2R R30, SRZ ;  /* 0x00000000001e7805 */ /* 0x000fe2000001ff00 */
[----:B------:R-:W-:-:S11]  /*7930*/  CS2R R42, SRZ ;  /* 0x00000000002a7805 */ /* 0x000fd6000001ff00 */
[----:B------:R-:W-:-:S04]  /*7940*/  @!P0 SHF.R.S32.HI R9, RZ, 0x1f, R8 ;  /* 0x0000001fff098819 */ /* 0x000fc80000011408 */
[----:B------:R-:W-:-:S04]  /*7950*/  @!P0 LEA.HI R9, R9, R8, RZ, 0x2 ;  /* 0x0000000809098211 */ /* 0x000fc800078f10ff */
[----:B------:R-:W-:Y:S02]  /*7960*/  @!P0 LOP3.LUT R9, R9, 0xfffffffc, RZ, 0xc0, !PT ;  /* 0xfffffffc09098812 */ /* 0x000fe400078ec0ff */
[----:B------:R-:W-:-:S03]  /*7970*/  IADD3 R8, R20, 0x20, RZ ;  /* 0x0000002014087810 */ /* 0x000fc60007ffe0ff */
[----:B------:R-:W-:-:S04]  /*7980*/  @!P0 IMAD.WIDE R12, R9, 0x2, R34 ;  /* 0x00000002090c8825 */ /* 0x000fc800078e0222 */
[----:B------:R-:W-:Y:S01]  /*7990*/  @!P0 IMAD.WIDE R14, R9, 0x2, R36 ;  /* 0x00000002090e8825 */ /* 0x000fe200078e0224 */
[----:B------:R3:W5:Y:S04]  /*79a0*/  @!P0 LD.E.64 R30, [R12.64] ;  /* 0x000000060c1e8980 */ /* 0x000768000c101b00 */
[----:B------:R4:W5:Y:S01]  /*79b0*/  @!P0 LD.E.64 R42, [R14.64] ;  /* 0x000000060e2a8980 */ /* 0x000962000c101b00 */
[----:B------:R-:W-:Y:S01]  /*79c0*/  ISETP.GE.AND P0, PT, R8, c[0x0][0x27c], PT ;  /* 0x00009f0008007a0c */ /* 0x000fe20003f06270 */
[----:B------:R-:W-:Y:S01]  /*79d0*/  CS2R R28, SRZ ;  /* 0x00000000001c7805 */ /* 0x000fe2000001ff00 */
[----:B--2---:R-:W-:-:S11]  /*79e0*/  CS2R R10, SRZ ;  /* 0x00000000000a7805 */ /* 0x004fd6000001ff00 */
[----:B------:R-:W-:-:S04]  /*79f0*/  @!P0 SHF.R.S32.HI R9, RZ, 0x1f, R8 ;  /* 0x0000001fff098819 */ /* 0x000fc80000011408 */
[----:B------:R-:W-:-:S04]  /*7a00*/  @!P0 LEA.HI R9, R9, R8, RZ, 0x2 ;  /* 0x0000000809098211 */ /* 0x000fc800078f10ff */
[----:B------:R-:W-:Y:S02]  /*7a10*/  @!P0 LOP3.LUT R9, R9, 0xfffffffc, RZ, 0xc0, !PT ;  /* 0xfffffffc09098812 */ /* 0x000fe400078ec0ff */
[----:B------:R-:W-:-:S03]  /*7a20*/  IADD3 R8, R20, 0x30, RZ ;  /* 0x0000003014087810 */ /* 0x000fc60007ffe0ff */
[----:B-1----:R-:W-:-:S04]  /*7a30*/  @!P0 IMAD.WIDE R22, R9, 0x2, R34 ;  /* 0x0000000209168825 */ /* 0x002fc800078e0222 */
[----:B------:R-:W-:Y:S01]  /*7a40*/  @!P0 IMAD.WIDE R38, R9, 0x2, R36 ;  /* 0x0000000209268825 */ /* 0x000fe200078e0224 */
[----:B------:R1:W5:Y:S04]  /*7a50*/  @!P0 LD.E.64 R28, [R22.64] ;  /* 0x00000006161c8980 */ /* 0x000368000c101b00 */
[----:B------:R2:W5:Y:S01]  /*7a60*/  @!P0 LD.E.64 R10, [R38.64] ;  /* 0x00000006260a8980 */ /* 0x000562000c101b00 */
[----:B------:R-:W-:Y:S01]  /*7a70*/  ISETP.GE.AND P0, PT, R8, c[0x0][0x27c], PT ;  /* 0x00009f0008007a0c */ /* 0x000fe20003f06270 */
[----:B------:R-:W-:-:S12]  /*7a80*/  CS2R R24, SRZ ;  /* 0x0000000000187805 */ /* 0x000fd8000001ff00 */
[----:B------:R-:W-:-:S04]  /*7a90*/  @!P0 SHF.R.S32.HI R9, RZ, 0x1f, R8 ;  /* 0x0000001fff098819 */ /* 0x000fc80000011408 */
[----:B------:R-:W-:-:S04]  /*7aa0*/  @!P0 LEA.HI R9, R9, R8, RZ, 0x2 ;  /* 0x0000000809098211 */ /* 0x000fc800078f10ff */
[----:B---3--:R-:W-:Y:S02]  /*7ab0*/  @!P0 LOP3.LUT R13, R9, 0xfffffffc, RZ, 0xc0, !PT ;  /* 0xfffffffc090d8812 */ /* 0x008fe400078ec0ff */
[----:B------:R-:W-:Y:S01]  /*7ac0*/  CS2R R8, SRZ ;  /* 0x0000000000087805 */ /* 0x000fe2000001ff00 */
[----:B------:R-:W-:Y:S02]  /*7ad0*/  IADD3 R12, R20, 0x40, RZ ;  /* 0x00000040140c7810 */ /* 0x000fe40007ffe0ff */
[----:B----4-:R-:W-:-:S04]  /*7ae0*/  @!P0 IMAD.WIDE R14, R13, 0x2, R34 ;  /* 0x000000020d0e8825 */ /* 0x010fc800078e0222 */
[----:B------:R-:W-:Y:S01]  /*7af0*/  @!P0 IMAD.WIDE R48, R13, 0x2, R36 ;  /* 0x000000020d308825 */ /* 0x000fe200078e0224 */
[----:B------:R3:W5:Y:S04]  /*7b00*/  @!P0 LD.E.64 R24, [R14.64] ;  /* 0x000000060e188980 */ /* 0x000768000c101b00 */
[----:B------:R4:W5:Y:S01]  /*7b10*/  @!P0 LD.E.64 R8, [R48.64] ;  /* 0x0000000630088980 */ /* 0x000962000c101b00 */
[----:B------:R-:W-:Y:S01]  /*7b20*/  ISETP.GE.AND P0, PT, R12, c[0x0][0x27c], PT ;  /* 0x00009f000c007a0c */ /* 0x000fe20003f06270 */
[----:B-1----:R-:W-:Y:S01]  /*7b30*/  CS2R R22, SRZ ;  /* 0x0000000000167805 */ /* 0x002fe2000001ff00 */
[----:B------:R-:W-:-:S11]  /*7b40*/  CS2R R66, SRZ ;  /* 0x0000000000427805 */ /* 0x000fd6000001ff00 */
[----:B------:R-:W-:-:S04]  /*7b50*/  @!P0 SHF.R.S32.HI R13, RZ, 0x1f, R12 ;  /* 0x0000001fff0d8819 */ /* 0x000fc8000001140c */
[----:B------:R-:W-:-:S04]  /*7b60*/  @!P0 LEA.HI R12, R13, R12, RZ, 0x2 ;  /* 0x0000000c0d0c8211 */ /* 0x000fc800078f10ff */
[----:B------:R-:W-:-:S05]  /*7b70*/  @!P0 LOP3.LUT R12, R12, 0xfffffffc, RZ, 0xc0, !PT ;  /* 0xfffffffc0c0c8812 */ /* 0x000fca00078ec0ff */
[----:B--2---:R-:W-:-:S04]  /*7b80*/  @!P0 IMAD.WIDE R38, R12, 0x2, R34 ;  /* 0x000000020c268825 */ /* 0x004fc800078e0222 */
[----:B------:R-:W-:Y:S01]  /*7b90*/  @!P0 IMAD.WIDE R40, R12, 0x2, R36 ;  /* 0x000000020c288825 */ /* 0x000fe200078e0224 */
[----:B------:R-:W-:Y:S01]  /*7ba0*/  IADD3 R12, R20, 0x50, RZ ;  /* 0x00000050140c7810 */ /* 0x000fe20007ffe0ff */
[----:B------:R4:W5:Y:S04]  /*7bb0*/  @!P0 LD.E.64 R22, [R38.64] ;  /* 0x0000000626168980 */ /* 0x000968000c101b00 */
[----:B------:R4:W5:Y:S01]  /*7bc0*/  @!P0 LD.E.64 R66, [R40.64] ;  /* 0x0000000628428980 */ /* 0x000962000c101b00 */
[----:B------:R-:W-:Y:S01]  /*7bd0*/  ISETP.GE.AND P0, PT, R12, c[0x0][0x27c], PT ;  /* 0x00009f000c007a0c */ /* 0x000fe20003f06270 */
[----:B---3--:R-:W-:Y:S01]  /*7be0*/  CS2R R14, SRZ ;  /* 0x00000000000e7805 */ /* 0x008fe2000001ff00 */
[----:B------:R-:W-:-:S11]  /*7bf0*/  CS2R R64, SRZ ;  /* 0x0000000000407805 */ /* 0x000fd6000001ff00 */
[----:B------:R-:W-:-:S04]  /*7c00*/  @!P0 SHF.R.S32.HI R13, RZ, 0x1f, R12 ;  /* 0x0000001fff0d8819 */ /* 0x000fc8000001140c */
[----:B------:R-:W-:-:S04]  /*7c10*/  @!P0 LEA.HI R12, R13, R12, RZ, 0x2 ;  /* 0x0000000c0d0c8211 */ /* 0x000fc800078f10ff */
[----:B------:R-:W-:-:S05]  /*7c20*/  @!P0 LOP3.LUT R12, R12, 0xfffffffc, RZ, 0xc0, !PT ;  /* 0xfffffffc0c0c8812 */ /* 0x000fca00078ec0ff */
[----:B------:R-:W-:-:S04]  /*7c30*/  @!P0 IMAD.WIDE R34, R12, 0x2, R34 ;  /* 0x000000020c228825 */ /* 0x000fc800078e0222 */
[----:B------:R-:W-:Y:S01]  /*7c40*/  @!P0 IMAD.WIDE R12, R12, 0x2, R36 ;  /* 0x000000020c0c8825 */ /* 0x000fe200078e0224 */
[----:B------:R4:W5:Y:S04]  /*7c50*/  @!P0 LD.E.64 R14, [R34.64] ;  /* 0x00000006220e8980 */ /* 0x000968000c101b00 */
[----:B------:R4:W5:Y:S02]  /*7c60*/  @!P0 LD.E.64 R64, [R12.64] ;  /* 0x000000060c408980 */ /* 0x000964000c101b00 */
.L_x_731:
[----:B------:R-:W-:Y:S05]  /*7c70*/  BSYNC B0 ;  /* 0x0000000000007941 */ /* 0x000fea0003800000 */
.L_x_730:
[----:B----4-:R-:W-:Y:S01]  /*7c80*/  SHF.R.S32.HI R12, RZ, 0x1f, R19 ;  /* 0x0000001fff0c7819 */ /* 0x010fe20000011413 */
[----:B-----5:R-:W-:Y:S01]  /*7c90*/  IMAD.MOV.U32 R40, RZ, RZ, R46 ;  /* 0x000000ffff287224 */ /* 0x020fe200078e002e */
[----:B------:R-:W-:Y:S01]  /*7ca0*/  SHF.R.U64 R48, R46, 0x10, R47 ;  /* 0x000000102e307819 */ /* 0x000fe2000000122f */
[----:B------:R-:W-:Y:S01]  /*7cb0*/  IMAD.MOV.U32 R36, RZ, RZ, R42 ;  /* 0x000000ffff247224 */ /* 0x000fe200078e002a */
[----:B------:R-:W-:Y:S01]  /*7cc0*/  LEA.HI R12, R12, R19, RZ, 0x3 ;  /* 0x000000130c0c7211 */ /* 0x000fe200078f18ff */
[----:B------:R-:W-:Y:S01]  /*7cd0*/  IMAD.MOV.U32 R41, RZ, RZ, R33 ;  /* 0x000000ffff297224 */ /* 0x000fe200078e0021 */
[----:B------:R-:W-:Y:S01]  /*7ce0*/  SHF.R.U64 R46, R42, 0x10, R43 ;  /* 0x000000102a2e7819 */ /* 0x000fe2000000122b */
[----:B------:R-:W-:Y:S01]  /*7cf0*/  IMAD R42, R86, -0x80, R69 ;  /* 0xffffff80562a7824 */ /* 0x000fe200078e0245 */
[----:B------:R-:W-:Y:S01]  /*7d00*/  LOP3.LUT R12, R12, 0xfffffff8, RZ, 0xc0, !PT ;  /* 0xfffffff80c0c7812 */ /* 0x000fe200078ec0ff */
[----:B------:R-:W-:Y:S01]  /*7d10*/  IMAD.MOV.U32 R37, RZ, RZ, R31 ;  /* 0x000000ffff257224 */ /* 0x000fe200078e001f */
[--C-:B------:R-:W-:Y:S01]  /*7d20*/  SHF.R.U64 R61, R32, 0x10, R33.reuse ;  /* 0x00000010203d7819 */ /* 0x100fe20000001221 */
[----:B------:R-:W-:Y:S01]  /*7d30*/  IMAD.MOV.U32 R62, RZ, RZ, R32 ;  /* 0x000000ffff3e7224 */ /* 0x000fe200078e0020 */
[----:B------:R-:W-:Y:S01]  /*7d40*/  IMNMX R42, R42, 0x80, PT ;  /* 0x000000802a2a7817 */ /* 0x000fe20003800200 */
[----:B------:R-:W-:Y:S01]  /*7d50*/  IMAD.IADD R13, R19, 0x1, -R12 ;  /* 0x00000001130d7824 */ /* 0x000fe200078e0a0c */
[----:B------:R-:W-:Y:S01]  /*7d60*/  SHF.R.U32.HI R39, RZ, 0x10, R33 ;  /* 0x00000010ff277819 */ /* 0x000fe20000011621 */
[----:B------:R-:W-:Y:S01]  /*7d70*/  IMAD.MOV.U32 R60, RZ, RZ, R30 ;  /* 0x000000ffff3c7224 */ /* 0x000fe200078e001e */
[----:B------:R-:W-:Y:S01]  /*7d80*/  SHF.R.U64 R59, R30, 0x10, R31 ;  /* 0x000000101e3b7819 */ /* 0x000fe2000000121f */
[C---:B------:R-:W-:Y:S01]  /*7d90*/  IMAD.SHL.U32 R12, R13.reuse, 0x40, RZ ;  /* 0x000000400d0c7824 */ /* 0x040fe200078e00ff */
[----:B------:R-:W-:Y:S01]  /*7da0*/  LOP3.LUT P0, RZ, R13, 0x4, RZ, 0xc0, !PT ;  /* 0x000000040dff7812 */ /* 0x000fe2000780c0ff */
[----:B------:R-:W-:Y:S01]  /*7db0*/  IMAD.MOV.U32 R33, RZ, RZ, R29 ;  /* 0x000000ffff217224 */ /* 0x000fe200078e001d */
[----:B------:R-:W-:Y:S01]  /*7dc0*/  SHF.R.U32.HI R35, RZ, 0x10, R31 ;  /* 0x00000010ff237819 */ /* 0x000fe2000001161f */
[----:B------:R-:W-:Y:S01]  /*7dd0*/  IMAD.MOV.U32 R18, RZ, RZ, R14 ;  /* 0x000000ffff127224 */ /* 0x000fe200078e000e */
[----:B------:R-:W-:Y:S01]  /*7de0*/  LOP3.LUT R12, R12, 0x1c0, RZ, 0xc0, !PT ;  /* 0x000001c00c0c7812 */ /* 0x000fe200078ec0ff */
[----:B------:R-:W-:Y:S01]  /*7df0*/  IMAD.MOV.U32 R51, RZ, RZ, R47 ;  /* 0x000000ffff337224 */ /* 0x000fe200078e002f */
[----:B------:R-:W-:Y:S01]  /*7e00*/  SHF.R.U64 R57, R28, 0x10, R29 ;  /* 0x000000101c397819 */ /* 0x000fe2000000121d */
[----:B------:R-:W-:Y:S01]  /*7e10*/  IMAD.MOV.U32 R58, RZ, RZ, R28 ;  /* 0x000000ffff3a7224 */ /* 0x000fe200078e001c */
[----:B------:R-:W-:Y:S01]  /*7e20*/  LOP3.LUT R27, R12, 0x18, R27, 0xf8, !PT ;  /* 0x000000180c1b7812 */ /* 0x000fe200078ef81b */
[----:B------:R-:W-:Y:S01]  /*7e30*/  IMAD.MOV.U32 R56, RZ, RZ, R24 ;  /* 0x000000ffff387224 */ /* 0x000fe200078e0018 */
[----:B------:R-:W-:Y:S01]  /*7e40*/  SHF.R.U32.HI R12, RZ, 0x3, R12 ;  /* 0x00000003ff0c7819 */ /* 0x000fe2000001160c */
[----:B------:R-:W-:Y:S01]  /*7e50*/  IMAD.MOV.U32 R53, RZ, RZ, R15 ;  /* 0x000000ffff357224 */ /* 0x000fe200078e000f */
[----:B------:R-:W-:Y:S01]  /*7e60*/  SHF.R.U32.HI R31, RZ, 0x10, R29 ;  /* 0x00000010ff1f7819 */ /* 0x000fe2000001161d */
[----:B------:R-:W-:Y:S01]  /*7e70*/  IMAD.MOV.U32 R29, RZ, RZ, R25 ;  /* 0x000000ffff1d7224 */ /* 0x000fe200078e0019 */
[----:B------:R-:W-:Y:S01]  /*7e80*/  LOP3.LUT R12, R27, R12, RZ, 0x3c, !PT ;  /* 0x0000000c1b0c7212 */ /* 0x000fe200078e3cff */
[----:B------:R-:W-:Y:S01]  /*7e90*/  IMAD.MOV.U32 R49, RZ, RZ, R43 ;  /* 0x000000ffff317224 */ /* 0x000fe200078e002b */
[----:B------:R-:W-:Y:S01]  /*7ea0*/  SHF.R.U64 R50, R14, 0x10, R15 ;  /* 0x000000100e327819 */ /* 0x000fe2000000120f */
[----:B------:R-:W-:Y:S01]  /*7eb0*/  IMAD.MOV.U32 R32, RZ, RZ, R10 ;  /* 0x000000ffff207224 */ /* 0x000fe200078e000a */
[----:B------:R-:W-:Y:S01]  /*7ec0*/  SHF.R.U32.HI R38, RZ, 0x10, R47 ;  /* 0x00000010ff267819 */ /* 0x000fe2000001162f */
[----:B------:R-:W-:Y:S01]  /*7ed0*/  IMAD R21, R45, 0x200, R12 ;  /* 0x000002002d157824 */ /* 0x000fe200078e020c */
[----:B------:R-:W-:Y:S01]  /*7ee0*/  SHF.R.U64 R55, R24, 0x10, R25 ;  /* 0x0000001018377819 */ /* 0x000fe20000001219 */
[----:B------:R-:W-:Y:S01]  /*7ef0*/  IMAD.MOV.U32 R47, RZ, RZ, R11 ;  /* 0x000000ffff2f7224 */ /* 0x000fe200078e000b */
[----:B------:R-:W-:Y:S01]  /*7f00*/  SHF.R.U32.HI R27, RZ, 0x10, R25 ;  /* 0x00000010ff1b7819 */ /* 0x000fe20000011619 */
[----:B------:R-:W-:Y:S01]  /*7f10*/  IMAD.MOV.U32 R54, RZ, RZ, R22 ;  /* 0x000000ffff367224 */ /* 0x000fe200078e0016 */
[C---:B------:R-:W-:Y:S01]  /*7f20*/  IADD3 R12, R21.reuse, 0x20, RZ ;  /* 0x00000020150c7810 */ /* 0x040fe20007ffe0ff */
[----:B------:R-:W-:Y:S01]  /*7f30*/  IMAD.MOV.U32 R25, RZ, RZ, R23 ;  /* 0x000000ffff197224 */ /* 0x000fe200078e0017 */
[----:B------:R-:W-:Y:S01]  /*7f40*/  @P0 IADD3 R12, R21, -0x20, RZ ;  /* 0xffffffe0150c0810 */ /* 0x000fe20007ffe0ff */
[----:B------:R-:W-:Y:S01]  /*7f50*/  IMAD.MOV.U32 R28, RZ, RZ, R8 ;  /* 0x000000ffff1c7224 */ /* 0x000fe200078e0008 */
[----:B------:R-:W-:Y:S01]  /*7f60*/  ISETP.GE.AND P0, PT, R19, R42, PT ;  /* 0x0000002a1300720c */ /* 0x000fe20003f06270 */
[----:B------:R-:W-:Y:S01]  /*7f70*/  IMAD.MOV.U32 R45, RZ, RZ, R9 ;  /* 0x000000ffff2d7224 */ /* 0x000fe200078e0009 */
[----:B------:R-:W-:Y:S01]  /*7f80*/  SHF.R.U32.HI R14, RZ, 0x10, R15 ;  /* 0x00000010ff0e7819 */ /* 0x000fe2000001160f */
[----:B------:R-:W-:Y:S01]  /*7f90*/  IMAD.MOV.U32 R24, RZ, RZ, R66 ;  /* 0x000000ffff187224 */ /* 0x000fe200078e0042 */
[----:B------:R-:W-:Y:S01]  /*7fa0*/  SHF.R.U32.HI R34, RZ, 0x10, R43 ;  /* 0x00000010ff227819 */ /* 0x000fe2000001162b */
[----:B------:R-:W-:Y:S01]  /*7fb0*/  IMAD.MOV.U32 R15, RZ, RZ, R65 ;  /* 0x000000ffff0f7224 */ /* 0x000fe200078e0041 */
[--C-:B------:R-:W-:Y:S01]  /*7fc0*/  SHF.R.U64 R44, R10, 0x10, R11.reuse ;  /* 0x000000100a2c7819 */ /* 0x100fe2000000120b */
[----:B------:R-:W-:Y:S01]  /*7fd0*/  IMAD.MOV.U32 R10, RZ, RZ, R64 ;  /* 0x000000ffff0a7224 */ /* 0x000fe200078e0040 */
[----:B------:R-:W-:Y:S01]  /*7fe0*/  SHF.R.U32.HI R30, RZ, 0x10, R11 ;  /* 0x00000010ff1e7819 */ /* 0x000fe2000001160b */
[----:B------:R-:W-:Y:S01]  /*7ff0*/  IMAD.MOV.U32 R11, RZ, RZ, R67 ;  /* 0x000000ffff0b7224 */ /* 0x000fe200078e0043 */
[----:B------:R-:W-:Y:S01]  /*8000*/  SHF.R.U64 R52, R22, 0x10, R23 ;  /* 0x0000001016347819 */ /* 0x000fe20000001217 */
[----:B------:R-:W-:-:S04]  /*8010*/  DEPBAR.LE SB0, 0x3 ;  /* 0x000080c00000791a */ /* 0x000fc80000000000 */
[--C-:B------:R-:W-:Y:S01]  /*8020*/  SHF.R.U64 R43, R8, 0x10, R9.reuse ;  /* 0x00000010082b7819 */ /* 0x100fe20000001209 */
[----:B------:R-:W-:Y:S01]  /*8030*/  BSSY B1, `(.L_x_732) ;  /* 0x0000122000017945 */ /* 0x000fe20003800000 */
[----:B------:R-:W-:Y:S02]  /*8040*/  SHF.R.U32.HI R26, RZ, 0x10, R9 ;  /* 0x00000010ff1a7819 */ /* 0x000fe40000011609 */
[----:B------:R-:W-:Y:S02]  /*8050*/  SHF.R.U32.HI R23, RZ, 0x10, R23 ;  /* 0x00000010ff177819 */ /* 0x000fe40000011617 */
[--C-:B------:R-:W-:Y:S02]  /*8060*/  SHF.R.U64 R9, R66, 0x10, R67.reuse ;  /* 0x0000001042097819 */ /* 0x100fe40000001243 */
[----:B------:R-:W-:Y:S02]  /*8070*/  SHF.R.U32.HI R22, RZ, 0x10, R67 ;  /* 0x00000010ff167819 */ /* 0x000fe40000011643 */
[----:B------:R-:W-:-:S02]  /*8080*/  SHF.R.U64 R8, R64, 0x10, R65 ;  /* 0x0000001040087819 */ /* 0x000fc40000001241 */
[----:B------:R-:W-:Y:S02]  /*8090*/  SHF.R.U32.HI R13, RZ, 0x10, R65 ;  /* 0x00000010ff0d7819 */ /* 0x000fe40000011641 */
        /* <DEDUP_REMOVED lines=24> */
[----:B------:R-:W-:Y:S02]  /*8220*/  LEA R21, R21, 0x18100, 0x1 ;  /* 0x0001810015157811 */ /* 0x000fe400078e08ff */
[----:B------:R-:W-:Y:S01]  /*8230*/  LEA R12, R12, 0x18100, 0x1 ;  /* 0x000181000c0c7811 */ /* 0x000fe200078e08ff */
[----:B------:R-:W-:Y:S06]  /*8240*/  BAR.SYNC.DEFER_BLOCKING 0x0 ;  /* 0x0000000000007b1d */ /* 0x000fec0000010000 */
[----:B------:R-:W-:Y:S05]  /*8250*/  @P0 BRA `(.L_x_733) ;  /* 0x00000ff000000947 */ /* 0x000fea0003800000 */
[----:B------:R-:W-:Y:S01]  /*8260*/  ISETP.GE.AND P0, PT, R20, c[0x0][0x27c], PT ;  /* 0x00009f0014007a0c */ /* 0x000fe20003f06270 */
[----:B------:R-:W-:-:S12]  /*8270*/  BSSY B0, `(.L_x_734) ;  /* 0x0000028000007945 */ /* 0x000fd80003800000 */
[----:B------:R-:W-:Y:S05]  /*8280*/  @P0 BRA `(.L_x_735) ;  /* 0x0000026000000947 */ /* 0x000fea0003800000 */
[----:B------:R-:W1:Y:S01]  /*8290*/  LDS.128 R8, [R21] ;  /* 0x0000000015087984 */ /* 0x000e620000000c00 */
        /* <DEDUP_REMOVED lines=37> */
.L_x_735:
[----:B------:R-:W-:Y:S05]  /*84f0*/  BSYNC B0 ;  /* 0x0000000000007941 */ /* 0x000fea0003800000 */
.L_x_734:
[----:B-1----:R-:W-:Y:S01]  /*8500*/  IADD3 R8, R20, 0x10, RZ ;  /* 0x0000001014087810 */ /* 0x002fe20007ffe0ff */
[----:B------:R-:W-:Y:S03]  /*8510*/  BSSY B0, `(.L_x_736) ;  /* 0x0000029000007945 */ /* 0x000fe60003800000 */
[----:B------:R-:W-:-:S13]  /*8520*/  ISETP.GE.AND P0, PT, R8, c[0x0][0x27c], PT ;  /* 0x00009f0008007a0c */ /* 0x000fda0003f06270 */
        /* <DEDUP_REMOVED lines=39> */
.L_x_737:
[----:B------:R-:W-:Y:S05]  /*87a0*/  BSYNC B0 ;  /* 0x0000000000007941 */ /* 0x000fea0003800000 */
.L_x_736:
        /* <DEDUP_REMOVED lines=42> */
.L_x_739:
[----:B------:R-:W-:Y:S05]  /*8a50*/  BSYNC B0 ;  /* 0x0000000000007941 */ /* 0x000fea0003800000 */
.L_x_738:
        /* <DEDUP_REMOVED lines=42> */
.L_x_741:
[----:B------:R-:W-:Y:S05]  /*8d00*/  BSYNC B0 ;  /* 0x0000000000007941 */ /* 0x000fea0003800000 */
.L_x_740:
        /* <DEDUP_REMOVED lines=42> */
.L_x_743:
[----:B------:R-:W-:Y:S05]  /*8fb0*/  BSYNC B0 ;  /* 0x0000000000007941 */ /* 0x000fea0003800000 */
.L_x_742:
        /* <DEDUP_REMOVED lines=41> */
.L_x_733:
[----:B------:R-:W-:Y:S05]  /*9250*/  BSYNC B1 ;  /* 0x0000000000017941 */ /* 0x000fea0003800000 */
.L_x_732:
[----:B------:R-:W-:-:S04]  /*9260*/  IADD3 R19, R19, 0x40, RZ ;  /* 0x0000004013137810 */ /* 0x000fc80007ffe0ff */
[----:B------:R-:W-:-:S13]  /*9270*/  ISETP.GE.AND P0, PT, R19, R42, PT ;  /* 0x0000002a1300720c */ /* 0x000fda0003f06270 */
[----:B------:R-:W-:Y:S05]  /*9280*/  @P0 BRA `(.L_x_744) ;  /* 0x00003fb000000947 */ /* 0x000fea0003800000 */
[----:B------:R-:W-:Y:S01]  /*9290*/  ISETP.GE.AND P0, PT, R20, c[0x0][0x27c], PT ;  /* 0x00009f0014007a0c */ /* 0x000fe20003f06270 */
[----:B------:R-:W-:-:S12]  /*92a0*/  BSSY B0, `(.L_x_745) ;  /* 0x0000028000007945 */ /* 0x000fd80003800000 */
        /* <DEDUP_REMOVED lines=19> */
[--C-:B------:R-:W-:Y:S01]  /*93e0*/  HADD2.F32 R10, -RZ, R11.reuse.H0_H0 ;  /* 0x2000000bff0a7230 */ /* 0x100fe20000004100 */
[----:B------:R-:W-:Y:S01]  /*93f0*/  FFMA.FTZ R19, R49, R8, -R19 ;  /* 0x0000000831137223 */ /* 0x000fe20000010813 */
[----:B------:R-:W-:Y:S01]  /*9400*/  HADD2.F32 R11, -RZ, R11.H1_H1 ;  /* 0x3000000bff0b7230 */ /* 0x000fe20000004100 */
[----:B------:R-:W-:Y:S01]  /*9410*/  FFMA.FTZ R48, R47, R42, -R48 ;  /* 0x0000002a2f307223 */ /* 0x000fe20000010830 */
[----:B------:R-:W-:Y:S01]  /*9420*/  HADD2.F32 R8, -RZ, R41.H0_H0 ;  /* 0x20000029ff087230 */ /* 0x000fe20000004100 */
[----:B------:R-:W-:-:S02]  /*9430*/  FMUL.FTZ R41, R40, R45 ;  /* 0x0000002d28297220 */ /* 0x000fc40000410000 */
[----:B------:R-:W-:Y:S02]  /*9440*/  FMUL.FTZ R42, R40, R9 ;  /* 0x00000009282a7220 */ /* 0x000fe40000410000 */
[C---:B------:R-:W-:Y:S02]  /*9450*/  FMUL.FTZ R40, R38.reuse, R11 ;  /* 0x0000000b26287220 */ /* 0x040fe40000410000 */
[----:B------:R-:W-:Y:S02]  /*9460*/  FMUL.FTZ R38, R38, R10 ;  /* 0x0000000a26267220 */ /* 0x000fe40000410000 */
[----:B------:R-:W-:Y:S02]  /*9470*/  FFMA.FTZ R47, R47, R44, R50 ;  /* 0x0000002c2f2f7223 */ /* 0x000fe40000010032 */
[----:B------:R-:W-:Y:S02]  /*9480*/  FFMA.FTZ R46, R49, R43, R46 ;  /* 0x0000002b312e7223 */ /* 0x000fe4000001002e */
[----:B------:R-:W-:-:S02]  /*9490*/  FFMA.FTZ R41, R8, R9, -R41 ;  /* 0x0000000908297223 */ /* 0x000fc40000010829 */
[----:B------:R-:W-:Y:S01]  /*94a0*/  FFMA.FTZ R42, R8, R45, R42 ;  /* 0x0000002d082a7223 */ /* 0x000fe2000001002a */
[----:B------:R-:W-:Y:S01]  /*94b0*/  F2FP.PACK_AB R8, R47, R48 ;  /* 0x000000302f08723e */ /* 0x000fe200000000ff */
[C---:B------:R-:W-:Y:S01]  /*94c0*/  FFMA.FTZ R40, R39.reuse, R10, -R40 ;  /* 0x0000000a27287223 */ /* 0x040fe20000010828 */
[----:B------:R-:W-:Y:S01]  /*94d0*/  F2FP.PACK_AB R9, R46, R19 ;  /* 0x000000132e09723e */ /* 0x000fe200000000ff */
[----:B------:R-:W-:Y:S01]  /*94e0*/  FFMA.FTZ R11, R39, R11, R38 ;  /* 0x0000000b270b7223 */ /* 0x000fe20000010026 */
[----:B------:R-:W-:-:S04]  /*94f0*/  F2FP.PACK_AB R10, R42, R41 ;  /* 0x000000292a0a723e */ /* 0x000fc800000000ff */
[----:B------:R-:W-:-:S05]  /*9500*/  F2FP.PACK_AB R11, R11, R40 ;  /* 0x000000280b0b723e */ /* 0x000fca00000000ff */
[----:B------:R1:W-:Y:S02]  /*9510*/  STS.128 [R21+0x2000], R8 ;  /* 0x0020000815007388 */ /* 0x0003e40000000c00 */
.L_x_746:
[----:B------:R-:W-:Y:S05]  /*9520*/  BSYNC B0 ;  /* 0x0000000000007941 */ /* 0x000fea0003800000 */
.L_x_745:
        /* <DEDUP_REMOVED lines=42> */
.L_x_748:
[----:B------:R-:W-:Y:S05]  /*97d0*/  BSYNC B0 ;  /* 0x0000000000007941 */ /* 0x000fea0003800000 */
.L_x_747:
        /* <DEDUP_REMOVED lines=42> */
.L_x_750:
[----:B------:R-:W-:Y:S05]  /*9a80*/  BSYNC B0 ;  /* 0x0000000000007941 */ /* 0x000fea0003800000 */
.L_x_749:
        /* <DEDUP_REMOVED lines=42> */
.L_x_752:
[----:B------:R-:W-:Y:S05]  /*9d30*/  BSYNC B0 ;  /* 0x0000000000007941 */ /* 0x000fea0003800000 */
.L_x_751:
        /* <DEDUP_REMOVED lines=42> */
.L_x_754:
[----:B------:R-:W-:Y:S05]  /*9fe0*/  BSYNC B0 ;  /* 0x0000000000007941 */ /* 0x000fea0003800000 */
.L_x_753:
[----:B------:R-:W-:-:S04]  /*9ff0*/  IADD3 R20, R20, 0x50, RZ ;  /* 0x0000005014147810 */ /* 0x000fc80007ffe0ff */
[----:B------:R-:W-:-:S13]  /*a000*/  ISETP.GE.AND P0, PT, R20, c[0x0][0x27c], PT ;  /* 0x00009f0014007a0c */ /* 0x000fda0003f06270 */
[----:B------:R-:W-:Y:S05]  /*a010*/  @P0 BRA `(.L_x_744) ;  /* 0x0000322000000947 */ /* 0x000fea0003800000 */
[----:B-1----:R-:W1:Y:S01]  /*a020*/  LDS.128 R8, [R12+0xa000] ;  /* 0x00a000000c087984 */ /* 0x002e620000000c00 */
[----:B------:R-:W-:Y:S02]  /*a030*/  HADD2.F32 R19, -RZ, R15.H1_H1 ;  /* 0x3000000fff137230 */ /* 0x000fe40000004100 */
[--C-:B------:R-:W-:Y:S02]  /*a040*/  HADD2.F32 R24, -RZ, R13.reuse.H1_H1 ;  /* 0x3000000dff187230 */ /* 0x100fe40000004100 */
[----:B------:R-:W-:Y:S02]  /*a050*/  HADD2.F32 R27, -RZ, R14.H1_H1 ;  /* 0x3000000eff1b7230 */ /* 0x000fe40000004100 */
[----:B------:R-:W-:Y:S02]  /*a060*/  HADD2.F32 R13, -RZ, R13.H0_H0 ;  /* 0x2000000dff0d7230 */ /* 0x000fe40000004100 */
[--C-:B------:R-:W-:Y:S02]  /*a070*/  HADD2.F32 R25, -RZ, R18.reuse.H1_H1 ;  /* 0x30000012ff197230 */ /* 0x100fe40000004100 */
        /* <DEDUP_REMOVED lines=15> */
[----:B------:R-:W-:Y:S01]  /*a170*/  FFMA.FTZ R24, R27, R21, R24 ;  /* 0x000000151b187223 */ /* 0x000fe20000010018 */
[----:B------:R-:W-:Y:S01]  /*a180*/  HADD2.F32 R8, -RZ, R15.H0_H0 ;  /* 0x2000000fff087230 */ /* 0x000fe20000004100 */
[----:B------:R-:W-:-:S02]  /*a190*/  FFMA.FTZ R26, R25, R20, -R26 ;  /* 0x00000014191a7223 */ /* 0x000fc4000001081a */
[C---:B------:R-:W-:Y:S02]  /*a1a0*/  FMUL.FTZ R21, R13.reuse, R11 ;  /* 0x0000000b0d157220 */ /* 0x040fe40000410000 */
[C---:B------:R-:W-:Y:S02]  /*a1b0*/  FMUL.FTZ R15, R8.reuse, R23 ;  /* 0x00000017080f7220 */ /* 0x040fe40000410000 */
[-C--:B------:R-:W-:Y:S02]  /*a1c0*/  FMUL.FTZ R8, R8, R9.reuse ;  /* 0x0000000908087220 */ /* 0x080fe40000410000 */
[-C--:B------:R-:W-:Y:S02]  /*a1d0*/  FMUL.FTZ R13, R13, R10.reuse ;  /* 0x0000000a0d0d7220 */ /* 0x080fe40000410000 */
[----:B------:R-:W-:Y:S01]  /*a1e0*/  FFMA.FTZ R15, R18, R9, -R15 ;  /* 0x00000009120f7223 */ /* 0x000fe2000001080f */
[----:B------:R-:W-:Y:S01]  /*a1f0*/  F2FP.PACK_AB R9, R24, R19 ;  /* 0x000000131809723e */ /* 0x000fe200000000ff */
[----:B------:R-:W-:-:S02]  /*a200*/  FFMA.FTZ R21, R14, R10, -R21 ;  /* 0x0000000a0e157223 */ /* 0x000fc40000010815 */
[----:B------:R-:W-:Y:S02]  /*a210*/  FFMA.FTZ R25, R25, R22, R28 ;  /* 0x0000001619197223 */ /* 0x000fe4000001001c */
[----:B------:R-:W-:Y:S02]  /*a220*/  FFMA.FTZ R18, R18, R23, R8 ;  /* 0x0000001712127223 */ /* 0x000fe40000010008 */
[----:B------:R-:W-:Y:S01]  /*a230*/  FFMA.FTZ R14, R14, R11, R13 ;  /* 0x0000000b0e0e7223 */ /* 0x000fe2000001000d */
[----:B------:R-:W-:Y:S02]  /*a240*/  F2FP.PACK_AB R8, R25, R26 ;  /* 0x0000001a1908723e */ /* 0x000fe400000000ff */
[----:B------:R-:W-:Y:S02]  /*a250*/  F2FP.PACK_AB R10, R18, R15 ;  /* 0x0000000f120a723e */ /* 0x000fe400000000ff */
[----:B------:R-:W-:-:S05]  /*a260*/  F2FP.PACK_AB R11, R14, R21 ;  /* 0x000000150e0b723e */ /* 0x000fca00000000ff */
[----:B------:R1:W-:Y:S01]  /*a270*/  STS.128 [R12+0xa000], R8 ;  /* 0x00a000080c007388 */ /* 0x0003e20000000c00 */
[----:B------:R-:W-:Y:S05]  /*a280*/  BRA `(.L_x_744) ;  /* 0x00002fb000007947 */ /* 0x000fea0003800000 */
.L_x_729:
[----:B------:R-:W-:Y:S01]  /*a290*/  ISETP.GE.AND P0, PT, R18, R69, PT ;  /* 0x000000451200720c */ /* 0x000fe20003f06270 */
[----:B------:R-:W-:Y:S01]  /*a2a0*/  BSSY B0, `(.L_x_755) ;  /* 0x0000033000007945 */ /* 0x000fe20003800000 */
[----:B------:R-:W-:Y:S01]  /*a2b0*/  IMAD.MOV.U32 R24, RZ, RZ, R36 ;  /* 0x000000ffff187224 */ /* 0x000fe200078e0024 */
[----:B------:R-:W-:Y:S01]  /*a2c0*/  MOV R25, R37 ;  /* 0x0000002500197202 */ /* 0x000fe20000000f00 */
        /* <DEDUP_REMOVED lines=16> */
[----:B------:R-:W-:Y:S01]  /*a3d0*/  CS2R R14, SRZ ;  /* 0x00000000000e7805 */ /* 0x000fe2000001ff00 */
[----:B------:R-:W-:Y:S01]  /*a3e0*/  CS2R R12, SRZ ;  /* 0x00000000000c7805 */ /* 0x000fe2000001ff00 */
[----:B------:R-:W-:-:S08]  /*a3f0*/  IADD3 R9, R27, 0x20, RZ ;  /* 0x000000201b097810 */ /* 0x000fd00007ffe0ff */
[----:B------:R-:W-:-:S04]  /*a400*/  @!P0 IMAD.WIDE R22, R27, 0x2, R34 ;  /* 0x000000021b168825 */ /* 0x000fc800078e0222 */
[----:B------:R-:W-:Y:S01]  /*a410*/  @!P0 IMAD.WIDE R20, R27, 0x2, R24 ;  /* 0x000000021b148825 */ /* 0x000fe200078e0218 */
[----:B------:R1:W5:Y:S04]  /*a420*/  @!P0 LD.E.128 R28, [R22.64] ;  /* 0x00000006161c8980 */ /* 0x000368000c101d00 */
[----:B------:R2:W5:Y:S01]  /*a430*/  @!P0 LD.E.128 R12, [R20.64] ;  /* 0x00000006140c8980 */ /* 0x000562000c101d00 */
[----:B------:R-:W-:Y:S01]  /*a440*/  ISETP.GE.AND P0, PT, R9, c[0x0][0x27c], PT ;  /* 0x00009f0009007a0c */ /* 0x000fe20003f06270 */
[----:B------:R-:W-:Y:S01]  /*a450*/  CS2R R50, SRZ ;  /* 0x0000000000327805 */ /* 0x000fe2000001ff00 */
[----:B------:R-:W-:Y:S01]  /*a460*/  CS2R R48, SRZ ;  /* 0x0000000000307805 */ /* 0x000fe2000001ff00 */
[----:B------:R-:W-:-:S10]  /*a470*/  CS2R R10, SRZ ;  /* 0x00000000000a7805 */ /* 0x000fd4000001ff00 */
[----:B------:R-:W-:-:S04]  /*a480*/  @!P0 SHF.R.S32.HI R8, RZ, 0x1f, R9 ;  /* 0x0000001fff088819 */ /* 0x000fc80000011409 */
[----:B------:R-:W-:-:S04]  /*a490*/  @!P0 LEA.HI R8, R8, R9, RZ, 0x3 ;  /* 0x0000000908088211 */ /* 0x000fc800078f18ff */
[----:B------:R-:W-:Y:S02]  /*a4a0*/  @!P0 LOP3.LUT R18, R8, 0xfffffff8, RZ, 0xc0, !PT ;  /* 0xfffffff808128812 */ /* 0x000fe400078ec0ff */
[----:B------:R-:W-:Y:S01]  /*a4b0*/  CS2R R8, SRZ ;  /* 0x0000000000087805 */ /* 0x000fe2000001ff00 */
[----:B--2---:R-:W-:Y:S02]  /*a4c0*/  IADD3 R21, R27, 0x40, RZ ;  /* 0x000000401b157810 */ /* 0x004fe40007ffe0ff */
[----:B-1----:R-:W-:-:S04]  /*a4d0*/  @!P0 IMAD.WIDE R22, R18, 0x2, R34 ;  /* 0x0000000212168825 */ /* 0x002fc800078e0222 */
[----:B------:R-:W-:Y:S01]  /*a4e0*/  @!P0 IMAD.WIDE R32, R18, 0x2, R24 ;  /* 0x0000000212208825 */ /* 0x000fe200078e0218 */
[----:B------:R1:W5:Y:S04]  /*a4f0*/  @!P0 LD.E.128 R48, [R22.64] ;  /* 0x0000000616308980 */ /* 0x000368000c101d00 */
[----:B------:R2:W5:Y:S01]  /*a500*/  @!P0 LD.E.128 R8, [R32.64] ;  /* 0x0000000620088980 */ /* 0x000562000c101d00 */
[----:B------:R-:W-:Y:S01]  /*a510*/  ISETP.GE.AND P0, PT, R21, c[0x0][0x27c], PT ;  /* 0x00009f0015007a0c */ /* 0x000fe20003f06270 */
[----:B------:R-:W-:Y:S01]  /*a520*/  CS2R R38, SRZ ;  /* 0x0000000000267805 */ /* 0x000fe2000001ff00 */
[----:B------:R-:W-:-:S11]  /*a530*/  CS2R R36, SRZ ;  /* 0x0000000000247805 */ /* 0x000fd6000001ff00 */
[----:B------:R-:W-:-:S04]  /*a540*/  @!P0 SHF.R.S32.HI R18, RZ, 0x1f, R21 ;  /* 0x0000001fff128819 */ /* 0x000fc80000011415 */
[----:B------:R-:W-:Y:S02]  /*a550*/  @!P0 LEA.HI R18, R18, R21, RZ, 0x3 ;  /* 0x0000001512128211 */ /* 0x000fe400078f18ff */
[----:B------:R-:W-:Y:S01]  /*a560*/  CS2R R20, SRZ ;  /* 0x0000000000147805 */ /* 0x000fe2000001ff00 */
[----:B-1----:R-:W-:Y:S01]  /*a570*/  CS2R R22, SRZ ;  /* 0x0000000000167805 */ /* 0x002fe2000001ff00 */
[----:B------:R-:W-:-:S05]  /*a580*/  @!P0 LOP3.LUT R18, R18, 0xfffffff8, RZ, 0xc0, !PT ;  /* 0xfffffff812128812 */ /* 0x000fca00078ec0ff */
[----:B------:R-:W-:-:S04]  /*a590*/  @!P0 IMAD.WIDE R34, R18, 0x2, R34 ;  /* 0x0000000212228825 */ /* 0x000fc800078e0222 */
[----:B------:R-:W-:Y:S01]  /*a5a0*/  @!P0 IMAD.WIDE R24, R18, 0x2, R24 ;  /* 0x0000000212188825 */ /* 0x000fe200078e0218 */
[----:B------:R2:W5:Y:S04]  /*a5b0*/  @!P0 LD.E.128 R36, [R34.64] ;  /* 0x0000000622248980 */ /* 0x000568000c101d00 */
[----:B------:R2:W5:Y:S02]  /*a5c0*/  @!P0 LD.E.128 R20, [R24.64] ;  /* 0x0000000618148980 */ /* 0x000564000c101d00 */
.L_x_756:
[----:B------:R-:W-:Y:S05]  /*a5d0*/  BSYNC B0 ;  /* 0x0000000000007941 */ /* 0x000fea0003800000 */
.L_x_755:
[----:B------:R-:W-:Y:S01]  /*a5e0*/  IMAD R46, R86, -0x80, R69 ;  /* 0xffffff80562e7824 */ /* 0x000fe200078e0245 */
[--C-:B-----5:R-:W-:Y:S01]  /*a5f0*/  SHF.R.U64 R63, R30, 0x10, R31.reuse ;  /* 0x000000101e3f7819 */ /* 0x120fe2000000121f */
[----:B------:R-:W-:Y:S01]  /*a600*/  IMAD.MOV.U32 R64, RZ, RZ, R30 ;  /* 0x000000ffff407224 */ /* 0x000fe200078e001e */
[--C-:B------:R-:W-:Y:S01]  /*a610*/  SHF.R.U32.HI R62, RZ, 0x10, R31.reuse ;  /* 0x00000010ff3e7819 */ /* 0x100fe2000001161f */
[----:B------:R-:W-:Y:S01]  /*a620*/  IMAD.MOV.U32 R43, RZ, RZ, R31 ;  /* 0x000000ffff2b7224 */ /* 0x000fe200078e001f */
[----:B------:R-:W-:Y:S01]  /*a630*/  IMNMX R46, R46, 0x80, PT ;  /* 0x000000802e2e7817 */ /* 0x000fe20003800200 */
[----:B--2---:R-:W-:Y:S01]  /*a640*/  IMAD.MOV.U32 R34, RZ, RZ, R48 ;  /* 0x000000ffff227224 */ /* 0x004fe200078e0030 */
[--C-:B------:R-:W-:Y:S01]  /*a650*/  SHF.R.U64 R59, R48, 0x10, R49.reuse ;  /* 0x00000010303b7819 */ /* 0x100fe20000001231 */
[--C-:B------:R-:W-:Y:S01]  /*a660*/  IMAD.MOV.U32 R61, RZ, RZ, R49.reuse ;  /* 0x000000ffff3d7224 */ /* 0x100fe200078e0031 */
[----:B------:R-:W-:Y:S01]  /*a670*/  ISETP.GE.AND P0, PT, R19, R46, PT ;  /* 0x0000002e1300720c */ /* 0x000fe20003f06270 */
[----:B------:R-:W-:Y:S01]  /*a680*/  IMAD.MOV.U32 R60, RZ, RZ, R50 ;  /* 0x000000ffff3c7224 */ /* 0x000fe200078e0032 */
[----:B------:R-:W-:Y:S01]  /*a690*/  SHF.R.U32.HI R31, RZ, 0x10, R49 ;  /* 0x00000010ff1f7819 */ /* 0x000fe20000011631 */
[--C-:B------:R-:W-:Y:S01]  /*a6a0*/  IMAD.MOV.U32 R35, RZ, RZ, R51.reuse ;  /* 0x000000ffff237224 */ /* 0x100fe200078e0033 */
[--C-:B------:R-:W-:Y:S01]  /*a6b0*/  SHF.R.U64 R57, R50, 0x10, R51.reuse ;  /* 0x0000001032397819 */ /* 0x100fe20000001233 */
[----:B------:R-:W-:Y:S01]  /*a6c0*/  IMAD.MOV.U32 R58, RZ, RZ, R36 ;  /* 0x000000ffff3a7224 */ /* 0x000fe200078e0024 */
[----:B------:R-:W-:Y:S01]  /*a6d0*/  SHF.R.U32.HI R30, RZ, 0x10, R51 ;  /* 0x00000010ff1e7819 */ /* 0x000fe20000011633 */
[--C-:B------:R-:W-:Y:S01]  /*a6e0*/  IMAD.MOV.U32 R25, RZ, RZ, R37.reuse ;  /* 0x000000ffff197224 */ /* 0x100fe200078e0025 */
[--C-:B------:R-:W-:Y:S01]  /*a6f0*/  SHF.R.U64 R56, R36, 0x10, R37.reuse ;  /* 0x0000001024387819 */ /* 0x100fe20000001225 */
[----:B------:R-:W-:Y:S01]  /*a700*/  IMAD.MOV.U32 R42, RZ, RZ, R28 ;  /* 0x000000ffff2a7224 */ /* 0x000fe200078e001c */
[----:B------:R-:W-:Y:S01]  /*a710*/  SHF.R.U32.HI R54, RZ, 0x10, R37 ;  /* 0x00000010ff367819 */ /* 0x000fe20000011625 */
[--C-:B------:R-:W-:Y:S01]  /*a720*/  IMAD.MOV.U32 R67, RZ, RZ, R29.reuse ;  /* 0x000000ffff437224 */ /* 0x100fe200078e001d */
        /* <DEDUP_REMOVED lines=22> */
[----:B------:R-:W-:Y:S01]  /*a890*/  SHF.R.U64 R53, R38, 0x10, R39 ;  /* 0x0000001026357819 */ /* 0x000fe20000001227 */
        /* <DEDUP_REMOVED lines=54> */
[C---:B------:R-:W-:Y:S01]  /*ac00*/  LOP3.LUT R8, R12.reuse, 0x38, R8, 0xf8, !PT ;  /* 0x000000380c087812 */ /* 0x040fe200078ef808 */
        /* <DEDUP_REMOVED lines=77> */
.L_x_760:
[----:B------:R-:W-:Y:S05]  /*b0e0*/  BSYNC B0 ;  /* 0x0000000000007941 */ /* 0x000fea0003800000 */
.L_x_759:
        /* <DEDUP_REMOVED lines=106> */
.L_x_762:
[----:B------:R-:W-:Y:S05]  /*b790*/  BSYNC B0 ;  /* 0x0000000000007941 */ /* 0x000fea0003800000 */
.L_x_761:
        /* <DEDUP_REMOVED lines=10> */
[----:B------:R-:W-:Y:S01]  /*b840*/  HADD2.F32 R59, -RZ, R23.H0_H0 ;  /* 0x20000017ff3b7230 */ /* 0x000fe20000004100 */
[----:B------:R-:W-:Y:S01]  /*b850*/  SHF.R.S32.HI R13, RZ, 0x3, R10 ;  /* 0x00000003ff0d7819 */ /* 0x000fe2000001140a */
[----:B------:R-:W-:Y:S01]  /*b860*/  HADD2.F32 R70, -RZ, R22.H1_H1 ;  /* 0x30000016ff467230 */ /* 0x000fe20000004100 */
[----:B------:R-:W-:Y:S01]  /*b870*/  LEA.HI R11, R11, R12, RZ, 0x6 ;  /* 0x0000000c0b0b7211 */ /* 0x000fe200078f30ff */
[----:B------:R-:W-:Y:S01]  /*b880*/  HADD2.F32 R69, -RZ, R25.H0_H0 ;  /* 0x20000019ff457230 */ /* 0x000fe20000004100 */
[----:B------:R-:W-:Y:S01]  /*b890*/  LEA.HI R8, R8, R13, RZ, 0x1d ;  /* 0x0000000d08087211 */ /* 0x000fe200078fe8ff */
[----:B------:R-:W-:Y:S01]  /*b8a0*/  HADD2.F32 R58, -RZ, R20.H0_H0 ;  /* 0x20000014ff3a7230 */ /* 0x000fe20000004100 */
[----:B------:R-:W-:Y:S01]  /*b8b0*/  LOP3.LUT R9, R9, 0x1c0, RZ, 0xc0, !PT ;  /* 0x000001c009097812 */ /* 0x000fe200078ec0ff */
[----:B------:R-:W-:Y:S01]  /*b8c0*/  HADD2.F32 R68, -RZ, R22.H0_H0 ;  /* 0x20000016ff447230 */ /* 0x000fe20000004100 */
[----:B------:R-:W-:Y:S01]  /*b8d0*/  SHF.R.S32.HI R13, RZ, 0x1f, R8 ;  /* 0x0000001fff0d7819 */ /* 0x000fe20000011408 */
[----:B------:R-:W-:Y:S01]  /*b8e0*/  HADD2.F32 R67, -RZ, R26.H1_H1 ;  /* 0x3000001aff437230 */ /* 0x000fe20000004100 */
[----:B------:R-:W-:Y:S01]  /*b8f0*/  SHF.L.U32 R11, R11, 0x7, RZ ;  /* 0x000000070b0b7819 */ /* 0x000fe200000006ff */
[----:B------:R-:W-:Y:S01]  /*b900*/  HADD2.F32 R57, -RZ, R18.H1_H1 ;  /* 0x30000012ff397230 */ /* 0x000fe20000004100 */
[----:B------:R-:W-:Y:S01]  /*b910*/  LEA.HI R13, R13, R8, RZ, 0x3 ;  /* 0x000000080d0d7211 */ /* 0x000fe200078f18ff */
[--C-:B------:R-:W-:Y:S01]  /*b920*/  HADD2.F32 R66, -RZ, R21.reuse.H1_H1 ;  /* 0x30000015ff427230 */ /* 0x100fe20000004100 */
[----:B------:R-:W-:Y:S01]  /*b930*/  LOP3.LUT R15, R9, 0x38, R10, 0xf8, !PT ;  /* 0x00000038090f7812 */ /* 0x000fe200078ef80a */
[----:B------:R-:W-:Y:S01]  /*b940*/  HADD2.F32 R55, -RZ, R24.H0_H0 ;  /* 0x20000018ff377230 */ /* 0x000fe20000004100 */
[----:B------:R-:W-:Y:S01]  /*b950*/  SHF.R.U32.HI R10, RZ, 0x3, R9 ;  /* 0x00000003ff0a7819 */ /* 0x000fe20000011609 */
[----:B------:R-:W-:Y:S01]  /*b960*/  HADD2.F32 R64, -RZ, R21.H0_H0 ;  /* 0x20000015ff407230 */ /* 0x000fe20000004100 */
[----:B------:R-:W-:-:S02]  /*b970*/  LOP3.LUT R12, R11, 0x7fffe000, RZ, 0xc0, !PT ;  /* 0x7fffe0000b0c7812 */ /* 0x000fc400078ec0ff */
[----:B------:R-:W-:Y:S02]  /*b980*/  SHF.L.U32 R8, R8, 0x3, RZ ;  /* 0x0000000308087819 */ /* 0x000fe400000006ff */
[----:B------:R-:W-:Y:S02]  /*b990*/  SHF.L.U32 R13, R13, 0xa, RZ ;  /* 0x0000000a0d0d7819 */ /* 0x000fe400000006ff */
[----:B------:R-:W-:Y:S02]  /*b9a0*/  LOP3.LUT R15, R15, R10, RZ, 0x3c, !PT ;  /* 0x0000000a0f0f7212 */ /* 0x000fe400078e3cff */
[----:B------:R-:W-:Y:S02]  /*b9b0*/  LEA R12, R45, R12, 0x9 ;  /* 0x0000000c2d0c7211 */ /* 0x000fe400078e48ff */
[----:B------:R-:W-:Y:S02]  /*b9c0*/  LOP3.LUT R9, R9, 0x38, R8, 0xf8, !PT ;  /* 0x0000003809097812 */ /* 0x000fe400078ef808 */
[----:B------:R-:W-:-:S02]  /*b9d0*/  LOP3.LUT R14, R13, 0x7fffe000, RZ, 0xc0, !PT ;  /* 0x7fffe0000d0e7812 */ /* 0x000fc400078ec0ff */
[----:B------:R-:W-:Y:S02]  /*b9e0*/  IADD3 R12, R12, R15, RZ ;  /* 0x0000000f0c0c7210 */ /* 0x000fe40007ffe0ff */
[----:B------:R-:W-:Y:S02]  /*b9f0*/  LOP3.LUT R8, R9, R10, RZ, 0x3c, !PT ;  /* 0x0000000a09087212 */ /* 0x000fe400078e3cff */
[----:B------:R-:W-:Y:S02]  /*ba00*/  LEA R45, R45, R14, 0x9 ;  /* 0x0000000e2d2d7211 */ /* 0x000fe400078e48ff */
[----:B------:R-:W-:Y:S02]  /*ba10*/  SHF.L.U32 R47, R12, 0x1, RZ ;  /* 0x000000010c2f7819 */ /* 0x000fe400000006ff */
[----:B------:R-:W-:-:S03]  /*ba20*/  IADD3 R45, R45, R8, RZ ;  /* 0x000000082d2d7210 */ /* 0x000fc60007ffe0ff */
[----:B------:R-:W1:Y:S01]  /*ba30*/  LDS.128 R12, [R47+0x18100] ;  /* 0x018100002f0c7984 */ /* 0x000e620000000c00 */
[----:B------:R-:W-:-:S05]  /*ba40*/  SHF.L.U32 R45, R45, 0x1, RZ ;  /* 0x000000012d2d7819 */ /* 0x000fca00000006ff */
[----:B------:R-:W2:Y:S01]  /*ba50*/  LDS.128 R8, [R45+0x18100] ;  /* 0x018100002d087984 */ /* 0x000ea20000000c00 */
[--C-:B-1----:R-:W-:Y:S02]  /*ba60*/  HADD2.F32 R48, -RZ, R12.reuse.H0_H0 ;  /* 0x2000000cff307230 */ /* 0x102fe40000004100 */
[----:B------:R-:W-:Y:S02]  /*ba70*/  HADD2.F32 R49, -RZ, R12.H1_H1 ;  /* 0x3000000cff317230 */ /* 0x000fe40000004100 */
[----:B------:R-:W-:Y:S01]  /*ba80*/  HADD2.F32 R12, -RZ, R13.H0_H0 ;  /* 0x2000000dff0c7230 */ /* 0x000fe20000004100 */
[-C--:B------:R-:W-:Y:S01]  /*ba90*/  FMUL.FTZ R61, R48, R63.reuse ;  /* 0x0000003f303d7220 */ /* 0x080fe20000410000 */
[--C-:B--2---:R-:W-:Y:S01]  /*baa0*/  HADD2.F32 R56, -RZ, R8.reuse.H0_H0 ;  /* 0x20000008ff387230 */ /* 0x104fe20000004100 */
[-C--:B------:R-:W-:Y:S01]  /*bab0*/  FMUL.FTZ R60, R49, R62.reuse ;  /* 0x0000003e313c7220 */ /* 0x080fe20000410000 */
[----:B------:R-:W-:Y:S02]  /*bac0*/  HADD2.F32 R53, -RZ, R8.H1_H1 ;  /* 0x30000008ff357230 */ /* 0x000fe40000004100 */
[----:B------:R-:W-:Y:S01]  /*bad0*/  HADD2.F32 R54, -RZ, R9.H0_H0 ;  /* 0x20000009ff367230 */ /* 0x000fe20000004100 */
[C---:B------:R-:W-:Y:S01]  /*bae0*/  FMUL.FTZ R63, R56.reuse, R63 ;  /* 0x0000003f383f7220 */ /* 0x040fe20000410000 */
[----:B------:R-:W-:Y:S01]  /*baf0*/  HADD2.F32 R51, -RZ, R13.H1_H1 ;  /* 0x3000000dff337230 */ /* 0x000fe20000004100 */
[----:B------:R-:W-:Y:S01]  /*bb00*/  FFMA.FTZ R61, R56, R71, R61 ;  /* 0x00000047383d7223 */ /* 0x000fe2000001003d */
[--C-:B------:R-:W-:Y:S01]  /*bb10*/  HADD2.F32 R8, -RZ, R10.reuse.H0_H0 ;  /* 0x2000000aff087230 */ /* 0x100fe20000004100 */
[C---:B------:R-:W-:Y:S01]  /*bb20*/  FMUL.FTZ R62, R53.reuse, R62 ;  /* 0x0000003e353e7220 */ /* 0x040fe20000410000 */
[----:B------:R-:W-:Y:S01]  /*bb30*/  HADD2.F32 R65, -RZ, R10.H1_H1 ;  /* 0x3000000aff417230 */ /* 0x000fe20000004100 */
[-C--:B------:R-:W-:Y:S01]  /*bb40*/  FMUL.FTZ R10, R12, R59.reuse ;  /* 0x0000003b0c0a7220 */ /* 0x080fe20000410000 */
[----:B------:R-:W-:Y:S01]  /*bb50*/  HADD2.F32 R13, -RZ, R14.H0_H0 ;  /* 0x2000000eff0d7230 */ /* 0x000fe20000004100 */
[C---:B------:R-:W-:Y:S01]  /*bb60*/  FMUL.FTZ R59, R54.reuse, R59 ;  /* 0x0000003b363b7220 */ /* 0x040fe20000410000 */
[----:B------:R-:W-:Y:S01]  /*bb70*/  HADD2.F32 R56, -RZ, R24.H1_H1 ;  /* 0x30000018ff387230 */ /* 0x000fe20000004100 */
[----:B------:R-:W-:Y:S01]  /*bb80*/  FFMA.FTZ R60, R53, R70, R60 ;  /* 0x00000046353c7223 */ /* 0x000fe2000001003c */
[----:B------:R-:W-:Y:S01]  /*bb90*/  HADD2.F32 R9, -RZ, R9.H1_H1 ;  /* 0x30000009ff097230 */ /* 0x000fe20000004100 */
[----:B------:R-:W-:Y:S01]  /*bba0*/  FFMA.FTZ R54, R54, R69, R10 ;  /* 0x0000004536367223 */ /* 0x000fe2000001000a */
[----:B------:R-:W-:Y:S01]  /*bbb0*/  HADD2.F32 R52, -RZ, R14.H1_H1 ;  /* 0x3000000eff347230 */ /* 0x000fe20000004100 */
[----:B------:R-:W-:Y:S01]  /*bbc0*/  FMUL.FTZ R10, R51, R58 ;  /* 0x0000003a330a7220 */ /* 0x000fe20000410000 */
[--C-:B------:R-:W-:Y:S01]  /*bbd0*/  HADD2.F32 R14, -RZ, R15.reuse.H0_H0 ;  /* 0x2000000fff0e7230 */ /* 0x100fe20000004100 */
[----:B------:R-:W-:Y:S01]  /*bbe0*/  FMUL.FTZ R53, R13, R56 ;  /* 0x000000380d357220 */ /* 0x000fe20000410000 */
[----:B------:R-:W-:Y:S01]  /*bbf0*/  HADD2.F32 R15, -RZ, R15.H1_H1 ;  /* 0x3000000fff0f7230 */ /* 0x000fe20000004100 */
[C---:B------:R-:W-:Y:S01]  /*bc00*/  FMUL.FTZ R58, R9.reuse, R58 ;  /* 0x0000003a093a7220 */ /* 0x040fe20000410000 */
[--C-:B------:R-:W-:Y:S01]  /*bc10*/  HADD2.F32 R50, -RZ, R11.reuse.H0_H0 ;  /* 0x2000000bff327230 */ /* 0x100fe20000004100 */
[----:B------:R-:W-:Y:S01]  /*bc20*/  FFMA.FTZ R9, R9, R68, R10 ;  /* 0x0000004409097223 */ /* 0x000fe2000001000a */
[----:B------:R-:W-:Y:S01]  /*bc30*/  HADD2.F32 R72, -RZ, R11.H1_H1 ;  /* 0x3000000bff487230 */ /* 0x000fe20000004100 */
[----:B------:R-:W-:-:S02]  /*bc40*/  FMUL.FTZ R56, R8, R56 ;  /* 0x0000003808387220 */ /* 0x000fc40000410000 */
[----:B------:R-:W-:Y:S01]  /*bc50*/  FFMA.FTZ R53, R8, R67, R53 ;  /* 0x0000004308357223 */ /* 0x000fe20000010035 */
[----:B------:R-:W-:Y:S01]  /*bc60*/  HADD2.F32 R8, -RZ, R18.H0_H0 ;  /* 0x20000012ff087230 */ /* 0x000fe20000004100 */
[-C--:B------:R-:W-:Y:S01]  /*bc70*/  FMUL.FTZ R10, R52, R57.reuse ;  /* 0x00000039340a7220 */ /* 0x080fe20000410000 */
[----:B------:R-:W-:Y:S01]  /*bc80*/  F2FP.PACK_AB R9, R9, R54 ;  /* 0x000000360909723e */ /* 0x000fe200000000ff */
[C---:B------:R-:W-:Y:S02]  /*bc90*/  FMUL.FTZ R57, R65.reuse, R57 ;  /* 0x0000003941397220 */ /* 0x040fe40000410000 */
[----:B------:R-:W-:Y:S01]  /*bca0*/  FFMA.FTZ R10, R65, R66, R10 ;  /* 0x00000042410a7223 */ /* 0x000fe2000001000a */
[----:B------:R-:W-:Y:S01]  /*bcb0*/  HADD2.F32 R65, -RZ, R26.H0_H0 ;  /* 0x2000001aff417230 */ /* 0x000fe20000004100 */
[----:B------:R-:W-:Y:S02]  /*bcc0*/  FMUL.FTZ R73, R14, R55 ;  /* 0x000000370e497220 */ /* 0x000fe40000410000 */
[----:B------:R-:W-:Y:S01]  /*bcd0*/  FMUL.FTZ R11, R15, R8 ;  /* 0x000000080f0b7220 */ /* 0x000fe20000410000 */
[----:B------:R-:W-:Y:S01]  /*bce0*/  F2FP.PACK_AB R10, R10, R53 ;  /* 0x000000350a0a723e */ /* 0x000fe200000000ff */
[----:B------:R-:W-:-:S02]  /*bcf0*/  FMUL.FTZ R55, R50, R55 ;  /* 0x0000003732377220 */ /* 0x000fc40000410000 */
[C---:B------:R-:W-:Y:S02]  /*bd00*/  FMUL.FTZ R8, R72.reuse, R8 ;  /* 0x0000000848087220 */ /* 0x040fe40000410000 */
[----:B------:R-:W-:Y:S02]  /*bd10*/  FFMA.FTZ R11, R72, R64, R11 ;  /* 0x00000040480b7223 */ /* 0x000fe4000001000b */
[----:B------:R-:W-:Y:S02]  /*bd20*/  FFMA.FTZ R63, R48, R71, -R63 ;  /* 0x00000047303f7223 */ /* 0x000fe4000001083f */
[----:B------:R-:W-:Y:S02]  /*bd30*/  FFMA.FTZ R62, R49, R70, -R62 ;  /* 0x00000046313e7223 */ /* 0x000fe4000001083e */
[----:B------:R-:W-:Y:S02]  /*bd40*/  FFMA.FTZ R59, R12, R69, -R59 ;  /* 0x000000450c3b7223 */ /* 0x000fe4000001083b */
[----:B------:R-:W-:Y:S01]  /*bd50*/  FFMA.FTZ R58, R51, R68, -R58 ;  /* 0x00000044333a7223 */ /* 0x000fe2000001083a */
[----:B------:R-:W-:Y:S01]  /*bd60*/  F2FP.PACK_AB R12, R62, R63 ;  /* 0x0000003f3e0c723e */ /* 0x000fe200000000ff */
[----:B------:R-:W-:-:S02]  /*bd70*/  FFMA.FTZ R56, R13, R67, -R56 ;  /* 0x000000430d387223 */ /* 0x000fc40000010838 */
[----:B------:R-:W-:Y:S01]  /*bd80*/  FFMA.FTZ R57, R52, R66, -R57 ;  /* 0x0000004234397223 */ /* 0x000fe20000010839 */
[----:B------:R-:W-:Y:S01]  /*bd90*/  F2FP.PACK_AB R13, R58, R59 ;  /* 0x0000003b3a0d723e */ /* 0x000fe200000000ff */
[-C--:B------:R-:W-:Y:S02]  /*bda0*/  FFMA.FTZ R55, R14, R65.reuse, -R55 ;  /* 0x000000410e377223 */ /* 0x080fe40000010837 */
[----:B------:R-:W-:Y:S01]  /*bdb0*/  FFMA.FTZ R64, R15, R64, -R8 ;  /* 0x000000400f407223 */ /* 0x000fe20000010808 */
[----:B------:R-:W-:Y:S01]  /*bdc0*/  F2FP.PACK_AB R14, R57, R56 ;  /* 0x00000038390e723e */ /* 0x000fe200000000ff */
[----:B------:R-:W-:Y:S01]  /*bdd0*/  FFMA.FTZ R50, R50, R65, R73 ;  /* 0x0000004132327223 */ /* 0x000fe20000010049 */
[----:B------:R-:W-:Y:S02]  /*bde0*/  F2FP.PACK_AB R8, R60, R61 ;  /* 0x0000003d3c08723e */ /* 0x000fe400000000ff */
[----:B------:R-:W-:Y:S02]  /*bdf0*/  F2FP.PACK_AB R15, R64, R55 ;  /* 0x00000037400f723e */ /* 0x000fe400000000ff */
[----:B------:R-:W-:-:S03]  /*be00*/  F2FP.PACK_AB R11, R11, R50 ;  /* 0x000000320b0b723e */ /* 0x000fc600000000ff */
[----:B------:R1:W-:Y:S04]  /*be10*/  STS.128 [R47+0x18100], R12 ;  /* 0x0181000c2f007388 */ /* 0x0003e80000000c00 */
[----:B------:R1:W-:Y:S02]  /*be20*/  STS.128 [R45+0x18100], R8 ;  /* 0x018100082d007388 */ /* 0x0003e40000000c00 */
.L_x_758:
[----:B------:R-:W-:Y:S05]  /*be30*/  BSYNC B1 ;  /* 0x0000000000017941 */ /* 0x000fea0003800000 */
.L_x_757:
[----:B------:R-:W-:-:S04]  /*be40*/  IADD3 R19, R19, 0x40, RZ ;  /* 0x0000004013137810 */ /* 0x000fc80007ffe0ff */
[----:B------:R-:W-:-:S13]  /*be50*/  ISETP.GE.AND P0, PT, R19, R46, PT ;  /* 0x0000002e1300720c */ /* 0x000fda0003f06270 */
[----:B------:R-:W-:Y:S05]  /*be60*/  @P0 BRA `(.L_x_744) ;  /* 0x000013d000000947 */ /* 0x000fea0003800000 */
[----:B------:R-:W-:Y:S01]  /*be70*/  ISETP.GE.AND P0, PT, R27, c[0x0][0x27c], PT ;  /* 0x00009f001b007a0c */ /* 0x000fe20003f06270 */
[----:B------:R-:W-:-:S12]  /*be80*/  BSSY B0, `(.L_x_763) ;  /* 0x0000063000007945 */ /* 0x000fd80003800000 */
[----:B------:R-:W-:Y:S05]  /*be90*/  @P0 BRA `(.L_x_764) ;  /* 0x0000061000000947 */ /* 0x000fea0003800000 */
[----:B-1----:R-:W-:Y:S01]  /*bea0*/  MOV R9, c[0x0][0x27c] ;  /* 0x00009f0000097a02 */ /* 0x002fe20000000f00 */
[----:B------:R-:W-:Y:S01]  /*beb0*/  HADD2.F32 R57, -RZ, R40.H0_H0 ;  /* 0x20000028ff397230 */ /* 0x000fe20000004100 */
[----:B------:R-:W-:Y:S01]  /*bec0*/  SHF.R.S32.HI R8, RZ, 0x1f, R19 ;  /* 0x0000001fff087819 */ /* 0x000fe20000011413 */
[--C-:B------:R-:W-:Y:S01]  /*bed0*/  HADD2.F32 R55, -RZ, R42.reuse.H1_H1 ;  /* 0x3000002aff377230 */ /* 0x100fe20000004100 */
[----:B------:R-:W-:Y:S01]  /*bee0*/  LEA.HI R44, R9, R44, RZ, 0x1d ;  /* 0x0000002c092c7211 */ /* 0x000fe200078fe8ff */
[----:B------:R-:W-:Y:S01]  /*bef0*/  HADD2.F32 R56, -RZ, R37.H1_H1 ;  /* 0x30000025ff387230 */ /* 0x000fe20000004100 */
[----:B------:R-:W-:Y:S01]  /*bf00*/  SHF.L.U32 R10, R19, 0x6, RZ ;  /* 0x00000006130a7819 */ /* 0x000fe200000006ff */
[----:B------:R-:W-:Y:S01]  /*bf10*/  HADD2.F32 R59, -RZ, R42.H0_H0 ;  /* 0x2000002aff3b7230 */ /* 0x000fe20000004100 */
[----:B------:R-:W-:Y:S01]  /*bf20*/  LEA.HI R8, R8, R19, RZ, 0x3 ;  /* 0x0000001308087211 */ /* 0x000fe200078f18ff */
[----:B------:R-:W-:Y:S01]  /*bf30*/  HADD2.F32 R51, -RZ, R40.H1_H1 ;  /* 0x30000028ff337230 */ /* 0x000fe20000004100 */
[----:B------:R-:W-:Y:S01]  /*bf40*/  SHF.R.S32.HI R9, RZ, 0x1f, R44 ;  /* 0x0000001fff097819 */ /* 0x000fe2000001142c */
[----:B------:R-:W-:Y:S01]  /*bf50*/  HADD2.F32 R40, -RZ, R39.H1_H1 ;  /* 0x30000027ff287230 */ /* 0x000fe20000004100 */
[----:B------:R-:W-:Y:S01]  /*bf60*/  LOP3.LUT R10, R10, 0x1c0, RZ, 0xc0, !PT ;  /* 0x000001c00a0a7812 */ /* 0x000fe200078ec0ff */
[----:B------:R-:W-:Y:S01]  /*bf70*/  HADD2.F32 R37, -RZ, R37.H0_H0 ;  /* 0x20000025ff257230 */ /* 0x000fe20000004100 */
[----:B------:R-:W-:Y:S01]  /*bf80*/  SHF.L.U32 R8, R8, 0x6, RZ ;  /* 0x0000000608087819 */ /* 0x000fe200000006ff */
[----:B------:R-:W-:Y:S01]  /*bf90*/  HADD2.F32 R39, -RZ, R39.H0_H0 ;  /* 0x20000027ff277230 */ /* 0x000fe20000004100 */
[----:B------:R-:W-:-:S02]  /*bfa0*/  SHF.L.U32 R11, R44, 0x3, RZ ;  /* 0x000000032c0b7819 */ /* 0x000fc400000006ff */
[----:B------:R-:W-:Y:S02]  /*bfb0*/  LEA.HI R9, R9, R44, RZ, 0x3 ;  /* 0x0000002c09097211 */ /* 0x000fe400078f18ff */
[----:B------:R-:W-:Y:S02]  /*bfc0*/  LOP3.LUT R12, R10, 0x38, R27, 0xf8, !PT ;  /* 0x000000380a0c7812 */ /* 0x000fe400078ef81b */
[----:B------:R-:W-:Y:S02]  /*bfd0*/  SHF.R.U32.HI R13, RZ, 0x3, R10 ;  /* 0x00000003ff0d7819 */ /* 0x000fe4000001160a */
[----:B------:R-:W-:Y:S02]  /*bfe0*/  LOP3.LUT R8, R8, 0xfffffe00, RZ, 0xc0, !PT ;  /* 0xfffffe0008087812 */ /* 0x000fe400078ec0ff */
[----:B------:R-:W-:Y:S02]  /*bff0*/  LOP3.LUT R10, R10, 0x38, R11, 0xf8, !PT ;  /* 0x000000380a0a7812 */ /* 0x000fe400078ef80b */
[----:B------:R-:W-:-:S02]  /*c000*/  SHF.L.U32 R9, R9, 0xa, RZ ;  /* 0x0000000a09097819 */ /* 0x000fc400000006ff */
        /* <DEDUP_REMOVED lines=11> */
[----:B------:R-:W-:Y:S01]  /*c0c0*/  FMUL.FTZ R58, R51, R46 ;  /* 0x0000002e333a7220 */ /* 0x000fe20000410000 */
[--C-:B--2---:R-:W-:Y:S01]  /*c0d0*/  HADD2.F32 R50, -RZ, R8.reuse.H0_H0 ;  /* 0x20000008ff327230 */ /* 0x104fe20000004100 */
[C---:B------:R-:W-:Y:S01]  /*c0e0*/  FMUL.FTZ R61, R56.reuse, R47 ;  /* 0x0000002f383d7220 */ /* 0x040fe20000410000 */
[----:B------:R-:W-:Y:S01]  /*c0f0*/  HADD2.F32 R52, -RZ, R8.H1_H1 ;  /* 0x30000008ff347230 */ /* 0x000fe20000004100 */
[----:B------:R-:W-:Y:S01]  /*c100*/  FMUL.FTZ R42, R57, R12 ;  /* 0x0000000c392a7220 */ /* 0x000fe20000410000 */
        /* <DEDUP_REMOVED lines=9> */
[----:B------:R-:W-:Y:S01]  /*c1a0*/  FFMA.FTZ R61, R40, R52, R61 ;  /* 0x00000034283d7223 */ /* 0x000fe2000001003d */
[----:B------:R-:W-:Y:S01]  /*c1b0*/  HADD2.F32 R9, -RZ, R10.H0_H0 ;  /* 0x2000000aff097230 */ /* 0x000fe20000004100 */
[----:B------:R-:W-:Y:S01]  /*c1c0*/  FFMA.FTZ R50, R55, R50, R58 ;  /* 0x0000003237327223 */ /* 0x000fe2000001003a */
[----:B------:R-:W-:Y:S01]  /*c1d0*/  HADD2.F32 R52, -RZ, R43.H1_H1 ;  /* 0x3000002bff347230 */ /* 0x000fe20000004100 */
[C---:B------:R-:W-:Y:S01]  /*c1e0*/  FMUL.FTZ R60, R8.reuse, R13 ;  /* 0x0000000d083c7220 */ /* 0x040fe20000410000 */
[----:B------:R-:W-:Y:S01]  /*c1f0*/  HADD2.F32 R49, -RZ, R14.H1_H1 ;  /* 0x3000000eff317230 */ /* 0x000fe20000004100 */
[C---:B------:R-:W-:Y:S01]  /*c200*/  FMUL.FTZ R62, R37.reuse, R48 ;  /* 0x00000030253e7220 */ /* 0x040fe20000410000 */
[----:B------:R-:W-:Y:S01]  /*c210*/  HADD2.F32 R58, -RZ, R36.H1_H1 ;  /* 0x30000024ff3a7230 */ /* 0x000fe20000004100 */
[----:B------:R-:W-:Y:S01]  /*c220*/  FMUL.FTZ R37, R37, R53 ;  /* 0x0000003525257220 */ /* 0x000fe20000410000 */
[--C-:B------:R-:W-:Y:S01]  /*c230*/  HADD2.F32 R14, -RZ, R15.reuse.H0_H0 ;  /* 0x2000000fff0e7230 */ /* 0x100fe20000004100 */
[-C--:B------:R-:W-:Y:S01]  /*c240*/  FMUL.FTZ R8, R8, R9.reuse ;  /* 0x0000000908087220 */ /* 0x080fe20000410000 */
[----:B------:R-:W-:Y:S01]  /*c250*/  HADD2.F32 R54, -RZ, R10.H1_H1 ;  /* 0x3000000aff367230 */ /* 0x000fe20000004100 */
[----:B------:R-:W-:Y:S01]  /*c260*/  FFMA.FTZ R60, R52, R9, R60 ;  /* 0x00000009343c7223 */ /* 0x000fe2000001003c */
[----:B------:R-:W-:Y:S01]  /*c270*/  HADD2.F32 R9, -RZ, R38.H1_H1 ;  /* 0x30000026ff097230 */ /* 0x000fe20000004100 */
[----:B------:R-:W-:Y:S01]  /*c280*/  FFMA.FTZ R53, R39, R53, R62 ;  /* 0x0000003527357223 */ /* 0x000fe2000001003e */
[----:B------:R-:W-:Y:S01]  /*c290*/  HADD2.F32 R15, -RZ, R15.H1_H1 ;  /* 0x3000000fff0f7230 */ /* 0x000fe20000004100 */
[C---:B------:R-:W-:Y:S01]  /*c2a0*/  FMUL.FTZ R63, R58.reuse, R49 ;  /* 0x000000313a3f7220 */ /* 0x040fe20000410000 */
[----:B------:R-:W-:Y:S01]  /*c2b0*/  HADD2.F32 R10, -RZ, R11.H0_H0 ;  /* 0x2000000bff0a7230 */ /* 0x000fe20000004100 */
[-C--:B------:R-:W-:Y:S01]  /*c2c0*/  FMUL.FTZ R58, R58, R54.reuse ;  /* 0x000000363a3a7220 */ /* 0x080fe20000410000 */
[----:B------:R-:W-:Y:S01]  /*c2d0*/  HADD2.F32 R41, -RZ, R41.H0_H0 ;  /* 0x20000029ff297230 */ /* 0x000fe20000004100 */
[----:B------:R-:W-:Y:S01]  /*c2e0*/  FFMA.FTZ R63, R9, R54, R63 ;  /* 0x00000036093f7223 */ /* 0x000fe2000001003f */
[----:B------:R-:W-:Y:S01]  /*c2f0*/  HADD2.F32 R62, -RZ, R36.H0_H0 ;  /* 0x20000024ff3e7230 */ /* 0x000fe20000004100 */
[----:B------:R-:W-:Y:S01]  /*c300*/  FFMA.FTZ R51, R55, R46, -R51 ;  /* 0x0000002e37337223 */ /* 0x000fe20000010833 */
[----:B------:R-:W-:Y:S01]  /*c310*/  HADD2.F32 R11, -RZ, R11.H1_H1 ;  /* 0x3000000bff0b7230 */ /* 0x000fe20000004100 */
[C---:B------:R-:W-:Y:S01]  /*c320*/  FMUL.FTZ R36, R41.reuse, R14 ;  /* 0x0000000e29247220 */ /* 0x040fe20000410000 */
[----:B------:R-:W-:Y:S01]  /*c330*/  HADD2.F32 R43, -RZ, R43.H0_H0 ;  /* 0x2000002bff2b7230 */ /* 0x000fe20000004100 */
[----:B------:R-:W-:Y:S01]  /*c340*/  FMUL.FTZ R54, R62, R15 ;  /* 0x0000000f3e367220 */ /* 0x000fe20000410000 */
[----:B------:R-:W-:Y:S01]  /*c350*/  HADD2.F32 R38, -RZ, R38.H0_H0 ;  /* 0x20000026ff267230 */ /* 0x000fe20000004100 */
[----:B------:R-:W-:-:S02]  /*c360*/  FMUL.FTZ R41, R41, R10 ;  /* 0x0000000a29297220 */ /* 0x000fc40000410000 */
[----:B------:R-:W-:Y:S02]  /*c370*/  FMUL.FTZ R62, R62, R11 ;  /* 0x0000000b3e3e7220 */ /* 0x000fe40000410000 */
        /* <DEDUP_REMOVED lines=10> */
[C---:B------:R-:W-:Y:S01]  /*c420*/  FFMA.FTZ R62, R38.reuse, R15, -R62 ;  /* 0x0000000f263e7223 */ /* 0x040fe2000001083e */
        /* <DEDUP_REMOVED lines=8> */
.L_x_764:
[----:B------:R-:W-:Y:S05]  /*c4b0*/  BSYNC B0 ;  /* 0x0000000000007941 */ /* 0x000fea0003800000 */
.L_x_763:
[----:B-1----:R-:W-:Y:S01]  /*c4c0*/  IADD3 R9, R27, 0x20, RZ ;  /* 0x000000201b097810 */ /* 0x002fe20007ffe0ff */
[----:B------:R-:W-:Y:S03]  /*c4d0*/  BSSY B0, `(.L_x_765) ;  /* 0x000006b000007945 */ /* 0x000fe60003800000 */
[----:B------:R-:W-:-:S13]  /*c4e0*/  ISETP.GE.AND P0, PT, R9, c[0x0][0x27c], PT ;  /* 0x00009f0009007a0c */ /* 0x000fda0003f06270 */
[----:B------:R-:W-:Y:S05]  /*c4f0*/  @P0 BRA `(.L_x_766) ;  /* 0x0000068000000947 */ /* 0x000fea0003800000 */
[----:B------:R-:W-:Y:S01]  /*c500*/  SHF.R.S32.HI R12, RZ, 0x1f, R9 ;  /* 0x0000001fff0c7819 */ /* 0x000fe20000011409 */
[----:B------:R-:W-:Y:S01]  /*c510*/  HADD2.F32 R49, -RZ, R32.H0_H0 ;  /* 0x20000020ff317230 */ /* 0x000fe20000004100 */
[----:B------:R-:W-:Y:S01]  /*c520*/  MOV R13, c[0x0][0x27c] ;  /* 0x00009f00000d7a02 */ /* 0x000fe20000000f00 */
[--C-:B------:R-:W-:Y:S01]  /*c530*/  HADD2.F32 R47, -RZ, R34.reuse.H1_H1 ;  /* 0x30000022ff2f7230 */ /* 0x100fe20000004100 */
[CC--:B------:R-:W-:Y:S01]  /*c540*/  LEA.HI R15, R12.reuse, R9.reuse, RZ, 0x3 ;  /* 0x000000090c0f7211 */ /* 0x0c0fe200078f18ff */
[----:B------:R-:W-:Y:S01]  /*c550*/  HADD2.F32 R48, -RZ, R29.H1_H1 ;  /* 0x3000001dff307230 */ /* 0x000fe20000004100 */
[----:B------:R-:W-:Y:S01]  /*c560*/  SHF.R.S32.HI R8, RZ, 0x1f, R19 ;  /* 0x0000001fff087819 */ /* 0x000fe20000011413 */
[----:B------:R-:W-:Y:S01]  /*c570*/  HADD2.F32 R51, -RZ, R34.H0_H0 ;  /* 0x20000022ff337230 */ /* 0x000fe20000004100 */
[----:B------:R-:W-:Y:S01]  /*c580*/  SHF.R.S32.HI R10, RZ, 0x3, R15 ;  /* 0x00000003ff0a7819 */ /* 0x000fe2000001140f */
[----:B------:R-:W-:Y:S01]  /*c590*/  HADD2.F32 R43, -RZ, R32.H1_H1 ;  /* 0x30000020ff2b7230 */ /* 0x000fe20000004100 */
[----:B------:R-:W-:Y:S01]  /*c5a0*/  SHF.L.U32 R14, R19, 0x6, RZ ;  /* 0x00000006130e7819 */ /* 0x000fe200000006ff */
[----:B------:R-:W-:Y:S01]  /*c5b0*/  HADD2.F32 R32, -RZ, R31.H1_H1 ;  /* 0x3000001fff207230 */ /* 0x000fe20000004100 */
[----:B------:R-:W-:Y:S01]  /*c5c0*/  LEA.HI R13, R13, R10, RZ, 0x1d ;  /* 0x0000000a0d0d7211 */ /* 0x000fe200078fe8ff */
[----:B------:R-:W-:Y:S01]  /*c5d0*/  HADD2.F32 R29, -RZ, R29.H0_H0 ;  /* 0x2000001dff1d7230 */ /* 0x000fe20000004100 */
[----:B------:R-:W-:Y:S01]  /*c5e0*/  LEA.HI R12, R12, R9, RZ, 0x6 ;  /* 0x000000090c0c7211 */ /* 0x000fe200078f30ff */
[----:B------:R-:W-:Y:S01]  /*c5f0*/  HADD2.F32 R31, -RZ, R31.H0_H0 ;  /* 0x2000001fff1f7230 */ /* 0x000fe20000004100 */
[----:B------:R-:W-:-:S02]  /*c600*/  LEA.HI R9, R8, R19, RZ, 0x3 ;  /* 0x0000001308097211 */ /* 0x000fc400078f18ff */
        /* <DEDUP_REMOVED lines=87> */
.L_x_766:
[----:B------:R-:W-:Y:S05]  /*cb80*/  BSYNC B0 ;  /* 0x0000000000007941 */ /* 0x000fea0003800000 */
.L_x_765:
[----:B-1----:R-:W-:-:S04]  /*cb90*/  IADD3 R14, R27, 0x40, RZ ;  /* 0x000000401b0e7810 */ /* 0x002fc80007ffe0ff */
[----:B------:R-:W-:-:S13]  /*cba0*/  ISETP.GE.AND P0, PT, R14, c[0x0][0x27c], PT ;  /* 0x00009f000e007a0c */ /* 0x000fda0003f06270 */
[----:B------:R-:W-:Y:S05]  /*cbb0*/  @P0 BRA `(.L_x_744) ;  /* 0x0000068000000947 */ /* 0x000fea0003800000 */
[----:B------:R-:W-:Y:S01]  /*cbc0*/  SHF.R.S32.HI R13, RZ, 0x1f, R14 ;  /* 0x0000001fff0d7819 */ /* 0x000fe2000001140e */
[--C-:B------:R-:W-:Y:S01]  /*cbd0*/  HADD2.F32 R33, -RZ, R23.reuse.H1_H1 ;  /* 0x30000017ff217230 */ /* 0x100fe20000004100 */
[----:B------:R-:W-:Y:S01]  /*cbe0*/  MOV R11, c[0x0][0x27c] ;  /* 0x00009f00000b7a02 */ /* 0x000fe20000000f00 */
[----:B------:R-:W-:Y:S01]  /*cbf0*/  HADD2.F32 R23, -RZ, R23.H0_H0 ;  /* 0x20000017ff177230 */ /* 0x000fe20000004100 */
[----:B------:R-:W-:Y:S01]  /*cc00*/  LEA.HI R9, R13, R14, RZ, 0x3 ;  /* 0x0000000e0d097211 */ /* 0x000fe200078f18ff */
[--C-:B------:R-:W-:Y:S01]  /*cc10*/  HADD2.F32 R37, -RZ, R25.reuse.H1_H1 ;  /* 0x30000019ff257230 */ /* 0x100fe20000004100 */
[----:B------:R-:W-:Y:S01]  /*cc20*/  SHF.R.S32.HI R8, RZ, 0x1f, R19 ;  /* 0x0000001fff087819 */ /* 0x000fe20000011413 */
[--C-:B------:R-:W-:Y:S01]  /*cc30*/  HADD2.F32 R38, -RZ, R20.reuse.H1_H1 ;  /* 0x30000014ff267230 */ /* 0x100fe20000004100 */
[----:B------:R-:W-:Y:S01]  /*cc40*/  SHF.R.S32.HI R10, RZ, 0x3, R9 ;  /* 0x00000003ff0a7819 */ /* 0x000fe20000011409 */
[----:B------:R-:W-:Y:S01]  /*cc50*/  HADD2.F32 R25, -RZ, R25.H0_H0 ;  /* 0x20000019ff197230 */ /* 0x000fe20000004100 */
[----:B------:R-:W-:Y:S01]  /*cc60*/  SHF.L.U32 R12, R19, 0x6, RZ ;  /* 0x00000006130c7819 */ /* 0x000fe200000006ff */
[----:B------:R-:W-:Y:S01]  /*cc70*/  HADD2.F32 R20, -RZ, R20.H0_H0 ;  /* 0x20000014ff147230 */ /* 0x000fe20000004100 */
[----:B------:R-:W-:Y:S01]  /*cc80*/  LEA.HI R11, R11, R10, RZ, 0x1d ;  /* 0x0000000a0b0b7211 */ /* 0x000fe200078fe8ff */
[----:B------:R-:W-:Y:S01]  /*cc90*/  HADD2.F32 R42, -RZ, R18.H1_H1 ;  /* 0x30000012ff2a7230 */ /* 0x000fe20000004100 */
[----:B------:R-:W-:Y:S01]  /*cca0*/  LEA.HI R8, R8, R19, RZ, 0x3 ;  /* 0x0000001308087211 */ /* 0x000fe200078f18ff */
[----:B------:R-:W-:Y:S01]  /*ccb0*/  HADD2.F32 R49, -RZ, R26.H0_H0 ;  /* 0x2000001aff317230 */ /* 0x000fe20000004100 */
[----:B------:R-:W-:-:S02]  /*ccc0*/  SHF.R.S32.HI R10, RZ, 0x1f, R11 ;  /* 0x0000001fff0a7819 */ /* 0x000fc4000001140b */
[----:B------:R-:W-:Y:S01]  /*ccd0*/  LOP3.LUT R12, R12, 0x1c0, RZ, 0xc0, !PT ;  /* 0x000001c00c0c7812 */ /* 0x000fe200078ec0ff */
[----:B------:R-:W-:Y:S01]  /*cce0*/  IMAD.SHL.U32 R8, R8, 0x40, RZ ;  /* 0x0000004008087824 */ /* 0x000fe200078e00ff */
[----:B------:R-:W-:Y:S02]  /*ccf0*/  LEA.HI R13, R13, R14, RZ, 0x6 ;  /* 0x0000000e0d0d7211 */ /* 0x000fe400078f30ff */
[----:B------:R-:W-:Y:S02]  /*cd00*/  LEA.HI R10, R10, R11, RZ, 0x3 ;  /* 0x0000000b0a0a7211 */ /* 0x000fe400078f18ff */
[----:B------:R-:W-:Y:S02]  /*cd10*/  SHF.L.U32 R15, R11, 0x3, RZ ;  /* 0x000000030b0f7819 */ /* 0x000fe400000006ff */
[----:B------:R-:W-:Y:S01]  /*cd20*/  LOP3.LUT R14, R12, 0x38, R9, 0xf8, !PT ;  /* 0x000000380c0e7812 */ /* 0x000fe200078ef809 */
[----:B------:R-:W-:Y:S01]  /*cd30*/  IMAD.SHL.U32 R11, R10, 0x400, RZ ;  /* 0x000004000a0b7824 */ /* 0x000fe200078e00ff */
[----:B------:R-:W-:-:S02]  /*cd40*/  SHF.L.U32 R13, R13, 0x7, RZ ;  /* 0x000000070d0d7819 */ /* 0x000fc400000006ff */
[----:B------:R-:W-:Y:S02]  /*cd50*/  SHF.R.U32.HI R9, RZ, 0x3, R12 ;  /* 0x00000003ff097819 */ /* 0x000fe4000001160c */
[----:B------:R-:W-:Y:S02]  /*cd60*/  LOP3.LUT R12, R12, 0x38, R15, 0xf8, !PT ;  /* 0x000000380c0c7812 */ /* 0x000fe400078ef80f */
[----:B------:R-:W-:Y:S02]  /*cd70*/  LOP3.LUT R13, R13, 0x7fffe000, RZ, 0xc0, !PT ;  /* 0x7fffe0000d0d7812 */ /* 0x000fe400078ec0ff */
[----:B------:R-:W-:Y:S02]  /*cd80*/  LOP3.LUT R8, R8, 0xfffffe00, RZ, 0xc0, !PT ;  /* 0xfffffe0008087812 */ /* 0x000fe400078ec0ff */
[-C--:B------:R-:W-:Y:S02]  /*cd90*/  LOP3.LUT R14, R14, R9.reuse, RZ, 0x3c, !PT ;  /* 0x000000090e0e7212 */ /* 0x080fe400078e3cff */
[----:B------:R-:W-:-:S02]  /*cda0*/  LOP3.LUT R10, R12, R9, RZ, 0x3c, !PT ;  /* 0x000000090c0a7212 */ /* 0x000fc400078e3cff */
[----:B------:R-:W-:Y:S02]  /*cdb0*/  LOP3.LUT R9, R11, 0x7fffe000, RZ, 0xc0, !PT ;  /* 0x7fffe0000b097812 */ /* 0x000fe400078ec0ff */
[--C-:B------:R-:W-:Y:S02]  /*cdc0*/  IADD3 R13, R14, R13, R8.reuse ;  /* 0x0000000d0e0d7210 */ /* 0x100fe40007ffe008 */
[----:B------:R-:W-:Y:S02]  /*cdd0*/  IADD3 R9, R10, R9, R8 ;  /* 0x000000090a097210 */ /* 0x000fe40007ffe008 */
[----:B------:R-:W-:Y:S02]  /*cde0*/  SHF.L.U32 R27, R13, 0x1, RZ ;  /* 0x000000010d1b7819 */ /* 0x000fe400000006ff */
[----:B------:R-:W-:-:S03]  /*cdf0*/  SHF.L.U32 R19, R9, 0x1, RZ ;  /* 0x0000000109137819 */ /* 0x000fc600000006ff */
[----:B------:R-:W1:Y:S04]  /*ce00*/  LDS.128 R12, [R27+0x18100] ;  /* 0x018100001b0c7984 */ /* 0x000e680000000c00 */
[----:B------:R-:W2:Y:S01]  /*ce10*/  LDS.128 R8, [R19+0x18100] ;  /* 0x0181000013087984 */ /* 0x000ea20000000c00 */
[--C-:B-1----:R-:W-:Y:S02]  /*ce20*/  HADD2.F32 R28, -RZ, R12.reuse.H0_H0 ;  /* 0x2000000cff1c7230 */ /* 0x102fe40000004100 */
[----:B------:R-:W-:Y:S02]  /*ce30*/  HADD2.F32 R29, -RZ, R12.H1_H1 ;  /* 0x3000000cff1d7230 */ /* 0x000fe40000004100 */
[----:B------:R-:W-:Y:S01]  /*ce40*/  HADD2.F32 R12, -RZ, R13.H0_H0 ;  /* 0x2000000dff0c7230 */ /* 0x000fe20000004100 */
[----:B------:R-:W-:Y:S01]  /*ce50*/  FMUL.FTZ R39, R33, R28 ;  /* 0x0000001c21277220 */ /* 0x000fe20000410000 */
[--C-:B--2---:R-:W-:Y:S01]  /*ce60*/  HADD2.F32 R32, -RZ, R8.reuse.H0_H0 ;  /* 0x20000008ff207230 */ /* 0x104fe20000004100 */
        /* <DEDUP_REMOVED lines=9> */
[--C-:B------:R-:W-:Y:S01]  /*cf00*/  HADD2.F32 R39, -RZ, R22.reuse.H1_H1 ;  /* 0x30000016ff277230 */ /* 0x100fe20000004100 */
[----:B------:R-:W-:Y:S01]  /*cf10*/  FFMA.FTZ R40, R25, R8, R40 ;  /* 0x0000000819287223 */ /* 0x000fe20000010028 */
[----:B------:R-:W-:Y:S01]  /*cf20*/  HADD2.F32 R22, -RZ, R22.H0_H0 ;  /* 0x20000016ff167230 */ /* 0x000fe20000004100 */
[----:B------:R-:W-:Y:S01]  /*cf30*/  FMUL.FTZ R45, R20, R30 ;  /* 0x0000001e142d7220 */ /* 0x000fe20000410000 */
[----:B------:R-:W-:Y:S01]  /*cf40*/  HADD2.F32 R13, -RZ, R14.H0_H0 ;  /* 0x2000000eff0d7230 */ /* 0x000fe20000004100 */
[-C--:B------:R-:W-:Y:S01]  /*cf50*/  FMUL.FTZ R38, R38, R34.reuse ;  /* 0x0000002226267220 */ /* 0x080fe20000410000 */
[----:B------:R-:W-:Y:S01]  /*cf60*/  HADD2.F32 R8, -RZ, R24.H1_H1 ;  /* 0x30000018ff087230 */ /* 0x000fe20000004100 */
[----:B------:R-:W-:Y:S01]  /*cf70*/  FFMA.FTZ R41, R39, R34, R41 ;  /* 0x0000002227297223 */ /* 0x000fe20000010029 */
[----:B------:R-:W-:Y:S01]  /*cf80*/  HADD2.F32 R31, -RZ, R14.H1_H1 ;  /* 0x3000000eff1f7230 */ /* 0x000fe20000004100 */
[-C--:B------:R-:W-:Y:S01]  /*cf90*/  FMUL.FTZ R43, R20, R35.reuse ;  /* 0x00000023142b7220 */ /* 0x080fe20000410000 */
[----:B------:R-:W-:Y:S01]  /*cfa0*/  HADD2.F32 R9, -RZ, R10.H0_H0 ;  /* 0x2000000aff097230 */ /* 0x000fe20000004100 */
[----:B------:R-:W-:Y:S01]  /*cfb0*/  FFMA.FTZ R35, R22, R35, R45 ;  /* 0x0000002316237223 */ /* 0x000fe2000001002d */
[----:B------:R-:W-:Y:S01]  /*cfc0*/  HADD2.F32 R34, -RZ, R26.H1_H1 ;  /* 0x3000001aff227230 */ /* 0x000fe20000004100 */
[C---:B------:R-:W-:Y:S01]  /*cfd0*/  FMUL.FTZ R44, R8.reuse, R13 ;  /* 0x0000000d082c7220 */ /* 0x040fe20000410000 */
[--C-:B------:R-:W-:Y:S01]  /*cfe0*/  HADD2.F32 R14, -RZ, R15.reuse.H0_H0 ;  /* 0x2000000fff0e7230 */ /* 0x100fe20000004100 */
[-C--:B------:R-:W-:Y:S01]  /*cff0*/  FMUL.FTZ R8, R8, R9.reuse ;  /* 0x0000000908087220 */ /* 0x080fe20000410000 */
[----:B------:R-:W-:Y:S01]  /*d000*/  HADD2.F32 R36, -RZ, R10.H1_H1 ;  /* 0x3000000aff247230 */ /* 0x000fe20000004100 */
[----:B------:R-:W-:Y:S01]  /*d010*/  FFMA.FTZ R20, R34, R9, R44 ;  /* 0x0000000922147223 */ /* 0x000fe2000001002c */
[----:B------:R-:W-:Y:S01]  /*d020*/  HADD2.F32 R45, -RZ, R24.H0_H0 ;  /* 0x20000018ff2d7230 */ /* 0x000fe20000004100 */
[C---:B------:R-:W-:Y:S01]  /*d030*/  FMUL.FTZ R47, R42.reuse, R31 ;  /* 0x0000001f2a2f7220 */ /* 0x040fe20000410000 */
[----:B------:R-:W-:Y:S01]  /*d040*/  HADD2.F32 R15, -RZ, R15.H1_H1 ;  /* 0x3000000fff0f7230 */ /* 0x000fe20000004100 */
[----:B------:R-:W-:Y:S01]  /*d050*/  FMUL.FTZ R42, R42, R36 ;  /* 0x000000242a2a7220 */ /* 0x000fe20000410000 */
[--C-:B------:R-:W-:Y:S01]  /*d060*/  HADD2.F32 R10, -RZ, R11.reuse.H0_H0 ;  /* 0x2000000bff0a7230 */ /* 0x100fe20000004100 */
[----:B------:R-:W-:Y:S01]  /*d070*/  FFMA.FTZ R33, R37, R28, -R33 ;  /* 0x0000001c25217223 */ /* 0x000fe20000010821 */
[----:B------:R-:W-:Y:S01]  /*d080*/  HADD2.F32 R24, -RZ, R18.H0_H0 ;  /* 0x20000012ff187230 */ /* 0x000fe20000004100 */
[C---:B------:R-:W-:Y:S01]  /*d090*/  FMUL.FTZ R18, R45.reuse, R14 ;  /* 0x0000000e2d127220 */ /* 0x040fe20000410000 */
[----:B------:R-:W-:Y:S01]  /*d0a0*/  HADD2.F32 R11, -RZ, R11.H1_H1 ;  /* 0x3000000bff0b7230 */ /* 0x000fe20000004100 */
[----:B------:R-:W-:Y:S01]  /*d0b0*/  FMUL.FTZ R45, R45, R10 ;  /* 0x0000000a2d2d7220 */ /* 0x000fe20000410000 */
[--C-:B------:R-:W-:Y:S01]  /*d0c0*/  HADD2.F32 R9, -RZ, R21.reuse.H1_H1 ;  /* 0x30000015ff097230 */ /* 0x100fe20000004100 */
[----:B------:R-:W-:Y:S01]  /*d0d0*/  FFMA.FTZ R38, R39, R29, -R38 ;  /* 0x0000001d27267223 */ /* 0x000fe20000010826 */
[----:B------:R-:W-:Y:S01]  /*d0e0*/  HADD2.F32 R26, -RZ, R21.H0_H0 ;  /* 0x20000015ff1a7230 */ /* 0x000fe20000004100 */
[----:B------:R-:W-:-:S02]  /*d0f0*/  FMUL.FTZ R21, R24, R15 ;  /* 0x0000000f18157220 */ /* 0x000fc40000410000 */
[----:B------:R-:W-:Y:S02]  /*d100*/  FMUL.FTZ R24, R24, R11 ;  /* 0x0000000b18187220 */ /* 0x000fe40000410000 */
[----:B------:R-:W-:Y:S01]  /*d110*/  FFMA.FTZ R23, R25, R12, -R23 ;  /* 0x0000000c19177223 */ /* 0x000fe20000010817 */
[----:B------:R-:W-:Y:S01]  /*d120*/  F2FP.PACK_AB R12, R38, R33 ;  /* 0x00000021260c723e */ /* 0x000fe200000000ff */
[----:B------:R-:W-:Y:S02]  /*d130*/  FFMA.FTZ R22, R22, R30, -R43 ;  /* 0x0000001e16167223 */ /* 0x000fe4000001082b */
        /* <DEDUP_REMOVED lines=16> */
.L_x_744:
[----:B------:R-:W-:Y:S05]  /*d240*/  BSYNC B2 ;  /* 0x0000000000027941 */ /* 0x000fea0003800000 */
.L_x_728:
[----:B------:R-:W-:-:S04]  /*d250*/  DEPBAR.LE SB0, 0x2 ;  /* 0x000080800000791a */ /* 0x000fc80000000000 */
[----:B------:R-:W-:Y:S01]  /*d260*/  IMAD.SHL.U32 R32, R0, 0x2, RZ ;  /* 0x0000000200207824 */ /* 0x000fe200078e00ff */
[----:B------:R-:W-:Y:S01]  /*d270*/  BAR.SYNC.DEFER_BLOCKING 0x0 ;  /* 0x0000000000007b1d */ /* 0x000fe20000010000 */
[----:B------:R-:W-:Y:S01]  /*d280*/  IMAD.SHL.U32 R191, R4, 0x2, RZ ;  /* 0x0000000204bf7824 */ /* 0x000fe200078e00ff */
[----:B------:R-:W-:Y:S01]  /*d290*/  LEA R190, R0, 0x18100, 0x1 ;  /* 0x0001810000be7811 */ /* 0x000fe200078e08ff */
[----:B------:R-:W-:Y:S01]  /*d2a0*/  IMAD.MOV.U32 R4, RZ, RZ, 0x20 ;  /* 0x00000020ff047424 */ /* 0x000fe200078e00ff */
[----:B-1----:R-:W-:Y:S01]  /*d2b0*/  @P3 LEA.HI.SX32 R9, R133, 0xfffffffe, 0x1a ;  /* 0xfffffffe85093811 */ /* 0x002fe200078fd2ff */
[----:B------:R-:W-:Y:S01]  /*d2c0*/  IMAD.SHL.U32 R189, R3, 0x2, RZ ;  /* 0x0000000203bd7824 */ /* 0x000fe200078e00ff */
[----:B------:R-:W-:Y:S01]  /*d2d0*/  P2R R135, PR, RZ, 0x2 ;  /* 0x00000002ff877803 */ /* 0x000fe20000000000 */
[----:B------:R-:W-:Y:S01]  /*d2e0*/  IMAD R93, R93, -0x40, R84 ;  /* 0xffffffc05d5d7824 */ /* 0x000fe200078e0254 */
[----:B------:R-:W-:Y:S01]  /*d2f0*/  SEL R0, R4, 0xffffffe0, !P1 ;  /* 0xffffffe004007807 */ /* 0x000fe20004800000 */
[----:B------:R-:W-:Y:S01]  /*d300*/  IMAD.IADD R3, R190, 0x1, R189 ;  /* 0x00000001be037824 */ /* 0x000fe200078e02bd */
[----:B------:R-:W-:Y:S01]  /*d310*/  @P3 SHF.R.S32.HI R8, RZ, 0x1f, R9 ;  /* 0x0000001fff083819 */ /* 0x000fe20000011409 */
[----:B------:R-:W-:Y:S01]  /*d320*/  @P3 IMAD R16, R16, R9, RZ ;  /* 0x0000000910103224 */ /* 0x000fe200078e02ff */
[----:B------:R-:W-:Y:S01]  /*d330*/  LOP3.LUT P1, RZ, R194, 0x1, RZ, 0xc0, !PT ;  /* 0x00000001c2ff7812 */ /* 0x000fe2000782c0ff */
[----:B------:R-:W-:Y:S01]  /*d340*/  IMAD.IADD R87, R191, 0x1, R0 ;  /* 0x00000001bf577824 */ /* 0x000fe200078e0200 */
[----:B------:R-:W-:Y:S01]  /*d350*/  LOP3.LUT P4, RZ, R7, 0x4, RZ, 0xc0, !PT ;  /* 0x0000000407ff7812 */ /* 0x000fe2000788c0ff */
[----:B------:R-:W-:Y:S01]  /*d360*/  @P3 IMAD.WIDE.U32 R10, R9, R17, R206 ;  /* 0x00000011090a3225 */ /* 0x000fe200078e00ce */
[----:B------:R-:W-:-:S03]  /*d370*/  LOP3.LUT R92, R92, 0xffffffe0, RZ, 0xc0, !PT ;  /* 0xffffffe05c5c7812 */ /* 0x000fc600078ec0ff */
[----:B------:R-:W-:Y:S01]  /*d380*/  @P3 IMAD R8, R8, R17, R16 ;  /* 0x0000001108083224 */ /* 0x000fe200078e0210 */
[----:B------:R-:W-:Y:S01]  /*d390*/  @P3 LEA R60, P0, R10, c[0x0][0x1f8], 0x1 ;  /* 0x00007e000a3c3a11 */ /* 0x000fe200078008ff */
[----:B------:R-:W-:Y:S02]  /*d3a0*/  IMAD.MOV.U32 R4, RZ, RZ, 0x40 ;  /* 0x00000040ff047424 */ /* 0x000fe400078e00ff */
[----:B------:R-:W-:Y:S01]  /*d3b0*/  @P3 IMAD.IADD R8, R11, 0x1, R8 ;  /* 0x000000010b083824 */ /* 0x000fe200078e0208 */
[----:B------:R-:W-:Y:S01]  /*d3c0*/  LDSM.16.M88.4 R32, [R32+0x18100] ;  /* 0x018100002020783b */ /* 0x000fe20000000200 */
[----:B------:R-:W-:Y:S01]  /*d3d0*/  IMAD.IADD R85, R85, 0x1, -R92 ;  /* 0x0000000155557824 */ /* 0x000fe200078e0a5c */
[----:B------:R-:W-:Y:S01]  /*d3e0*/  SEL R0, R4, 0xffffffc0, !P4 ;  /* 0xffffffc004007807 */ /* 0x000fe20006000000 */
[----:B------:R-:W-:Y:S01]  /*d3f0*/  IMAD.SHL.U32 R185, R2, 0x2, RZ ;  /* 0x0000000202b97824 */ /* 0x000fe200078e00ff */
[----:B------:R-:W1:Y:S01]  /*d400*/  LDSM.16.M88.4 R20, [R191+0xc100] ;  /* 0x00c10000bf14783b */ /* 0x000e620000000200 */
[----:B------:R-:W-:-:S02]  /*d410*/  @P3 LEA.HI.X R61, R10, c[0x0][0x1fc], R8, 0x1, P0 ;  /* 0x00007f000a3d3a11 */ /* 0x000fc400000f0c08 */
[----:B------:R-:W-:Y:S01]  /*d420*/  @P3 IADD3 R72, P0, R6, R60, RZ ;  /* 0x0000003c06483210 */ /* 0x000fe20007f1e0ff */
[----:B------:R-:W2:Y:S01]  /*d430*/  LDSM.16.M88.4 R48, [R191+0xc900] ;  /* 0x00c90000bf30783b */ /* 0x000ea20000000200 */
[----:B------:R-:W-:Y:S01]  /*d440*/  SEL R188, R4, 0xffffffc0, !P2 ;  /* 0xffffffc004bc7807 */ /* 0x000fe20005000000 */
[----:B------:R-:W-:Y:S02]  /*d450*/  IMAD.IADD R187, R190, 0x1, R0 ;  /* 0x00000001bebb7824 */ /* 0x000fe400078e0200 */
[----:B------:R-:W3:Y:S01]  /*d460*/  LDSM.16.M88.4 R64, [R191+0xd100] ;  /* 0x00d10000bf40783b */ /* 0x000ee20000000200 */
[----:B------:R-:W-:Y:S02]  /*d470*/  @P3 IMAD.X R73, R5, 0x1, R61, P0 ;  /* 0x0000000105493824 */ /* 0x000fe400000e063d */
[----:B------:R-:W-:Y:S01]  /*d480*/  IMAD.IADD R94, R191, 0x1, R188 ;  /* 0x00000001bf5e7824 */ /* 0x000fe200078e02bc */
[----:B------:R-:W-:Y:S01]  /*d490*/  LDSM.16.M88.4 R56, [R3] ;  /* 0x000000000338783b */ /* 0x000fe20000000200 */
[----:B------:R-:W-:-:S02]  /*d4a0*/  IMAD.IADD R186, R3, 0x1, R0 ;  /* 0x0000000103ba7824 */ /* 0x000fc400078e0200 */
[----:B------:R-:W-:Y:S01]  /*d4b0*/  IMAD.IADD R86, R188, 0x1, R87 ;  /* 0x00000001bc567824 */ /* 0x000fe200078e0257 */
[----:B------:R-:W4:Y:S01]  /*d4c0*/  LDSM.16.M88.4 R44, [R87+0xc100] ;  /* 0x00c10000572c783b */ /* 0x000f220000000200 */
[C-C-:B------:R-:W-:Y:S02]  /*d4d0*/  IMAD.IADD R173, R189.reuse, 0x1, R185.reuse ;  /* 0x00000001bdad7824 */ /* 0x140fe400078e02b9 */
[C---:B------:R-:W-:Y:S01]  /*d4e0*/  IMAD.IADD R184, R0.reuse, 0x1, R185 ;  /* 0x0000000100b87824 */ /* 0x040fe200078e02b9 */
[----:B------:R-:W5:Y:S01]  /*d4f0*/  LDSM.16.M88.4 R12, [R87+0xc900] ;  /* 0x00c90000570c783b */ /* 0x000f620000000200 */
[----:B------:R-:W-:Y:S02]  /*d500*/  IMAD.IADD R0, R0, 0x1, R173 ;  /* 0x0000000100007824 */ /* 0x000fe400078e02ad */
[----:B------:R-:W-:Y:S01]  /*d510*/  IMAD.IADD R164, R189, 0x1, R184 ;  /* 0x00000001bda47824 */ /* 0x000fe200078e02b8 */
[----:B------:R-:W3:Y:S04]  /*d520*/  LDSM.16.M88.4 R52, [R191+0xd900] ;  /* 0x00d90000bf34783b */ /* 0x000ee80000000200 */
[----:B------:R-:W3:Y:S04]  /*d530*/  LDSM.16.M88.4 R8, [R87+0xd100] ;  /* 0x00d100005708783b */ /* 0x000ee80000000200 */
[----:B------:R-:W-:Y:S04]  /*d540*/  LDSM.16.M88.4 R40, [R87+0xd900] ;  /* 0x00d900005728783b */ /* 0x000fe80000000200 */
[----:B------:R-:W-:Y:S01]  /*d550*/  @!PT LDS RZ, [RZ] ;  /* 0x00000000fffff984 */ /* 0x000fe20000000800 */
[----:B------:R-:W-:Y:S01]  /*d560*/  @!PT LDS RZ, [RZ] ;  /* 0x00000000fffff984 */ /* 0x000fe20000000800 */
[----:B------:R-:W-:Y:S01]  /*d570*/  @!PT LDS RZ, [RZ] ;  /* 0x00000000fffff984 */ /* 0x000fe20000000800 */
[----:B------:R3:W-:Y:S01]  /*d580*/  @P3 LDGSTS.E.BYPASS.LTC128B.128 [R134+0x6100], [R60.64], !P6 ;  /* 0x061000003c863fae */ /* 0x0007e2000f101d46 */
[C---:B-1----:R-:W-:Y:S03]  /*d590*/  HMMA.16816.F32 R24, R32.reuse, R20, RZ ;  /* 0x000000142018723c */ /* 0x042fe600000018ff */
[----:B------:R1:W-:Y:S04]  /*d5a0*/  @P3 LDGSTS.E.BYPASS.LTC128B.128 [R134+0x8100], [R60.64+0x80], !P5 ;  /* 0x081000803c863fae */ /* 0x0003e8000e901d46 */
[----:B------:R1:W-:Y:S01]  /*d5b0*/  @P3 LDGSTS.E.BYPASS.LTC128B.128 [R134+0xa100], [R60.64+0x100], !P1 ;  /* 0x0a1001003c863fae */ /* 0x0003e2000c901d46 */
[C---:B------:R-:W-:Y:S03]  /*d5c0*/  HMMA.16816.F32 R20, R32.reuse, R22, RZ ;  /* 0x000000162014723c */ /* 0x040fe600000018ff */
[----:B------:R1:W-:Y:S04]  /*d5d0*/  @P3 LDGSTS.E.BYPASS.LTC128B.128 [R134+0x7100], [R72.64], !P6 ;  /* 0x0710000048863fae */ /* 0x0003e8000f101d46 */
[----:B------:R1:W-:Y:S01]  /*d5e0*/  @P3 LDGSTS.E.BYPASS.LTC128B.128 [R134+0x9100], [R72.64+0x80], !P5 ;  /* 0x0910008048863fae */ /* 0x0003e2000e901d46 */
[C---:B--2---:R-:W-:Y:S03]  /*d5f0*/  HMMA.16816.F32 R36, R32.reuse, R48, RZ ;  /* 0x000000302024723c */ /* 0x044fe600000018ff */
[----:B------:R1:W-:Y:S04]  /*d600*/  @P3 LDGSTS.E.BYPASS.LTC128B.128 [R134+0xb100], [R72.64+0x100], !P1 ;  /* 0x0b10010048863fae */ /* 0x0003e8000c901d46 */
[----:B------:R-:W-:Y:S01]  /*d610*/  LDSM.16.M88.4 R4, [R187] ;  /* 0x00000000bb04783b */ /* 0x000fe20000000200 */
[C---:B------:R-:W-:Y:S03]  /*d620*/  HMMA.16816.F32 R48, R32.reuse, R50, RZ ;  /* 0x000000322030723c */ /* 0x040fe600000018ff */
[----:B------:R-:W2:Y:S04]  /*d630*/  LDSM.16.M88.4 R16, [R94+0xc100] ;  /* 0x00c100005e10783b */ /* 0x000ea80000000200 */
[----:B------:R-:W2:Y:S01]  /*d640*/  LDSM.16.M88.4 R28, [R94+0xc900] ;  /* 0x00c900005e1c783b */ /* 0x000ea20000000200 */
[C---:B---3--:R-:W-:Y:S03]  /*d650*/  HMMA.16816.F32 R68, R32.reuse, R64, RZ ;  /* 0x000000402044723c */ /* 0x048fe600000018ff */
[----:B------:R-:W-:Y:S04]  /*d660*/  LDSM.16.M88.4 R76, [R87+0xe100] ;  /* 0x00e10000574c783b */ /* 0x000fe80000000200 */
[----:B------:R-:W-:Y:S01]  /*d670*/  LDSM.16.M88.4 R88, [R86+0xe900] ;  /* 0x00e900005658783b */ /* 0x000fe20000000200 */
[----:B------:R-:W-:Y:S03]  /*d680*/  HMMA.16816.F32 R64, R32, R66, RZ ;  /* 0x000000422040723c */ /* 0x000fe600000018ff */
[----:B------:R-:W-:Y:S04]  /*d690*/  LDSM.16.M88.4 R80, [R191+0x10900] ;  /* 0x01090000bf50783b */ /* 0x000fe80000000200 */
[----:B-1----:R-:W-:Y:S01]  /*d6a0*/  LDSM.16.M88.4 R72, [R86+0xe100] ;  /* 0x00e100005648783b */ /* 0x002fe20000000200 */
[C---:B----4-:R-:W-:Y:S03]  /*d6b0*/  HMMA.16816.F32 R24, R56.reuse, R44, R24 ;  /* 0x0000002c3818723c */ /* 0x050fe60000001818 */
[----:B------:R-:W0:Y:S05]  /*d6c0*/  LDGDEPBAR ;  /* 0x00000000000079af */ /* 0x000e2a0000000000 */
[C---:B------:R-:W-:Y:S01]  /*d6d0*/  HMMA.16816.F32 R20, R56.reuse, R46, R20 ;  /* 0x0000002e3814723c */ /* 0x040fe20000001814 */
[----:B------:R-:W-:Y:S07]  /*d6e0*/  LDSM.16.M88.4 R44, [R86+0xc900] ;  /* 0x00c90000562c783b */ /* 0x000fee0000000200 */
[C---:B-----5:R-:W-:Y:S08]  /*d6f0*/  HMMA.16816.F32 R36, R56.reuse, R12, R36 ;  /* 0x0000000c3824723c */ /* 0x060ff00000001824 */
[----:B------:R-:W-:Y:S01]  /*d700*/  HMMA.16816.F32 R48, R56, R14, R48 ;  /* 0x0000000e3830723c */ /* 0x000fe20000001830 */
[----:B------:R-:W1:Y:S07]  /*d710*/  LDSM.16.M88.4 R12, [R94+0xd100] ;  /* 0x00d100005e0c783b */ /* 0x000e6e0000000200 */
[C---:B------:R-:W-:Y:S08]  /*d720*/  HMMA.16816.F32 R60, R32.reuse, R52, RZ ;  /* 0x00000034203c723c */ /* 0x040ff000000018ff */
[----:B------:R-:W-:Y:S01]  /*d730*/  HMMA.16816.F32 R32, R32, R54, RZ ;  /* 0x000000362020723c */ /* 0x000fe200000018ff */
[----:B------:R-:W-:Y:S07]  /*d740*/  LDSM.16.M88.4 R52, [R86+0xc100] ;  /* 0x00c100005634783b */ /* 0x000fee0000000200 */
[C---:B------:R-:W-:Y:S08]  /*d750*/  HMMA.16816.F32 R68, R56.reuse, R8, R68 ;  /* 0x000000083844723c */ /* 0x040ff00000001844 */
[----:B------:R-:W-:Y:S01]  /*d760*/  HMMA.16816.F32 R64, R56, R10, R64 ;  /* 0x0000000a3840723c */ /* 0x000fe20000001840 */
[----:B------:R-:W3:Y:S07]  /*d770*/  LDSM.16.M88.4 R8, [R94+0xd900] ;  /* 0x00d900005e08783b */ /* 0x000eee0000000200 */
[C---:B--2---:R-:W-:Y:S08]  /*d780*/  HMMA.16816.F32 R24, R4.reuse, R16, R24 ;  /* 0x000000100418723c */ /* 0x044ff00000001818 */
[----:B------:R-:W-:Y:S01]  /*d790*/  HMMA.16816.F32 R20, R4, R18, R20 ;  /* 0x000000120414723c */ /* 0x000fe20000001814 */
[----:B------:R-:W2:Y:S07]  /*d7a0*/  LDSM.16.M88.4 R16, [R186] ;  /* 0x00000000ba10783b */ /* 0x000eae0000000200 */
[C---:B------:R-:W-:Y:S08]  /*d7b0*/  HMMA.16816.F32 R60, R56.reuse, R40, R60 ;  /* 0x00000028383c723c */ /* 0x040ff0000000183c */
[----:B------:R-:W-:Y:S01]  /*d7c0*/  HMMA.16816.F32 R56, R56, R42, R32 ;  /* 0x0000002a3838723c */ /* 0x000fe20000001820 */
[----:B------:R-:W-:Y:S04]  /*d7d0*/  LDSM.16.M88.4 R32, [R190+0x4000] ;  /* 0x00400000be20783b */ /* 0x000fe80000000200 */
[----:B------:R-:W-:Y:S03]  /*d7e0*/  LDSM.16.M88.4 R40, [R86+0xd100] ;  /* 0x00d100005628783b */ /* 0x000fe60000000200 */
[C---:B------:R-:W-:Y:S08]  /*d7f0*/  HMMA.16816.F32 R36, R4.reuse, R28, R36 ;  /* 0x0000001c0424723c */ /* 0x040ff00000001824 */
[C---:B------:R-:W-:Y:S01]  /*d800*/  HMMA.16816.F32 R48, R4.reuse, R30, R48 ;  /* 0x0000001e0430723c */ /* 0x040fe20000001830 */
[----:B------:R-:W-:Y:S07]  /*d810*/  LDSM.16.M88.4 R28, [R86+0xd900] ;  /* 0x00d90000561c783b */ /* 0x000fee0000000200 */
[C---:B-1----:R-:W-:Y:S08]  /*d820*/  HMMA.16816.F32 R68, R4.reuse, R12, R68 ;  /* 0x0000000c0444723c */ /* 0x042ff00000001844 */
[C---:B------:R-:W-:Y:S01]  /*d830*/  HMMA.16816.F32 R64, R4.reuse, R14, R64 ;  /* 0x0000000e0440723c */ /* 0x040fe20000001840 */
[----:B------:R-:W1:Y:S07]  /*d840*/  LDSM.16.M88.4 R12, [R191+0xe100] ;  /* 0x00e10000bf0c783b */ /* 0x000e6e0000000200 */
[C---:B---3--:R-:W-:Y:S08]  /*d850*/  HMMA.16816.F32 R60, R4.reuse, R8, R60 ;  /* 0x00000008043c723c */ /* 0x048ff0000000183c */
[----:B------:R-:W-:Y:S01]  /*d860*/  HMMA.16816.F32 R56, R4, R10, R56 ;  /* 0x0000000a0438723c */ /* 0x000fe20000001838 */
[----:B------:R-:W3:Y:S04]  /*d870*/  LDSM.16.M88.4 R4, [R191+0xe900] ;  /* 0x00e90000bf04783b */ /* 0x000ee80000000200 */
[----:B------:R-:W-:Y:S03]  /*d880*/  LDSM.16.M88.4 R8, [R191+0xf100] ;  /* 0x00f10000bf08783b */ /* 0x000fe60000000200 */
[C---:B--2---:R-:W-:Y:S08]  /*d890*/  HMMA.16816.F32 R24, R16.reuse, R52, R24 ;  /* 0x000000341018723c */ /* 0x044ff00000001818 */
[C---:B------:R-:W-:Y:S01]  /*d8a0*/  HMMA.16816.F32 R20, R16.reuse, R54, R20 ;  /* 0x000000361014723c */ /* 0x040fe20000001814 */
[----:B------:R-:W-:Y:S07]  /*d8b0*/  LDSM.16.M88.4 R52, [R87+0xf900] ;  /* 0x00f900005734783b */ /* 0x000fee0000000200 */
[C---:B------:R-:W-:Y:S08]  /*d8c0*/  HMMA.16816.F32 R36, R16.reuse, R44, R36 ;  /* 0x0000002c1024723c */ /* 0x040ff00000001824 */
[----:B------:R-:W-:Y:S01]  /*d8d0*/  HMMA.16816.F32 R48, R16, R46, R48 ;  /* 0x0000002e1030723c */ /* 0x000fe20000001830 */
[----:B------:R-:W2:Y:S07]  /*d8e0*/  LDSM.16.M88.4 R44, [R3+0x4000] ;  /* 0x00400000032c783b */ /* 0x000eae0000000200 */
[C---:B-1----:R-:W-:Y:S08]  /*d8f0*/  HMMA.16816.F32 R24, R32.reuse, R12, R24 ;  /* 0x0000000c2018723c */ /* 0x042ff00000001818 */
[----:B------:R-:W-:Y:S01]  /*d900*/  HMMA.16816.F32 R20, R32, R14, R20 ;  /* 0x0000000e2014723c */ /* 0x000fe20000001814 */
[----:B------:R-:W-:Y:S07]  /*d910*/  LDSM.16.M88.4 R12, [R187+0x4000] ;  /* 0x00400000bb0c783b */ /* 0x000fee0000000200 */
[C---:B------:R-:W-:Y:S08]  /*d920*/  HMMA.16816.F32 R68, R16.reuse, R40, R68 ;  /* 0x000000281044723c */ /* 0x040ff00000001844 */
[C---:B------:R-:W-:Y:S01]  /*d930*/  HMMA.16816.F32 R64, R16.reuse, R42, R64 ;  /* 0x0000002a1040723c */ /* 0x040fe20000001840 */
[----:B------:R-:W-:Y:S07]  /*d940*/  LDSM.16.M88.4 R40, [R191+0xf900] ;  /* 0x00f90000bf28783b */ /* 0x000fee0000000200 */
[C---:B------:R-:W-:Y:S08]  /*d950*/  HMMA.16816.F32 R60, R16.reuse, R28, R60 ;  /* 0x0000001c103c723c */ /* 0x040ff0000000183c */
[----:B------:R-:W-:Y:S01]  /*d960*/  HMMA.16816.F32 R56, R16, R30, R56 ;  /* 0x0000001e1038723c */ /* 0x000fe20000001838 */
[----:B------:R-:W1:Y:S04]  /*d970*/  LDSM.16.M88.4 R16, [R94+0xe100] ;  /* 0x00e100005e10783b */ /* 0x000e680000000200 */
[----:B------:R-:W-:Y:S03]  /*d980*/  LDSM.16.M88.4 R28, [R87+0xe900] ;  /* 0x00e90000571c783b */ /* 0x000fe60000000200 */
[C---:B---3--:R-:W-:Y:S08]  /*d990*/  HMMA.16816.F32 R36, R32.reuse, R4, R36 ;  /* 0x000000042024723c */ /* 0x048ff00000001824 */
[----:B------:R-:W-:Y:S01]  /*d9a0*/  HMMA.16816.F32 R48, R32, R6, R48 ;  /* 0x000000062030723c */ /* 0x000fe20000001830 */
[----:B------:R-:W3:Y:S07]  /*d9b0*/  LDSM.16.M88.4 R4, [R87+0xf100] ;  /* 0x00f100005704783b */ /* 0x000eee0000000200 */
[C---:B--2---:R-:W-:Y:S08]  /*d9c0*/  HMMA.16816.F32 R24, R44.reuse, R76, R24 ;  /* 0x0000004c2c18723c */ /* 0x044ff00000001818 */
[----:B------:R-:W-:Y:S01]  /*d9d0*/  HMMA.16816.F32 R20, R44, R78, R20 ;  /* 0x0000004e2c14723c */ /* 0x000fe20000001814 */
        /* <DEDUP_REMOVED lines=8> */
[----:B------:R-:W-:Y:S01]  /*da60*/  HMMA.16816.F32 R56, R32, R42, R56 ;  /* 0x0000002a2038723c */ /* 0x000fe20000001838 */
[----:B------:R-:W-:Y:S04]  /*da70*/  LDSM.16.M88.4 R40, [R191+0x10100] ;  /* 0x01010000bf28783b */ /* 0x000fe80000000200 */
[----:B------:R-:W-:Y:S03]  /*da80*/  LDSM.16.M88.4 R32, [R94+0xe900] ;  /* 0x00e900005e20783b */ /* 0x000fe60000000200 */
[C---:B---3--:R-:W-:Y:S08]  /*da90*/  HMMA.16816.F32 R68, R44.reuse, R4, R68 ;  /* 0x000000042c44723c */ /* 0x048ff00000001844 */
[C---:B------:R-:W-:Y:S01]  /*daa0*/  HMMA.16816.F32 R64, R44.reuse, R6, R64 ;  /* 0x000000062c40723c */ /* 0x040fe20000001840 */
[----:B------:R-:W1:Y:S07]  /*dab0*/  LDSM.16.M88.4 R4, [R190+0x8000] ;  /* 0x00800000be04783b */ /* 0x000e6e0000000200 */
[C---:B------:R-:W-:Y:S08]  /*dac0*/  HMMA.16816.F32 R36, R44.reuse, R28, R36 ;  /* 0x0000001c2c24723c */ /* 0x040ff00000001824 */
[----:B------:R-:W-:Y:S01]  /*dad0*/  HMMA.16816.F32 R48, R44, R30, R48 ;  /* 0x0000001e2c30723c */ /* 0x000fe20000001830 */
[----:B------:R-:W3:Y:S07]  /*dae0*/  LDSM.16.M88.4 R28, [R94+0xf100] ;  /* 0x00f100005e1c783b */ /* 0x000eee0000000200 */
[C---:B--2---:R-:W-:Y:S08]  /*daf0*/  HMMA.16816.F32 R24, R8.reuse, R72, R24 ;  /* 0x000000480818723c */ /* 0x044ff00000001818 */
[----:B------:R-:W-:Y:S01]  /*db00*/  HMMA.16816.F32 R20, R8, R74, R20 ;  /* 0x0000004a0814723c */ /* 0x000fe20000001814 */
[----:B------:R-:W-:Y:S07]  /*db10*/  LDSM.16.M88.4 R72, [R86+0xf900] ;  /* 0x00f900005648783b */ /* 0x000fee0000000200 */
[C---:B------:R-:W-:Y:S08]  /*db20*/  HMMA.16816.F32 R60, R44.reuse, R52, R60 ;  /* 0x000000342c3c723c */ /* 0x040ff0000000183c */
[----:B------:R-:W-:Y:S01]  /*db30*/  HMMA.16816.F32 R56, R44, R54, R56 ;  /* 0x000000362c38723c */ /* 0x000fe20000001838 */
[----:B------:R-:W-:Y:S04]  /*db40*/  LDSM.16.M88.4 R44, [R3+0x8000] ;  /* 0x00800000032c783b */ /* 0x000fe80000000200 */
[----:B------:R-:W2:Y:S03]  /*db50*/  LDSM.16.M88.4 R52, [R87+0x10100] ;  /* 0x010100005734783b */ /* 0x000ea60000000200 */
[C---:B-1----:R-:W-:Y:S08]  /*db60*/  HMMA.16816.F32 R24, R4.reuse, R40, R24 ;  /* 0x000000280418723c */ /* 0x042ff00000001818 */
[----:B------:R-:W-:Y:S01]  /*db70*/  HMMA.16816.F32 R20, R4, R42, R20 ;  /* 0x0000002a0414723c */ /* 0x000fe20000001814 */
[----:B------:R-:W-:Y:S07]  /*db80*/  LDSM.16.M88.4 R40, [R87+0x10900] ;  /* 0x010900005728783b */ /* 0x000fee0000000200 */
[C---:B------:R-:W-:Y:S08]  /*db90*/  HMMA.16816.F32 R36, R12.reuse, R32, R36 ;  /* 0x000000200c24723c */ /* 0x040ff00000001824 */
[C---:B------:R-:W-:Y:S01]  /*dba0*/  HMMA.16816.F32 R48, R12.reuse, R34, R48 ;  /* 0x000000220c30723c */ /* 0x040fe20000001830 */
[----:B------:R-:W-:Y:S07]  /*dbb0*/  LDSM.16.M88.4 R32, [R187+0x8000] ;  /* 0x00800000bb20783b */ /* 0x000fee0000000200 */
[C---:B---3--:R-:W-:Y:S08]  /*dbc0*/  HMMA.16816.F32 R68, R12.reuse, R28, R68 ;  /* 0x0000001c0c44723c */ /* 0x048ff00000001844 */
[----:B------:R-:W-:Y:S01]  /*dbd0*/  HMMA.16816.F32 R64, R12, R30, R64 ;  /* 0x0000001e0c40723c */ /* 0x000fe20000001840 */
[----:B------:R-:W1:Y:S07]  /*dbe0*/  LDSM.16.M88.4 R28, [R94+0x10100] ;  /* 0x010100005e1c783b */ /* 0x000e6e0000000200 */
[C---:B--2---:R-:W-:Y:S08]  /*dbf0*/  HMMA.16816.F32 R24, R44.reuse, R52, R24 ;  /* 0x000000342c18723c */ /* 0x044ff00000001818 */
[----:B------:R-:W-:Y:S01]  /*dc00*/  HMMA.16816.F32 R20, R44, R54, R20 ;  /* 0x000000362c14723c */ /* 0x000fe20000001814 */
[----:B------:R-:W2:Y:S07]  /*dc10*/  LDSM.16.M88.4 R52, [R191+0x11100] ;  /* 0x01110000bf34783b */ /* 0x000eae0000000200 */
[C---:B------:R-:W-:Y:S08]  /*dc20*/  HMMA.16816.F32 R60, R12.reuse, R16, R60 ;  /* 0x000000100c3c723c */ /* 0x040ff0000000183c */
[----:B------:R-:W-:Y:S01]  /*dc30*/  HMMA.16816.F32 R56, R12, R18, R56 ;  /* 0x000000120c38723c */ /* 0x000fe20000001838 */
[----:B------:R-:W-:Y:S04]  /*dc40*/  LDSM.16.M88.4 R16, [R186+0x8000] ;  /* 0x00800000ba10783b */ /* 0x000fe80000000200 */
[----:B------:R-:W3:Y:S03]  /*dc50*/  LDSM.16.M88.4 R12, [R86+0x10100] ;  /* 0x01010000560c783b */ /* 0x000ee60000000200 */
[C---:B------:R-:W-:Y:S08]  /*dc60*/  HMMA.16816.F32 R36, R8.reuse, R88, R36 ;  /* 0x000000580824723c */ /* 0x040ff00000001824 */
[C---:B------:R-:W-:Y:S08]  /*dc70*/  HMMA.16816.F32 R48, R8.reuse, R90, R48 ;  /* 0x0000005a0830723c */ /* 0x040ff00000001830 */
[----:B------:R-:W-:Y:S01]  /*dc80*/  HMMA.16816.F32 R88, R8, R76, R68 ;  /* 0x0000004c0858723c */ /* 0x000fe20000001844 */
[----:B------:R-:W-:Y:S07]  /*dc90*/  LDSM.16.M88.4 R68, [R94+0x10900] ;  /* 0x010900005e44783b */ /* 0x000fee0000000200 */
[C---:B-1----:R-:W-:Y:S08]  /*dca0*/  HMMA.16816.F32 R24, R32.reuse, R28, R24 ;  /* 0x0000001c2018723c */ /* 0x042ff00000001818 */
[----:B------:R-:W-:Y:S01]  /*dcb0*/  HMMA.16816.F32 R20, R32, R30, R20 ;  /* 0x0000001e2014723c */ /* 0x000fe20000001814 */
[----:B------:R-:W1:Y:S07]  /*dcc0*/  LDSM.16.M88.4 R28, [R87+0x11100] ;  /* 0x01110000571c783b */ /* 0x000e6e0000000200 */
[----:B--2---:R-:W-:Y:S08]  /*dcd0*/  HMMA.16816.F32 R88, R4, R52, R88 ;  /* 0x000000340458723c */ /* 0x004ff00000001858 */
[----:B------:R-:W-:Y:S08]  /*dce0*/  HMMA.16816.F32 R60, R8, R72, R60 ;  /* 0x00000048083c723c */ /* 0x000ff0000000183c */
[----:B---3--:R-:W-:Y:S08]  /*dcf0*/  HMMA.16816.F32 R24, R16, R12, R24 ;  /* 0x0000000c1018723c */ /* 0x008ff00000001818 */
[----:B------:R-:W-:Y:S01]  /*dd00*/  HMMA.16816.F32 R56, R8, R74, R56 ;  /* 0x0000004a0838723c */ /* 0x000fe20000001838 */
[----:B------:R-:W2:Y:S07]  /*dd10*/  LDSM.16.M88.4 R72, [R191+0x11900] ;  /* 0x01190000bf48783b */ /* 0x000eae0000000200 */
[C---:B------:R-:W-:Y:S08]  /*dd20*/  HMMA.16816.F32 R36, R4.reuse, R80, R36 ;  /* 0x000000500424723c */ /* 0x040ff00000001824 */
[----:B------:R-:W-:Y:S01]  /*dd30*/  HMMA.16816.F32 R48, R4, R82, R48 ;  /* 0x000000520430723c */ /* 0x000fe20000001830 */
[----:B------:R-:W-:-:S02]  /*dd40*/  FMUL.FTZ R3, R24, c[0x0][0x320] ;  /* 0x0000c80018037a20 */ /* 0x000fc40000410000 */
[----:B------:R-:W-:-:S04]  /*dd50*/  FMUL.FTZ R52, R25, c[0x0][0x320] ;  /* 0x0000c80019347a20 */ /* 0x000fc80000410000 */
[----:B------:R-:W-:Y:S01]  /*dd60*/  MUFU.TANH R3, R3 ;  /* 0x0000000300037308 */ /* 0x000fe20000002400 */
[----:B------:R-:W-:Y:S01]  /*dd70*/  HMMA.16816.F32 R64, R8, R78, R64 ;  /* 0x0000004e0840723c */ /* 0x000fe20000001840 */
[----:B------:R-:W-:Y:S06]  /*dd80*/  LDSM.16.M88.4 R8, [R86+0x10900] ;  /* 0x010900005608783b */ /* 0x000fec0000000200 */
[----:B------:R-:W-:Y:S01]  /*dd90*/  MUFU.TANH R52, R52 ;  /* 0x0000003400347308 */ /* 0x000fe20000002400 */
[C---:B-1----:R-:W-:Y:S07]  /*dda0*/  HMMA.16816.F32 R88, R44.reuse, R28, R88 ;  /* 0x0000001c2c58723c */ /* 0x042fee0000001858 */
[----:B------:R-:W-:Y:S01]  /*ddb0*/  FMUL.FTZ R28, R26, c[0x0][0x320] ;  /* 0x0000c8001a1c7a20 */ /* 0x000fe20000410000 */
[----:B------:R-:W-:Y:S01]  /*ddc0*/  HMMA.16816.F32 R36, R44, R40, R36 ;  /* 0x000000282c24723c */ /* 0x000fe20000001824 */
[----:B------:R-:W-:-:S02]  /*ddd0*/  FMUL.FTZ R29, R27, c[0x0][0x320] ;  /* 0x0000c8001b1d7a20 */ /* 0x000fc40000410000 */
[----:B------:R-:W1:Y:S02]  /*dde0*/  LDSM.16.M88.4 R24, [R87+0x11900] ;  /* 0x011900005718783b */ /* 0x000e640000000200 */
[----:B------:R-:W3:Y:S03]  /*ddf0*/  MUFU.TANH R28, R28 ;  /* 0x0000001c001c7308 */ /* 0x000ee60000002400 */
[----:B------:R-:W-:Y:S01]  /*de00*/  HMMA.16816.F32 R48, R44, R42, R48 ;  /* 0x0000002a2c30723c */ /* 0x000fe20000001830 */
[----:B------:R-:W-:Y:S04]  /*de10*/  LDSM.16.M88.4 R40, [R86+0x11100] ;  /* 0x011100005628783b */ /* 0x000fe80000000200 */
[----:B------:R-:W4:Y:S03]  /*de20*/  MUFU.TANH R29, R29 ;  /* 0x0000001d001d7308 */ /* 0x000f260000002400 */
[----:B------:R-:W-:Y:S01]  /*de30*/  HMMA.16816.F32 R20, R16, R14, R20 ;  /* 0x0000000e1014723c */ /* 0x000fe20000001814 */
[----:B------:R-:W5:Y:S07]  /*de40*/  LDSM.16.M88.4 R12, [R94+0x11100] ;  /* 0x011100005e0c783b */ /* 0x000f6e0000000200 */
[C---:B------:R-:W-:Y:S08]  /*de50*/  HMMA.16816.F32 R64, R4.reuse, R54, R64 ;  /* 0x000000360440723c */ /* 0x040ff00000001840 */
[C---:B--2---:R-:W-:Y:S08]  /*de60*/  HMMA.16816.F32 R60, R4.reuse, R72, R60 ;  /* 0x00000048043c723c */ /* 0x044ff0000000183c */
[----:B------:R-:W-:Y:S01]  /*de70*/  HMMA.16816.F32 R56, R4, R74, R56 ;  /* 0x0000004a0438723c */ /* 0x000fe20000001838 */
[----:B------:R-:W2:Y:S01]  /*de80*/  LDSM.16.M88.4 R4, [R94+0x11900] ;  /* 0x011900005e04783b */ /* 0x000ea20000000200 */
[----:B------:R-:W-:-:S02]  /*de90*/  FMUL.FTZ R20, R20, c[0x0][0x320] ;  /* 0x0000c80014147a20 */ /* 0x000fc40000410000 */
[----:B------:R-:W-:Y:S02]  /*dea0*/  FMUL.FTZ R22, R22, c[0x0][0x320] ;  /* 0x0000c80016167a20 */ /* 0x000fe40000410000 */
[----:B------:R-:W-:Y:S02]  /*deb0*/  FMUL.FTZ R21, R21, c[0x0][0x320] ;  /* 0x0000c80015157a20 */ /* 0x000fe40000410000 */
[C---:B------:R-:W-:Y:S01]  /*dec0*/  HMMA.16816.F32 R36, R32.reuse, R68, R36 ;  /* 0x000000442024723c */ /* 0x040fe20000001824 */
[----:B------:R-:W1:Y:S07]  /*ded0*/  MUFU.TANH R20, R20 ;  /* 0x0000001400147308 */ /* 0x000e6e0000002400 */
[----:B------:R-:W-:Y:S01]  /*dee0*/  HMMA.16816.F32 R48, R32, R70, R48 ;  /* 0x000000462030723c */ /* 0x000fe20000001830 */
[----:B------:R-:W2:Y:S07]  /*def0*/  MUFU.TANH R22, R22 ;  /* 0x0000001600167308 */ /* 0x000eae0000002400 */
[C---:B------:R-:W-:Y:S01]  /*df00*/  HMMA.16816.F32 R64, R44.reuse, R30, R64 ;  /* 0x0000001e2c40723c */ /* 0x040fe20000001840 */
[----:B------:R-:W2:Y:S07]  /*df10*/  MUFU.TANH R21, R21 ;  /* 0x0000001500157308 */ /* 0x000eae0000002400 */
[----:B-1----:R-:W-:Y:S08]  /*df20*/  HMMA.16816.F32 R60, R44, R24, R60 ;  /* 0x000000182c3c723c */ /* 0x002ff0000000183c */
[C---:B------:R-:W-:Y:S08]  /*df30*/  HMMA.16816.F32 R36, R16.reuse, R8, R36 ;  /* 0x000000081024723c */ /* 0x040ff00000001824 */
[----:B------:R-:W-:Y:S01]  /*df40*/  HMMA.16816.F32 R48, R16, R10, R48 ;  /* 0x0000000a1030723c */ /* 0x000fe20000001830 */
[----:B------:R-:W1:Y:S01]  /*df50*/  LDSM.16.M88.4 R8, [R86+0x11900] ;  /* 0x011900005608783b */ /* 0x000e620000000200 */
[----:B------:R-:W-:-:S04]  /*df60*/  DEPBAR.LE SB0, 0x2 ;  /* 0x000080800000791a */ /* 0x000fc80000000000 */
[----:B------:R-:W-:Y:S02]  /*df70*/  BAR.SYNC.DEFER_BLOCKING 0x0 ;  /* 0x0000000000007b1d */ /* 0x000fe40000010000 */
[----:B-----5:R-:W-:Y:S07]  /*df80*/  HMMA.16816.F32 R88, R32, R12, R88 ;  /* 0x0000000c2058723c */ /* 0x020fee0000001858 */
[----:B------:R-:W-:Y:S01]  /*df90*/  FMUL.FTZ R12, R23, c[0x0][0x320] ;  /* 0x0000c800170c7a20 */ /* 0x000fe20000410000 */
[----:B------:R-:W-:Y:S01]  /*dfa0*/  HMMA.16816.F32 R56, R44, R26, R56 ;  /* 0x0000001a2c38723c */ /* 0x000fe20000001838 */
[----:B------:R-:W-:-:S02]  /*dfb0*/  FMUL.FTZ R13, R36, c[0x0][0x320] ;  /* 0x0000c800240d7a20 */ /* 0x000fc40000410000 */
[----:B------:R-:W-:Y:S02]  /*dfc0*/  FMUL.FTZ R30, R38, c[0x0][0x320] ;  /* 0x0000c800261e7a20 */ /* 0x000fe40000410000 */
[----:B------:R-:W-:Y:S01]  /*dfd0*/  FMUL.FTZ R23, R37, c[0x0][0x320] ;  /* 0x0000c80025177a20 */ /* 0x000fe20000410000 */
[----:B------:R-:W5:Y:S01]  /*dfe0*/  MUFU.TANH R12, R12 ;  /* 0x0000000c000c7308 */ /* 0x000f620000002400 */
[----:B------:R-:W-:Y:S01]  /*dff0*/  FMUL.FTZ R24, R39, c[0x0][0x320] ;  /* 0x0000c80027187a20 */ /* 0x000fe20000410000 */
[C---:B------:R-:W-:Y:S01]  /*e000*/  HMMA.16816.F32 R64, R32.reuse, R14, R64 ;  /* 0x0000000e2040723c */ /* 0x040fe20000001840 */
[----:B------:R-:W-:Y:S02]  /*e010*/  FMUL.FTZ R25, R48, c[0x0][0x320] ;  /* 0x0000c80030197a20 */ /* 0x000fe40000410000 */
[----:B------:R-:W-:Y:S02]  /*e020*/  FMUL.FTZ R31, R50, c[0x0][0x320] ;  /* 0x0000c800321f7a20 */ /* 0x000fe40000410000 */
[----:B------:R-:W-:Y:S01]  /*e030*/  FMUL.FTZ R49, R49, c[0x0][0x320] ;  /* 0x0000c80031317a20 */ /* 0x000fe20000410000 */
[----:B------:R-:W1:Y:S01]  /*e040*/  MUFU.TANH R13, R13 ;  /* 0x0000000d000d7308 */ /* 0x000e620000002400 */
[----:B------:R-:W-:Y:S01]  /*e050*/  FMUL.FTZ R26, R51, c[0x0][0x320] ;  /* 0x0000c800331a7a20 */ /* 0x000fe20000410000 */
[----:B--2---:R-:W-:Y:S01]  /*e060*/  HMMA.16816.F32 R60, R32, R4, R60 ;  /* 0x00000004203c723c */ /* 0x004fe2000000183c */
[----:B------:R-:W-:Y:S04]  /*e070*/  LDSM.16.MT88.4 R124, [R185+0x100] ;  /* 0x00010000b97c783b */ /* 0x000fe80000004200 */
[----:B------:R-:W-:Y:S01]  /*e080*/  LDSM.16.MT88.4 R116, [R173+0x100] ;  /* 0x00010000ad74783b */ /* 0x000fe20000004200 */
[----:B------:R-:W2:Y:S01]  /*e090*/  MUFU.TANH R30, R30 ;  /* 0x0000001e001e7308 */ /* 0x000ea20000002400 */
[----:B------:R-:W-:Y:S01]  /*e0a0*/  SHF.R.S32.HI R4, RZ, 0x1f, R85 ;  /* 0x0000001fff047819 */ /* 0x000fe20000011455 */
[----:B------:R-:W-:Y:S01]  /*e0b0*/  HMMA.16816.F32 R88, R16, R40, R88 ;  /* 0x000000281058723c */ /* 0x000fe20000001858 */
[----:B------:R-:W-:Y:S02]  /*e0c0*/  LDSM.16.MT88.4 R108, [R184+0x100] ;  /* 0x00010000b86c783b */ /* 0x000fe40000004200 */
[----:B------:R-:W-:-:S02]  /*e0d0*/  LEA.HI R4, R4, R85, RZ, 0x2 ;  /* 0x0000005504047211 */ /* 0x000fc400078f10ff */
[----:B------:R-:W-:Y:S01]  /*e0e0*/  LDSM.16.MT88.4 R100, [R0+0x100] ;  /* 0x000100000064783b */ /* 0x000fe20000004200 */
[----:B------:R-:W1:Y:S01]  /*e0f0*/  MUFU.TANH R23, R23 ;  /* 0x0000001700177308 */ /* 0x000e620000002400 */
[----:B------:R-:W-:Y:S01]  /*e100*/  LOP3.LUT R4, R4, 0x7ffffffc, RZ, 0xc0, !PT ;  /* 0x7ffffffc04047812 */ /* 0x000fe200078ec0ff */
[----:B------:R-:W-:Y:S01]  /*e110*/  HMMA.16816.F32 R56, R32, R6, R56 ;  /* 0x000000062038723c */ /* 0x000fe20000001838 */
[----:B------:R-:W-:Y:S03]  /*e120*/  LDSM.16.MT88.4 R72, [R185+0x4100] ;  /* 0x00410000b948783b */ /* 0x000fe60000004200 */
[----:B------:R-:W-:Y:S01]  /*e130*/  IMAD.IADD R4, R85, 0x1, -R4 ;  /* 0x0000000155047824 */ /* 0x000fe200078e0a04 */
[----:B------:R-:W-:Y:S01]  /*e140*/  LDSM.16.MT88.4 R80, [R173+0x4100] ;  /* 0x00410000ad50783b */ /* 0x000fe20000004200 */
[----:B------:R-:W2:Y:S02]  /*e150*/  MUFU.TANH R24, R24 ;  /* 0x0000001800187308 */ /* 0x000ea40000002400 */
[----:B------:R-:W-:Y:S01]  /*e160*/  IMAD R4, R4, -0x2, R93 ;  /* 0xfffffffe04047824 */ /* 0x000fe200078e025d */
[C---:B------:R-:W-:Y:S01]  /*e170*/  HMMA.16816.F32 R64, R16.reuse, R42, R64 ;  /* 0x0000002a1040723c */ /* 0x040fe20000001840 */
[----:B------:R-:W-:Y:S03]  /*e180*/  LDSM.16.MT88.4 R40, [R185+0x2100] ;  /* 0x00210000b928783b */ /* 0x000fe60000004200 */
[C---:B------:R-:W-:Y:S01]  /*e190*/  ISETP.GT.AND P0, PT, R4.reuse, RZ, PT ;  /* 0x000000ff0400720c */ /* 0x040fe20003f04270 */
[----:B------:R-:W2:Y:S01]  /*e1a0*/  MUFU.TANH R25, R25 ;  /* 0x0000001900197308 */ /* 0x000ea20000002400 */
[----:B------:R-:W-:Y:S01]  /*e1b0*/  ISETP.GT.AND P2, PT, R4, 0x1, PT ;  /* 0x000000010400780c */ /* 0x000fe20003f44270 */
[----:B------:R-:W-:Y:S01]  /*e1c0*/  FMUL.FTZ R88, R88, c[0x0][0x320] ;  /* 0x0000c80058587a20 */ /* 0x000fe20000410000 */
[----:B---3--:R-:W-:Y:S01]  /*e1d0*/  FSEL R28, R28, -INF , P0 ;  /* 0xff8000001c1c7808 */ /* 0x008fe20000000000 */
[C---:B-1----:R-:W-:Y:S01]  /*e1e0*/  HMMA.16816.F32 R60, R16.reuse, R8, R60 ;  /* 0x00000008103c723c */ /* 0x042fe2000000183c */
[----:B------:R-:W-:Y:S01]  /*e1f0*/  FSEL R3, R3, -INF , P0 ;  /* 0xff80000003037808 */ /* 0x000fe20000000000 */
[----:B------:R-:W-:Y:S01]  /*e200*/  FMUL.FTZ R90, R90, c[0x0][0x320] ;  /* 0x0000c8005a5a7a20 */ /* 0x000fe20000410000 */
[----:B------:R-:W-:Y:S01]  /*e210*/  ISETP.GT.AND P0, PT, R4, 0x8, PT ;  /* 0x000000080400780c */ /* 0x000fe20003f04270 */
[----:B------:R-:W1:Y:S01]  /*e220*/  MUFU.TANH R31, R31 ;  /* 0x0000001f001f7308 */ /* 0x000e620000002400 */
[----:B------:R-:W-:Y:S01]  /*e230*/  FSEL R52, R52, -INF , P2 ;  /* 0xff80000034347808 */ /* 0x000fe20001000000 */
[----:B------:R-:W-:Y:S01]  /*e240*/  FMUL.FTZ R89, R89, c[0x0][0x320] ;  /* 0x0000c80059597a20 */ /* 0x000fe20000410000 */
[----:B----4-:R-:W-:Y:S01]  /*e250*/  FSEL R33, R29, -INF , P2 ;  /* 0xff8000001d217808 */ /* 0x010fe20001000000 */
[----:B------:R-:W-:Y:S01]  /*e260*/  HMMA.16816.F32 R56, R16, R10, R56 ;  /* 0x0000000a1038723c */ /* 0x000fe20000001838 */
[----:B------:R-:W-:Y:S01]  /*e270*/  ISETP.GT.AND P2, PT, R4, 0x9, PT ;  /* 0x000000090400780c */ /* 0x000fe20003f44270 */
[----:B------:R-:W-:Y:S01]  /*e280*/  FMUL.FTZ R91, R91, c[0x0][0x320] ;  /* 0x0000c8005b5b7a20 */ /* 0x000fe20000410000 */
[----:B------:R-:W-:Y:S01]  /*e290*/  FSEL R35, R20, -INF , P0 ;  /* 0xff80000014237808 */ /* 0x000fe20000000000 */
[----:B------:R3:W4:Y:S01]  /*e2a0*/  MUFU.TANH R14, R49 ;  /* 0x00000031000e7308 */ /* 0x0007220000002400 */
[----:B------:R-:W-:Y:S01]  /*e2b0*/  FMNMX.FTZ R6, R3, R52, !PT ;  /* 0x0000003403067209 */ /* 0x000fe20007810000 */
[----:B------:R-:W-:Y:S01]  /*e2c0*/  LDSM.16.MT88.4 R140, [R173+0x900] ;  /* 0x00090000ad8c783b */ /* 0x000fe20000004200 */
[----:B------:R-:W-:Y:S01]  /*e2d0*/  FSEL R29, R22, -INF , P0 ;  /* 0xff800000161d7808 */ /* 0x000fe20000000000 */
[----:B------:R-:W-:Y:S01]  /*e2e0*/  FMUL.FTZ R64, R64, c[0x0][0x320] ;  /* 0x0000c80040407a20 */ /* 0x000fe20000410000 */
[----:B------:R-:W-:Y:S01]  /*e2f0*/  ISETP.GT.AND P0, PT, R4, 0x10, PT ;  /* 0x000000100400780c */ /* 0x000fe20003f04270 */
[----:B------:R-:W-:Y:S01]  /*e300*/  FMUL.FTZ R66, R66, c[0x0][0x320] ;  /* 0x0000c80042427a20 */ /* 0x000fe20000410000 */
[----:B------:R-:W-:Y:S01]  /*e310*/  FSEL R21, R21, -INF , P2 ;  /* 0xff80000015157808 */ /* 0x000fe20001000000 */
[----:B------:R-:W1:Y:S01]  /*e320*/  MUFU.TANH R26, R26 ;  /* 0x0000001a001a7308 */ /* 0x000e620000002400 */
[----:B------:R-:W-:Y:S01]  /*e330*/  FMNMX.FTZ R6, R35, R6, !PT ;  /* 0x0000000623067209 */ /* 0x000fe20007810000 */
[----:B------:R-:W-:Y:S01]  /*e340*/  FMUL.FTZ R65, R65, c[0x0][0x320] ;  /* 0x0000c80041417a20 */ /* 0x000fe20000410000 */
[----:B-----5:R-:W-:Y:S01]  /*e350*/  FSEL R27, R12, -INF , P2 ;  /* 0xff8000000c1b7808 */ /* 0x020fe20001000000 */
[----:B------:R-:W-:Y:S01]  /*e360*/  FMUL.FTZ R60, R60, c[0x0][0x320] ;  /* 0x0000c8003c3c7a20 */ /* 0x000fe20000410000 */
[----:B------:R-:W-:Y:S01]  /*e370*/  ISETP.GT.AND P2, PT, R4, 0x11, PT ;  /* 0x000000110400780c */ /* 0x000fe20003f44270 */
[----:B------:R-:W-:Y:S01]  /*e380*/  FMUL.FTZ R61, R61, c[0x0][0x320] ;  /* 0x0000c8003d3d7a20 */ /* 0x000fe20000410000 */
[----:B------:R-:W-:Y:S01]  /*e390*/  FSEL R19, R13, -INF , P0 ;  /* 0xff8000000d137808 */ /* 0x000fe20000000000 */
[----:B------:R-:W5:Y:S01]  /*e3a0*/  MUFU.TANH R215, R88 ;  /* 0x0000005800d77308 */ /* 0x000f620000002400 */
[----:B------:R-:W-:Y:S01]  /*e3b0*/  FMNMX.FTZ R6, R21, R6, !PT ;  /* 0x0000000615067209 */ /* 0x000fe20007810000 */
[----:B------:R-:W-:Y:S01]  /*e3c0*/  FMUL.FTZ R67, R67, c[0x0][0x320] ;  /* 0x0000c80043437a20 */ /* 0x000fe20000410000 */
[----:B--2---:R-:W-:Y:S01]  /*e3d0*/  FSEL R15, R30, -INF , P0 ;  /* 0xff8000001e0f7808 */ /* 0x004fe20000000000 */
[----:B------:R-:W-:Y:S01]  /*e3e0*/  FMUL.FTZ R62, R62, c[0x0][0x320] ;  /* 0x0000c8003e3e7a20 */ /* 0x000fe20000410000 */
[----:B------:R-:W-:Y:S01]  /*e3f0*/  ISETP.GT.AND P0, PT, R4, 0x18, PT ;  /* 0x000000180400780c */ /* 0x000fe20003f04270 */
[----:B------:R-:W-:Y:S01]  /*e400*/  FMUL.FTZ R56, R56, c[0x0][0x320] ;  /* 0x0000c80038387a20 */ /* 0x000fe20000410000 */
[----:B------:R-:W-:Y:S01]  /*e410*/  FSEL R17, R23, -INF , P2 ;  /* 0xff80000017117808 */ /* 0x000fe20001000000 */
[----:B------:R-:W2:Y:S01]  /*e420*/  MUFU.TANH R211, R90 ;  /* 0x0000005a00d37308 */ /* 0x000ea20000002400 */
[----:B------:R-:W-:Y:S01]  /*e430*/  FMNMX.FTZ R6, R19, R6, !PT ;  /* 0x0000000613067209 */ /* 0x000fe20007810000 */
[----:B------:R-:W-:Y:S01]  /*e440*/  FMUL.FTZ R57, R57, c[0x0][0x320] ;  /* 0x0000c80039397a20 */ /* 0x000fe20000410000 */
[----:B------:R-:W-:Y:S01]  /*e450*/  FSEL R13, R24, -INF , P2 ;  /* 0xff800000180d7808 */ /* 0x000fe20001000000 */
[----:B------:R-:W-:Y:S01]  /*e460*/  FMUL.FTZ R63, R63, c[0x0][0x320] ;  /* 0x0000c8003f3f7a20 */ /* 0x000fe20000410000 */
[----:B------:R-:W-:Y:S01]  /*e470*/  ISETP.GT.AND P2, PT, R4, 0x19, PT ;  /* 0x000000190400780c */ /* 0x000fe20003f44270 */
[----:B------:R-:W-:Y:S01]  /*e480*/  FMUL.FTZ R58, R58, c[0x0][0x320] ;  /* 0x0000c8003a3a7a20 */ /* 0x000fe20000410000 */
[----:B------:R-:W-:Y:S01]  /*e490*/  FSEL R7, R25, -INF , P0 ;  /* 0xff80000019077808 */ /* 0x000fe20000000000 */
[----:B------:R-:W2:Y:S01]  /*e4a0*/  MUFU.TANH R169, R89 ;  /* 0x0000005900a97308 */ /* 0x000ea20000002400 */
[----:B------:R-:W-:Y:S01]  /*e4b0*/  FMNMX.FTZ R6, R17, R6, !PT ;  /* 0x0000000611067209 */ /* 0x000fe20007810000 */
[----:B------:R-:W-:Y:S01]  /*e4c0*/  FMUL.FTZ R59, R59, c[0x0][0x320] ;  /* 0x0000c8003b3b7a20 */ /* 0x000fe20000410000 */
[----:B-1----:R-:W-:Y:S01]  /*e4d0*/  FSEL R11, R31, -INF , P0 ;  /* 0xff8000001f0b7808 */ /* 0x002fe20000000000 */
[----:B---3--:R-:W-:Y:S01]  /*e4e0*/  LDSM.16.MT88.4 R48, [R173+0x2100] ;  /* 0x00210000ad30783b */ /* 0x008fe20000004200 */
[----:B------:R-:W-:-:S02]  /*e4f0*/  ISETP.GT.AND P0, PT, R4, 0x20, PT ;  /* 0x000000200400780c */ /* 0x000fc40003f04270 */
[----:B----4-:R-:W-:Y:S01]  /*e500*/  FSEL R5, R14, -INF , P2 ;  /* 0xff8000000e057808 */ /* 0x010fe20001000000 */
[----:B------:R1:W3:Y:S01]  /*e510*/  MUFU.TANH R175, R91 ;  /* 0x0000005b00af7308 */ /* 0x0002e20000002400 */
[----:B------:R-:W-:Y:S01]  /*e520*/  FMNMX.FTZ R6, R7, R6, !PT ;  /* 0x0000000607067209 */ /* 0x000fe20007810000 */
[----:B------:R-:W-:Y:S01]  /*e530*/  LDSM.16.MT88.4 R136, [R184+0x900] ;  /* 0x00090000b888783b */ /* 0x000fe20000004200 */
[----:B------:R-:W-:Y:S02]  /*e540*/  FMNMX.FTZ R8, R28, R33, !PT ;  /* 0x000000211c087209 */ /* 0x000fe40007810000 */
[----:B------:R-:W-:Y:S02]  /*e550*/  FSEL R9, R26, -INF , P2 ;  /* 0xff8000001a097808 */ /* 0x000fe40001000000 */
[----:B------:R-:W-:Y:S01]  /*e560*/  ISETP.GT.AND P2, PT, R4, 0x21, PT ;  /* 0x000000210400780c */ /* 0x000fe20003f44270 */
[----:B------:R-:W4:Y:S01]  /*e570*/  MUFU.TANH R213, R64 ;  /* 0x0000004000d57308 */ /* 0x000f220000002400 */
[----:B-----5:R-:W-:-:S02]  /*e580*/  FSEL R215, R215, -INF , P0 ;  /* 0xff800000d7d77808 */ /* 0x020fc40000000000 */
[----:B------:R-:W-:Y:S02]  /*e590*/  FMNMX.FTZ R6, R5, R6, !PT ;  /* 0x0000000605067209 */ /* 0x000fe40007810000 */
[----:B------:R-:W-:Y:S02]  /*e5a0*/  FMNMX.FTZ R8, R29, R8, !PT ;  /* 0x000000081d087209 */ /* 0x000fe40007810000 */
[----:B--2---:R-:W-:Y:S01]  /*e5b0*/  FSEL R211, R211, -INF , P0 ;  /* 0xff800000d3d37808 */ /* 0x004fe20000000000 */
[----:B------:R-:W2:Y:S01]  /*e5c0*/  MUFU.TANH R193, R66 ;  /* 0x0000004200c17308 */ /* 0x000ea20000002400 */
[----:B------:R-:W-:Y:S01]  /*e5d0*/  ISETP.GT.AND P0, PT, R4, 0x28, PT ;  /* 0x000000280400780c */ /* 0x000fe20003f04270 */
[----:B-1----:R-:W-:Y:S01]  /*e5e0*/  LDSM.16.MT88.4 R88, [R184+0x4100] ;  /* 0x00410000b858783b */ /* 0x002fe20000004200 */
[----:B------:R-:W-:Y:S02]  /*e5f0*/  FSEL R169, R169, -INF , P2 ;  /* 0xff800000a9a97808 */ /* 0x000fe40001000000 */
[----:B------:R-:W-:-:S02]  /*e600*/  FMNMX.FTZ R6, R215, R6, !PT ;  /* 0x00000006d7067209 */ /* 0x000fc40007810000 */
[----:B------:R-:W-:Y:S01]  /*e610*/  FMNMX.FTZ R8, R27, R8, !PT ;  /* 0x000000081b087209 */ /* 0x000fe20007810000 */
[----:B------:R-:W1:Y:S01]  /*e620*/  MUFU.TANH R167, R65 ;  /* 0x0000004100a77308 */ /* 0x000e620000002400 */
[----:B---3--:R-:W-:Y:S02]  /*e630*/  FSEL R175, R175, -INF , P2 ;  /* 0xff800000afaf7808 */ /* 0x008fe40001000000 */
[----:B------:R-:W-:Y:S02]  /*e640*/  ISETP.GT.AND P2, PT, R4, 0x29, PT ;  /* 0x000000290400780c */ /* 0x000fe40003f44270 */
[----:B----4-:R-:W-:Y:S02]  /*e650*/  FSEL R213, R213, -INF , P0 ;  /* 0xff800000d5d57808 */ /* 0x010fe40000000000 */
[----:B------:R-:W-:Y:S01]  /*e660*/  FMNMX.FTZ R6, R169, R6, !PT ;  /* 0x00000006a9067209 */ /* 0x000fe20007810000 */
[----:B------:R-:W3:Y:S01]  /*e670*/  MUFU.TANH R183, R60 ;  /* 0x0000003c00b77308 */ /* 0x000ee20000002400 */
[----:B------:R-:W-:-:S02]  /*e680*/  FMNMX.FTZ R8, R15, R8, !PT ;  /* 0x000000080f087209 */ /* 0x000fc40007810000 */
[----:B--2---:R-:W-:Y:S02]  /*e690*/  FSEL R193, R193, -INF , P0 ;  /* 0xff800000c1c17808 */ /* 0x004fe40000000000 */
[C---:B------:R-:W-:Y:S02]  /*e6a0*/  ISETP.GT.AND P0, PT, R4.reuse, 0x30, PT ;  /* 0x000000300400780c */ /* 0x040fe40003f04270 */
[----:B------:R-:W-:Y:S01]  /*e6b0*/  FMNMX.FTZ R6, R213, R6, !PT ;  /* 0x00000006d5067209 */ /* 0x000fe20007810000 */
[----:B------:R-:W2:Y:S01]  /*e6c0*/  MUFU.TANH R177, R67 ;  /* 0x0000004300b17308 */ /* 0x000ea20000002400 */
[----:B-1----:R-:W-:Y:S02]  /*e6d0*/  FSEL R167, R167, -INF , P2 ;  /* 0xff800000a7a77808 */ /* 0x002fe40001000000 */
[----:B------:R-:W-:Y:S02]  /*e6e0*/  FMNMX.FTZ R8, R13, R8, !PT ;  /* 0x000000080d087209 */ /* 0x000fe40007810000 */
[----:B------:R-:W-:-:S02]  /*e6f0*/  ISETP.GT.AND P4, PT, R4, 0x31, PT ;  /* 0x000000310400780c */ /* 0x000fc40003f84270 */
[----:B------:R-:W-:Y:S01]  /*e700*/  FMNMX.FTZ R6, R167, R6, !PT ;  /* 0x00000006a7067209 */ /* 0x000fe20007810000 */
[----:B------:R-:W1:Y:S01]  /*e710*/  MUFU.TANH R61, R61 ;  /* 0x0000003d003d7308 */ /* 0x000e620000002400 */
[----:B---3--:R-:W-:Y:S02]  /*e720*/  FSEL R183, R183, -INF , P0 ;  /* 0xff800000b7b77808 */ /* 0x008fe40000000000 */
[----:B------:R-:W-:Y:S02]  /*e730*/  FMNMX.FTZ R8, R11, R8, !PT ;  /* 0x000000080b087209 */ /* 0x000fe40007810000 */
[----:B------:R-:W-:Y:S02]  /*e740*/  FMNMX.FTZ R6, R183, R6, !PT ;  /* 0x00000006b7067209 */ /* 0x000fe40007810000 */
[----:B------:R-:W-:Y:S01]  /*e750*/  FMNMX.FTZ R8, R9, R8, !PT ;  /* 0x0000000809087209 */ /* 0x000fe20007810000 */
[----:B------:R-:W3:Y:S01]  /*e760*/  MUFU.TANH R179, R56 ;  /* 0x0000003800b37308 */ /* 0x000ee20000002400 */
[----:B--2---:R-:W-:Y:S01]  /*e770*/  FSEL R177, R177, -INF , P2 ;  /* 0xff800000b1b17808 */ /* 0x004fe20001000000 */
[----:B------:R-:W-:Y:S01]  /*e780*/  LDSM.16.MT88.4 R64, [R164+0x2100] ;  /* 0x00210000a440783b */ /* 0x000fe20000004200 */
[----:B------:R-:W-:-:S02]  /*e790*/  ISETP.GT.AND P2, PT, R4, 0x38, PT ;  /* 0x000000380400780c */ /* 0x000fc40003f44270 */
[----:B------:R-:W-:-:S03]  /*e7a0*/  FMNMX.FTZ R8, R211, R8, !PT ;  /* 0x00000008d3087209 */ /* 0x000fc60007810000 */
[----:B------:R-:W2:Y:S01]  /*e7b0*/  MUFU.TANH R62, R62 ;  /* 0x0000003e003e7308 */ /* 0x000ea20000002400 */
[----:B-1----:R-:W-:-:S04]  /*e7c0*/  FSEL R181, R61, -INF , P4 ;  /* 0xff8000003db57808 */ /* 0x002fc80002000000 */
[----:B------:R-:W-:-:S03]  /*e7d0*/  FMNMX.FTZ R6, R181, R6, !PT ;  /* 0x00000006b5067209 */ /* 0x000fc60007810000 */
[----:B------:R-:W1:Y:S01]  /*e7e0*/  MUFU.TANH R151, R57 ;  /* 0x0000003900977308 */ /* 0x000e620000002400 */
[----:B---3--:R-:W-:-:S07]  /*e7f0*/  FSEL R179, R179, -INF , P2 ;  /* 0xff800000b3b37808 */ /* 0x008fce0001000000 */
[----:B------:R-:W3:Y:S01]  /*e800*/  MUFU.TANH R63, R63 ;  /* 0x0000003f003f7308 */ /* 0x000ee20000002400 */
[----:B--2---:R-:W-:Y:S02]  /*e810*/  FSEL R149, R62, -INF , P0 ;  /* 0xff8000003e957808 */ /* 0x004fe40000000000 */
[----:B------:R-:W-:Y:S02]  /*e820*/  ISETP.GT.AND P0, PT, R4, 0x39, PT ;  /* 0x000000390400780c */ /* 0x000fe40003f04270 */
[----:B------:R-:W-:Y:S02]  /*e830*/  FMNMX.FTZ R4, R179, R6, !PT ;  /* 0x00000006b3047209 */ /* 0x000fe40007810000 */
[----:B------:R-:W-:Y:S01]  /*e840*/  FMNMX.FTZ R6, R175, R8, !PT ;  /* 0x00000008af067209 */ /* 0x000fe20007810000 */
[----:B------:R-:W2:Y:S01]  /*e850*/  MUFU.TANH R145, R58 ;  /* 0x0000003a00917308 */ /* 0x000ea20000002400 */
[----:B-1----:R-:W-:Y:S02]  /*e860*/  FSEL R151, R151, -INF , P0 ;  /* 0xff80000097977808 */ /* 0x002fe40000000000 */
[----:B------:R-:W-:-:S02]  /*e870*/  FMNMX.FTZ R6, R193, R6, !PT ;  /* 0x00000006c1067209 */ /* 0x000fc40007810000 */
[----:B------:R-:W-:Y:S02]  /*e880*/  FMNMX.FTZ R4, R151, R4, !PT ;  /* 0x0000000497047209 */ /* 0x000fe40007810000 */
[----:B------:R-:W-:Y:S01]  /*e890*/  FMNMX.FTZ R6, R177, R6, !PT ;  /* 0x00000006b1067209 */ /* 0x000fe20007810000 */
[----:B------:R-:W1:Y:S01]  /*e8a0*/  MUFU.TANH R171, R59 ;  /* 0x0000003b00ab7308 */ /* 0x000e620000002400 */
[----:B---3--:R-:W-:Y:S01]  /*e8b0*/  FSEL R147, R63, -INF , P4 ;  /* 0xff8000003f937808 */ /* 0x008fe20002000000 */
[----:B------:R-:W3:Y:S01]  /*e8c0*/  SHFL.BFLY PT, R25, R4, 0x2, 0x1f ;  /* 0x0c401f0004197f89 */ /* 0x000ee200000e0000 */
[----:B------:R-:W-:-:S04]  /*e8d0*/  FMNMX.FTZ R6, R149, R6, !PT ;  /* 0x0000000695067209 */ /* 0x000fc80007810000 */
[----:B------:R-:W-:Y:S02]  /*e8e0*/  FMNMX.FTZ R6, R147, R6, !PT ;  /* 0x0000000693067209 */ /* 0x000fe40007810000 */
[----:B--2---:R-:W-:-:S04]  /*e8f0*/  FSEL R145, R145, -INF , P2 ;  /* 0xff80000091917808 */ /* 0x004fc80001000000 */
[----:B------:R-:W-:Y:S02]  /*e900*/  FMNMX.FTZ R6, R145, R6, !PT ;  /* 0x0000000691067209 */ /* 0x000fe40007810000 */
[----:B-1----:R-:W-:Y:S01]  /*e910*/  FSEL R171, R171, -INF , P0 ;  /* 0xff800000abab7808 */ /* 0x002fe20000000000 */
[----:B------:R-:W-:Y:S03]  /*e920*/  LDSM.16.MT88.4 R56, [R184+0x2100] ;  /* 0x00210000b838783b */ /* 0x000fe60000004200 */
[----:B------:R-:W-:-:S05]  /*e930*/  FMNMX.FTZ R6, R171, R6, !PT ;  /* 0x00000006ab067209 */ /* 0x000fca0007810000 */
[----:B------:R-:W1:Y:S01]  /*e940*/  SHFL.BFLY PT, R23, R6, 0x2, 0x1f ;  /* 0x0c401f0006177f89 */ /* 0x000e6200000e0000 */
[----:B---3--:R-:W-:-:S05]  /*e950*/  FMNMX.FTZ R25, R4, R25, !PT ;  /* 0x0000001904197209 */ /* 0x008fca0007810000 */
[----:B------:R-:W2:Y:S01]  /*e960*/  SHFL.BFLY PT, R132, R25, 0x1, 0x1f ;  /* 0x0c201f0019847f89 */ /* 0x000ea200000e0000 */
[----:B-1----:R-:W-:-:S05]  /*e970*/  FMNMX.FTZ R23, R6, R23, !PT ;  /* 0x0000001706177209 */ /* 0x002fca0007810000 */
[----:B------:R-:W1:Y:S01]  /*e980*/  SHFL.BFLY PT, R4, R23, 0x1, 0x1f ;  /* 0x0c201f0017047f89 */ /* 0x000e6200000e0000 */
[----:B--2---:R-:W-:-:S04]  /*e990*/  FMNMX.FTZ R132, R25, R132, !PT ;  /* 0x0000008419847209 */ /* 0x004fc80007810000 */
[C---:B------:R-:W-:Y:S01]  /*e9a0*/  FSETP.NEU.FTZ.AND P0, PT, R132.reuse, -INF , PT ;  /* 0xff8000008400780b */ /* 0x040fe20003f1d000 */
[----:B------:R-:W-:-:S05]  /*e9b0*/  FMUL.FTZ R144, R132, c[0x0][0x2d0] ;  /* 0x0000b40084907a20 */ /* 0x000fca0000410000 */
[----:B------:R-:W-:-:S05]  /*e9c0*/  FSEL R144, R144, RZ, P0 ;  /* 0x000000ff90907208 */ /* 0x000fca0000000000 */
[--C-:B------:R-:W-:Y:S02]  /*e9d0*/  FFMA.FTZ R163, R3, c[0x0][0x2d0], -R144.reuse ;  /* 0x0000b40003a37a23 */ /* 0x100fe40000010890 */
[--C-:B------:R-:W-:Y:S02]  /*e9e0*/  FFMA.FTZ R160, R52, c[0x0][0x2d0], -R144.reuse ;  /* 0x0000b40034a07a23 */ /* 0x100fe40000010890 */
[--C-:B------:R-:W-:Y:S02]  /*e9f0*/  FFMA.FTZ R159, R35, c[0x0][0x2d0], -R144.reuse ;  /* 0x0000b400239f7a23 */ /* 0x100fe40000010890 */
[--C-:B------:R-:W-:Y:S01]  /*ea00*/  FFMA.FTZ R156, R21, c[0x0][0x2d0], -R144.reuse ;  /* 0x0000b400159c7a23 */ /* 0x100fe20000010890 */
[----:B------:R-:W-:Y:S01]  /*ea10*/  MUFU.EX2 R163, R163 ;  /* 0x000000a300a37308 */ /* 0x000fe20000000800 */
[----:B-1----:R-:W-:Y:S01]  /*ea20*/  FMNMX.FTZ R3, R23, R4, !PT ;  /* 0x0000000417037209 */ /* 0x002fe20007810000 */
[--C-:B------:R-:W-:Y:S01]  /*ea30*/  FFMA.FTZ R157, R7, c[0x0][0x2d0], -R144.reuse ;  /* 0x0000b400079d7a23 */ /* 0x100fe20000010890 */
[----:B------:R-:W-:Y:S01]  /*ea40*/  LDSM.16.MT88.4 R20, [R164+0x2900] ;  /* 0x00290000a414783b */ /* 0x000fe20000004200 */
[--C-:B------:R-:W-:Y:S01]  /*ea50*/  FFMA.FTZ R154, R5, c[0x0][0x2d0], -R144.reuse ;  /* 0x0000b400059a7a23 */ /* 0x100fe20000010890 */
[C---:B------:R-:W-:Y:S01]  /*ea60*/  FSETP.NEU.FTZ.AND P0, PT, R3.reuse, -INF , PT ;  /* 0xff8000000300780b */ /* 0x040fe20003f1d000 */
[----:B------:R-:W-:Y:S01]  /*ea70*/  FMUL.FTZ R170, R3, c[0x0][0x2d0] ;  /* 0x0000b40003aa7a20 */ /* 0x000fe20000410000 */
[----:B------:R1:W2:Y:S01]  /*ea80*/  LDSM.16.MT88.4 R4, [R0+0x4100] ;  /* 0x004100000004783b */ /* 0x0002a20000004200 */
[----:B------:R-:W3:Y:S01]  /*ea90*/  MUFU.EX2 R160, R160 ;  /* 0x000000a000a07308 */ /* 0x000ee20000000800 */
[----:B------:R-:W-:-:S02]  /*eaa0*/  FFMA.FTZ R87, R19, c[0x0][0x2d0], -R144 ;  /* 0x0000b40013577a23 */ /* 0x000fc40000010890 */
[----:B------:R-:W-:Y:S01]  /*eab0*/  FSEL R170, R170, RZ, P0 ;  /* 0x000000ffaaaa7208 */ /* 0x000fe20000000000 */
[--C-:B------:R-:W-:Y:S01]  /*eac0*/  FFMA.FTZ R86, R17, c[0x0][0x2d0], -R144.reuse ;  /* 0x0000b40011567a23 */ /* 0x100fe20000010890 */
[----:B------:R-:W-:Y:S01]  /*ead0*/  ISETP.GE.AND P0, PT, R84, 0x81, PT ;  /* 0x000000815400780c */ /* 0x000fe20003f06270 */
[----:B------:R-:W-:Y:S01]  /*eae0*/  LDSM.16.MT88.4 R16, [R184+0x2900] ;  /* 0x00290000b810783b */ /* 0x000fe20000004200 */
[----:B------:R-:W-:Y:S01]  /*eaf0*/  FFMA.FTZ R168, R215, c[0x0][0x2d0], -R144 ;  /* 0x0000b400d7a87a23 */ /* 0x000fe20000010890 */
[----:B------:R-:W-:Y:S01]  /*eb00*/  MUFU.EX2 R159, R159 ;  /* 0x0000009f009f7308 */ /* 0x000fe20000000800 */
[--C-:B------:R-:W-:Y:S02]  /*eb10*/  FFMA.FTZ R165, R28, c[0x0][0x2d0], -R170.reuse ;  /* 0x0000b4001ca57a23 */ /* 0x100fe400000108aa */
[--C-:B------:R-:W-:Y:S02]  /*eb20*/  FFMA.FTZ R162, R33, c[0x0][0x2d0], -R170.reuse ;  /* 0x0000b40021a27a23 */ /* 0x100fe400000108aa */
[--C-:B------:R-:W-:Y:S01]  /*eb30*/  FFMA.FTZ R161, R29, c[0x0][0x2d0], -R170.reuse ;  /* 0x0000b4001da17a23 */ /* 0x100fe200000108aa */
[----:B------:R-:W-:Y:S01]  /*eb40*/  LDSM.16.MT88.4 R32, [R164+0x900] ;  /* 0x00090000a420783b */ /* 0x000fe20000004200 */
[--C-:B------:R-:W-:Y:S01]  /*eb50*/  FFMA.FTZ R158, R27, c[0x0][0x2d0], -R170.reuse ;  /* 0x0000b4001b9e7a23 */ /* 0x100fe200000108aa */
[----:B------:R-:W4:Y:S01]  /*eb60*/  MUFU.EX2 R156, R156 ;  /* 0x0000009c009c7308 */ /* 0x000f220000000800 */
[--C-:B------:R-:W-:Y:S01]  /*eb70*/  FFMA.FTZ R155, R11, c[0x0][0x2d0], -R170.reuse ;  /* 0x0000b4000b9b7a23 */ /* 0x100fe200000108aa */
[----:B---3--:R-:W-:Y:S01]  /*eb80*/  F2FP.PACK_AB R96, R160, R163 ;  /* 0x000000a3a060723e */ /* 0x008fe200000000ff */
[--C-:B------:R-:W-:Y:S01]  /*eb90*/  FFMA.FTZ R85, R15, c[0x0][0x2d0], -R170.reuse ;  /* 0x0000b4000f557a23 */ /* 0x100fe200000108aa */
[----:B------:R-:W-:Y:S01]  /*eba0*/  LDSM.16.MT88.4 R24, [R185+0x900] ;  /* 0x00090000b918783b */ /* 0x000fe20000004200 */
[----:B------:R-:W-:-:S02]  /*ebb0*/  FFMA.FTZ R2, R13, c[0x0][0x2d0], -R170 ;  /* 0x0000b4000d027a23 */ /* 0x000fc400000108aa */
[----:B-1----:R-:W-:Y:S01]  /*ebc0*/  FFMA.FTZ R0, R9, c[0x0][0x2d0], -R170 ;  /* 0x0000b40009007a23 */ /* 0x002fe200000108aa */
[----:B------:R-:W-:Y:S01]  /*ebd0*/  MUFU.EX2 R165, R165 ;  /* 0x000000a500a57308 */ /* 0x000fe20000000800 */
[----:B------:R-:W1:Y:S01]  /*ebe0*/  LDSM.16.MT88.4 R8, [R185+0x2900] ;  /* 0x00290000b908783b */ /* 0x000e620000004200 */
[--C-:B------:R-:W-:Y:S02]  /*ebf0*/  FFMA.FTZ R169, R169, c[0x0][0x2d0], -R144.reuse ;  /* 0x0000b400a9a97a23 */ /* 0x100fe40000010890 */
[--C-:B------:R-:W-:Y:S01]  /*ec00*/  FFMA.FTZ R166, R213, c[0x0][0x2d0], -R144.reuse ;  /* 0x0000b400d5a67a23 */ /* 0x100fe20000010890 */
[----:B------:R-:W-:Y:S01]  /*ec10*/  LDSM.16.MT88.4 R28, [R173+0x2900] ;  /* 0x00290000ad1c783b */ /* 0x000fe20000004200 */
[----:B------:R-:W-:Y:S02]  /*ec20*/  FFMA.FTZ R167, R167, c[0x0][0x2d0], -R144 ;  /* 0x0000b400a7a77a23 */ /* 0x000fe40000010890 */
[----:B------:R-:W3:Y:S01]  /*ec30*/  MUFU.EX2 R162, R162 ;  /* 0x000000a200a27308 */ /* 0x000ee20000000800 */
[----:B----4-:R-:W-:Y:S01]  /*ec40*/  F2FP.PACK_AB R98, R156, R159 ;  /* 0x0000009f9c62723e */ /* 0x010fe200000000ff */
[----:B------:R-:W-:-:S02]  /*ec50*/  FFMA.FTZ R172, R211, c[0x0][0x2d0], -R170 ;  /* 0x0000b400d3ac7a23 */ /* 0x000fc400000108aa */
[--C-:B------:R-:W-:Y:S02]  /*ec60*/  FFMA.FTZ R175, R175, c[0x0][0x2d0], -R170.reuse ;  /* 0x0000b400afaf7a23 */ /* 0x100fe400000108aa */
[--C-:B------:R-:W-:Y:S02]  /*ec70*/  FFMA.FTZ R174, R193, c[0x0][0x2d0], -R170.reuse ;  /* 0x0000b400c1ae7a23 */ /* 0x100fe400000108aa */
[----:B------:R-:W-:Y:S01]  /*ec80*/  MUFU.EX2 R161, R161 ;  /* 0x000000a100a17308 */ /* 0x000fe20000000800 */
[----:B------:R-:W-:Y:S02]  /*ec90*/  FFMA.FTZ R177, R177, c[0x0][0x2d0], -R170 ;  /* 0x0000b400b1b17a23 */ /* 0x000fe400000108aa */
[--C-:B------:R-:W-:Y:S02]  /*eca0*/  FFMA.FTZ R178, R179, c[0x0][0x2d0], -R144.reuse ;  /* 0x0000b400b3b27a23 */ /* 0x100fe40000010890 */
[--C-:B------:R-:W-:Y:S02]  /*ecb0*/  FFMA.FTZ R176, R183, c[0x0][0x2d0], -R144.reuse ;  /* 0x0000b400b7b07a23 */ /* 0x100fe40000010890 */
[--C-:B------:R-:W-:Y:S01]  /*ecc0*/  FFMA.FTZ R181, R181, c[0x0][0x2d0], -R144.reuse ;  /* 0x0000b400b5b57a23 */ /* 0x100fe20000010890 */
[----:B------:R-:W4:Y:S01]  /*ecd0*/  MUFU.EX2 R158, R158 ;  /* 0x0000009e009e7308 */ /* 0x000f220000000800 */
[----:B---3--:R-:W-:Y:S01]  /*ece0*/  F2FP.PACK_AB R97, R162, R165 ;  /* 0x000000a5a261723e */ /* 0x008fe200000000ff */
[----:B------:R-:W-:-:S02]  /*ecf0*/  FFMA.FTZ R223, R151, c[0x0][0x2d0], -R144 ;  /* 0x0000b40097df7a23 */ /* 0x000fc40000010890 */
[--C-:B------:R-:W-:Y:S02]  /*ed00*/  FFMA.FTZ R179, R149, c[0x0][0x2d0], -R170.reuse ;  /* 0x0000b40095b37a23 */ /* 0x100fe400000108aa */
[--C-:B------:R-:W-:Y:S01]  /*ed10*/  FFMA.FTZ R180, R147, c[0x0][0x2d0], -R170.reuse ;  /* 0x0000b40093b47a23 */ /* 0x100fe200000108aa */
[----:B------:R-:W-:Y:S01]  /*ed20*/  LDSM.16.MT88.4 R148, [R173+0x1900] ;  /* 0x00190000ad94783b */ /* 0x000fe20000004200 */
[----:B------:R-:W-:Y:S01]  /*ed30*/  MUFU.EX2 R87, R87 ;  /* 0x0000005700577308 */ /* 0x000fe20000000800 */
[--C-:B------:R-:W-:Y:S02]  /*ed40*/  FFMA.FTZ R182, R145, c[0x0][0x2d0], -R170.reuse ;  /* 0x0000b40091b67a23 */ /* 0x100fe400000108aa */
[----:B------:R-:W-:Y:S01]  /*ed50*/  FFMA.FTZ R221, R171, c[0x0][0x2d0], -R170 ;  /* 0x0000b400abdd7a23 */ /* 0x000fe200000108aa */
[----:B------:R-:W-:Y:S01]  /*ed60*/  LDSM.16.MT88.4 R144, [R173+0x3900] ;  /* 0x00390000ad90783b */ /* 0x000fe20000004200 */
[----:B------:R-:W-:Y:S02]  /*ed70*/  FADD.FTZ R160, R163, R160 ;  /* 0x000000a0a3a07221 */ /* 0x000fe40000010000 */
[----:B------:R-:W-:Y:S01]  /*ed80*/  FADD.FTZ R162, R165, R162 ;  /* 0x000000a2a5a27221 */ /* 0x000fe20000010000 */
[----:B----4-:R-:W-:Y:S01]  /*ed90*/  F2FP.PACK_AB R99, R158, R161 ;  /* 0x000000a19e63723e */ /* 0x010fe200000000ff */
[----:B------:R-:W3:Y:S01]  /*eda0*/  MUFU.EX2 R86, R86 ;  /* 0x0000005600567308 */ /* 0x000ee20000000800 */
[----:B------:R-:W-:-:S02]  /*edb0*/  FADD.FTZ R159, R159, R160 ;  /* 0x000000a09f9f7221 */ /* 0x000fc40000010000 */
[----:B------:R-:W-:Y:S02]  /*edc0*/  FADD.FTZ R161, R161, R162 ;  /* 0x000000a2a1a17221 */ /* 0x000fe40000010000 */
[----:B------:R-:W-:Y:S01]  /*edd0*/  FADD.FTZ R156, R156, R159 ;  /* 0x0000009f9c9c7221 */ /* 0x000fe20000010000 */
[C---:B------:R-:W-:Y:S01]  /*ede0*/  HMMA.16816.F32 R36, R96.reuse, R40, RZ ;  /* 0x000000286024723c */ /* 0x040fe200000018ff */
[----:B------:R-:W-:Y:S01]  /*edf0*/  FADD.FTZ R158, R158, R161 ;  /* 0x000000a19e9e7221 */ /* 0x000fe20000010000 */
[----:B------:R-:W-:Y:S06]  /*ee00*/  MUFU.EX2 R157, R157 ;  /* 0x0000009d009d7308 */ /* 0x000fec0000000800 */
[C---:B------:R-:W-:Y:S02]  /*ee10*/  HMMA.16816.F32 R40, R96.reuse, R42, RZ ;  /* 0x0000002a6028723c */ /* 0x040fe400000018ff */
[----:B------:R-:W-:Y:S06]  /*ee20*/  MUFU.EX2 R154, R154 ;  /* 0x0000009a009a7308 */ /* 0x000fec0000000800 */
[C---:B------:R-:W-:Y:S02]  /*ee30*/  HMMA.16816.F32 R52, R96.reuse, R56, RZ ;  /* 0x000000386034723c */ /* 0x040fe400000018ff */
[----:B------:R-:W-:Y:S06]  /*ee40*/  MUFU.EX2 R85, R85 ;  /* 0x0000005500557308 */ /* 0x000fec0000000800 */
[C---:B------:R-:W-:Y:S02]  /*ee50*/  HMMA.16816.F32 R56, R96.reuse, R58, RZ ;  /* 0x0000003a6038723c */ /* 0x040fe400000018ff */
[----:B------:R-:W4:Y:S06]  /*ee60*/  MUFU.EX2 R2, R2 ;  /* 0x0000000200027308 */ /* 0x000f2c0000000800 */
        /* <DEDUP_REMOVED lines=37> */
[----:B---3--:R-:W-:Y:S01]  /*f0c0*/  F2FP.PACK_AB R4, R86, R87 ;  /* 0x000000575604723e */ /* 0x008fe200000000ff */
[----:B------:R-:W-:Y:S01]  /*f0d0*/  HMMA.16816.F32 R96, R96, R6, RZ ;  /* 0x000000066060723c */ /* 0x000fe200000018ff */
[----:B----4-:R-:W-:Y:S01]  /*f0e0*/  F2FP.PACK_AB R5, R2, R85 ;  /* 0x000000550205723e */ /* 0x010fe200000000ff */
[----:B------:R-:W-:-:S05]  /*f0f0*/  FADD.FTZ R87, R87, R156 ;  /* 0x0000009c57577221 */ /* 0x000fca0000010000 */
[----:B------:R-:W-:Y:S02]  /*f100*/  F2FP.PACK_AB R6, R154, R157 ;  /* 0x0000009d9a06723e */ /* 0x000fe400000000ff */
[----:B-----5:R-:W-:-:S07]  /*f110*/  F2FP.PACK_AB R7, R0, R155 ;  /* 0x0000009b0007723e */ /* 0x020fce00000000ff */
[C---:B-1----:R-:W-:Y:S08]  /*f120*/  HMMA.16816.F32 R36, R4.reuse, R8, R36 ;  /* 0x000000080424723c */ /* 0x042ff00000001824 */
        /* <DEDUP_REMOVED lines=35> */
[----:B------:R-:W-:-:S02]  /*f360*/  F2FP.PACK_AB R4, R169, R168 ;  /* 0x000000a8a904723e */ /* 0x000fc400000000ff */
[----:B------:R-:W-:Y:S02]  /*f370*/  F2FP.PACK_AB R6, R167, R166 ;  /* 0x000000a6a706723e */ /* 0x000fe400000000ff */
[----:B------:R-:W-:Y:S02]  /*f380*/  F2FP.PACK_AB R5, R175, R172 ;  /* 0x000000acaf05723e */ /* 0x000fe400000000ff */
[----:B------:R-:W-:-:S07]  /*f390*/  F2FP.PACK_AB R7, R177, R174 ;  /* 0x000000aeb107723e */ /* 0x000fce00000000ff */
        /* <DEDUP_REMOVED lines=16> */
[C---:B------:R-:W-:Y:S01]  /*f4a0*/  HMMA.16816.F32 R72, R4.reuse, R26, R72 ;  /* 0x0000001a0448723c */ /* 0x040fe20000001848 */
[----:B------:R-:W-:Y:S07]  /*f4b0*/  LDSM.16.MT88.4 R24, [R184+0x3900] ;  /* 0x00390000b818783b */ /* 0x000fee0000004200 */
[C---:B---3--:R-:W-:Y:S08]  /*f4c0*/  HMMA.16816.F32 R76, R4.reuse, R20, R76 ;  /* 0x00000014044c723c */ /* 0x048ff0000000184c */
        /* <DEDUP_REMOVED lines=15> */
[----:B------:R-:W-:Y:S01]  /*f5c0*/  HMMA.16816.F32 R48, R4, R30, R48 ;  /* 0x0000001e0430723c */ /* 0x000fe20000001830 */
[----:B------:R-:W-:Y:S06]  /*f5d0*/  LDSM.16.MT88.4 R28, [R185+0x3900] ;  /* 0x00390000b91c783b */ /* 0x000fec0000004200 */
[----:B------:R-:W-:-:S02]  /*f5e0*/  F2FP.PACK_AB R4, R181, R176 ;  /* 0x000000b0b504723e */ /* 0x000fc400000000ff */
[----:B------:R-:W-:Y:S02]  /*f5f0*/  F2FP.PACK_AB R6, R223, R178 ;  /* 0x000000b2df06723e */ /* 0x000fe400000000ff */
[----:B------:R-:W-:Y:S02]  /*f600*/  F2FP.PACK_AB R5, R180, R179 ;  /* 0x000000b3b405723e */ /* 0x000fe400000000ff */
[----:B------:R-:W-:-:S07]  /*f610*/  F2FP.PACK_AB R7, R221, R182 ;  /* 0x000000b6dd07723e */ /* 0x000fce00000000ff */
[C---:B-1----:R-:W-:Y:S08]  /*f620*/  HMMA.16816.F32 R128, R4.reuse, R8, R128 ;  /* 0x000000080480723c */ /* 0x042ff00000001880 */
[C---:B------:R-:W-:Y:S01]  /*f630*/  HMMA.16816.F32 R124, R4.reuse, R10, R124 ;  /* 0x0000000a047c723c */ /* 0x040fe2000000187c */
[----:B------:R-:W1:Y:S07]  /*f640*/  LDSM.16.MT88.4 R8, [R184+0x5900] ;  /* 0x00590000b808783b */ /* 0x000e6e0000004200 */
[C---:B--2---:R-:W-:Y:S07]  /*f650*/  HMMA.16816.F32 R68, R4.reuse, R16, R68 ;  /* 0x000000100444723c */ /* 0x044fee0000001844 */
[----:B------:R-:W-:Y:S01]  /*f660*/  @P0 LEA.HI.SX32 R17, R133, 0xfffffffd, 0x1a ;  /* 0xfffffffd85110811 */ /* 0x000fe200078fd2ff */
[----:B------:R-:W-:Y:S03]  /*f670*/  HMMA.16816.F32 R52, R4, R24, R52 ;  /* 0x000000180434723c */ /* 0x000fe60000001834 */
[----:B------:R-:W-:Y:S01]  /*f680*/  @P0 SHF.R.S32.HI R16, RZ, 0x1f, R17 ;  /* 0x0000001fff100819 */ /* 0x000fe20000011411 */
[----:B------:R-:W-:-:S03]  /*f690*/  @P0 IMAD R152, R152, R17, RZ ;  /* 0x0000001198980224 */ /* 0x000fc600078e02ff */
[-C--:B------:R-:W-:Y:S01]  /*f6a0*/  @P0 IMAD.WIDE.U32 R24, R17, R153.reuse, R208 ;  /* 0x0000009911180225 */ /* 0x080fe200078e00d0 */
[C---:B------:R-:W-:Y:S03]  /*f6b0*/  HMMA.16816.F32 R60, R4.reuse, R20, R60 ;  /* 0x00000014043c723c */ /* 0x040fe6000000183c */
[----:B------:R-:W-:Y:S02]  /*f6c0*/  FADD.FTZ R17, R85, R158 ;  /* 0x0000009e55117221 */ /* 0x000fe40000010000 */
[----:B------:R-:W-:Y:S02]  /*f6d0*/  @P0 IMAD R153, R16, R153, R152 ;  /* 0x0000009910990224 */ /* 0x000fe400078e0298 */
[----:B------:R-:W-:Y:S01]  /*f6e0*/  FADD.FTZ R2, R2, R17 ;  /* 0x0000001102027221 */ /* 0x000fe20000010000 */
[----:B------:R-:W-:Y:S01]  /*f6f0*/  HMMA.16816.F32 R64, R4, R22, R64 ;  /* 0x000000160440723c */ /* 0x000fe20000001840 */
[----:B------:R-:W2:Y:S01]  /*f700*/  LDSM.16.MT88.4 R20, [R164+0x5900] ;  /* 0x00590000a414783b */ /* 0x000ea20000004200 */
[----:B------:R-:W-:-:S02]  /*f710*/  @P0 IMAD.IADD R153, R25, 0x1, R153 ;  /* 0x0000000119990824 */ /* 0x000fc400078e0299 */
[----:B------:R-:W-:-:S04]  /*f720*/  FADD.FTZ R155, R155, R2 ;  /* 0x000000029b9b7221 */ /* 0x000fc80000010000 */
[----:B------:R-:W-:Y:S01]  /*f730*/  HMMA.16816.F32 R72, R4, R18, R72 ;  /* 0x000000120448723c */ /* 0x000fe20000001848 */
[----:B------:R-:W-:-:S04]  /*f740*/  FADD.FTZ R155, R0, R155 ;  /* 0x0000009b009b7221 */ /* 0x000fc80000010000 */
[----:B------:R-:W-:Y:S02]  /*f750*/  FADD.FTZ R172, R172, R155 ;  /* 0x0000009bacac7221 */ /* 0x000fe40000010000 */
[----:B------:R-:W-:Y:S01]  /*f760*/  FADD.FTZ R18, R86, R87 ;  /* 0x0000005756127221 */ /* 0x000fe20000010000 */
[C---:B-1----:R-:W-:Y:S01]  /*f770*/  HMMA.16816.F32 R88, R4.reuse, R10, R88 ;  /* 0x0000000a0458723c */ /* 0x042fe20000001858 */
        /* <DEDUP_REMOVED lines=9> */
[----:B------:R-:W-:Y:S01]  /*f810*/  @P0 LEA R8, P2, R24, c[0x0][0x1c8], 0x1 ;  /* 0x0000720018080a11 */ /* 0x000fe200078408ff */
[----:B------:R-:W-:Y:S01]  /*f820*/  FADD.FTZ R179, R180, R179 ;  /* 0x000000b3b4b37221 */ /* 0x000fe20000010000 */
[----:B------:R-:W-:Y:S01]  /*f830*/  HMMA.16816.F32 R120, R4, R148, R120 ;  /* 0x000000940478723c */ /* 0x000fe20000001878 */
[----:B------:R-:W-:Y:S01]  /*f840*/  FADD.FTZ R166, R166, R169 ;  /* 0x000000a9a6a67221 */ /* 0x000fe20000010000 */
[----:B------:R-:W-:Y:S01]  /*f850*/  @P0 LEA.HI.X R9, R24, c[0x0][0x1cc], R153, 0x1, P2 ;  /* 0x0000730018090a11 */ /* 0x000fe200010f0c99 */
[----:B------:R-:W-:Y:S01]  /*f860*/  FADD.FTZ R182, R182, R179 ;  /* 0x000000b3b6b67221 */ /* 0x000fe20000010000 */
[----:B------:R-:W-:Y:S01]  /*f870*/  @P0 LEA R10, P2, R197, R8, 0x1 ;  /* 0x00000008c50a0211 */ /* 0x000fe200078408ff */
[----:B------:R-:W-:-:S02]  /*f880*/  FADD.FTZ R167, R167, R166 ;  /* 0x000000a6a7a77221 */ /* 0x000fc40000010000 */
[----:B------:R-:W-:Y:S01]  /*f890*/  @!PT LDS RZ, [RZ] ;  /* 0x00000000fffff984 */ /* 0x000fe20000000800 */
[----:B------:R-:W-:Y:S01]  /*f8a0*/  @!PT LDS RZ, [RZ] ;  /* 0x00000000fffff984 */ /* 0x000fe20000000800 */
[----:B------:R-:W-:Y:S01]  /*f8b0*/  @!PT LDS RZ, [RZ] ;  /* 0x00000000fffff984 */ /* 0x000fe20000000800 */
[----:B------:R1:W-:Y:S01]  /*f8c0*/  @P0 LDGSTS.E.BYPASS.LTC128B.128 [R134+0xc100], [R8.64], !P6 ;  /* 0x0c10000008860fae */ /* 0x0003e2000f101d46 */
[----:B------:R-:W-:Y:S01]  /*f8d0*/  @P0 LEA.HI.X R11, R197, R9, R196, 0x1, P2 ;  /* 0x00000009c50b0211 */ /* 0x000fe200010f0cc4 */
[----:B------:R-:W-:Y:S01]  /*f8e0*/  FADD.FTZ R176, R176, R167 ;  /* 0x000000a7b0b07221 */ /* 0x000fe20000010000 */
[C---:B------:R-:W-:Y:S01]  /*f8f0*/  HMMA.16816.F32 R116, R4.reuse, R150, R116 ;  /* 0x000000960474723c */ /* 0x040fe20000001874 */
[----:B------:R1:W-:Y:S01]  /*f900*/  @P0 LDGSTS.E.BYPASS.LTC128B.128 [R134+0xe100], [R8.64+0x80], !P5 ;  /* 0x0e10008008860fae */ /* 0x0003e2000e901d46 */
[----:B------:R-:W-:Y:S02]  /*f910*/  FADD.FTZ R221, R221, R182 ;  /* 0x000000b6dddd7221 */ /* 0x000fe40000010000 */
[----:B------:R-:W-:Y:S01]  /*f920*/  FADD.FTZ R181, R181, R176 ;  /* 0x000000b0b5b57221 */ /* 0x000fe20000010000 */
[----:B------:R1:W-:Y:S03]  /*f930*/  @P0 LDGSTS.E.BYPASS.LTC128B.128 [R134+0x10100], [R8.64+0x100], !P1 ;  /* 0x1010010008860fae */ /* 0x0003e6000c901d46 */
[----:B------:R-:W-:Y:S01]  /*f940*/  FADD.FTZ R178, R178, R181 ;  /* 0x000000b5b2b27221 */ /* 0x000fe20000010000 */
[----:B------:R1:W-:Y:S01]  /*f950*/  @P0 LDGSTS.E.BYPASS.LTC128B.128 [R134+0xd100], [R10.64], !P6 ;  /* 0x0d1000000a860fae */ /* 0x0003e2000f101d46 */
[C---:B------:R-:W-:Y:S02]  /*f960*/  HMMA.16816.F32 R44, R4.reuse, R144, R44 ;  /* 0x00000090042c723c */ /* 0x040fe4000000182c */
[----:B------:R-:W-:Y:S01]  /*f970*/  FADD.FTZ R223, R223, R178 ;  /* 0x000000b2dfdf7221 */ /* 0x000fe20000010000 */
[----:B------:R1:W-:Y:S04]  /*f980*/  @P0 LDGSTS.E.BYPASS.LTC128B.128 [R134+0xf100], [R10.64+0x80], !P5 ;  /* 0x0f1000800a860fae */ /* 0x0003e8000e901d46 */
[----:B------:R1:W-:Y:S01]  /*f990*/  @P0 LDGSTS.E.BYPASS.LTC128B.128 [R134+0x11100], [R10.64+0x100], !P1 ;  /* 0x111001000a860fae */ /* 0x0003e2000c901d46 */
[----:B------:R-:W-:Y:S01]  /*f9a0*/  HMMA.16816.F32 R48, R4, R146, R48 ;  /* 0x000000920430723c */ /* 0x000fe20000001830 */
[----:B------:R-:W-:-:S02]  /*f9b0*/  ISETP.NE.AND P1, PT, R135, RZ, PT ;  /* 0x000000ff8700720c */ /* 0x000fc40003f25270 */
[----:B------:R-:W0:Y:S05]  /*f9c0*/  LDGDEPBAR ;  /* 0x00000000000079af */ /* 0x000e2a0000000000 */
        /* <DEDUP_REMOVED lines=10> */
[----:B------:R-:W-:Y:S01]  /*fa70*/  HMMA.16816.F32 R96, R4, R22, R96 ;  /* 0x000000160460723c */ /* 0x000fe20000001860 */
[----:B------:R-:W-:Y:S07]  /*fa80*/  @!P3 BRA `(.L_x_767) ;  /* 0x00002f400000b947 */ /* 0x000fee0003800000 */
[C---:B-1----:R-:W-:Y:S01]  /*fa90*/  IADD3 R217, P0, R202.reuse, 0x40, RZ ;  /* 0x00000040cad97810 */ /* 0x042fe20007f1e0ff */
[----:B------:R-:W-:Y:S01]  /*faa0*/  IMAD.MOV.U32 R135, RZ, RZ, 0x20 ;  /* 0x00000020ff877424 */ /* 0x000fe200078e00ff */
[----:B------:R-:W-:Y:S01]  /*fab0*/  IADD3 R215, P3, R202, 0x80, RZ ;  /* 0x00000080cad77810 */ /* 0x000fe20007f7e0ff */
[----:B------:R-:W-:Y:S01]  /*fac0*/  IMAD.MOV.U32 R0, RZ, RZ, R3 ;  /* 0x000000ffff007224 */ /* 0x000fe200078e0003 */
[C---:B------:R-:W-:Y:S01]  /*fad0*/  IADD3 R213, P2, R204.reuse, 0x40, RZ ;  /* 0x00000040ccd57810 */ /* 0x040fe20007f5e0ff */
[--C-:B------:R-:W-:Y:S01]  /*fae0*/  IMAD.X R216, RZ, RZ, R207.reuse, P0 ;  /* 0x000000ffffd87224 */ /* 0x100fe200000e06cf */
[----:B------:R-:W-:Y:S01]  /*faf0*/  IADD3 R211, P0, R204, 0x80, RZ ;  /* 0x00000080ccd37810 */ /* 0x000fe20007f1e0ff */
[----:B------:R-:W-:Y:S01]  /*fb00*/  IMAD.X R214, RZ, RZ, R207, P3 ;  /* 0x000000ffffd67224 */ /* 0x000fe200018e06cf */
[----:B------:R-:W-:Y:S01]  /*fb10*/  LEA.HI.SX32 R219, R133, 0xfffffffe, 0x1a ;  /* 0xfffffffe85db7811 */ /* 0x000fe200078fd2ff */
[----:B------:R-:W-:Y:S01]  /*fb20*/  IMAD.MOV.U32 R133, RZ, RZ, R132 ;  /* 0x000000ffff857224 */ /* 0x000fe200078e0084 */
[----:B------:R-:W-:Y:S01]  /*fb30*/  MOV R218, RZ ;  /* 0x000000ff00da7202 */ /* 0x000fe20000000f00 */
[----:B------:R-:W-:Y:S01]  /*fb40*/  IMAD.X R212, RZ, RZ, R209, P2 ;  /* 0x000000ffffd47224 */ /* 0x000fe200010e06d1 */
[----:B------:R-:W-:Y:S01]  /*fb50*/  IADD3.X R210, RZ, R209, RZ, P0, !PT ;  /* 0x000000d1ffd27210 */ /* 0x000fe200007fe4ff */
[----:B------:R-:W-:Y:S01]  /*fb60*/  UMOV UR5, 0x1 ;  /* 0x0000000100057882 */ /* 0x000fe20000000000 */
[----:B------:R-:W-:-:S02]  /*fb70*/  IADD3 R134, R190, R189, RZ ;  /* 0x000000bdbe867210 */ /* 0x000fc40007ffe0ff */
[----:B------:R-:W-:Y:S02]  /*fb80*/  SEL R135, R135, 0xffffffe0, !P1 ;  /* 0xffffffe087877807 */ /* 0x000fe40004800000 */
.L_x_768:
[----:B------:R-:W-:Y:S04]  /*fb90*/  DEPBAR.LE SB0, 0x2 ;  /* 0x000080800000791a */ /* 0x000fe80000000000 */
[----:B------:R-:W-:Y:S01]  /*fba0*/  BAR.SYNC.DEFER_BLOCKING 0x0 ;  /* 0x0000000000007b1d */ /* 0x000fe20000010000 */
[----:B------:R-:W-:Y:S01]  /*fbb0*/  UIMAD UR4, UR5, 0x6000, URZ ;  /* 0x00006000050478a4 */ /* 0x000fe2000f8e023f */
[C---:B------:R-:W-:Y:S01]  /*fbc0*/  ISETP.NE.AND P0, PT, R219.reuse, RZ, PT ;  /* 0x000000ffdb00720c */ /* 0x040fe20003f05270 */
[----:B------:R-:W-:Y:S01]  /*fbd0*/  UIADD3 UR8, UR5, 0x1, URZ ;  /* 0x0000000105087890 */ /* 0x000fe2000fffe03f */
[----:B------:R-:W-:Y:S01]  /*fbe0*/  IADD3 R220, R219, -0x1, RZ ;  /* 0xffffffffdbdc7810 */ /* 0x000fe20007ffe0ff */
[----:B------:R-:W-:Y:S02]  /*fbf0*/  UISETP.GE.AND UP0, UPT, UR5, 0x1, UPT ;  /* 0x000000010500788c */ /* 0x000fe4000bf06270 */
[----:B------:R-:W-:Y:S02]  /*fc00*/  IADD3 R132, R191, UR4, RZ ;  /* 0x00000004bf847c10 */ /* 0x000fe4000fffe0ff */
[----:B------:R-:W-:Y:S02]  /*fc10*/  USEL UR5, UR8, URZ, !UP0 ;  /* 0x0000003f08057287 */ /* 0x000fe4000c000000 */
[----:B------:R-:W-:Y:S04]  /*fc20*/  IADD3 R193, R135, R132, RZ ;  /* 0x0000008487c17210 */ /* 0x000fe80007ffe0ff */
[----:B------:R-:W-:Y:S01]  /*fc30*/  @P0 SHF.R.S32.HI R2, RZ, 0x1f, R220 ;  /* 0x0000001fff020819 */ /* 0x000fe200000114dc */
[----:B------:R-:W-:Y:S04]  /*fc40*/  @P0 IMAD.WIDE.U32 R12, R220, c[0x0][0x208], RZ ;  /* 0x00008200dc0c0a25 */ /* 0x000fe800078e00ff */
[----:B------:R-:W-:Y:S01]  /*fc50*/  @P0 IMAD R2, R2, c[0x0][0x208], RZ ;  /* 0x0000820002020a24 */ /* 0x000fe200078e02ff */
[----:B------:R-:W-:Y:S01]  /*fc60*/  @P0 SHF.L.U32 R28, R12, 0x6, RZ ;  /* 0x000000060c1c0819 */ /* 0x000fe200000006ff */
[----:B------:R-:W-:Y:S02]  /*fc70*/  LDSM.16.M88.4 R136, [R190] ;  /* 0x00000000be88783b */ /* 0x000fe40000000200 */
[----:B------:R-:W-:Y:S01]  /*fc80*/  @P0 IMAD R2, R220, c[0x0][0x20c], R2 ;  /* 0x00008300dc020a24 */ /* 0x000fe200078e0202 */
[C---:B------:R-:W-:Y:S02]  /*fc90*/  @P0 IADD3 R16, P1, R28.reuse, R202, RZ ;  /* 0x000000ca1c100210 */ /* 0x040fe40007f3e0ff */
[----:B------:R-:W-:Y:S02]  /*fca0*/  @P0 IADD3 R3, P2, R28, R217, RZ ;  /* 0x000000d91c030210 */ /* 0x000fe40007f5e0ff */
[----:B------:R-:W-:Y:S01]  /*fcb0*/  @P0 IADD3 R2, R13, R2, RZ ;  /* 0x000000020d020210 */ /* 0x000fe20007ffe0ff */
[----:B-1----:R-:W1:Y:S01]  /*fcc0*/  LDSM.16.M88.4 R140, [R191+UR4+0xc100] ;  /* 0x00c10004bf8c783b */ /* 0x002e620008000200 */
[----:B------:R-:W-:Y:S02]  /*fcd0*/  @P0 LEA R170, P3, R16, c[0x0][0x1f8], 0x1 ;  /* 0x00007e0010aa0a11 */ /* 0x000fe400078608ff */
[----:B------:R-:W-:Y:S04]  /*fce0*/  @P0 SHF.L.U64.HI R31, R12, 0x6, R2 ;  /* 0x000000060c1f0819 */ /* 0x000fe80000010202 */
[----:B------:R-:W-:Y:S01]  /*fcf0*/  @P0 IADD3.X R17, R31, R207, RZ, P1, !PT ;  /* 0x000000cf1f110210 */ /* 0x000fe20000ffe4ff */
[----:B------:R-:W2:Y:S01]  /*fd00*/  LDSM.16.M88.4 R144, [R191+UR4+0xc900] ;  /* 0x00c90004bf90783b */ /* 0x000ea20008000200 */
[----:B------:R-:W-:Y:S02]  /*fd10*/  @P0 LEA R164, P1, R3, c[0x0][0x1f8], 0x1 ;  /* 0x00007e0003a40a11 */ /* 0x000fe400078208ff */
[----:B------:R-:W-:Y:S02]  /*fd20*/  @P0 LEA.HI.X R171, R16, c[0x0][0x1fc], R17, 0x1, P3 ;  /* 0x00007f0010ab0a11 */ /* 0x000fe400018f0c11 */
[----:B------:R-:W-:Y:S02]  /*fd30*/  @P0 IADD3.X R2, R31, R216, RZ, P2, !PT ;  /* 0x000000d81f020210 */ /* 0x000fe400017fe4ff */
[----:B------:R-:W-:Y:S01]  /*fd40*/  @P0 IADD3 R30, P2, R199, R28, RZ ;  /* 0x0000001cc71e0210 */ /* 0x000fe20007f5e0ff */
[----:B------:R-:W3:Y:S01]  /*fd50*/  LDSM.16.M88.4 R148, [R191+UR4+0xd100] ;  /* 0x00d10004bf94783b */ /* 0x000ee20008000200 */
[----:B------:R-:W-:Y:S02]  /*fd60*/  @P0 LEA.HI.X R165, R3, c[0x0][0x1fc], R2, 0x1, P1 ;  /* 0x00007f0003a50a11 */ /* 0x000fe400008f0c02 */
[----:B------:R-:W-:Y:S02]  /*fd70*/  @P0 IADD3 R28, P3, R28, R215, RZ ;  /* 0x000000d71c1c0210 */ /* 0x000fe40007f7e0ff */
[----:B------:R-:W-:Y:S02]  /*fd80*/  @P0 IADD3 R32, P1, R30, R202, RZ ;  /* 0x000000ca1e200210 */ /* 0x000fe40007f3e0ff */
[----:B------:R-:W-:Y:S01]  /*fd90*/  @P0 IADD3.X R3, R198, R31, RZ, P2, !PT ;  /* 0x0000001fc6030210 */ /* 0x000fe200017fe4ff */
[----:B------:R-:W4:Y:S01]  /*fda0*/  LDSM.16.M88.4 R152, [R191+UR4+0xd900] ;  /* 0x00d90004bf98783b */ /* 0x000f220008000200 */
[----:B------:R-:W-:Y:S02]  /*fdb0*/  @P0 LEA R168, P2, R28, c[0x0][0x1f8], 0x1 ;  /* 0x00007e001ca80a11 */ /* 0x000fe400078408ff */
[----:B------:R-:W-:Y:S02]  /*fdc0*/  @P0 IADD3.X R31, R31, R214, RZ, P3, !PT ;  /* 0x000000d61f1f0210 */ /* 0x000fe40001ffe4ff */
[----:B------:R-:W-:Y:S02]  /*fdd0*/  @P0 IADD3 R2, P4, R30, R217, RZ ;  /* 0x000000d91e020210 */ /* 0x000fe40007f9e0ff */
[----:B------:R-:W-:Y:S01]  /*fde0*/  @P0 LEA.HI.X R169, R28, c[0x0][0x1fc], R31, 0x1, P2 ;  /* 0x00007f001ca90a11 */ /* 0x000fe200010f0c1f */
[----:B------:R-:W-:Y:S01]  /*fdf0*/  LDSM.16.M88.4 R156, [R193+0xc900] ;  /* 0x00c90000c19c783b */ /* 0x000fe20000000200 */
[----:B------:R-:W-:Y:S02]  /*fe00*/  @P0 LEA R174, P2, R2, c[0x0][0x1f8], 0x1 ;  /* 0x00007e0002ae0a11 */ /* 0x000fe400078408ff */
[----:B------:R-:W-:Y:S02]  /*fe10*/  @P0 IADD3.X R29, R3, R207, RZ, P1, !PT ;  /* 0x000000cf031d0210 */ /* 0x000fe40000ffe4ff */
[----:B------:R-:W-:Y:S02]  /*fe20*/  @P0 LEA R166, P1, R32, c[0x0][0x1f8], 0x1 ;  /* 0x00007e0020a60a11 */ /* 0x000fe400078208ff */
[----:B------:R-:W-:Y:S01]  /*fe30*/  @P0 IADD3 R35, P3, R30, R215, RZ ;  /* 0x000000d71e230210 */ /* 0x000fe20007f7e0ff */
[C---:B-1----:R-:W-:Y:S01]  /*fe40*/  HMMA.16816.F32 R4, R136.reuse, R140, RZ ;  /* 0x0000008c8804723c */ /* 0x042fe200000018ff */
[----:B------:R-:W-:Y:S02]  /*fe50*/  LDSM.16.M88.4 R160, [R193+0xd900] ;  /* 0x00d90000c1a0783b */ /* 0x000fe40000000200 */
[----:B------:R-:W-:Y:S02]  /*fe60*/  @P0 LEA.HI.X R167, R32, c[0x0][0x1fc], R29, 0x1, P1 ;  /* 0x00007f0020a70a11 */ /* 0x000fe400008f0c1d */
[----:B------:R-:W-:Y:S02]  /*fe70*/  @P0 LEA R172, P1, R35, c[0x0][0x1f8], 0x1 ;  /* 0x00007e0023ac0a11 */ /* 0x000fe400078208ff */
[----:B------:R-:W-:Y:S01]  /*fe80*/  @P0 IADD3.X R33, R3, R216, RZ, P4, !PT ;  /* 0x000000d803210210 */ /* 0x000fe200027fe4ff */
[C---:B------:R-:W-:Y:S01]  /*fe90*/  HMMA.16816.F32 R8, R136.reuse, R142, RZ ;  /* 0x0000008e8808723c */ /* 0x040fe200000018ff */
[----:B------:R-:W-:Y:S01]  /*fea0*/  LDSM.16.M88.4 R140, [R134] ;  /* 0x00000000868c783b */ /* 0x000fe20000000200 */
[----:B------:R-:W-:Y:S02]  /*feb0*/  LOP3.LUT P4, RZ, R194, 0x1, RZ, 0xc0, !PT ;  /* 0x00000001c2ff7812 */ /* 0x000fe4000788c0ff */
[----:B------:R-:W-:Y:S02]  /*fec0*/  @P0 LEA.HI.X R175, R2, c[0x0][0x1fc], R33, 0x1, P2 ;  /* 0x00007f0002af0a11 */ /* 0x000fe400010f0c21 */
[-C--:B------:R-:W-:Y:S02]  /*fed0*/  IADD3 R2, R188, R132.reuse, RZ ;  /* 0x00000084bc027210 */ /* 0x080fe40007ffe0ff */
[C---:B--2---:R-:W-:Y:S01]  /*fee0*/  HMMA.16816.F32 R12, R136.reuse, R144, RZ ;  /* 0x00000090880c723c */ /* 0x044fe200000018ff */
[----:B------:R-:W-:Y:S03]  /*fef0*/  IADD3 R132, R135, R132, R188 ;  /* 0x0000008487847210 */ /* 0x000fe60007ffe0bc */
[----:B------:R-:W-:Y:S01]  /*ff00*/  @P0 IADD3.X R32, R3, R214, RZ, P3, !PT ;  /* 0x000000d603200210 */ /* 0x000fe20001ffe4ff */
[----:B------:R-:W-:Y:S03]  /*ff10*/  @P0 IMAD R3, R218, 0x6000, R200 ;  /* 0x00006000da030824 */ /* 0x000fe600078e02c8 */
[C---:B------:R-:W-:Y:S01]  /*ff20*/  HMMA.16816.F32 R16, R136.reuse, R146, RZ ;  /* 0x000000928810723c */ /* 0x040fe200000018ff */
[----:B------:R-:W1:Y:S03]  /*ff30*/  LDSM.16.M88.4 R144, [R193+0xc100] ;  /* 0x00c10000c190783b */ /* 0x000e660000000200 */
[----:B------:R-:W-:Y:S04]  /*ff40*/  @P0 LEA.HI.X R173, R35, c[0x0][0x1fc], R32, 0x1, P1 ;  /* 0x00007f0023ad0a11 */ /* 0x000fe800008f0c20 */
[C---:B---3--:R-:W-:Y:S08]  /*ff50*/  HMMA.16816.F32 R20, R136.reuse, R148, RZ ;  /* 0x000000948814723c */ /* 0x048ff000000018ff */
[C---:B------:R-:W-:Y:S01]  /*ff60*/  HMMA.16816.F32 R24, R136.reuse, R150, RZ ;  /* 0x000000968818723c */ /* 0x040fe200000018ff */
[----:B------:R-:W2:Y:S07]  /*ff70*/  LDSM.16.M88.4 R148, [R193+0xd100] ;  /* 0x00d10000c194783b */ /* 0x000eae0000000200 */
[C---:B----4-:R-:W-:Y:S01]  /*ff80*/  HMMA.16816.F32 R28, R136.reuse, R152, RZ ;  /* 0x00000098881c723c */ /* 0x050fe200000018ff */
[----:B------:R-:W-:Y:S01]  /*ff90*/  @!PT LDS RZ, [RZ] ;  /* 0x00000000fffff984 */ /* 0x000fe20000000800 */
[----:B------:R-:W-:Y:S01]  /*ffa0*/  @!PT LDS RZ, [RZ] ;  /* 0x00000000fffff984 */ /* 0x000fe20000000800 */
[----:B------:R-:W-:Y:S01]  /*ffb0*/  @!PT LDS RZ, [RZ] ;  /* 0x00000000fffff984 */ /* 0x000fe20000000800 */
[----:B------:R3:W-:Y:S07]  /*ffc0*/  @P0 LDGSTS.E.BYPASS.LTC128B.128 [R3], [R170.64], !P6 ;  /* 0x00000000aa030fae */ /* 0x0007ee000f101d46 */
[----:B------:R-:W-:Y:S01]  /*ffd0*/  HMMA.16816.F32 R32, R136, R154, RZ ;  /* 0x0000009a8820723c */ /* 0x000fe200000018ff */
[----:B------:R3:W-:Y:S07]  /*ffe0*/  @P0 LDGSTS.E.BYPASS.LTC128B.128 [R3+0x2000], [R164.64], !P5 ;  /* 0x02000000a4030fae */ /* 0x0007ee000e901d46 */
[C---:B-1----:R-:W-:Y:S01]  /*fff0*/  HMMA.16816.F32 R4, R140.reuse, R144, R4 ;  /* 0x000000908c04723c */ /* 0x042fe20000001804 */
[----:B------:R3:W-:Y:S07]  /*10000*/  @P0 LDGSTS.E.BYPASS.LTC128B.128 [R3+0x4000], [R168.64], !P4 ;  /* 0x04000000a8030fae */ /* 0x0007ee000e101d46 */
[C---:B------:R-:W-:Y:S01]  /*10010*/  HMMA.16816.F32 R8, R140.reuse, R146, R8 ;  /* 0x000000928c08723c */ /* 0x040fe20000001808 */
[----:B------:R3:W-:Y:S07]  /*10020*/  @P0 LDGSTS.E.BYPASS.LTC128B.128 [R3+0x1000], [R166.64], !P6 ;  /* 0x01000000a6030fae */ /* 0x0007ee000f101d46 */
[C---:B------:R-:W-:Y:S01]  /*10030*/  HMMA.16816.F32 R12, R140.reuse, R156, R12 ;  /* 0x0000009c8c0c723c */ /* 0x040fe2000000180c */
[----:B------:R3:W-:Y:S07]  /*10040*/  @P0 LDGSTS.E.BYPASS.LTC128B.128 [R3+0x3000], [R174.64], !P5 ;  /* 0x03000000ae030fae */ /* 0x0007ee000e901d46 */
[C---:B------:R-:W-:Y:S01]  /*10050*/  HMMA.16816.F32 R16, R140.reuse, R158, R16 ;  /* 0x0000009e8c10723c */ /* 0x040fe20000001810 */
[----:B------:R3:W-:Y:S02]  /*10060*/  @P0 LDGSTS.E.BYPASS.LTC128B.128 [R3+0x5000], [R172.64], !P4 ;  /* 0x05000000ac030fae */ /* 0x0007e4000e101d46 */
[----:B------:R-:W-:Y:S05]  /*10070*/  ISETP.GE.AND P0, PT, R219, 0x2, PT ;  /* 0x00000002db00780c */ /* 0x000fea0003f06270 */
[C---:B--2---:R-:W-:Y:S01]  /*10080*/  HMMA.16816.F32 R20, R140.reuse, R148, R20 ;  /* 0x000000948c14723c */ /* 0x044fe20000001814 */
[----:B------:R-:W-:Y:S07]  /*10090*/  LDSM.16.M88.4 R136, [R187] ;  /* 0x00000000bb88783b */ /* 0x000fee0000000200 */
[C---:B------:R-:W-:Y:S01]  /*100a0*/  HMMA.16816.F32 R24, R140.reuse, R150, R24 ;  /* 0x000000968c18723c */ /* 0x040fe20000001818 */
[----:B------:R-:W1:Y:S07]  /*100b0*/  LDSM.16.M88.4 R152, [R2+0xc100] ;  /* 0x00c100000298783b */ /* 0x000e6e0000000200 */
[C---:B------:R-:W-:Y:S01]  /*100c0*/  HMMA.16816.F32 R28, R140.reuse, R160, R28 ;  /* 0x000000a08c1c723c */ /* 0x040fe2000000181c */
[----:B------:R-:W2:Y:S03]  /*100d0*/  LDSM.16.M88.4 R144, [R2+0xc900] ;  /* 0x00c900000290783b */ /* 0x000ea60000000200 */
[----:B---3--:R-:W-:Y:S04]  /*100e0*/  IADD3 R3, R188, R193, RZ ;  /* 0x000000c1bc037210 */ /* 0x008fe80007ffe0ff */
[----:B------:R-:W-:Y:S01]  /*100f0*/  HMMA.16816.F32 R32, R140, R162, R32 ;  /* 0x000000a28c20723c */ /* 0x000fe20000001820 */
[----:B------:R-:W3:Y:S08]  /*10100*/  LDSM.16.M88.4 R156, [R2+0xd100] ;  /* 0x00d10000029c783b */ /* 0x000ef00000000200 */
[----:B------:R-:W0:Y:S08]  /*10110*/  LDGDEPBAR ;  /* 0x00000000000079af */ /* 0x000e300000000000 */
[----:B------:R-:W4:Y:S01]  /*10120*/  LDSM.16.M88.4 R148, [R2+0xd900] ;  /* 0x00d900000294783b */ /* 0x000f220000000200 */
[C---:B-1----:R-:W-:Y:S07]  /*10130*/  HMMA.16816.F32 R4, R136.reuse, R152, R4 ;  /* 0x000000988804723c */ /* 0x042fee0000001804 */
[----:B------:R-:W-:Y:S01]  /*10140*/  LDSM.16.M88.4 R164, [R186] ;  /* 0x00000000baa4783b */ /* 0x000fe20000000200 */
[C---:B------:R-:W-:Y:S07]  /*10150*/  HMMA.16816.F32 R8, R136.reuse, R154, R8 ;  /* 0x0000009a8808723c */ /* 0x040fee0000001808 */
[----:B------:R-:W1:Y:S01]  /*10160*/  LDSM.16.M88.4 R168, [R3+0xc100] ;  /* 0x00c1000003a8783b */ /* 0x000e620000000200 */
[C---:B--2---:R-:W-:Y:S07]  /*10170*/  HMMA.16816.F32 R12, R136.reuse, R144, R12 ;  /* 0x00000090880c723c */ /* 0x044fee000000180c */
[----:B------:R-:W2:Y:S01]  /*10180*/  LDSM.16.M88.4 R140, [R3+0xc900] ;  /* 0x00c90000038c783b */ /* 0x000ea20000000200 */
[C---:B------:R-:W-:Y:S07]  /*10190*/  HMMA.16816.F32 R16, R136.reuse, R146, R16 ;  /* 0x000000928810723c */ /* 0x040fee0000001810 */
[----:B------:R-:W5:Y:S01]  /*101a0*/  LDSM.16.M88.4 R152, [R3+0xd100] ;  /* 0x00d100000398783b */ /* 0x000f620000000200 */
[C---:B---3--:R-:W-:Y:S07]  /*101b0*/  HMMA.16816.F32 R20, R136.reuse, R156, R20 ;  /* 0x0000009c8814723c */ /* 0x048fee0000001814 */
[----:B------:R-:W3:Y:S01]  /*101c0*/  LDSM.16.M88.4 R144, [R3+0xd900] ;  /* 0x00d900000390783b */ /* 0x000ee20000000200 */
[C---:B------:R-:W-:Y:S07]  /*101d0*/  HMMA.16816.F32 R24, R136.reuse, R158, R24 ;  /* 0x0000009e8818723c */ /* 0x040fee0000001818 */
[----:B------:R-:W-:Y:S01]  /*101e0*/  LDSM.16.M88.4 R156, [R191+UR4+0xe900] ;  /* 0x00e90004bf9c783b */ /* 0x000fe20008000200 */
[C---:B----4-:R-:W-:Y:S07]  /*101f0*/  HMMA.16816.F32 R28, R136.reuse, R148, R28 ;  /* 0x00000094881c723c */ /* 0x050fee000000181c */
[----:B------:R-:W-:Y:S01]  /*10200*/  LDSM.16.M88.4 R160, [R191+UR4+0xf900] ;  /* 0x00f90004bfa0783b */ /* 0x000fe20008000200 */
[----:B------:R-:W-:Y:S07]  /*10210*/  HMMA.16816.F32 R32, R136, R150, R32 ;  /* 0x000000968820723c */ /* 0x000fee0000001820 */
[----:B------:R-:W-:Y:S01]  /*10220*/  LDSM.16.M88.4 R136, [R190+0x4000] ;  /* 0x00400000be88783b */ /* 0x000fe20000000200 */
[C---:B-1----:R-:W-:Y:S07]  /*10230*/  HMMA.16816.F32 R4, R164.reuse, R168, R4 ;  /* 0x000000a8a404723c */ /* 0x042fee0000001804 */
[----:B------:R-:W1:Y:S01]  /*10240*/  LDSM.16.M88.4 R148, [R191+UR4+0xe100] ;  /* 0x00e10004bf94783b */ /* 0x000e620008000200 */
[C---:B------:R-:W-:Y:S07]  /*10250*/  HMMA.16816.F32 R8, R164.reuse, R170, R8 ;  /* 0x000000aaa408723c */ /* 0x040fee0000001808 */
[----:B------:R-:W-:Y:S01]  /*10260*/  LDSM.16.M88.4 R168, [R193+0xe100] ;  /* 0x00e10000c1a8783b */ /* 0x000fe20000000200 */
[C---:B--2---:R-:W-:Y:S07]  /*10270*/  HMMA.16816.F32 R12, R164.reuse, R140, R12 ;  /* 0x0000008ca40c723c */ /* 0x044fee000000180c */
[----:B------:R-:W-:Y:S01]  /*10280*/  LDSM.16.M88.4 R172, [R193+0xe900] ;  /* 0x00e90000c1ac783b */ /* 0x000fe20000000200 */
[C---:B------:R-:W-:Y:S07]  /*10290*/  HMMA.16816.F32 R16, R164.reuse, R142, R16 ;  /* 0x0000008ea410723c */ /* 0x040fee0000001810 */
[----:B------:R-:W2:Y:S01]  /*102a0*/  LDSM.16.M88.4 R140, [R191+UR4+0xf100] ;  /* 0x00f10004bf8c783b */ /* 0x000ea20008000200 */
[C---:B-----5:R-:W-:Y:S07]  /*102b0*/  HMMA.16816.F32 R20, R164.reuse, R152, R20 ;  /* 0x00000098a414723c */ /* 0x060fee0000001814 */
[----:B------:R-:W-:Y:S01]  /*102c0*/  LDSM.16.M88.4 R176, [R2+0xe100] ;  /* 0x00e1000002b0783b */ /* 0x000fe20000000200 */
[C---:B------:R-:W-:Y:S07]  /*102d0*/  HMMA.16816.F32 R24, R164.reuse, R154, R24 ;  /* 0x0000009aa418723c */ /* 0x040fee0000001818 */
[----:B------:R-:W4:Y:S01]  /*102e0*/  LDSM.16.M88.4 R152, [R134+0x4000] ;  /* 0x004000008698783b */ /* 0x000f220000000200 */
[C---:B---3--:R-:W-:Y:S07]  /*102f0*/  HMMA.16816.F32 R28, R164.reuse, R144, R28 ;  /* 0x00000090a41c723c */ /* 0x048fee000000181c */
[----:B------:R-:W-:Y:S01]  /*10300*/  LDSM.16.M88.4 R180, [R191+UR4+0x10100] ;  /* 0x01010004bfb4783b */ /* 0x000fe20008000200 */
[----:B------:R-:W-:Y:S07]  /*10310*/  HMMA.16816.F32 R32, R164, R146, R32 ;  /* 0x00000092a420723c */ /* 0x000fee0000001820 */
[----:B------:R-:W3:Y:S01]  /*10320*/  LDSM.16.M88.4 R144, [R193+0xf100] ;  /* 0x00f10000c190783b */ /* 0x000ee20000000200 */
[C---:B-1----:R-:W-:Y:S07]  /*10330*/  HMMA.16816.F32 R4, R136.reuse, R148, R4 ;  /* 0x000000948804723c */ /* 0x042fee0000001804 */
[----:B------:R-:W-:Y:S01]  /*10340*/  LDSM.16.M88.4 R164, [R187+0x4000] ;  /* 0x00400000bba4783b */ /* 0x000fe20000000200 */
[C---:B------:R-:W-:Y:S07]  /*10350*/  HMMA.16816.F32 R8, R136.reuse, R150, R8 ;  /* 0x000000968808723c */ /* 0x040fee0000001808 */
[----:B------:R-:W1:Y:S01]  /*10360*/  LDSM.16.M88.4 R148, [R193+0xf900] ;  /* 0x00f90000c194783b */ /* 0x000e620000000200 */
[C---:B------:R-:W-:Y:S08]  /*10370*/  HMMA.16816.F32 R12, R136.reuse, R156, R12 ;  /* 0x0000009c880c723c */ /* 0x040ff0000000180c */
[C---:B------:R-:W-:Y:S01]  /*10380*/  HMMA.16816.F32 R16, R136.reuse, R158, R16 ;  /* 0x0000009e8810723c */ /* 0x040fe20000001810 */
[----:B------:R-:W-:Y:S07]  /*10390*/  LDSM.16.M88.4 R156, [R2+0xf900] ;  /* 0x00f90000029c783b */ /* 0x000fee0000000200 */
[C---:B--2---:R-:W-:Y:S08]  /*103a0*/  HMMA.16816.F32 R20, R136.reuse, R140, R20 ;  /* 0x0000008c8814723c */ /* 0x044ff00000001814 */
[C---:B------:R-:W-:Y:S01]  /*103b0*/  HMMA.16816.F32 R24, R136.reuse, R142, R24 ;  /* 0x0000008e8818723c */ /* 0x040fe20000001818 */
[----:B------:R-:W-:Y:S07]  /*103c0*/  LDSM.16.M88.4 R140, [R2+0xf100] ;  /* 0x00f10000028c783b */ /* 0x000fee0000000200 */
[C---:B------:R-:W-:Y:S08]  /*103d0*/  HMMA.16816.F32 R28, R136.reuse, R160, R28 ;  /* 0x000000a0881c723c */ /* 0x040ff0000000181c */
[----:B------:R-:W-:Y:S01]  /*103e0*/  HMMA.16816.F32 R32, R136, R162, R32 ;  /* 0x000000a28820723c */ /* 0x000fe20000001820 */
[----:B------:R-:W2:Y:S07]  /*103f0*/  LDSM.16.M88.4 R136, [R2+0xe900] ;  /* 0x00e900000288783b */ /* 0x000eae0000000200 */
[C---:B----4-:R-:W-:Y:S01]  /*10400*/  HMMA.16816.F32 R4, R152.reuse, R168, R4 ;  /* 0x000000a89804723c */ /* 0x050fe20000001804 */
[----:B------:R-:W-:Y:S07]  /*10410*/  LDSM.16.M88.4 R160, [R186+0x4000] ;  /* 0x00400000baa0783b */ /* 0x000fee0000000200 */
[C---:B------:R-:W-:Y:S01]  /*10420*/  HMMA.16816.F32 R8, R152.reuse, R170, R8 ;  /* 0x000000aa9808723c */ /* 0x040fe20000001808 */
[----:B------:R-:W4:Y:S07]  /*10430*/  LDSM.16.M88.4 R168, [R3+0xe100] ;  /* 0x00e1000003a8783b */ /* 0x000f2e0000000200 */
        /* <DEDUP_REMOVED lines=9> */
[C---:B------:R-:W-:Y:S01]  /*104d0*/  HMMA.16816.F32 R4, R164.reuse, R176, R4 ;  /* 0x000000b0a404723c */ /* 0x040fe20000001804 */
[----:B------:R-:W5:Y:S07]  /*104e0*/  LDSM.16.M88.4 R152, [R132+0xf900] ;  /* 0x00f900008498783b */ /* 0x000f6e0000000200 */
[C---:B------:R-:W-:Y:S01]  /*104f0*/  HMMA.16816.F32 R8, R164.reuse, R178, R8 ;  /* 0x000000b2a408723c */ /* 0x040fe20000001808 */
[----:B------:R-:W-:Y:S07]  /*10500*/  LDSM.16.M88.4 R176, [R193+0x10100] ;  /* 0x01010000c1b0783b */ /* 0x000fee0000000200 */
[C---:B--2---:R-:W-:Y:S08]  /*10510*/  HMMA.16816.F32 R12, R164.reuse, R136, R12 ;  /* 0x00000088a40c723c */ /* 0x044ff0000000180c */
[C---:B------:R-:W-:Y:S01]  /*10520*/  HMMA.16816.F32 R16, R164.reuse, R138, R16 ;  /* 0x0000008aa410723c */ /* 0x040fe20000001810 */
[----:B------:R-:W2:Y:S07]  /*10530*/  LDSM.16.M88.4 R136, [R191+UR4+0x10900] ;  /* 0x01090004bf88783b */ /* 0x000eae0008000200 */
[C---:B------:R-:W-:Y:S08]  /*10540*/  HMMA.16816.F32 R20, R164.reuse, R140, R20 ;  /* 0x0000008ca414723c */ /* 0x040ff00000001814 */
[C---:B------:R-:W-:Y:S01]  /*10550*/  HMMA.16816.F32 R24, R164.reuse, R142, R24 ;  /* 0x0000008ea418723c */ /* 0x040fe20000001818 */
[----:B------:R-:W1:Y:S07]  /*10560*/  LDSM.16.M88.4 R140, [R191+UR4+0x11100] ;  /* 0x01110004bf8c783b */ /* 0x000e6e0008000200 */
[C---:B------:R-:W-:Y:S08]  /*10570*/  HMMA.16816.F32 R28, R164.reuse, R156, R28 ;  /* 0x0000009ca41c723c */ /* 0x040ff0000000181c */
[----:B------:R-:W-:Y:S01]  /*10580*/  HMMA.16816.F32 R32, R164, R158, R32 ;  /* 0x0000009ea420723c */ /* 0x000fe20000001820 */
[----:B------:R-:W2:Y:S07]  /*10590*/  LDSM.16.M88.4 R156, [R191+UR4+0x11900] ;  /* 0x01190004bf9c783b */ /* 0x000eae0008000200 */
[C---:B----4-:R-:W-:Y:S01]  /*105a0*/  HMMA.16816.F32 R4, R160.reuse, R168, R4 ;  /* 0x000000a8a004723c */ /* 0x050fe20000001804 */
[----:B------:R-:W4:Y:S07]  /*105b0*/  LDSM.16.M88.4 R164, [R134+0x8000] ;  /* 0x0080000086a4783b */ /* 0x000f2e0000000200 */
[C---:B------:R-:W-:Y:S01]  /*105c0*/  HMMA.16816.F32 R8, R160.reuse, R170, R8 ;  /* 0x000000aaa008723c */ /* 0x040fe20000001808 */
[----:B------:R-:W-:Y:S07]  /*105d0*/  LDSM.16.M88.4 R168, [R2+0x10100] ;  /* 0x0101000002a8783b */ /* 0x000fee0000000200 */
[C---:B---3--:R-:W-:Y:S08]  /*105e0*/  HMMA.16816.F32 R12, R160.reuse, R144, R12 ;  /* 0x00000090a00c723c */ /* 0x048ff0000000180c */
[C---:B------:R-:W-:Y:S01]  /*105f0*/  HMMA.16816.F32 R16, R160.reuse, R146, R16 ;  /* 0x00000092a010723c */ /* 0x040fe20000001810 */
[----:B------:R-:W3:Y:S07]  /*10600*/  LDSM.16.M88.4 R144, [R193+0x10900] ;  /* 0x01090000c190783b */ /* 0x000eee0000000200 */
[C---:B-1----:R-:W-:Y:S08]  /*10610*/  HMMA.16816.F32 R20, R160.reuse, R148, R20 ;  /* 0x00000094a014723c */ /* 0x042ff00000001814 */
[C---:B------:R-:W-:Y:S01]  /*10620*/  HMMA.16816.F32 R24, R160.reuse, R150, R24 ;  /* 0x00000096a018723c */ /* 0x040fe20000001818 */
[----:B------:R-:W1:Y:S07]  /*10630*/  LDSM.16.M88.4 R148, [R193+0x11100] ;  /* 0x01110000c194783b */ /* 0x000e6e0000000200 */
[C---:B-----5:R-:W-:Y:S08]  /*10640*/  HMMA.16816.F32 R28, R160.reuse, R152, R28 ;  /* 0x00000098a01c723c */ /* 0x060ff0000000181c */
[----:B------:R-:W-:Y:S01]  /*10650*/  HMMA.16816.F32 R32, R160, R154, R32 ;  /* 0x0000009aa020723c */ /* 0x000fe20000001820 */
[----:B------:R-:W5:Y:S07]  /*10660*/  LDSM.16.M88.4 R152, [R193+0x11900] ;  /* 0x01190000c198783b */ /* 0x000f6e0000000200 */
        /* <DEDUP_REMOVED lines=15> */
[C---:B------:R-:W-:Y:S08]  /*10760*/  HMMA.16816.F32 R8, R164.reuse, R178, R8 ;  /* 0x000000b2a408723c */ /* 0x040ff00000001808 */
[C---:B---3--:R-:W-:Y:S08]  /*10770*/  HMMA.16816.F32 R12, R164.reuse, R144, R12 ;  /* 0x00000090a40c723c */ /* 0x048ff0000000180c */
[C---:B------:R-:W-:Y:S08]  /*10780*/  HMMA.16816.F32 R16, R164.reuse, R146, R16 ;  /* 0x00000092a410723c */ /* 0x040ff00000001810 */
[C---:B-1----:R-:W-:Y:S08]  /*10790*/  HMMA.16816.F32 R20, R164.reuse, R148, R20 ;  /* 0x00000094a414723c */ /* 0x042ff00000001814 */
[C---:B------:R-:W-:Y:S08]  /*107a0*/  HMMA.16816.F32 R24, R164.reuse, R150, R24 ;  /* 0x00000096a418723c */ /* 0x040ff00000001818 */
[C---:B-----5:R-:W-:Y:S08]  /*107b0*/  HMMA.16816.F32 R28, R164.reuse, R152, R28 ;  /* 0x00000098a41c723c */ /* 0x060ff0000000181c */
[----:B------:R-:W-:Y:S08]  /*107c0*/  HMMA.16816.F32 R32, R164, R154, R32 ;  /* 0x0000009aa420723c */ /* 0x000ff00000001820 */
[C---:B------:R-:W-:Y:S08]  /*107d0*/  HMMA.16816.F32 R4, R160.reuse, R168, R4 ;  /* 0x000000a8a004723c */ /* 0x040ff00000001804 */
[C---:B------:R-:W-:Y:S08]  /*107e0*/  HMMA.16816.F32 R8, R160.reuse, R170, R8 ;  /* 0x000000aaa008723c */ /* 0x040ff00000001808 */
[C---:B--2---:R-:W-:Y:S08]  /*107f0*/  HMMA.16816.F32 R12, R160.reuse, R136, R12 ;  /* 0x00000088a00c723c */ /* 0x044ff0000000180c */
[C---:B------:R-:W-:Y:S01]  /*10800*/  HMMA.16816.F32 R16, R160.reuse, R138, R16 ;  /* 0x0000008aa010723c */ /* 0x040fe20000001810 */
[----:B------:R-:W1:Y:S07]  /*10810*/  LDSM.16.M88.4 R136, [R132+0x10900] ;  /* 0x010900008488783b */ /* 0x000e6e0000000200 */
[C---:B------:R-:W-:Y:S08]  /*10820*/  HMMA.16816.F32 R20, R160.reuse, R140, R20 ;  /* 0x0000008ca014723c */ /* 0x040ff00000001814 */
[C---:B------:R-:W-:Y:S01]  /*10830*/  HMMA.16816.F32 R24, R160.reuse, R142, R24 ;  /* 0x0000008ea018723c */ /* 0x040fe20000001818 */
[----:B------:R-:W2:Y:S07]  /*10840*/  LDSM.16.M88.4 R140, [R132+0x11100] ;  /* 0x01110000848c783b */ /* 0x000eae0000000200 */
[C---:B------:R-:W-:Y:S08]  /*10850*/  HMMA.16816.F32 R28, R160.reuse, R156, R28 ;  /* 0x0000009ca01c723c */ /* 0x040ff0000000181c */
[----:B------:R-:W-:Y:S08]  /*10860*/  HMMA.16816.F32 R32, R160, R158, R32 ;  /* 0x0000009ea020723c */ /* 0x000ff00000001820 */
[C---:B----4-:R-:W-:Y:S08]  /*10870*/  HMMA.16816.F32 R4, R172.reuse, R180, R4 ;  /* 0x000000b4ac04723c */ /* 0x050ff00000001804 */
[C---:B------:R-:W-:Y:S08]  /*10880*/  HMMA.16816.F32 R8, R172.reuse, R182, R8 ;  /* 0x000000b6ac08723c */ /* 0x040ff00000001808 */
[C---:B-1----:R-:W-:Y:S08]  /*10890*/  HMMA.16816.F32 R12, R172.reuse, R136, R12 ;  /* 0x00000088ac0c723c */ /* 0x042ff0000000180c */
[C---:B------:R-:W-:Y:S04]  /*108a0*/  HMMA.16816.F32 R16, R172.reuse, R138, R16 ;  /* 0x0000008aac10723c */ /* 0x040fe80000001810 */
[----:B------:R-:W-:Y:S02]  /*108b0*/  FMUL.FTZ R162, R4, c[0x0][0x320] ;  /* 0x0000c80004a27a20 */ /* 0x000fe40000410000 */
[----:B------:R-:W-:Y:S02]  /*108c0*/  FMUL.FTZ R157, R5, c[0x0][0x320] ;  /* 0x0000c800059d7a20 */ /* 0x000fe40000410000 */
[C---:B--2---:R-:W-:Y:S02]  /*108d0*/  HMMA.16816.F32 R20, R172.reuse, R140, R20 ;  /* 0x0000008cac14723c */ /* 0x044fe40000001814 */
[----:B------:R-:W1:Y:S02]  /*108e0*/  MUFU.TANH R162, R162 ;  /* 0x000000a200a27308 */ /* 0x000e640000002400 */
[----:B------:R-:W-:Y:S02]  /*108f0*/  FMUL.FTZ R9, R9, c[0x0][0x320] ;  /* 0x0000c80009097a20 */ /* 0x000fe40000410000 */
[----:B------:R-:W-:Y:S02]  /*10900*/  FMUL.FTZ R10, R10, c[0x0][0x320] ;  /* 0x0000c8000a0a7a20 */ /* 0x000fe40000410000 */
[C---:B------:R-:W-:Y:S04]  /*10910*/  HMMA.16816.F32 R24, R172.reuse, R142, R24 ;  /* 0x0000008eac18723c */ /* 0x040fe80000001818 */
[----:B------:R-:W-:Y:S01]  /*10920*/  FMUL.FTZ R11, R11, c[0x0][0x320] ;  /* 0x0000c8000b0b7a20 */ /* 0x000fe20000410000 */
[----:B------:R-:W-:Y:S01]  /*10930*/  MUFU.TANH R165, R9 ;  /* 0x0000000900a57308 */ /* 0x000fe20000002400 */
[----:B------:R-:W-:Y:S02]  /*10940*/  FMUL.FTZ R163, R8, c[0x0][0x320] ;  /* 0x0000c80008a37a20 */ /* 0x000fe40000410000 */
[----:B------:R-:W-:Y:S04]  /*10950*/  FMUL.FTZ R161, R6, c[0x0][0x320] ;  /* 0x0000c80006a17a20 */ /* 0x000fe80000410000 */
[----:B------:R-:W-:Y:S02]  /*10960*/  FMUL.FTZ R160, R7, c[0x0][0x320] ;  /* 0x0000c80007a07a20 */ /* 0x000fe40000410000 */
[----:B------:R-:W-:Y:S01]  /*10970*/  FMUL.FTZ R169, R12, c[0x0][0x320] ;  /* 0x0000c8000ca97a20 */ /* 0x000fe20000410000 */
[----:B------:R-:W-:Y:S01]  /*10980*/  MUFU.TANH R234, R10 ;  /* 0x0000000a00ea7308 */ /* 0x000fe20000002400 */
[----:B------:R-:W-:Y:S02]  /*10990*/  FMUL.FTZ R13, R13, c[0x0][0x320] ;  /* 0x0000c8000d0d7a20 */ /* 0x000fe40000410000 */
[----:B------:R-:W-:Y:S01]  /*109a0*/  FMUL.FTZ R14, R14, c[0x0][0x320] ;  /* 0x0000c8000e0e7a20 */ /* 0x000fe20000410000 */
[----:B-1----:R-:W-:Y:S01]  /*109b0*/  FMNMX.FTZ R2, R162, R133, !PT ;  /* 0x00000085a2027209 */ /* 0x002fe20007810000 */
[----:B------:R-:W-:Y:S02]  /*109c0*/  FMUL.FTZ R15, R15, c[0x0][0x320] ;  /* 0x0000c8000f0f7a20 */ /* 0x000fe40000410000 */
[----:B------:R-:W-:Y:S02]  /*109d0*/  FMUL.FTZ R16, R16, c[0x0][0x320] ;  /* 0x0000c80010107a20 */ /* 0x000fe40000410000 */
[----:B------:R-:W-:Y:S01]  /*109e0*/  FMUL.FTZ R17, R17, c[0x0][0x320] ;  /* 0x0000c80011117a20 */ /* 0x000fe20000410000 */
[----:B------:R1:W-:Y:S01]  /*109f0*/  MUFU.TANH R176, R11 ;  /* 0x0000000b00b07308 */ /* 0x0003e20000002400 */
        /* <DEDUP_REMOVED lines=12> */
[----:B-1----:R-:W1:Y:S01]  /*10ac0*/  LDSM.16.M88.4 R8, [R132+0x11900] ;  /* 0x011900008408783b */ /* 0x002e620000000200 */
[----:B------:R-:W-:Y:S08]  /*10ad0*/  DEPBAR.LE SB0, 0x2 ;  /* 0x000080800000791a */ /* 0x000ff00000000000 */
[----:B------:R-:W4:Y:S01]  /*10ae0*/  MUFU.TANH R160, R160 ;  /* 0x000000a000a07308 */ /* 0x000f220000002400 */
[----:B------:R-:W-:Y:S01]  /*10af0*/  BAR.SYNC.DEFER_BLOCKING 0x0 ;  /* 0x0000000000007b1d */ /* 0x000fe20000010000 */
[----:B--2---:R-:W-:Y:S02]  /*10b00*/  FMNMX.FTZ R2, R157, R2, !PT ;  /* 0x000000029d027209 */ /* 0x004fe40007810000 */
[----:B---3--:R-:W-:Y:S04]  /*10b10*/  FMNMX.FTZ R3, R161, R0, !PT ;  /* 0x00000000a1037209 */ /* 0x008fe80007810000 */
[----:B----4-:R-:W-:Y:S01]  /*10b20*/  FMNMX.FTZ R3, R160, R3, !PT ;  /* 0x00000003a0037209 */ /* 0x010fe20007810000 */
[----:B------:R-:W-:Y:S01]  /*10b30*/  LDSM.16.MT88.4 R140, [R184+UR4+0x2900] ;  /* 0x00290004b88c783b */ /* 0x000fe20008004200 */
[----:B------:R-:W2:Y:S02]  /*10b40*/  MUFU.TANH R163, R163 ;  /* 0x000000a300a37308 */ /* 0x000ea40000002400 */
[----:B------:R-:W-:Y:S04]  /*10b50*/  FMNMX.FTZ R3, R234, R3, !PT ;  /* 0x00000003ea037209 */ /* 0x000fe80007810000 */
[----:B------:R-:W-:Y:S01]  /*10b60*/  FMNMX.FTZ R3, R176, R3, !PT ;  /* 0x00000003b0037209 */ /* 0x000fe20007810000 */
[C---:B-1----:R-:W-:Y:S01]  /*10b70*/  HMMA.16816.F32 R28, R172.reuse, R8, R28 ;  /* 0x00000008ac1c723c */ /* 0x042fe2000000181c */
[----:B------:R-:W-:Y:S02]  /*10b80*/  LDSM.16.MT88.4 R148, [R185+UR4+0x3900] ;  /* 0x00390004b994783b */ /* 0x000fe40008004200 */
[----:B------:R-:W1:Y:S05]  /*10b90*/  MUFU.TANH R169, R169 ;  /* 0x000000a900a97308 */ /* 0x000e6a0000002400 */
[----:B------:R-:W-:Y:S05]  /*10ba0*/  HMMA.16816.F32 R32, R172, R10, R32 ;  /* 0x0000000aac20723c */ /* 0x000fea0000001820 */
[----:B------:R-:W3:Y:S01]  /*10bb0*/  MUFU.TANH R181, R13 ;  /* 0x0000000d00b57308 */ /* 0x000ee20000002400 */
[----:B--2---:R-:W-:Y:S06]  /*10bc0*/  FMNMX.FTZ R2, R163, R2, !PT ;  /* 0x00000002a3027209 */ /* 0x004fec0007810000 */
[----:B------:R-:W-:Y:S03]  /*10bd0*/  FMNMX.FTZ R2, R165, R2, !PT ;  /* 0x00000002a5027209 */ /* 0x000fe60007810000 */
        /* <DEDUP_REMOVED lines=15> */
[----:B-1----:R-:W-:Y:S01]  /*10cd0*/  FMNMX.FTZ R3, R180, R3, !PT ;  /* 0x00000003b4037209 */ /* 0x002fe20007810000 */
[----:B------:R-:W-:Y:S08]  /*10ce0*/  LDSM.16.MT88.4 R12, [R185+UR4+0x100] ;  /* 0x00010004b90c783b */ /* 0x000ff00008004200 */
[----:B------:R-:W1:Y:S01]  /*10cf0*/  MUFU.TANH R230, R18 ;  /* 0x0000001200e67308 */ /* 0x000e620000002400 */
[----:B---3--:R-:W-:Y:S02]  /*10d00*/  FMNMX.FTZ R2, R171, R2, !PT ;  /* 0x00000002ab027209 */ /* 0x008fe40007810000 */
[----:B------:R-:W-:Y:S07]  /*10d10*/  IADD3 R16, R184, UR4, RZ ;  /* 0x00000004b8107c10 */ /* 0x000fee000fffe0ff */
        /* <DEDUP_REMOVED lines=30> */
[----:B------:R-:W-:Y:S08]  /*10f00*/  LDSM.16.MT88.4 R28, [R184+UR4+0x100] ;  /* 0x00010004b81c783b */ /* 0x000ff00008004200 */
[----:B------:R-:W3:Y:S01]  /*10f10*/  MUFU.TANH R158, R34 ;  /* 0x00000022009e7308 */ /* 0x000ee20000002400 */
[----:B--2---:R-:W-:Y:S09]  /*10f20*/  FMNMX.FTZ R2, R173, R2, !PT ;  /* 0x00000002ad027209 */ /* 0x004ff20007810000 */
[----:B------:R-:W2:Y:S01]  /*10f30*/  MUFU.TANH R156, R35 ;  /* 0x00000023009c7308 */ /* 0x000ea20000002400 */
[----:B-1----:R-:W-:Y:S05]  /*10f40*/  FMNMX.FTZ R11, R159, R2, !PT ;  /* 0x000000029f0b7209 */ /* 0x002fea0007810000 */
[----:B------:R-:W1:Y:S01]  /*10f50*/  SHFL.BFLY PT, R2, R11, 0x2, 0x1f ;  /* 0x0c401f000b027f89 */ /* 0x000e6200000e0000 */
[----:B---3--:R-:W-:Y:S04]  /*10f60*/  FMNMX.FTZ R3, R158, R3, !PT ;  /* 0x000000039e037209 */ /* 0x008fe80007810000 */
[----:B--2---:R-:W-:Y:S05]  /*10f70*/  FMNMX.FTZ R10, R156, R3, !PT ;  /* 0x000000039c0a7209 */ /* 0x004fea0007810000 */
[----:B------:R-:W2:Y:S01]  /*10f80*/  SHFL.BFLY PT, R3, R10, 0x2, 0x1f ;  /* 0x0c401f000a037f89 */ /* 0x000ea200000e0000 */
[----:B-1----:R-:W-:Y:S07]  /*10f90*/  FMNMX.FTZ R9, R11, R2, !PT ;  /* 0x000000020b097209 */ /* 0x002fee0007810000 */
[----:B------:R-:W1:Y:S01]  /*10fa0*/  SHFL.BFLY PT, R132, R9, 0x1, 0x1f ;  /* 0x0c201f0009847f89 */ /* 0x000e6200000e0000 */
[----:B--2---:R-:W-:Y:S07]  /*10fb0*/  FMNMX.FTZ R8, R10, R3, !PT ;  /* 0x000000030a087209 */ /* 0x004fee0007810000 */
[----:B------:R-:W2:Y:S01]  /*10fc0*/  SHFL.BFLY PT, R3, R8, 0x1, 0x1f ;  /* 0x0c201f0008037f89 */ /* 0x000ea200000e0000 */
[----:B-1----:R-:W-:Y:S05]  /*10fd0*/  FMNMX.FTZ R132, R9, R132, !PT ;  /* 0x0000008409847209 */ /* 0x002fea0007810000 */
[C---:B------:R-:W-:Y:S02]  /*10fe0*/  FADD.FTZ R4, -R132.reuse, R133 ;  /* 0x0000008584047221 */ /* 0x040fe40000010100 */
[----:B------:R-:W-:Y:S02]  /*10ff0*/  FMUL.FTZ R178, R132, c[0x0][0x2d0] ;  /* 0x0000b40084b27a20 */ /* 0x000fe40000410000 */
[----:B------:R-:W-:Y:S02]  /*11000*/  FMUL.FTZ R2, R4, c[0x0][0x2d0] ;  /* 0x0000b40004027a20 */ /* 0x000fe40000410000 */
[--C-:B------:R-:W-:Y:S02]  /*11010*/  FFMA.FTZ R167, R157, c[0x0][0x2d0], -R178.reuse ;  /* 0x0000b4009da77a23 */ /* 0x100fe400000108b2 */
[--C-:B------:R-:W-:Y:S02]  /*11020*/  FFMA.FTZ R168, R162, c[0x0][0x2d0], -R178.reuse ;  /* 0x0000b400a2a87a23 */ /* 0x100fe400000108b2 */
[--C-:B------:R-:W-:Y:S01]  /*11030*/  FFMA.FTZ R166, R163, c[0x0][0x2d0], -R178.reuse ;  /* 0x0000b400a3a67a23 */ /* 0x100fe200000108b2 */
[----:B------:R-:W1:Y:S01]  /*11040*/  MUFU.EX2 R2, R2 ;  /* 0x0000000200027308 */ /* 0x000e620000000800 */
[--C-:B------:R-:W-:Y:S02]  /*11050*/  FFMA.FTZ R163, R165, c[0x0][0x2d0], -R178.reuse ;  /* 0x0000b400a5a37a23 */ /* 0x100fe400000108b2 */
[--C-:B------:R-:W-:Y:S01]  /*11060*/  FFMA.FTZ R169, R169, c[0x0][0x2d0], -R178.reuse ;  /* 0x0000b400a9a97a23 */ /* 0x100fe200000108b2 */
[----:B--2---:R-:W-:Y:S01]  /*11070*/  FMNMX.FTZ R3, R8, R3, !PT ;  /* 0x0000000308037209 */ /* 0x004fe20007810000 */
[--C-:B------:R-:W-:Y:S01]  /*11080*/  FFMA.FTZ R174, R181, c[0x0][0x2d0], -R178.reuse ;  /* 0x0000b400b5ae7a23 */ /* 0x100fe200000108b2 */
[----:B------:R-:W-:Y:S01]  /*11090*/  IADD3 R8, R185, UR4, RZ ;  /* 0x00000004b9087c10 */ /* 0x000fe2000fffe0ff */
[----:B------:R-:W-:Y:S02]  /*110a0*/  FFMA.FTZ R171, R171, c[0x0][0x2d0], -R178 ;  /* 0x0000b400abab7a23 */ /* 0x000fe400000108b2 */
[C---:B------:R-:W-:Y:S01]  /*110b0*/  FMUL.FTZ R157, R3.reuse, c[0x0][0x2d0] ;  /* 0x0000b400039d7a20 */ /* 0x040fe20000410000 */
[----:B------:R-:W-:Y:S01]  /*110c0*/  MUFU.EX2 R168, R168 ;  /* 0x000000a800a87308 */ /* 0x000fe20000000800 */
[----:B------:R-:W-:Y:S01]  /*110d0*/  FADD.FTZ R4, -R3, R0 ;  /* 0x0000000003047221 */ /* 0x000fe20000010100 */
[----:B------:R-:W-:Y:S01]  /*110e0*/  IADD3 R133, R189, R8, RZ ;  /* 0x00000008bd857210 */ /* 0x000fe20007ffe0ff */
[--C-:B------:R-:W-:Y:S02]  /*110f0*/  FFMA.FTZ R165, R161, c[0x0][0x2d0], -R157.reuse ;  /* 0x0000b400a1a57a23 */ /* 0x100fe4000001089d */
[--C-:B------:R-:W-:Y:S01]  /*11100*/  FFMA.FTZ R164, R160, c[0x0][0x2d0], -R157.reuse ;  /* 0x0000b400a0a47a23 */ /* 0x100fe2000001089d */
[----:B------:R-:W-:Y:S01]  /*11110*/  IADD3 R160, R189, R16, RZ ;  /* 0x00000010bda07210 */ /* 0x000fe20007ffe0ff */
[--C-:B------:R-:W-:Y:S01]  /*11120*/  FFMA.FTZ R162, R234, c[0x0][0x2d0], -R157.reuse ;  /* 0x0000b400eaa27a23 */ /* 0x100fe2000001089d */
[----:B------:R-:W2:Y:S01]  /*11130*/  LDSM.16.MT88.4 R20, [R133+0x100] ;  /* 0x000100008514783b */ /* 0x000ea20000004200 */
[--C-:B------:R-:W-:Y:S01]  /*11140*/  FFMA.FTZ R161, R176, c[0x0][0x2d0], -R157.reuse ;  /* 0x0000b400b0a17a23 */ /* 0x100fe2000001089d */
[----:B------:R-:W3:Y:S01]  /*11150*/  MUFU.EX2 R167, R167 ;  /* 0x000000a700a77308 */ /* 0x000ee20000000800 */
[----:B------:R-:W-:Y:S02]  /*11160*/  FMUL.FTZ R0, R4, c[0x0][0x2d0] ;  /* 0x0000b40004007a20 */ /* 0x000fe40000410000 */
[--C-:B------:R-:W-:Y:S02]  /*11170*/  FFMA.FTZ R176, R179, c[0x0][0x2d0], -R178.reuse ;  /* 0x0000b400b3b07a23 */ /* 0x100fe400000108b2 */
[C---:B-1----:R-:W-:Y:S01]  /*11180*/  FMUL.FTZ R4, R2.reuse, R128 ;  /* 0x0000008002047220 */ /* 0x042fe20000410000 */
[----:B------:R-:W-:Y:S01]  /*11190*/  LDSM.16.MT88.4 R136, [R133+0x2900] ;  /* 0x002900008588783b */ /* 0x000fe20000004200 */
[C---:B------:R-:W-:Y:S02]  /*111a0*/  FMUL.FTZ R5, R2.reuse, R129 ;  /* 0x0000008102057220 */ /* 0x040fe40000410000 */
[C---:B------:R-:W-:Y:S01]  /*111b0*/  FMUL.FTZ R8, R2.reuse, R124 ;  /* 0x0000007c02087220 */ /* 0x040fe20000410000 */
[----:B------:R-:W1:Y:S01]  /*111c0*/  MUFU.EX2 R0, R0 ;  /* 0x0000000000007308 */ /* 0x000e620000000800 */
[C---:B------:R-:W-:Y:S02]  /*111d0*/  FMUL.FTZ R9, R2.reuse, R125 ;  /* 0x0000007d02097220 */ /* 0x040fe40000410000 */
[C---:B------:R-:W-:Y:S01]  /*111e0*/  FMUL.FTZ R16, R2.reuse, R116 ;  /* 0x0000007402107220 */ /* 0x040fe20000410000 */
[----:B------:R-:W-:Y:S01]  /*111f0*/  LDSM.16.MT88.4 R144, [R160+0x1900] ;  /* 0x00190000a090783b */ /* 0x000fe20000004200 */
[C---:B------:R-:W-:Y:S02]  /*11200*/  FMUL.FTZ R17, R2.reuse, R117 ;  /* 0x0000007502117220 */ /* 0x040fe40000410000 */
[C---:B------:R-:W-:Y:S02]  /*11210*/  FMUL.FTZ R24, R2.reuse, R108 ;  /* 0x0000006c02187220 */ /* 0x040fe40000410000 */
[C---:B------:R-:W-:Y:S01]  /*11220*/  FMUL.FTZ R25, R2.reuse, R109 ;  /* 0x0000006d02197220 */ /* 0x040fe20000410000 */
[----:B------:R-:W-:Y:S01]  /*11230*/  MUFU.EX2 R166, R166 ;  /* 0x000000a600a67308 */ /* 0x000fe20000000800 */
[C---:B------:R-:W-:Y:S01]  /*11240*/  FMUL.FTZ R32, R2.reuse, R100 ;  /* 0x0000006402207220 */ /* 0x040fe20000410000 */
[----:B------:R-:W-:Y:S01]  /*11250*/  LDSM.16.MT88.4 R152, [R133+0x3900] ;  /* 0x003900008598783b */ /* 0x000fe20000004200 */
[C---:B------:R-:W-:Y:S01]  /*11260*/  FMUL.FTZ R33, R2.reuse, R101 ;  /* 0x0000006502217220 */ /* 0x040fe20000410000 */
[----:B---3--:R-:W-:Y:S01]  /*11270*/  F2FP.PACK_AB R128, R167, R168 ;  /* 0x000000a8a780723e */ /* 0x008fe200000000ff */
[C---:B------:R-:W-:Y:S02]  /*11280*/  FMUL.FTZ R36, R2.reuse, R36 ;  /* 0x0000002402247220 */ /* 0x040fe40000410000 */
[C---:B------:R-:W-:Y:S02]  /*11290*/  FMUL.FTZ R37, R2.reuse, R37 ;  /* 0x0000002502257220 */ /* 0x040fe40000410000 */
[C---:B------:R-:W-:Y:S01]  /*112a0*/  FMUL.FTZ R40, R2.reuse, R40 ;  /* 0x0000002802287220 */ /* 0x040fe20000410000 */
[----:B------:R-:W3:Y:S01]  /*112b0*/  MUFU.EX2 R163, R163 ;  /* 0x000000a300a37308 */ /* 0x000ee20000000800 */
[C---:B------:R-:W-:Y:S02]  /*112c0*/  FMUL.FTZ R41, R2.reuse, R41 ;  /* 0x0000002902297220 */ /* 0x040fe40000410000 */
[----:B------:R-:W-:Y:S02]  /*112d0*/  FMUL.FTZ R44, R2, R44 ;  /* 0x0000002c022c7220 */ /* 0x000fe40000410000 */
[C---:B-1----:R-:W-:Y:S02]  /*112e0*/  FMUL.FTZ R6, R0.reuse, R130 ;  /* 0x0000008200067220 */ /* 0x042fe40000410000 */
[C---:B------:R-:W-:Y:S02]  /*112f0*/  FMUL.FTZ R7, R0.reuse, R131 ;  /* 0x0000008300077220 */ /* 0x040fe40000410000 */
[C---:B------:R-:W-:Y:S01]  /*11300*/  FMUL.FTZ R10, R0.reuse, R126 ;  /* 0x0000007e000a7220 */ /* 0x040fe20000410000 */
[----:B------:R-:W-:Y:S01]  /*11310*/  MUFU.EX2 R165, R165 ;  /* 0x000000a500a57308 */ /* 0x000fe20000000800 */
[C---:B------:R-:W-:Y:S02]  /*11320*/  FMUL.FTZ R11, R0.reuse, R127 ;  /* 0x0000007f000b7220 */ /* 0x040fe40000410000 */
[C---:B------:R-:W-:Y:S01]  /*11330*/  FMUL.FTZ R18, R0.reuse, R118 ;  /* 0x0000007600127220 */ /* 0x040fe20000410000 */
[----:B------:R-:W-:Y:S01]  /*11340*/  LDSM.16.MT88.4 R124, [R185+UR4+0x2900] ;  /* 0x00290004b97c783b */ /* 0x000fe20008004200 */
[C---:B------:R-:W-:Y:S02]  /*11350*/  FMUL.FTZ R19, R0.reuse, R119 ;  /* 0x0000007700137220 */ /* 0x040fe40000410000 */
[C---:B------:R-:W-:Y:S02]  /*11360*/  FMUL.FTZ R26, R0.reuse, R110 ;  /* 0x0000006e001a7220 */ /* 0x040fe40000410000 */
[C---:B------:R-:W-:Y:S01]  /*11370*/  FMUL.FTZ R27, R0.reuse, R111 ;  /* 0x0000006f001b7220 */ /* 0x040fe20000410000 */
[----:B------:R-:W1:Y:S01]  /*11380*/  MUFU.EX2 R164, R164 ;  /* 0x000000a400a47308 */ /* 0x000e620000000800 */
[C---:B------:R-:W-:Y:S01]  /*11390*/  FMUL.FTZ R34, R0.reuse, R102 ;  /* 0x0000006600227220 */ /* 0x040fe20000410000 */
[----:B------:R-:W-:Y:S01]  /*113a0*/  LDSM.16.MT88.4 R108, [R160+0x2100] ;  /* 0x00210000a06c783b */ /* 0x000fe20000004200 */
[C---:B------:R-:W-:Y:S01]  /*113b0*/  FMUL.FTZ R35, R0.reuse, R103 ;  /* 0x0000006700237220 */ /* 0x040fe20000410000 */
[----:B---3--:R-:W-:Y:S01]  /*113c0*/  F2FP.PACK_AB R130, R163, R166 ;  /* 0x000000a6a382723e */ /* 0x008fe200000000ff */
[C---:B------:R-:W-:Y:S02]  /*113d0*/  FMUL.FTZ R38, R0.reuse, R38 ;  /* 0x0000002600267220 */ /* 0x040fe40000410000 */
[C---:B------:R-:W-:Y:S02]  /*113e0*/  FMUL.FTZ R39, R0.reuse, R39 ;  /* 0x0000002700277220 */ /* 0x040fe40000410000 */
[C---:B------:R-:W-:Y:S01]  /*113f0*/  FMUL.FTZ R42, R0.reuse, R42 ;  /* 0x0000002a002a7220 */ /* 0x040fe20000410000 */
[----:B------:R-:W-:Y:S01]  /*11400*/  MUFU.EX2 R162, R162 ;  /* 0x000000a200a27308 */ /* 0x000fe20000000800 */
[----:B------:R-:W-:Y:S01]  /*11410*/  LDSM.16.MT88.4 R100, [R184+UR4+0x2100] ;  /* 0x00210004b864783b */ /* 0x000fe20008004200 */
[----:B------:R-:W-:Y:S02]  /*11420*/  FMUL.FTZ R43, R0, R43 ;  /* 0x0000002b002b7220 */ /* 0x000fe40000410000 */
[----:B------:R-:W-:Y:S02]  /*11430*/  FMUL.FTZ R45, R2, R45 ;  /* 0x0000002d022d7220 */ /* 0x000fe40000410000 */
[C---:B------:R-:W-:Y:S02]  /*11440*/  FMUL.FTZ R46, R0.reuse, R46 ;  /* 0x0000002e002e7220 */ /* 0x040fe40000410000 */
[----:B------:R-:W-:Y:S01]  /*11450*/  FMUL.FTZ R47, R0, R47 ;  /* 0x0000002f002f7220 */ /* 0x000fe20000410000 */
[----:B------:R-:W-:Y:S01]  /*11460*/  LDSM.16.MT88.4 R116, [R133+0x900] ;  /* 0x000900008574783b */ /* 0x000fe20000004200 */
[----:B------:R-:W3:Y:S01]  /*11470*/  MUFU.EX2 R161, R161 ;  /* 0x000000a100a17308 */ /* 0x000ee20000000800 */
[C---:B------:R-:W-:Y:S02]  /*11480*/  FMUL.FTZ R48, R2.reuse, R48 ;  /* 0x0000003002307220 */ /* 0x040fe40000410000 */
[----:B------:R-:W-:Y:S01]  /*11490*/  FMUL.FTZ R49, R2, R49 ;  /* 0x0000003102317220 */ /* 0x000fe20000410000 */
[----:B-1----:R-:W-:Y:S01]  /*114a0*/  F2FP.PACK_AB R129, R164, R165 ;  /* 0x000000a5a481723e */ /* 0x002fe200000000ff */
[C---:B------:R-:W-:Y:S02]  /*114b0*/  FMUL.FTZ R50, R0.reuse, R50 ;  /* 0x0000003200327220 */ /* 0x040fe40000410000 */
[----:B------:R-:W-:Y:S02]  /*114c0*/  FMUL.FTZ R51, R0, R51 ;  /* 0x0000003300337220 */ /* 0x000fe40000410000 */
[C---:B------:R-:W-:Y:S01]  /*114d0*/  FMUL.FTZ R52, R2.reuse, R52 ;  /* 0x0000003402347220 */ /* 0x040fe20000410000 */
[----:B------:R-:W-:Y:S01]  /*114e0*/  MUFU.EX2 R169, R169 ;  /* 0x000000a900a97308 */ /* 0x000fe20000000800 */
[----:B------:R-:W-:Y:S02]  /*114f0*/  FMUL.FTZ R53, R2, R53 ;  /* 0x0000003502357220 */ /* 0x000fe40000410000 */
[C---:B------:R-:W-:Y:S02]  /*11500*/  FMUL.FTZ R54, R0.reuse, R54 ;  /* 0x0000003600367220 */ /* 0x040fe40000410000 */
[----:B------:R-:W-:Y:S02]  /*11510*/  FMUL.FTZ R55, R0, R55 ;  /* 0x0000003700377220 */ /* 0x000fe40000410000 */
[C---:B------:R-:W-:Y:S02]  /*11520*/  FMUL.FTZ R56, R2.reuse, R56 ;  /* 0x0000003802387220 */ /* 0x040fe40000410000 */
[----:B------:R-:W-:Y:S01]  /*11530*/  FMUL.FTZ R57, R2, R57 ;  /* 0x0000003902397220 */ /* 0x000fe20000410000 */
[----:B------:R-:W1:Y:S01]  /*11540*/  MUFU.EX2 R174, R174 ;  /* 0x000000ae00ae7308 */ /* 0x000e620000000800 */
[C---:B------:R-:W-:Y:S02]  /*11550*/  FMUL.FTZ R58, R0.reuse, R58 ;  /* 0x0000003a003a7220 */ /* 0x040fe40000410000 */
[----:B------:R-:W-:Y:S01]  /*11560*/  FMUL.FTZ R59, R0, R59 ;  /* 0x0000003b003b7220 */ /* 0x000fe20000410000 */
[----:B---3--:R-:W-:Y:S01]  /*11570*/  F2FP.PACK_AB R131, R161, R162 ;  /* 0x000000a2a183723e */ /* 0x008fe200000000ff */
[C---:B------:R-:W-:Y:S02]  /*11580*/  FMUL.FTZ R60, R2.reuse, R60 ;  /* 0x0000003c023c7220 */ /* 0x040fe40000410000 */
[----:B------:R-:W-:Y:S02]  /*11590*/  FMUL.FTZ R61, R2, R61 ;  /* 0x0000003d023d7220 */ /* 0x000fe40000410000 */
[C---:B------:R-:W-:Y:S01]  /*115a0*/  FMUL.FTZ R62, R0.reuse, R62 ;  /* 0x0000003e003e7220 */ /* 0x040fe20000410000 */
[----:B------:R-:W-:Y:S01]  /*115b0*/  MUFU.EX2 R171, R171 ;  /* 0x000000ab00ab7308 */ /* 0x000fe20000000800 */
[C---:B------:R-:W-:Y:S05]  /*115c0*/  HMMA.16816.F32 R4, R128.reuse, R12, R4 ;  /* 0x0000000c8004723c */ /* 0x040fea0000001804 */
[----:B------:R-:W-:Y:S02]  /*115d0*/  FMUL.FTZ R63, R0, R63 ;  /* 0x0000003f003f7220 */ /* 0x000fe40000410000 */
[C---:B------:R-:W-:Y:S01]  /*115e0*/  FMUL.FTZ R12, R2.reuse, R120 ;  /* 0x00000078020c7220 */ /* 0x040fe20000410000 */
[C---:B------:R-:W-:Y:S01]  /*115f0*/  HMMA.16816.F32 R8, R128.reuse, R14, R8 ;  /* 0x0000000e8008723c */ /* 0x040fe20000001808 */
[----:B------:R-:W-:Y:S03]  /*11600*/  MUFU.EX2 R176, R176 ;  /* 0x000000b000b07308 */ /* 0x000fe60000000800 */
[C---:B------:R-:W-:Y:S02]  /*11610*/  FMUL.FTZ R13, R2.reuse, R121 ;  /* 0x00000079020d7220 */ /* 0x040fe40000410000 */
[----:B------:R-:W-:Y:S02]  /*11620*/  FMUL.FTZ R64, R2, R64 ;  /* 0x0000004002407220 */ /* 0x000fe40000410000 */
[C---:B------:R-:W-:Y:S04]  /*11630*/  FMUL.FTZ R14, R0.reuse, R122 ;  /* 0x0000007a000e7220 */ /* 0x040fe80000410000 */
[----:B------:R-:W-:Y:S02]  /*11640*/  FMUL.FTZ R15, R0, R123 ;  /* 0x0000007b000f7220 */ /* 0x000fe40000410000 */
[----:B------:R-:W3:Y:S01]  /*11650*/  LDSM.16.MT88.4 R120, [R160+0x100] ;  /* 0x00010000a078783b */ /* 0x000ee20000004200 */
[----:B------:R-:W-:Y:S02]  /*11660*/  FMUL.FTZ R65, R2, R65 ;  /* 0x0000004102417220 */ /* 0x000fe40000410000 */
[C---:B------:R-:W-:Y:S02]  /*11670*/  FMUL.FTZ R66, R0.reuse, R66 ;  /* 0x0000004200427220 */ /* 0x040fe40000410000 */
[C---:B--2---:R-:W-:Y:S03]  /*11680*/  HMMA.16816.F32 R12, R128.reuse, R20, R12 ;  /* 0x00000014800c723c */ /* 0x044fe6000000180c */
        /* <DEDUP_REMOVED lines=8> */
[----:B------:R-:W2:Y:S01]  /*11710*/  LDSM.16.MT88.4 R112, [R185+UR4+0x2100] ;  /* 0x00210004b970783b */ /* 0x000ea20008004200 */
[C---:B------:R-:W-:Y:S02]  /*11720*/  FMUL.FTZ R70, R0.reuse, R70 ;  /* 0x0000004600467220 */ /* 0x040fe40000410000 */
[----:B------:R-:W-:Y:S02]  /*11730*/  FMUL.FTZ R71, R0, R71 ;  /* 0x0000004700477220 */ /* 0x000fe40000410000 */
[C---:B------:R-:W-:Y:S03]  /*11740*/  HMMA.16816.F32 R20, R128.reuse, R28, R20 ;  /* 0x0000001c8014723c */ /* 0x040fe60000001814 */
[C---:B------:R-:W-:Y:S02]  /*11750*/  FMUL.FTZ R72, R2.reuse, R72 ;  /* 0x0000004802487220 */ /* 0x040fe40000410000 */
[C---:B------:R-:W-:Y:S02]  /*11760*/  FMUL.FTZ R73, R2.reuse, R73 ;  /* 0x0000004902497220 */ /* 0x040fe40000410000 */
[C---:B------:R-:W-:Y:S01]  /*11770*/  FMUL.FTZ R28, R2.reuse, R104 ;  /* 0x00000068021c7220 */ /* 0x040fe20000410000 */
[C---:B------:R-:W-:Y:S04]  /*11780*/  HMMA.16816.F32 R24, R128.reuse, R30, R24 ;  /* 0x0000001e8018723c */ /* 0x040fe80000001818 */
[----:B------:R-:W-:Y:S02]  /*11790*/  FMUL.FTZ R29, R2, R105 ;  /* 0x00000069021d7220 */ /* 0x000fe40000410000 */
[C---:B------:R-:W-:Y:S02]  /*117a0*/  FMUL.FTZ R74, R0.reuse, R74 ;  /* 0x0000004a004a7220 */ /* 0x040fe40000410000 */
[C---:B------:R-:W-:Y:S04]  /*117b0*/  FMUL.FTZ R30, R0.reuse, R106 ;  /* 0x0000006a001e7220 */ /* 0x040fe80000410000 */
[C---:B------:R-:W-:Y:S02]  /*117c0*/  FMUL.FTZ R31, R0.reuse, R107 ;  /* 0x0000006b001f7220 */ /* 0x040fe40000410000 */
[----:B------:R-:W4:Y:S01]  /*117d0*/  LDSM.16.MT88.4 R104, [R133+0x2100] ;  /* 0x002100008568783b */ /* 0x000f220000004200 */
[----:B------:R-:W-:Y:S02]  /*117e0*/  FMUL.FTZ R75, R0, R75 ;  /* 0x0000004b004b7220 */ /* 0x000fe40000410000 */
[C---:B------:R-:W-:Y:S02]  /*117f0*/  FMUL.FTZ R84, R2.reuse, R84 ;  /* 0x0000005402547220 */ /* 0x040fe40000410000 */
[C---:B---3--:R-:W-:Y:S03]  /*11800*/  HMMA.16816.F32 R28, R128.reuse, R120, R28 ;  /* 0x00000078801c723c */ /* 0x048fe6000000181c */
[----:B------:R-:W-:Y:S02]  /*11810*/  FMUL.FTZ R85, R2, R85 ;  /* 0x0000005502557220 */ /* 0x000fe40000410000 */
[C---:B------:R-:W-:Y:S02]  /*11820*/  FMUL.FTZ R86, R0.reuse, R86 ;  /* 0x0000005600567220 */ /* 0x040fe40000410000 */
[----:B------:R-:W-:Y:S01]  /*11830*/  FMUL.FTZ R87, R0, R87 ;  /* 0x0000005700577220 */ /* 0x000fe20000410000 */
[C---:B------:R-:W-:Y:S01]  /*11840*/  HMMA.16816.F32 R32, R128.reuse, R122, R32 ;  /* 0x0000007a8020723c */ /* 0x040fe20000001820 */
[----:B------:R-:W-:Y:S03]  /*11850*/  LDSM.16.MT88.4 R120, [R160+0x900] ;  /* 0x00090000a078783b */ /* 0x000fe60000004200 */
[--C-:B------:R-:W-:Y:S02]  /*11860*/  FFMA.FTZ R179, R232, c[0x0][0x2d0], -R157.reuse ;  /* 0x0000b400e8b37a23 */ /* 0x100fe4000001089d */
[--C-:B------:R-:W-:Y:S02]  /*11870*/  FFMA.FTZ R180, R180, c[0x0][0x2d0], -R157.reuse ;  /* 0x0000b400b4b47a23 */ /* 0x100fe4000001089d */
[C---:B--2---:R-:W-:Y:S02]  /*11880*/  HMMA.16816.F32 R36, R128.reuse, R112, R36 ;  /* 0x000000708024723c */ /* 0x044fe40000001824 */
[----:B------:R-:W-:Y:S02]  /*11890*/  MUFU.EX2 R179, R179 ;  /* 0x000000b300b37308 */ /* 0x000fe40000000800 */
[--C-:B------:R-:W-:Y:S02]  /*118a0*/  FFMA.FTZ R181, R230, c[0x0][0x2d0], -R157.reuse ;  /* 0x0000b400e6b57a23 */ /* 0x100fe4000001089d */
[--C-:B------:R-:W-:Y:S02]  /*118b0*/  FFMA.FTZ R182, R182, c[0x0][0x2d0], -R157.reuse ;  /* 0x0000b400b6b67a23 */ /* 0x100fe4000001089d */
[C---:B------:R-:W-:Y:S01]  /*118c0*/  HMMA.16816.F32 R40, R128.reuse, R114, R40 ;  /* 0x000000728028723c */ /* 0x040fe20000001828 */
[----:B------:R-:W-:Y:S03]  /*118d0*/  LDSM.16.MT88.4 R112, [R185+UR4+0x900] ;  /* 0x00090004b970783b */ /* 0x000fe60008004200 */
[C---:B------:R-:W-:Y:S01]  /*118e0*/  FMUL.FTZ R88, R2.reuse, R88 ;  /* 0x0000005802587220 */ /* 0x040fe20000410000 */
[----:B------:R-:W2:Y:S01]  /*118f0*/  MUFU.EX2 R180, R180 ;  /* 0x000000b400b47308 */ /* 0x000ea20000000800 */
[----:B------:R-:W-:Y:S02]  /*11900*/  FMUL.FTZ R89, R2, R89 ;  /* 0x0000005902597220 */ /* 0x000fe40000410000 */
[C---:B------:R-:W-:Y:S01]  /*11910*/  FMUL.FTZ R90, R0.reuse, R90 ;  /* 0x0000005a005a7220 */ /* 0x040fe20000410000 */
[C---:B----4-:R-:W-:Y:S03]  /*11920*/  HMMA.16816.F32 R44, R128.reuse, R104, R44 ;  /* 0x00000068802c723c */ /* 0x050fe6000000182c */
[----:B------:R-:W-:Y:S03]  /*11930*/  FMUL.FTZ R91, R0, R91 ;  /* 0x0000005b005b7220 */ /* 0x000fe60000410000 */
[----:B------:R-:W-:Y:S01]  /*11940*/  MUFU.EX2 R181, R181 ;  /* 0x000000b500b57308 */ /* 0x000fe20000000800 */
[C---:B------:R-:W-:Y:S02]  /*11950*/  FMUL.FTZ R92, R2.reuse, R92 ;  /* 0x0000005c025c7220 */ /* 0x040fe40000410000 */
[----:B------:R-:W-:Y:S01]  /*11960*/  FMUL.FTZ R93, R2, R93 ;  /* 0x0000005d025d7220 */ /* 0x000fe20000410000 */
[C---:B------:R-:W-:Y:S01]  /*11970*/  HMMA.16816.F32 R48, R128.reuse, R106, R48 ;  /* 0x0000006a8030723c */ /* 0x040fe20000001830 */
[----:B------:R-:W3:Y:S02]  /*11980*/  LDSM.16.MT88.4 R104, [R185+UR4+0x4100] ;  /* 0x00410004b968783b */ /* 0x000ee40008004200 */
[C---:B------:R-:W-:Y:S02]  /*11990*/  FMUL.FTZ R94, R0.reuse, R94 ;  /* 0x0000005e005e7220 */ /* 0x040fe40000410000 */
[----:B------:R-:W-:Y:S01]  /*119a0*/  FMUL.FTZ R95, R0, R95 ;  /* 0x0000005f005f7220 */ /* 0x000fe20000410000 */
[----:B------:R-:W4:Y:S02]  /*119b0*/  MUFU.EX2 R182, R182 ;  /* 0x000000b600b67308 */ /* 0x000f240000000800 */
[C---:B------:R-:W-:Y:S04]  /*119c0*/  HMMA.16816.F32 R52, R128.reuse, R100, R52 ;  /* 0x000000648034723c */ /* 0x040fe80000001834 */
[C---:B------:R-:W-:Y:S02]  /*119d0*/  FMUL.FTZ R96, R2.reuse, R96 ;  /* 0x0000006002607220 */ /* 0x040fe40000410000 */
[----:B------:R-:W-:Y:S02]  /*119e0*/  FMUL.FTZ R97, R2, R97 ;  /* 0x0000006102617220 */ /* 0x000fe40000410000 */
[C---:B------:R-:W-:Y:S01]  /*119f0*/  HMMA.16816.F32 R56, R128.reuse, R102, R56 ;  /* 0x000000668038723c */ /* 0x040fe20000001838 */
[----:B------:R-:W5:Y:S03]  /*11a00*/  LDSM.16.MT88.4 R100, [R133+0x4100] ;  /* 0x004100008564783b */ /* 0x000f660000004200 */
[C---:B------:R-:W-:Y:S02]  /*11a10*/  FMUL.FTZ R98, R0.reuse, R98 ;  /* 0x0000006200627220 */ /* 0x040fe40000410000 */
[----:B------:R-:W-:Y:S02]  /*11a20*/  FMUL.FTZ R99, R0, R99 ;  /* 0x0000006300637220 */ /* 0x000fe40000410000 */
[C---:B------:R-:W-:Y:S04]  /*11a30*/  HMMA.16816.F32 R60, R128.reuse, R108, R60 ;  /* 0x0000006c803c723c */ /* 0x040fe8000000183c */
[--C-:B------:R-:W-:Y:S02]  /*11a40*/  FFMA.FTZ R227, R227, c[0x0][0x2d0], -R178.reuse ;  /* 0x0000b400e3e37a23 */ /* 0x100fe400000108b2 */
[--C-:B------:R-:W-:Y:S02]  /*11a50*/  FFMA.FTZ R230, R183, c[0x0][0x2d0], -R178.reuse ;  /* 0x0000b400b7e67a23 */ /* 0x100fe400000108b2 */
[C---:B------:R-:W-:Y:S01]  /*11a60*/  HMMA.16816.F32 R64, R128.reuse, R110, R64 ;  /* 0x0000006e8040723c */ /* 0x040fe20000001840 */
[----:B------:R-:W1:Y:S01]  /*11a70*/  LDSM.16.MT88.4 R108, [R184+UR4+0x4100] ;  /* 0x00410004b86c783b */ /* 0x000e620008004200 */
[----:B------:R-:W-:Y:S02]  /*11a80*/  MUFU.EX2 R227, R227 ;  /* 0x000000e300e37308 */ /* 0x000fe40000000800 */
[--C-:B------:R-:W-:Y:S02]  /*11a90*/  FFMA.FTZ R183, R225, c[0x0][0x2d0], -R178.reuse ;  /* 0x0000b400e1b77a23 */ /* 0x100fe400000108b2 */
[--C-:B------:R-:W-:Y:S02]  /*11aa0*/  FFMA.FTZ R232, R193, c[0x0][0x2d0], -R178.reuse ;  /* 0x0000b400c1e87a23 */ /* 0x100fe400000108b2 */
[--C-:B------:R-:W-:Y:S01]  /*11ab0*/  FFMA.FTZ R193, R226, c[0x0][0x2d0], -R157.reuse ;  /* 0x0000b400e2c17a23 */ /* 0x100fe2000001089d */
[C---:B---3--:R-:W-:Y:S03]  /*11ac0*/  HMMA.16816.F32 R68, R128.reuse, R104, R68 ;  /* 0x000000688044723c */ /* 0x048fe60000001844 */
[--C-:B------:R-:W-:Y:S01]  /*11ad0*/  FFMA.FTZ R224, R224, c[0x0][0x2d0], -R157.reuse ;  /* 0x0000b400e0e07a23 */ /* 0x100fe2000001089d */
[----:B------:R-:W-:Y:S01]  /*11ae0*/  MUFU.EX2 R230, R230 ;  /* 0x000000e600e67308 */ /* 0x000fe20000000800 */
[--C-:B------:R-:W-:Y:S02]  /*11af0*/  FFMA.FTZ R225, R228, c[0x0][0x2d0], -R157.reuse ;  /* 0x0000b400e4e17a23 */ /* 0x100fe4000001089d */
[--C-:B------:R-:W-:Y:S01]  /*11b00*/  FFMA.FTZ R222, R222, c[0x0][0x2d0], -R157.reuse ;  /* 0x0000b400dede7a23 */ /* 0x100fe2000001089d */
[C---:B------:R-:W-:Y:S01]  /*11b10*/  HMMA.16816.F32 R72, R128.reuse, R106, R72 ;  /* 0x0000006a8048723c */ /* 0x040fe20000001848 */
[----:B------:R-:W3:Y:S03]  /*11b20*/  LDSM.16.MT88.4 R104, [R160+0x4100] ;  /* 0x00410000a068783b */ /* 0x000ee60000004200 */
[C---:B------:R-:W-:Y:S02]  /*11b30*/  FMUL.FTZ R76, R2.reuse, R76 ;  /* 0x0000004c024c7220 */ /* 0x040fe40000410000 */
[----:B------:R-:W-:Y:S01]  /*11b40*/  FMUL.FTZ R77, R2, R77 ;  /* 0x0000004d024d7220 */ /* 0x000fe20000410000 */
[----:B------:R-:W-:Y:S01]  /*11b50*/  MUFU.EX2 R183, R183 ;  /* 0x000000b700b77308 */ /* 0x000fe20000000800 */
[C---:B------:R-:W-:Y:S04]  /*11b60*/  FMUL.FTZ R78, R0.reuse, R78 ;  /* 0x0000004e004e7220 */ /* 0x040fe80000410000 */
[----:B------:R-:W-:Y:S02]  /*11b70*/  FMUL.FTZ R79, R0, R79 ;  /* 0x0000004f004f7220 */ /* 0x000fe40000410000 */
[--C-:B------:R-:W-:Y:S02]  /*11b80*/  FFMA.FTZ R177, R177, c[0x0][0x2d0], -R178.reuse ;  /* 0x0000b400b1b17a23 */ /* 0x100fe400000108b2 */
[--C-:B------:R-:W-:Y:S01]  /*11b90*/  FFMA.FTZ R226, R175, c[0x0][0x2d0], -R178.reuse ;  /* 0x0000b400afe27a23 */ /* 0x100fe200000108b2 */
[----:B------:R-:W-:Y:S01]  /*11ba0*/  MUFU.EX2 R232, R232 ;  /* 0x000000e800e87308 */ /* 0x000fe20000000800 */
[--C-:B------:R-:W-:Y:S01]  /*11bb0*/  FFMA.FTZ R173, R173, c[0x0][0x2d0], -R178.reuse ;  /* 0x0000b400adad7a23 */ /* 0x100fe200000108b2 */
[C---:B-----5:R-:W-:Y:S03]  /*11bc0*/  HMMA.16816.F32 R76, R128.reuse, R100, R76 ;  /* 0x00000064804c723c */ /* 0x060fe6000000184c */
[C---:B------:R-:W-:Y:S02]  /*11bd0*/  FMUL.FTZ R80, R2.reuse, R80 ;  /* 0x0000005002507220 */ /* 0x040fe40000410000 */
[----:B------:R-:W-:Y:S02]  /*11be0*/  FMUL.FTZ R81, R2, R81 ;  /* 0x0000005102517220 */ /* 0x000fe40000410000 */
[----:B------:R-:W-:Y:S01]  /*11bf0*/  FMUL.FTZ R82, R0, R82 ;  /* 0x0000005200527220 */ /* 0x000fe20000410000 */
[----:B-1----:R-:W-:Y:S01]  /*11c00*/  F2FP.PACK_AB R100, R174, R169 ;  /* 0x000000a9ae64723e */ /* 0x002fe200000000ff */
[----:B------:R-:W-:Y:S01]  /*11c10*/  FMUL.FTZ R83, R0, R83 ;  /* 0x0000005300537220 */ /* 0x000fe20000410000 */
[----:B------:R-:W-:Y:S02]  /*11c20*/  MUFU.EX2 R193, R193 ;  /* 0x000000c100c17308 */ /* 0x000fe40000000800 */
[----:B------:R-:W-:Y:S01]  /*11c30*/  FFMA.FTZ R178, R159, c[0x0][0x2d0], -R178 ;  /* 0x0000b4009fb27a23 */ /* 0x000fe200000108b2 */
[----:B--2---:R-:W-:Y:S01]  /*11c40*/  F2FP.PACK_AB R101, R180, R179 ;  /* 0x000000b3b465723e */ /* 0x004fe200000000ff */
[--C-:B------:R-:W-:Y:S02]  /*11c50*/  FFMA.FTZ R172, R172, c[0x0][0x2d0], -R157.reuse ;  /* 0x0000b400acac7a23 */ /* 0x100fe4000001089d */
[C---:B------:R-:W-:Y:S03]  /*11c60*/  HMMA.16816.F32 R80, R128.reuse, R102, R80 ;  /* 0x000000668050723c */ /* 0x040fe60000001850 */
[--C-:B------:R-:W-:Y:S01]  /*11c70*/  FFMA.FTZ R175, R170, c[0x0][0x2d0], -R157.reuse ;  /* 0x0000b400aaaf7a23 */ /* 0x100fe2000001089d */
[----:B------:R-:W-:Y:S01]  /*11c80*/  MUFU.EX2 R224, R224 ;  /* 0x000000e000e07308 */ /* 0x000fe20000000800 */
[--C-:B------:R-:W-:Y:S02]  /*11c90*/  FFMA.FTZ R170, R158, c[0x0][0x2d0], -R157.reuse ;  /* 0x0000b4009eaa7a23 */ /* 0x100fe4000001089d */
[----:B------:R-:W-:Y:S01]  /*11ca0*/  FFMA.FTZ R157, R156, c[0x0][0x2d0], -R157 ;  /* 0x0000b4009c9d7a23 */ /* 0x000fe2000001089d */
[C---:B------:R-:W-:Y:S04]  /*11cb0*/  HMMA.16816.F32 R84, R128.reuse, R108, R84 ;  /* 0x0000006c8054723c */ /* 0x040fe80000001854 */
[----:B------:R-:W-:Y:S01]  /*11cc0*/  F2FP.PACK_AB R102, R176, R171 ;  /* 0x000000abb066723e */ /* 0x000fe200000000ff */
[----:B------:R-:W-:Y:S01]  /*11cd0*/  FFMA.FTZ R168, R2, R223, R168 ;  /* 0x000000df02a87223 */ /* 0x000fe200000100a8 */
[----:B------:R1:W-:Y:S01]  /*11ce0*/  MUFU.EX2 R229, R157 ;  /* 0x0000009d00e57308 */ /* 0x0003e20000000800 */
[----:B----4-:R-:W-:Y:S01]  /*11cf0*/  F2FP.PACK_AB R103, R182, R181 ;  /* 0x000000b5b667723e */ /* 0x010fe200000000ff */
[C---:B------:R-:W-:Y:S01]  /*11d00*/  HMMA.16816.F32 R88, R128.reuse, R110, R88 ;  /* 0x0000006e8058723c */ /* 0x040fe20000001858 */
[----:B------:R-:W2:Y:S03]  /*11d10*/  LDSM.16.MT88.4 R108, [R184+UR4+0x900] ;  /* 0x00090004b86c783b */ /* 0x000ea60008004200 */
[----:B------:R-:W-:Y:S02]  /*11d20*/  FFMA.FTZ R165, R0, R221, R165 ;  /* 0x000000dd00a57223 */ /* 0x000fe400000100a5 */
[----:B------:R-:W-:Y:S02]  /*11d30*/  FADD.FTZ R167, R167, R168 ;  /* 0x000000a8a7a77221 */ /* 0x000fe40000010000 */
[C---:B---3--:R-:W-:Y:S01]  /*11d40*/  HMMA.16816.F32 R92, R128.reuse, R104, R92 ;  /* 0x00000068805c723c */ /* 0x048fe2000000185c */
[----:B------:R-:W-:Y:S03]  /*11d50*/  MUFU.EX2 R225, R225 ;  /* 0x000000e100e17308 */ /* 0x000fe60000000800 */
[----:B------:R-:W-:Y:S02]  /*11d60*/  FADD.FTZ R165, R164, R165 ;  /* 0x000000a5a4a57221 */ /* 0x000fe40000010000 */
[----:B------:R-:W-:Y:S02]  /*11d70*/  FADD.FTZ R166, R166, R167 ;  /* 0x000000a7a6a67221 */ /* 0x000fe40000010000 */
[----:B------:R-:W-:Y:S01]  /*11d80*/  HMMA.16816.F32 R96, R128, R106, R96 ;  /* 0x0000006a8060723c */ /* 0x000fe20000001860 */
[----:B------:R-:W3:Y:S02]  /*11d90*/  LDSM.16.MT88.4 R104, [R160+0x2900] ;  /* 0x00290000a068783b */ /* 0x000ee40000004200 */
[----:B------:R-:W-:Y:S01]  /*11da0*/  MUFU.EX2 R222, R222 ;  /* 0x000000de00de7308 */ /* 0x000fe20000000800 */
[----:B------:R-:W-:Y:S04]  /*11db0*/  FADD.FTZ R166, R163, R166 ;  /* 0x000000a6a3a67221 */ /* 0x000fe80000010000 */
[C---:B------:R-:W-:Y:S01]  /*11dc0*/  HMMA.16816.F32 R4, R100.reuse, R112, R4 ;  /* 0x000000706404723c */ /* 0x040fe20000001804 */
[----:B-1----:R-:W-:Y:S04]  /*11dd0*/  LDSM.16.MT88.4 R156, [R184+UR4+0x3900] ;  /* 0x00390004b89c783b */ /* 0x002fe80008004200 */
[----:B------:R-:W-:Y:S01]  /*11de0*/  MUFU.EX2 R177, R177 ;  /* 0x000000b100b17308 */ /* 0x000fe20000000800 */
[----:B------:R-:W-:Y:S02]  /*11df0*/  FADD.FTZ R169, R169, R166 ;  /* 0x000000a6a9a97221 */ /* 0x000fe40000010000 */
[C---:B------:R-:W-:Y:S01]  /*11e00*/  HMMA.16816.F32 R8, R100.reuse, R114, R8 ;  /* 0x000000726408723c */ /* 0x040fe20000001808 */
[----:B------:R-:W-:Y:S03]  /*11e10*/  LDSM.16.MT88.4 R112, [R133+0x4900] ;  /* 0x004900008570783b */ /* 0x000fe60000004200 */
[----:B------:R-:W-:Y:S03]  /*11e20*/  FADD.FTZ R174, R174, R169 ;  /* 0x000000a9aeae7221 */ /* 0x000fe60000010000 */
[----:B------:R-:W1:Y:S01]  /*11e30*/  MUFU.EX2 R226, R226 ;  /* 0x000000e200e27308 */ /* 0x000e620000000800 */
[C---:B------:R-:W-:Y:S04]  /*11e40*/  HMMA.16816.F32 R12, R100.reuse, R116, R12 ;  /* 0x00000074640c723c */ /* 0x040fe8000000180c */
[----:B------:R-:W-:Y:S04]  /*11e50*/  FADD.FTZ R171, R171, R174 ;  /* 0x000000aeabab7221 */ /* 0x000fe80000010000 */
[C---:B------:R-:W-:Y:S01]  /*11e60*/  HMMA.16816.F32 R16, R100.reuse, R118, R16 ;  /* 0x000000766410723c */ /* 0x040fe20000001810 */
[----:B------:R-:W-:Y:S01]  /*11e70*/  LDSM.16.MT88.4 R116, [R184+UR4+0x4900] ;  /* 0x00490004b874783b */ /* 0x000fe20008004200 */
[----:B------:R-:W-:Y:S02]  /*11e80*/  MUFU.EX2 R173, R173 ;  /* 0x000000ad00ad7308 */ /* 0x000fe40000000800 */
[----:B------:R-:W-:Y:S04]  /*11e90*/  FADD.FTZ R176, R176, R171 ;  /* 0x000000abb0b07221 */ /* 0x000fe80000010000 */
[C---:B--2---:R-:W-:Y:S04]  /*11ea0*/  HMMA.16816.F32 R20, R100.reuse, R108, R20 ;  /* 0x0000006c6414723c */ /* 0x044fe80000001814 */
[----:B------:R-:W-:Y:S04]  /*11eb0*/  MUFU.EX2 R178, R178 ;  /* 0x000000b200b27308 */ /* 0x000fe80000000800 */
[C---:B------:R-:W-:Y:S01]  /*11ec0*/  HMMA.16816.F32 R24, R100.reuse, R110, R24 ;  /* 0x0000006e6418723c */ /* 0x040fe20000001818 */
[----:B------:R-:W2:Y:S05]  /*11ed0*/  LDSM.16.MT88.4 R108, [R185+UR4+0x4900] ;  /* 0x00490004b96c783b */ /* 0x000eaa0008004200 */
[----:B------:R-:W-:Y:S02]  /*11ee0*/  MUFU.EX2 R172, R172 ;  /* 0x000000ac00ac7308 */ /* 0x000fe40000000800 */
[C---:B------:R-:W-:Y:S08]  /*11ef0*/  HMMA.16816.F32 R28, R100.reuse, R120, R28 ;  /* 0x00000078641c723c */ /* 0x040ff0000000181c */
[C---:B------:R-:W-:Y:S01]  /*11f00*/  HMMA.16816.F32 R32, R100.reuse, R122, R32 ;  /* 0x0000007a6420723c */ /* 0x040fe20000001820 */
[----:B------:R-:W-:Y:S01]  /*11f10*/  LDSM.16.MT88.4 R120, [R160+0x1100] ;  /* 0x00110000a078783b */ /* 0x000fe20000004200 */
[----:B------:R-:W4:Y:S06]  /*11f20*/  MUFU.EX2 R175, R175 ;  /* 0x000000af00af7308 */ /* 0x000f2c0000000800 */
[C---:B------:R-:W-:Y:S04]  /*11f30*/  HMMA.16816.F32 R36, R100.reuse, R124, R36 ;  /* 0x0000007c6424723c */ /* 0x040fe80000001824 */
[----:B------:R-:W5:Y:S04]  /*11f40*/  MUFU.EX2 R170, R170 ;  /* 0x000000aa00aa7308 */ /* 0x000f680000000800 */
[C---:B------:R-:W-:Y:S01]  /*11f50*/  HMMA.16816.F32 R40, R100.reuse, R126, R40 ;  /* 0x0000007e6428723c */ /* 0x040fe20000001828 */
[----:B------:R-:W-:Y:S07]  /*11f60*/  LDSM.16.MT88.4 R124, [R185+UR4+0x3100] ;  /* 0x00310004b97c783b */ /* 0x000fee0008004200 */
[C---:B------:R-:W-:Y:S07]  /*11f70*/  HMMA.16816.F32 R44, R100.reuse, R136, R44 ;  /* 0x00000088642c723c */ /* 0x040fee000000182c */
[----:B-1----:R-:W-:Y:S01]  /*11f80*/  F2FP.PACK_AB R136, R226, R177 ;  /* 0x000000b1e288723e */ /* 0x002fe200000000ff */
[C---:B------:R-:W-:Y:S04]  /*11f90*/  HMMA.16816.F32 R48, R100.reuse, R138, R48 ;  /* 0x0000008a6430723c */ /* 0x040fe80000001830 */
[----:B----4-:R-:W-:Y:S03]  /*11fa0*/  F2FP.PACK_AB R137, R175, R172 ;  /* 0x000000acaf89723e */ /* 0x010fe600000000ff */
[----:B------:R-:W-:Y:S01]  /*11fb0*/  F2FP.PACK_AB R138, R178, R173 ;  /* 0x000000adb28a723e */ /* 0x000fe200000000ff */
[C---:B------:R-:W-:Y:S04]  /*11fc0*/  HMMA.16816.F32 R52, R100.reuse, R140, R52 ;  /* 0x0000008c6434723c */ /* 0x040fe80000001834 */
[----:B-----5:R-:W-:Y:S04]  /*11fd0*/  F2FP.PACK_AB R139, R229, R170 ;  /* 0x000000aae58b723e */ /* 0x020fe800000000ff */
[C---:B------:R-:W-:Y:S01]  /*11fe0*/  HMMA.16816.F32 R56, R100.reuse, R142, R56 ;  /* 0x0000008e6438723c */ /* 0x040fe20000001838 */
[----:B------:R-:W-:Y:S07]  /*11ff0*/  LDSM.16.MT88.4 R140, [R184+UR4+0x1900] ;  /* 0x00190004b88c783b */ /* 0x000fee0008004200 */
[C---:B---3--:R-:W-:Y:S08]  /*12000*/  HMMA.16816.F32 R60, R100.reuse, R104, R60 ;  /* 0x00000068643c723c */ /* 0x048ff0000000183c */
[C---:B------:R-:W-:Y:S01]  /*12010*/  HMMA.16816.F32 R64, R100.reuse, R106, R64 ;  /* 0x0000006a6440723c */ /* 0x040fe20000001840 */
[----:B------:R-:W1:Y:S07]  /*12020*/  LDSM.16.MT88.4 R104, [R160+0x4900] ;  /* 0x00490000a068783b */ /* 0x000e6e0000004200 */
[C---:B--2---:R-:W-:Y:S08]  /*12030*/  HMMA.16816.F32 R68, R100.reuse, R108, R68 ;  /* 0x0000006c6444723c */ /* 0x044ff00000001844 */
[C---:B------:R-:W-:Y:S01]  /*12040*/  HMMA.16816.F32 R72, R100.reuse, R110, R72 ;  /* 0x0000006e6448723c */ /* 0x040fe20000001848 */
[----:B------:R-:W2:Y:S07]  /*12050*/  LDSM.16.MT88.4 R108, [R185+UR4+0x1100] ;  /* 0x00110004b96c783b */ /* 0x000eae0008004200 */
[C---:B------:R-:W-:Y:S08]  /*12060*/  HMMA.16816.F32 R76, R100.reuse, R112, R76 ;  /* 0x00000070644c723c */ /* 0x040ff0000000184c */
[C---:B------:R-:W-:Y:S01]  /*12070*/  HMMA.16816.F32 R80, R100.reuse, R114, R80 ;  /* 0x000000726450723c */ /* 0x040fe20000001850 */
[----:B------:R-:W3:Y:S07]  /*12080*/  LDSM.16.MT88.4 R112, [R133+0x1100] ;  /* 0x001100008570783b */ /* 0x000eee0000004200 */
[C---:B------:R-:W-:Y:S08]  /*12090*/  HMMA.16816.F32 R84, R100.reuse, R116, R84 ;  /* 0x000000746454723c */ /* 0x040ff00000001854 */
[C---:B------:R-:W-:Y:S01]  /*120a0*/  HMMA.16816.F32 R88, R100.reuse, R118, R88 ;  /* 0x000000766458723c */ /* 0x040fe20000001858 */
[----:B------:R-:W4:Y:S07]  /*120b0*/  LDSM.16.MT88.4 R116, [R184+UR4+0x1100] ;  /* 0x00110004b874783b */ /* 0x000f2e0008004200 */
[C---:B-1----:R-:W-:Y:S08]  /*120c0*/  HMMA.16816.F32 R92, R100.reuse, R104, R92 ;  /* 0x00000068645c723c */ /* 0x042ff0000000185c */
[----:B------:R-:W-:Y:S01]  /*120d0*/  HMMA.16816.F32 R96, R100, R106, R96 ;  /* 0x0000006a6460723c */ /* 0x000fe20000001860 */
[----:B------:R-:W1:Y:S06]  /*120e0*/  LDSM.16.MT88.4 R104, [R133+0x3100] ;  /* 0x003100008568783b */ /* 0x000e6c0000004200 */
        /* <DEDUP_REMOVED lines=11> */
[----:B------:R-:W2:Y:S03]  /*121a0*/  LDSM.16.MT88.4 R108, [R184+UR4+0x3100] ;  /* 0x00310004b86c783b */ /* 0x000ea60008004200 */
[----:B------:R-:W-:Y:S04]  /*121b0*/  FADD.FTZ R226, R226, R177 ;  /* 0x000000b1e2e27221 */ /* 0x000fe80000010000 */
[C---:B---3--:R-:W-:Y:S04]  /*121c0*/  HMMA.16816.F32 R12, R100.reuse, R112, R12 ;  /* 0x00000070640c723c */ /* 0x048fe8000000180c */
[----:B------:R-:W-:Y:S04]  /*121d0*/  FADD.FTZ R173, R173, R226 ;  /* 0x000000e2adad7221 */ /* 0x000fe80000010000 */
[C---:B------:R-:W-:Y:S01]  /*121e0*/  HMMA.16816.F32 R16, R100.reuse, R114, R16 ;  /* 0x000000726410723c */ /* 0x040fe20000001810 */
[----:B------:R-:W3:Y:S03]  /*121f0*/  LDSM.16.MT88.4 R112, [R160+0x3100] ;  /* 0x00310000a070783b */ /* 0x000ee60000004200 */
[----:B------:R-:W-:Y:S04]  /*12200*/  FADD.FTZ R223, R178, R173 ;  /* 0x000000adb2df7221 */ /* 0x000fe80000010000 */
[C---:B----4-:R-:W-:Y:S08]  /*12210*/  HMMA.16816.F32 R20, R100.reuse, R116, R20 ;  /* 0x000000746414723c */ /* 0x050ff00000001814 */
[C---:B------:R-:W-:Y:S01]  /*12220*/  HMMA.16816.F32 R24, R100.reuse, R118, R24 ;  /* 0x000000766418723c */ /* 0x040fe20000001818 */
[----:B------:R-:W4:Y:S07]  /*12230*/  LDSM.16.MT88.4 R116, [R185+UR4+0x5100] ;  /* 0x00510004b974783b */ /* 0x000f2e0008004200 */
[C---:B------:R-:W-:Y:S08]  /*12240*/  HMMA.16816.F32 R28, R100.reuse, R120, R28 ;  /* 0x00000078641c723c */ /* 0x040ff0000000181c */
[C---:B------:R-:W-:Y:S01]  /*12250*/  HMMA.16816.F32 R32, R100.reuse, R122, R32 ;  /* 0x0000007a6420723c */ /* 0x040fe20000001820 */
[----:B------:R-:W-:Y:S07]  /*12260*/  LDSM.16.MT88.4 R120, [R160+0x5100] ;  /* 0x00510000a078783b */ /* 0x000fee0000004200 */
[C---:B------:R-:W-:Y:S08]  /*12270*/  HMMA.16816.F32 R36, R100.reuse, R124, R36 ;  /* 0x0000007c6424723c */ /* 0x040ff00000001824 */
[C---:B------:R-:W-:Y:S01]  /*12280*/  HMMA.16816.F32 R40, R100.reuse, R126, R40 ;  /* 0x0000007e6428723c */ /* 0x040fe20000001828 */
[----:B------:R-:W-:Y:S07]  /*12290*/  LDSM.16.MT88.4 R124, [R185+UR4+0x1900] ;  /* 0x00190004b97c783b */ /* 0x000fee0008004200 */
[C---:B-1----:R-:W-:Y:S08]  /*122a0*/  HMMA.16816.F32 R44, R100.reuse, R104, R44 ;  /* 0x00000068642c723c */ /* 0x042ff0000000182c */
[C---:B------:R-:W-:Y:S01]  /*122b0*/  HMMA.16816.F32 R48, R100.reuse, R106, R48 ;  /* 0x0000006a6430723c */ /* 0x040fe20000001830 */
[----:B------:R-:W1:Y:S07]  /*122c0*/  LDSM.16.MT88.4 R104, [R133+0x5100] ;  /* 0x005100008568783b */ /* 0x000e6e0000004200 */
[C---:B--2---:R-:W-:Y:S08]  /*122d0*/  HMMA.16816.F32 R52, R100.reuse, R108, R52 ;  /* 0x0000006c6434723c */ /* 0x044ff00000001834 */
[C---:B------:R-:W-:Y:S01]  /*122e0*/  HMMA.16816.F32 R56, R100.reuse, R110, R56 ;  /* 0x0000006e6438723c */ /* 0x040fe20000001838 */
[----:B------:R-:W2:Y:S07]  /*122f0*/  LDSM.16.MT88.4 R108, [R184+UR4+0x5100] ;  /* 0x00510004b86c783b */ /* 0x000eae0008004200 */
[C---:B---3--:R-:W-:Y:S08]  /*12300*/  HMMA.16816.F32 R60, R100.reuse, R112, R60 ;  /* 0x00000070643c723c */ /* 0x048ff0000000183c */
[C---:B------:R-:W-:Y:S08]  /*12310*/  HMMA.16816.F32 R64, R100.reuse, R114, R64 ;  /* 0x000000726440723c */ /* 0x040ff00000001840 */
[C---:B----4-:R-:W-:Y:S08]  /*12320*/  HMMA.16816.F32 R68, R100.reuse, R116, R68 ;  /* 0x000000746444723c */ /* 0x050ff00000001844 */
[C---:B------:R-:W-:Y:S01]  /*12330*/  HMMA.16816.F32 R72, R100.reuse, R118, R72 ;  /* 0x000000766448723c */ /* 0x040fe20000001848 */
[----:B------:R-:W3:Y:S07]  /*12340*/  LDSM.16.MT88.4 R116, [R133+0x1900] ;  /* 0x001900008574783b */ /* 0x000eee0000004200 */
[C---:B-1----:R-:W-:Y:S08]  /*12350*/  HMMA.16816.F32 R76, R100.reuse, R104, R76 ;  /* 0x00000068644c723c */ /* 0x042ff0000000184c */
[C---:B------:R-:W-:Y:S08]  /*12360*/  HMMA.16816.F32 R80, R100.reuse, R106, R80 ;  /* 0x0000006a6450723c */ /* 0x040ff00000001850 */
[C---:B--2---:R-:W-:Y:S08]  /*12370*/  HMMA.16816.F32 R84, R100.reuse, R108, R84 ;  /* 0x0000006c6454723c */ /* 0x044ff00000001854 */
[C---:B------:R-:W-:Y:S08]  /*12380*/  HMMA.16816.F32 R88, R100.reuse, R110, R88 ;  /* 0x0000006e6458723c */ /* 0x040ff00000001858 */
[C---:B------:R-:W-:Y:S08]  /*12390*/  HMMA.16816.F32 R92, R100.reuse, R120, R92 ;  /* 0x00000078645c723c */ /* 0x040ff0000000185c */
[----:B------:R-:W-:Y:S08]  /*123a0*/  HMMA.16816.F32 R96, R100, R122, R96 ;  /* 0x0000007a6460723c */ /* 0x000ff00000001860 */
[C---:B------:R-:W-:Y:S08]  /*123b0*/  HMMA.16816.F32 R128, R136.reuse, R124, R4 ;  /* 0x0000007c8880723c */ /* 0x040ff00000001804 */
[C---:B------:R-:W-:Y:S01]  /*123c0*/  HMMA.16816.F32 R124, R136.reuse, R126, R8 ;  /* 0x0000007e887c723c */ /* 0x040fe20000001808 */
[----:B------:R-:W1:Y:S07]  /*123d0*/  LDSM.16.MT88.4 R8, [R160+0x3900] ;  /* 0x00390000a008783b */ /* 0x000e6e0000004200 */
[C---:B---3--:R-:W-:Y:S01]  /*123e0*/  HMMA.16816.F32 R120, R136.reuse, R116, R12 ;  /* 0x000000748878723c */ /* 0x048fe2000000180c */
[----:B------:R-:W2:Y:S07]  /*123f0*/  LDSM.16.MT88.4 R12, [R185+UR4+0x5900] ;  /* 0x00590004b90c783b */ /* 0x000eae0008004200 */
[C---:B------:R-:W-:Y:S01]  /*12400*/  HMMA.16816.F32 R116, R136.reuse, R118, R16 ;  /* 0x000000768874723c */ /* 0x040fe20000001810 */
[----:B------:R3:W4:Y:S07]  /*12410*/  LDSM.16.MT88.4 R16, [R133+0x5900] ;  /* 0x005900008510783b */ /* 0x00072e0000004200 */
[C---:B------:R-:W-:Y:S07]  /*12420*/  HMMA.16816.F32 R112, R136.reuse, R140, R20 ;  /* 0x0000008c8870723c */ /* 0x040fee0000001814 */
[----:B------:R-:W-:Y:S01]  /*12430*/  @P0 IADD3 R20, R219, -0x2, RZ ;  /* 0xfffffffedb140810 */ /* 0x000fe20007ffe0ff */
[C---:B------:R-:W-:Y:S04]  /*12440*/  HMMA.16816.F32 R108, R136.reuse, R142, R24 ;  /* 0x0000008e886c723c */ /* 0x040fe80000001818 */
[----:B------:R-:W-:Y:S01]  /*12450*/  @P0 SHF.R.S32.HI R21, RZ, 0x1f, R20 ;  /* 0x0000001fff150819 */ /* 0x000fe20000011414 */
[----:B------:R-:W-:Y:S03]  /*12460*/  @P0 IMAD.WIDE.U32 R22, R20, c[0x0][0x1e0], RZ ;  /* 0x0000780014160a25 */ /* 0x000fe600078e00ff */
[C---:B------:R-:W-:Y:S04]  /*12470*/  HMMA.16816.F32 R104, R136.reuse, R144, R28 ;  /* 0x000000908868723c */ /* 0x040fe8000000181c */
[----:B------:R-:W-:Y:S01]  /*12480*/  @P0 SHF.L.U32 R26, R22, 0x6, RZ ;  /* 0x00000006161a0819 */ /* 0x000fe200000006ff */
[----:B------:R-:W-:Y:S01]  /*12490*/  @P0 IMAD R21, R21, c[0x0][0x1e0], RZ ;  /* 0x0000780015150a24 */ /* 0x000fe200078e02ff */
[----:B---3--:R-:W-:Y:S02]  /*124a0*/  MOV R133, R132 ;  /* 0x0000008400857202 */ /* 0x008fe40000000f00 */
[C---:B------:R-:W-:Y:S04]  /*124b0*/  HMMA.16816.F32 R100, R136.reuse, R146, R32 ;  /* 0x000000928864723c */ /* 0x040fe80000001820 */
[----:B------:R-:W-:Y:S04]  /*124c0*/  @P0 IMAD R21, R20, c[0x0][0x1e4], R21 ;  /* 0x0000790014150a24 */ /* 0x000fe800078e0215 */
[C---:B------:R-:W-:Y:S04]  /*124d0*/  HMMA.16816.F32 R36, R136.reuse, R148, R36 ;  /* 0x000000948824723c */ /* 0x040fe80000001824 */
[----:B------:R-:W-:Y:S04]  /*124e0*/  @P0 IADD3 R21, R23, R21, RZ ;  /* 0x0000001517150210 */ /* 0x000fe80007ffe0ff */
[C---:B------:R-:W-:Y:S04]  /*124f0*/  HMMA.16816.F32 R40, R136.reuse, R150, R40 ;  /* 0x000000968828723c */ /* 0x040fe80000001828 */
[----:B------:R-:W-:Y:S04]  /*12500*/  @P0 SHF.L.U64.HI R25, R22, 0x6, R21 ;  /* 0x0000000616190819 */ /* 0x000fe80000010215 */
[C---:B------:R-:W-:Y:S08]  /*12510*/  HMMA.16816.F32 R44, R136.reuse, R152, R44 ;  /* 0x00000098882c723c */ /* 0x040ff0000000182c */
[C---:B------:R-:W-:Y:S08]  /*12520*/  HMMA.16816.F32 R48, R136.reuse, R154, R48 ;  /* 0x0000009a8830723c */ /* 0x040ff00000001830 */
[C---:B------:R-:W-:Y:S08]  /*12530*/  HMMA.16816.F32 R52, R136.reuse, R156, R52 ;  /* 0x0000009c8834723c */ /* 0x040ff00000001834 */
[C---:B------:R-:W-:Y:S08]  /*12540*/  HMMA.16816.F32 R56, R136.reuse, R158, R56 ;  /* 0x0000009e8838723c */ /* 0x040ff00000001838 */
[C---:B-1----:R-:W-:Y:S07]  /*12550*/  HMMA.16816.F32 R60, R136.reuse, R8, R60 ;  /* 0x00000008883c723c */ /* 0x042fee000000183c */
[----:B------:R-:W-:Y:S01]  /*12560*/  @P0 IADD3 R8, P1, R26, R204, RZ ;  /* 0x000000cc1a080210 */ /* 0x000fe20007f3e0ff */
[C---:B------:R-:W-:Y:S04]  /*12570*/  HMMA.16816.F32 R64, R136.reuse, R10, R64 ;  /* 0x0000000a8840723c */ /* 0x040fe80000001840 */
[----:B------:R-:W-:Y:S02]  /*12580*/  @P0 IADD3.X R9, R25, R209, RZ, P1, !PT ;  /* 0x000000d119090210 */ /* 0x000fe40000ffe4ff */
[----:B------:R-:W-:Y:S02]  /*12590*/  @P0 LEA R22, P3, R8, c[0x0][0x1c8], 0x1 ;  /* 0x0000720008160a11 */ /* 0x000fe400078608ff */
[----:B------:R-:W-:Y:S01]  /*125a0*/  @P0 IADD3 R11, P2, R26, R213, RZ ;  /* 0x000000d51a0b0210 */ /* 0x000fe20007f5e0ff */
[C---:B--2---:R-:W-:Y:S03]  /*125b0*/  HMMA.16816.F32 R68, R136.reuse, R12, R68 ;  /* 0x0000000c8844723c */ /* 0x044fe60000001844 */
[----:B------:R-:W-:Y:S02]  /*125c0*/  @P0 LEA R20, P1, R11, c[0x0][0x1c8], 0x1 ;  /* 0x000072000b140a11 */ /* 0x000fe400078208ff */
[----:B------:R-:W-:Y:S02]  /*125d0*/  @P0 IADD3.X R10, R25, R212, RZ, P2, !PT ;  /* 0x000000d4190a0210 */ /* 0x000fe400017fe4ff */
[----:B------:R-:W-:Y:S01]  /*125e0*/  @P0 LEA.HI.X R23, R8, c[0x0][0x1cc], R9, 0x1, P3 ;  /* 0x0000730008170a11 */ /* 0x000fe200018f0c09 */
[C---:B------:R-:W-:Y:S04]  /*125f0*/  HMMA.16816.F32 R72, R136.reuse, R14, R72 ;  /* 0x0000000e8848723c */ /* 0x040fe80000001848 */
[----:B------:R-:W-:Y:S02]  /*12600*/  @P0 LEA.HI.X R21, R11, c[0x0][0x1cc], R10, 0x1, P1 ;  /* 0x000073000b150a11 */ /* 0x000fe400008f0c0a */
[----:B------:R-:W1:Y:S01]  /*12610*/  LDSM.16.MT88.4 R8, [R184+UR4+0x5900] ;  /* 0x00590004b808783b */ /* 0x000e620008004200 */
[----:B------:R-:W-:Y:S01]  /*12620*/  @P0 IADD3 R24, P1, R197, R26, RZ ;  /* 0x0000001ac5180210 */ /* 0x000fe20007f3e0ff */
[C---:B----4-:R-:W-:Y:S04]  /*12630*/  HMMA.16816.F32 R76, R136.reuse, R16, R76 ;  /* 0x00000010884c723c */ /* 0x050fe8000000184c */
[----:B------:R-:W-:Y:S02]  /*12640*/  @P0 IADD3 R12, P4, R24, R204, RZ ;  /* 0x000000cc180c0210 */ /* 0x000fe40007f9e0ff */
[----:B------:R-:W-:Y:S02]  /*12650*/  @P0 IADD3.X R29, R196, R25, RZ, P1, !PT ;  /* 0x00000019c41d0210 */ /* 0x000fe40000ffe4ff */
[----:B------:R-:W-:Y:S01]  /*12660*/  @P0 LEA R30, P1, R12, c[0x0][0x1c8], 0x1 ;  /* 0x000072000c1e0a11 */ /* 0x000fe200078208ff */
[C---:B------:R-:W-:Y:S03]  /*12670*/  HMMA.16816.F32 R80, R136.reuse, R18, R80 ;  /* 0x000000128850723c */ /* 0x040fe60000001850 */
[----:B------:R-:W-:Y:S02]  /*12680*/  @P0 IADD3.X R13, R29, R209, RZ, P4, !PT ;  /* 0x000000d11d0d0210 */ /* 0x000fe400027fe4ff */
[----:B------:R-:W-:Y:S02]  /*12690*/  @P0 IADD3 R2, P3, R26, R211, RZ ;  /* 0x000000d31a020210 */ /* 0x000fe40007f7e0ff */
[----:B------:R-:W-:Y:S02]  /*126a0*/  @P0 LEA.HI.X R31, R12, c[0x0][0x1cc], R13, 0x1, P1 ;  /* 0x000073000c1f0a11 */ /* 0x000fe400008f0c0d */
[----:B------:R-:W2:Y:S01]  /*126b0*/  LDSM.16.MT88.4 R12, [R160+0x5900] ;  /* 0x00590000a00c783b */ /* 0x000ea20000004200 */
[C---:B------:R-:W-:Y:S02]  /*126c0*/  ISETP.GE.AND P1, PT, R218.reuse, 0x1, PT ;  /* 0x00000001da00780c */ /* 0x040fe40003f26270 */
[----:B------:R-:W-:Y:S02]  /*126d0*/  IADD3 R218, R218, 0x1, RZ ;  /* 0x00000001dada7810 */ /* 0x000fe40007ffe0ff */
[----:B------:R-:W-:Y:S02]  /*126e0*/  @P0 LEA R26, P2, R2, c[0x0][0x1c8], 0x1 ;  /* 0x00007200021a0a11 */ /* 0x000fe400078408ff */
[----:B------:R-:W-:Y:S02]  /*126f0*/  SEL R218, R218, RZ, !P1 ;  /* 0x000000ffdada7207 */ /* 0x000fe40004800000 */
[----:B------:R-:W-:Y:S02]  /*12700*/  @P0 IADD3.X R25, R25, R210, RZ, P3, !PT ;  /* 0x000000d219190210 */ /* 0x000fe40001ffe4ff */
[----:B------:R-:W-:Y:S01]  /*12710*/  @P0 IADD3 R0, P4, R24, R213, RZ ;  /* 0x000000d518000210 */ /* 0x000fe20007f9e0ff */
[----:B------:R-:W-:Y:S01]  /*12720*/  @P0 IMAD R28, R218, 0x3000, R201 ;  /* 0x00003000da1c0824 */ /* 0x000fe200078e02c9 */
[----:B------:R-:W-:Y:S01]  /*12730*/  @P0 LEA.HI.X R27, R2, c[0x0][0x1cc], R25, 0x1, P2 ;  /* 0x00007300021b0a11 */ /* 0x000fe200010f0c19 */
[----:B------:R-:W-:Y:S01]  /*12740*/  FADD.FTZ R2, R162, R165 ;  /* 0x000000a5a2027221 */ /* 0x000fe20000010000 */
[----:B------:R-:W-:Y:S02]  /*12750*/  @P0 IADD3 R16, P2, R24, R211, RZ ;  /* 0x000000d318100210 */ /* 0x000fe40007f5e0ff */
[C---:B------:R-:W-:Y:S01]  /*12760*/  @P0 LEA R24, P3, R0.reuse, c[0x0][0x1c8], 0x1 ;  /* 0x0000720000180a11 */ /* 0x040fe200078608ff */
[----:B------:R-:W-:Y:S01]  /*12770*/  FADD.FTZ R2, R161, R2 ;  /* 0x00000002a1027221 */ /* 0x000fe20000010000 */
[----:B------:R-:W-:Y:S01]  /*12780*/  @P0 IADD3.X R17, R29, R212, RZ, P4, !PT ;  /* 0x000000d41d110210 */ /* 0x000fe200027fe4ff */
[C---:B-1----:R-:W-:Y:S03]  /*12790*/  HMMA.16816.F32 R84, R136.reuse, R8, R84 ;  /* 0x000000088854723c */ /* 0x042fe60000001854 */
[----:B------:R-:W-:Y:S01]  /*127a0*/  @P0 LEA.HI.X R25, R0, c[0x0][0x1cc], R17, 0x1, P3 ;  /* 0x0000730000190a11 */ /* 0x000fe200018f0c11 */
[----:B------:R-:W-:Y:S01]  /*127b0*/  FADD.FTZ R179, R179, R2 ;  /* 0x00000002b3b37221 */ /* 0x000fe20000010000 */
[----:B------:R-:W-:Y:S02]  /*127c0*/  @P0 SHF.L.U32 R17, R28, 0x1, RZ ;  /* 0x000000011c110819 */ /* 0x000fe400000006ff */
[----:B------:R-:W-:Y:S01]  /*127d0*/  LOP3.LUT P4, RZ, R194, 0x1, RZ, 0xc0, !PT ;  /* 0x00000001c2ff7812 */ /* 0x000fe2000788c0ff */
[----:B------:R-:W-:Y:S01]  /*127e0*/  FADD.FTZ R180, R180, R179 ;  /* 0x000000b3b4b47221 */ /* 0x000fe20000010000 */
[C---:B------:R-:W-:Y:S01]  /*127f0*/  @P0 LEA R18, P1, R16.reuse, c[0x0][0x1c8], 0x1 ;  /* 0x0000720010120a11 */ /* 0x040fe200078208ff */
[----:B------:R-:W-:Y:S01]  /*12800*/  @!PT LDS RZ, [RZ] ;  /* 0x00000000fffff984 */ /* 0x000fe20000000800 */
[----:B------:R-:W-:Y:S01]  /*12810*/  @!PT LDS RZ, [RZ] ;  /* 0x00000000fffff984 */ /* 0x000fe20000000800 */
[----:B------:R-:W-:Y:S01]  /*12820*/  @!PT LDS RZ, [RZ] ;  /* 0x00000000fffff984 */ /* 0x000fe20000000800 */
[----:B------:R1:W-:Y:S01]  /*12830*/  @P0 LDGSTS.E.BYPASS.LTC128B.128 [R17+0xc100], [R22.64], !P6 ;  /* 0x0c10000016110fae */ /* 0x0003e2000f101d46 */
[C---:B------:R-:W-:Y:S03]  /*12840*/  HMMA.16816.F32 R88, R136.reuse, R10, R88 ;  /* 0x0000000a8858723c */ /* 0x040fe60000001858 */
[----:B------:R-:W-:Y:S01]  /*12850*/  @P0 IADD3.X R29, R29, R210, RZ, P2, !PT ;  /* 0x000000d21d1d0210 */ /* 0x000fe200017fe4ff */
[----:B------:R-:W-:Y:S01]  /*12860*/  FADD.FTZ R181, R181, R180 ;  /* 0x000000b4b5b57221 */ /* 0x000fe20000010000 */
[----:B------:R-:W-:Y:S02]  /*12870*/  MOV R0, R3 ;  /* 0x0000000300007202 */ /* 0x000fe40000000f00 */
[----:B------:R1:W-:Y:S01]  /*12880*/  @P0 LDGSTS.E.BYPASS.LTC128B.128 [R17+0xe100], [R20.64], !P5 ;  /* 0x0e10000014110fae */ /* 0x0003e2000e901d46 */
[----:B------:R-:W-:Y:S01]  /*12890*/  @P0 LEA.HI.X R19, R16, c[0x0][0x1cc], R29, 0x1, P1 ;  /* 0x0000730010130a11 */ /* 0x000fe200008f0c1d */
[----:B------:R-:W-:Y:S01]  /*128a0*/  FADD.FTZ R182, R182, R181 ;  /* 0x000000b5b6b67221 */ /* 0x000fe20000010000 */
[C---:B--2---:R-:W-:Y:S03]  /*128b0*/  HMMA.16816.F32 R92, R136.reuse, R12, R92 ;  /* 0x0000000c885c723c */ /* 0x044fe6000000185c */
[----:B------:R-:W-:Y:S02]  /*128c0*/  FADD.FTZ R193, R193, R182 ;  /* 0x000000b6c1c17221 */ /* 0x000fe40000010000 */
[----:B------:R1:W-:Y:S02]  /*128d0*/  @P0 LDGSTS.E.BYPASS.LTC128B.128 [R17+0x10100], [R26.64], !P4 ;  /* 0x101000001a110fae */ /* 0x0003e4000e101d46 */
[----:B------:R-:W-:Y:S01]  /*128e0*/  FADD.FTZ R224, R224, R193 ;  /* 0x000000c1e0e07221 */ /* 0x000fe20000010000 */
[----:B------:R-:W-:Y:S04]  /*128f0*/  HMMA.16816.F32 R96, R136, R14, R96 ;  /* 0x0000000e8860723c */ /* 0x000fe80000001860 */
[----:B------:R-:W-:Y:S01]  /*12900*/  FADD.FTZ R225, R225, R224 ;  /* 0x000000e0e1e17221 */ /* 0x000fe20000010000 */
[----:B------:R1:W-:Y:S03]  /*12910*/  @P0 LDGSTS.E.BYPASS.LTC128B.128 [R17+0xd100], [R30.64], !P6 ;  /* 0x0d1000001e110fae */ /* 0x0003e6000f101d46 */
[----:B------:R-:W-:Y:S04]  /*12920*/  FADD.FTZ R225, R222, R225 ;  /* 0x000000e1dee17221 */ /* 0x000fe80000010000 */
[----:B------:R-:W-:Y:S01]  /*12930*/  FADD.FTZ R172, R172, R225 ;  /* 0x000000e1acac7221 */ /* 0x000fe20000010000 */
[----:B------:R1:W-:Y:S03]  /*12940*/  @P0 LDGSTS.E.BYPASS.LTC128B.128 [R17+0xf100], [R24.64], !P5 ;  /* 0x0f10000018110fae */ /* 0x0003e6000e901d46 */
[----:B------:R-:W-:Y:S04]  /*12950*/  FADD.FTZ R175, R175, R172 ;  /* 0x000000acafaf7221 */ /* 0x000fe80000010000 */
[----:B------:R-:W-:Y:S01]  /*12960*/  FADD.FTZ R170, R170, R175 ;  /* 0x000000afaaaa7221 */ /* 0x000fe20000010000 */
[----:B------:R1:W-:Y:S01]  /*12970*/  @P0 LDGSTS.E.BYPASS.LTC128B.128 [R17+0x11100], [R18.64], !P4 ;  /* 0x1110000012110fae */ /* 0x0003e2000e101d46 */
[----:B------:R-:W-:Y:S02]  /*12980*/  ISETP.GT.AND P0, PT, R219, RZ, PT ;  /* 0x000000ffdb00720c */ /* 0x000fe40003f04270 */
[----:B------:R-:W-:Y:S01]  /*12990*/  FADD.FTZ R221, R229, R170 ;  /* 0x000000aae5dd7221 */ /* 0x000fe20000010000 */
[----:B------:R-:W-:Y:S04]  /*129a0*/  MOV R219, R220 ;  /* 0x000000dc00db7202 */ /* 0x000fe80000000f00 */
[----:B------:R-:W0:Y:S06]  /*129b0*/  LDGDEPBAR ;  /* 0x00000000000079af */ /* 0x000e2c0000000000 */
[----:B------:R-:W-:-:S05]  /*129c0*/  @P0 BRA `(.L_x_768) ;  /* 0xffffd1c000000947 */ /* 0x000fca000383ffff */
.L_x_767:
[----:B-1----:R-:W1:Y:S01]  /*129d0*/  SHFL.BFLY PT, R6, R223, 0x2, 0x1f ;  /* 0x0c401f00df067f89 */ /* 0x002e6200000e0000 */
[----:B------:R-:W-:-:S02]  /*129e0*/  MOV R4, RZ ;  /* 0x000000ff00047202 */ /* 0x000fc40000000f00 */
[----:B------:R-:W-:Y:S01]  /*129f0*/  MOV R2, RZ ;  /* 0x000000ff00027202 */ /* 0x000fe20000000f00 */
[----:B------:R-:W2:Y:S01]  /*12a00*/  SHFL.BFLY PT, R0, R221, 0x2, 0x1f ;  /* 0x0c401f00dd007f89 */ /* 0x000ea200000e0000 */
        /* <DEDUP_REMOVED lines=12> */
[----:B------:R-:W-:-:S03]  /*12ad0*/  @P0 MOV R16, 0x3f317218 ;  /* 0x3f31721800100802 */ /* 0x000fc60000000f00 */
[----:B------:R-:W-:Y:S02]  /*12ae0*/  @P1 FMUL.FTZ R14, R14, c[0x0][0x2d0] ;  /* 0x0000b4000e0e1a20 */ /* 0x000fe40000410000 */
[----:B------:R-:W2:Y:S01]  /*12af0*/  @P1 MUFU.LG2 R5, R5 ;  /* 0x0000000500051308 */ /* 0x000ea20000000c00 */
[----:B------:R-:W-:-:S07]  /*12b00*/  @P0 FMUL.FTZ R16, R16, c[0x0][0x2d0] ;  /* 0x0000b40010100a20 */ /* 0x000fce0000410000 */
[----:B------:R-:W3:Y:S01]  /*12b10*/  @P0 MUFU.LG2 R13, R0 ;  /* 0x00000000000d0308 */ /* 0x000ee20000000c00 */
[C---:B-1----:R-:W-:Y:S02]  /*12b20*/  FMUL.FTZ R128, R4.reuse, R128 ;  /* 0x0000008004807220 */ /* 0x042fe40000410000 */
[C---:B------:R-:W-:Y:S02]  /*12b30*/  FMUL.FTZ R129, R4.reuse, R129 ;  /* 0x0000008104817220 */ /* 0x040fe40000410000 */
[C---:B------:R-:W-:Y:S02]  /*12b40*/  FMUL.FTZ R124, R4.reuse, R124 ;  /* 0x0000007c047c7220 */ /* 0x040fe40000410000 */
[C---:B------:R-:W-:Y:S01]  /*12b50*/  FMUL.FTZ R125, R4.reuse, R125 ;  /* 0x0000007d047d7220 */ /* 0x040fe20000410000 */
[----:B------:R1:W4:Y:S01]  /*12b60*/  @P0 MUFU.RCP R2, R0 ;  /* 0x0000000000020308 */ /* 0x0003220000001000 */
[----:B--2---:R-:W-:Y:S02]  /*12b70*/  @P1 FMUL.FTZ R5, R5, 0.69314718246459960938 ;  /* 0x3f31721805051820 */ /* 0x004fe40000410000 */
[----:B------:R-:W-:-:S02]  /*12b80*/  FMUL.FTZ R120, R4, R120 ;  /* 0x0000007804787220 */ /* 0x000fc40000410000 */
[C---:B------:R-:W-:Y:S02]  /*12b90*/  FMUL.FTZ R121, R4.reuse, R121 ;  /* 0x0000007904797220 */ /* 0x040fe40000410000 */
[C---:B------:R-:W-:Y:S02]  /*12ba0*/  FMUL.FTZ R116, R4.reuse, R116 ;  /* 0x0000007404747220 */ /* 0x040fe40000410000 */
[----:B---3--:R-:W-:Y:S02]  /*12bb0*/  @P0 FMUL.FTZ R13, R13, 0.69314718246459960938 ;  /* 0x3f3172180d0d0820 */ /* 0x008fe40000410000 */
[C---:B------:R-:W-:Y:S02]  /*12bc0*/  FMUL.FTZ R117, R4.reuse, R117 ;  /* 0x0000007504757220 */ /* 0x040fe40000410000 */
[C---:B------:R-:W-:Y:S02]  /*12bd0*/  FMUL.FTZ R112, R4.reuse, R112 ;  /* 0x0000007004707220 */ /* 0x040fe40000410000 */
[C---:B------:R-:W-:Y:S01]  /*12be0*/  FMUL.FTZ R113, R4.reuse, R113 ;  /* 0x0000007104717220 */ /* 0x040fe20000410000 */
[----:B-1----:R-:W-:Y:S01]  /*12bf0*/  MOV R0, 0xff800000 ;  /* 0xff80000000007802 */ /* 0x002fe20000000f00 */
        /* <DEDUP_REMOVED lines=38> */
[C---:B----4-:R-:W-:Y:S02]  /*12e60*/  FMUL.FTZ R130, R2.reuse, R130 ;  /* 0x0000008202827220 */ /* 0x050fe40000410000 */
        /* <DEDUP_REMOVED lines=47> */
[----:B------:R-:W-:Y:S02]  /*13160*/  @P1 FFMA.FTZ R0, R14, R132, R5 ;  /* 0x000000840e001223 */ /* 0x000fe40000010005 */
[----:B------:R-:W-:Y:S02]  /*13170*/  @P0 FFMA.FTZ R12, R16, R3, R13 ;  /* 0x00000003100c0223 */ /* 0x000fe4000001000d */
.L_x_720:
[----:B------:R-:W-:Y:S01]  /*13180*/  SHF.R.S32.HI R2, RZ, 0x1f, R195 ;  /* 0x0000001fff027819 */ /* 0x000fe200000114c3 */
[----:B------:R-:W-:Y:S05]  /*13190*/  @P2 BRA `(.L_x_769) ;  /* 0x0000168000002947 */ /* 0x000fea0003800000 */
[----:B------:R-:W1:Y:S01]  /*131a0*/  S2R R3, SR_TID.X ;  /* 0x0000000000037919 */ /* 0x000e620000002100 */
[----:B------:R-:W-:Y:S02]  /*131b0*/  F2FP.PACK_AB R8, R9, R8 ;  /* 0x000000080908723e */ /* 0x000fe400000000ff */
[----:B------:R-:W-:Y:S01]  /*131c0*/  F2FP.PACK_AB R6, R7, R6 ;  /* 0x000000060706723e */ /* 0x000fe200000000ff */
[----:B------:R-:W-:Y:S01]  /*131d0*/  BAR.SYNC.DEFER_BLOCKING 0x1, 0x100 ;  /* 0x0044000000007b1d */ /* 0x000fe20000010000 */
[----:B------:R-:W-:Y:S01]  /*131e0*/  F2FP.PACK_AB R4, R11, R4 ;  /* 0x000000040b04723e */ /* 0x000fe200000000ff */
[----:B------:R-:W-:Y:S01]  /*131f0*/  IMAD.MOV.U32 R11, RZ, RZ, 0x20 ;  /* 0x00000020ff0b7424 */ /* 0x000fe200078e00ff */
        /* <DEDUP_REMOVED lines=9> */
[----:B-1----:R-:W-:Y:S02]  /*13290*/  SHF.R.S32.HI R14, RZ, 0x1f, R3 ;  /* 0x0000001fff0e7819 */ /* 0x002fe40000011403 */
[----:B------:R-:W-:Y:S02]  /*132a0*/  F2FP.PACK_AB R114, R115, R114 ;  /* 0x000000727372723e */ /* 0x000fe400000000ff */
[----:B------:R-:W-:Y:S02]  /*132b0*/  LEA.HI R5, R14, R3, RZ, 0x2 ;  /* 0x000000030e057211 */ /* 0x000fe400078f10ff */
[----:B------:R-:W-:-:S02]  /*132c0*/  F2FP.PACK_AB R108, R109, R108 ;  /* 0x0000006c6d6c723e */ /* 0x000fc400000000ff */
        /* <DEDUP_REMOVED lines=23> */
[----:B------:R-:W-:Y:S01]  /*13440*/  SEL R16, R11, 0xffffffe0, !P1 ;  /* 0xffffffe00b107807 */ /* 0x000fe20004800000 */
[----:B------:R-:W-:Y:S01]  /*13450*/  IMAD.SHL.U32 R17, R17, 0x2, RZ ;  /* 0x0000000211117824 */ /* 0x000fe200078e00ff */
[----:B------:R-:W-:Y:S02]  /*13460*/  F2FP.PACK_AB R38, R39, R38 ;  /* 0x000000262726723e */ /* 0x000fe400000000ff */
[----:B------:R-:W-:Y:S01]  /*13470*/  F2FP.PACK_AB R40, R41, R40 ;  /* 0x000000282928723e */ /* 0x000fe200000000ff */
[C---:B------:R-:W-:Y:S01]  /*13480*/  IMAD.IADD R11, R17.reuse, 0x1, R16 ;  /* 0x00000001110b7824 */ /* 0x040fe200078e0210 */
[C---:B------:R-:W-:Y:S01]  /*13490*/  IADD3 R9, R17.reuse, 0x80, RZ ;  /* 0x0000008011097810 */ /* 0x040fe20007ffe0ff */
[----:B------:R-:W-:Y:S01]  /*134a0*/  STS [R17+0x80], R128 ;  /* 0x0000808011007388 */ /* 0x000fe20000000800 */
[----:B------:R-:W-:Y:S02]  /*134b0*/  IADD3 R7, R17, 0x70, RZ ;  /* 0x0000007011077810 */ /* 0x000fe40007ffe0ff */
[----:B------:R-:W-:Y:S01]  /*134c0*/  @P0 IADD3 R7, R9, 0x10, RZ ;  /* 0x0000001009070810 */ /* 0x000fe20007ffe0ff */
[----:B------:R-:W-:Y:S01]  /*134d0*/  IMAD.MOV.U32 R9, RZ, RZ, 0x40 ;  /* 0x00000040ff097424 */ /* 0x000fe200078e00ff */
[----:B------:R-:W-:Y:S01]  /*134e0*/  STS [R17+0x480], R130 ;  /* 0x0004808211007388 */ /* 0x000fe20000000800 */
[----:B------:R-:W-:-:S02]  /*134f0*/  F2FP.PACK_AB R42, R43, R42 ;  /* 0x0000002a2b2a723e */ /* 0x000fc400000000ff */
[----:B------:R-:W-:Y:S01]  /*13500*/  F2FP.PACK_AB R44, R45, R44 ;  /* 0x0000002c2d2c723e */ /* 0x000fe200000000ff */
[----:B------:R-:W-:Y:S01]  /*13510*/  STS [R7], R124 ;  /* 0x0000007c07007388 */ /* 0x000fe20000000800 */
[----:B------:R-:W-:Y:S01]  /*13520*/  SEL R20, R9, 0xffffffc0, !P2 ;  /* 0xffffffc009147807 */ /* 0x000fe20005000000 */
[--C-:B------:R-:W-:Y:S01]  /*13530*/  IMAD.IADD R9, R16, 0x1, R7.reuse ;  /* 0x0000000110097824 */ /* 0x100fe200078e0207 */
[----:B------:R-:W-:Y:S01]  /*13540*/  F2FP.PACK_AB R46, R47, R46 ;  /* 0x0000002e2f2e723e */ /* 0x000fe200000000ff */
[----:B------:R-:W-:Y:S01]  /*13550*/  STS [R7+0x400], R126 ;  /* 0x0004007e07007388 */ /* 0x000fe20000000800 */
[----:B------:R-:W-:Y:S01]  /*13560*/  F2FP.PACK_AB R48, R49, R48 ;  /* 0x000000303130723e */ /* 0x000fe200000000ff */
[--C-:B------:R-:W-:Y:S01]  /*13570*/  IMAD.IADD R15, R17, 0x1, R20.reuse ;  /* 0x00000001110f7824 */ /* 0x100fe200078e0214 */
[----:B------:R-:W-:Y:S01]  /*13580*/  F2FP.PACK_AB R50, R51, R50 ;  /* 0x000000323332723e */ /* 0x000fe200000000ff */
[C---:B------:R-:W-:Y:S01]  /*13590*/  IMAD.IADD R19, R20.reuse, 0x1, R7 ;  /* 0x0000000114137824 */ /* 0x040fe200078e0207 */
[----:B------:R-:W-:Y:S01]  /*135a0*/  STS [R11+0x80], R120 ;  /* 0x000080780b007388 */ /* 0x000fe20000000800 */
[----:B------:R-:W-:Y:S01]  /*135b0*/  IMAD.IADD R21, R20, 0x1, R11 ;  /* 0x0000000114157824 */ /* 0x000fe200078e020b */
[----:B------:R-:W-:Y:S01]  /*135c0*/  F2FP.PACK_AB R52, R53, R52 ;  /* 0x000000343534723e */ /* 0x000fe200000000ff */
[----:B------:R-:W-:Y:S01]  /*135d0*/  IMAD.IADD R23, R9, 0x1, R20 ;  /* 0x0000000109177824 */ /* 0x000fe200078e0214 */
        /* <DEDUP_REMOVED lines=60> */
[----:B------:R-:W-:Y:S01]  /*139a0*/  STS [R15+0x8080], R6 ;  /* 0x008080060f007388 */ /* 0x000fe20000000800 */
[----:B------:R-:W-:-:S03]  /*139b0*/  IMAD.WIDE R24, R192, R17, c[0x0][0x500] ;  /* 0x00014000c0187625 */ /* 0x000fc600078e0211 */
[----:B------:R1:W-:Y:S04]  /*139c0*/  STS [R15+0x8480], R4 ;  /* 0x008480040f007388 */ /* 0x0003e80000000800 */
[----:B------:R2:W-:Y:S04]  /*139d0*/  STS [R19+0x8000], R8 ;  /* 0x0080000813007388 */ /* 0x0005e80000000800 */
[----:B------:R2:W-:Y:S04]  /*139e0*/  STS [R19+0x8400], R90 ;  /* 0x0084005a13007388 */ /* 0x0005e80000000800 */
[----:B------:R2:W-:Y:S04]  /*139f0*/  STS [R21+0x8080], R10 ;  /* 0x0080800a15007388 */ /* 0x0005e80000000800 */
[----:B------:R2:W-:Y:S04]  /*13a00*/  STS [R21+0x8480], R94 ;  /* 0x0084805e15007388 */ /* 0x0005e80000000800 */
[----:B------:R2:W-:Y:S04]  /*13a10*/  STS [R23+0x8000], R96 ;  /* 0x0080006017007388 */ /* 0x0005e80000000800 */
[----:B------:R2:W-:Y:S04]  /*13a20*/  STS [R23+0x8400], R98 ;  /* 0x0084006217007388 */ /* 0x0005e80000000800 */
[----:B------:R-:W-:Y:S01]  /*13a30*/  BAR.SYNC.DEFER_BLOCKING 0x1, 0x100 ;  /* 0x0044000000007b1d */ /* 0x000fe20000010000 */
[----:B-1----:R-:W-:-:S02]  /*13a40*/  IMAD.MOV.U32 R4, RZ, RZ, c[0x0][0x388] ;  /* 0x0000e200ff047624 */ /* 0x002fc400078e00ff */
[----:B------:R-:W-:-:S03]  /*13a50*/  @P1 IMAD.WIDE R16, R192, R17, c[0x0][0x508] ;  /* 0x00014200c0101625 */ /* 0x000fc600078e0211 */
[----:B------:R-:W3:Y:S04]  /*13a60*/  @P0 LDG.E R9, [R24.64] ;  /* 0x0000000618090981 */ /* 0x000ee8000c1e1900 */
[----:B------:R2:W5:Y:S01]  /*13a70*/  @P1 LDG.E R4, [R16.64] ;  /* 0x0000000610041981 */ /* 0x000562000c1e1900 */
[----:B------:R-:W-:Y:S02]  /*13a80*/  CS2R R6, SRZ ;  /* 0x0000000000067805 */ /* 0x000fe4000001ff00 */
[--C-:B---3--:R-:W-:Y:S01]  /*13a90*/  @P0 SHF.R.S32.HI R7, RZ, 0x1f, R9.reuse ;  /* 0x0000001fff070819 */ /* 0x108fe20000011409 */
[----:B------:R-:W-:Y:S01]  /*13aa0*/  @P0 IMAD.MOV.U32 R6, RZ, RZ, R9 ;  /* 0x000000ffff060224 */ /* 0x000fe200078e0009 */
[----:B------:R-:W-:Y:S05]  /*13ab0*/  @P1 BRA `(.L_x_770) ;  /* 0x0000004000001947 */ /* 0x000fea0003800000 */
[----:B--2---:R-:W-:Y:S05]  /*13ac0*/  @!P0 BRA `(.L_x_770) ;  /* 0x0000003000008947 */ /* 0x004fea0003800000 */
[----:B-----5:R-:W2:Y:S04]  /*13ad0*/  LDG.E R4, [R24.64] ;  /* 0x0000000618047981 */ /* 0x020ea8000c1e1900 */
[----:B------:R-:W2:Y:S02]  /*13ae0*/  LDG.E R9, [R24.64+0x4] ;  /* 0x0000040618097981 */ /* 0x000ea4000c1e1900 */
[----:B--2---:R-:W-:-:S02]  /*13af0*/  IADD3 R4, -R4, R9, RZ ;  /* 0x0000000904047210 */ /* 0x004fc40007ffe1ff */
.L_x_770:
[----:B--2---:R-:W-:Y:S01]  /*13b00*/  LOP3.LUT R8, R13, 0xffffffe0, RZ, 0xc0, !PT ;  /* 0xffffffe00d087812 */ /* 0x004fe200078ec0ff */
        /* <DEDUP_REMOVED lines=12> */
[----:B------:R-:W-:Y:S02]  /*13bd0*/  IADD3 R5, R5, -R16, RZ ;  /* 0x8000001005057210 */ /* 0x000fe40007ffe0ff */
[----:B------:R-:W-:Y:S01]  /*13be0*/  SHF.R.S32.HI R16, RZ, 0x2, R8 ;  /* 0x00000002ff107819 */ /* 0x000fe20000011408 */
[----:B------:R-:W-:Y:S01]  /*13bf0*/  IMAD.IADD R8, R18, 0x1, -R11 ;  /* 0x0000000112087824 */ /* 0x000fe200078e0a0b */
[----:B------:R-:W-:Y:S01]  /*13c00*/  ISETP.NE.AND P1, PT, R10, 0x1, PT ;  /* 0x000000010a00780c */ /* 0x000fe20003f25270 */
[----:B------:R-:W-:Y:S01]  /*13c10*/  IMAD R10, R2, c[0x0][0x490], RZ ;  /* 0x00012400020a7a24 */ /* 0x000fe200078e02ff */
[----:B------:R-:W-:Y:S01]  /*13c20*/  MOV R18, R6 ;  /* 0x0000000600127202 */ /* 0x000fe20000000f00 */
[----:B------:R-:W-:Y:S01]  /*13c30*/  IMAD R5, R5, 0x10, R16 ;  /* 0x0000001005057824 */ /* 0x000fe200078e0210 */
[----:B------:R-:W-:Y:S01]  /*13c40*/  LOP3.LUT P2, RZ, R9, 0x3, RZ, 0xc0, !PT ;  /* 0x0000000309ff7812 */ /* 0x000fe2000784c0ff */
[----:B------:R-:W-:Y:S01]  /*13c50*/  IMAD R11, R7, c[0x0][0x3a0], RZ ;  /* 0x0000e800070b7a24 */ /* 0x000fe200078e02ff */
[-C--:B------:R-:W-:Y:S01]  /*13c60*/  LEA.HI R13, R14, R3.reuse, RZ, 0x3 ;  /* 0x000000030e0d7211 */ /* 0x080fe200078f18ff */
[----:B------:R-:W-:Y:S01]  /*13c70*/  IMAD R15, R8, 0x8, R5 ;  /* 0x00000008080f7824 */ /* 0x000fe200078e0205 */
[----:B------:R-:W-:Y:S01]  /*13c80*/  LEA.HI R14, R14, R3, RZ, 0x6 ;  /* 0x000000030e0e7211 */ /* 0x000fe200078f30ff */
[----:B------:R-:W-:-:S03]  /*13c90*/  IMAD.WIDE.U32 R18, R195, c[0x0][0x490], R18 ;  /* 0x00012400c3127a25 */ /* 0x000fc600078e0012 */
[----:B-1----:R-:W-:Y:S01]  /*13ca0*/  LEA R8, R54, R15, 0x7 ;  /* 0x0000000f36087211 */ /* 0x002fe200078e38ff */
[----:B------:R-:W-:Y:S02]  /*13cb0*/  IMAD R9, R195, c[0x0][0x494], R10 ;  /* 0x00012500c3097a24 */ /* 0x000fe400078e020a */
[C---:B------:R-:W-:Y:S02]  /*13cc0*/  IMAD R7, R6.reuse, c[0x0][0x3a4], R11 ;  /* 0x0000e90006077a24 */ /* 0x040fe400078e020b */
[----:B------:R-:W-:Y:S01]  /*13cd0*/  IMAD.WIDE.U32 R10, R6, c[0x0][0x3a0], RZ ;  /* 0x0000e800060a7a25 */ /* 0x000fe200078e00ff */
[----:B------:R-:W-:Y:S02]  /*13ce0*/  LOP3.LUT R6, R13, 0xfffffff8, RZ, 0xc0, !PT ;  /* 0xfffffff80d067812 */ /* 0x000fe400078ec0ff */
[----:B------:R-:W-:Y:S01]  /*13cf0*/  SHF.R.S32.HI R13, RZ, 0x3, R13 ;  /* 0x00000003ff0d7819 */ /* 0x000fe2000001140d */
        /* <DEDUP_REMOVED lines=10> */
[----:B------:R-:W-:Y:S02]  /*13da0*/  SEL R3, R3, RZ, !P0 ;  /* 0x000000ff03037207 */ /* 0x000fe40004000000 */
[----:B------:R-:W-:Y:S01]  /*13db0*/  LEA R21, R6, R13, 0x5 ;  /* 0x0000000d06157211 */ /* 0x000fe200078e28ff */
[--C-:B------:R-:W-:Y:S01]  /*13dc0*/  IMAD.MOV R9, RZ, RZ, -R7.reuse ;  /* 0x000000ffff097224 */ /* 0x100fe200078e0a07 */
[----:B------:R-:W-:Y:S01]  /*13dd0*/  SHF.R.S32.HI R16, RZ, 0x1f, R7 ;  /* 0x0000001fff107819 */ /* 0x000fe20000011407 */
[----:B------:R-:W-:-:S04]  /*13de0*/  IMAD.WIDE.U32 R18, R192, c[0x0][0x498], R18 ;  /* 0x00012600c0127a25 */ /* 0x000fc800078e0012 */
[----:B------:R-:W-:Y:S01]  /*13df0*/  IMAD R9, R9, c[0x0][0x4e8], R8 ;  /* 0x00013a0009097a24 */ /* 0x000fe200078e0208 */
[----:B------:R-:W-:Y:S01]  /*13e00*/  IADD3 R20, P0, R7, R18, RZ ;  /* 0x0000001207147210 */ /* 0x000fe20007f1e0ff */
[----:B------:R-:W-:Y:S02]  /*13e10*/  IMAD R15, R3, c[0x0][0x498], RZ ;  /* 0x00012600030f7a24 */ /* 0x000fe400078e02ff */
[----:B------:R-:W-:Y:S01]  /*13e20*/  IMAD R17, R195, c[0x0][0x3ec], R2 ;  /* 0x0000fb00c3117a24 */ /* 0x000fe200078e0202 */
[----:B------:R-:W-:Y:S01]  /*13e30*/  SHF.R.S32.HI R18, RZ, 0x1f, R9 ;  /* 0x0000001fff127819 */ /* 0x000fe20000011409 */
[----:B------:R-:W-:Y:S02]  /*13e40*/  IMAD R15, R192, c[0x0][0x49c], R15 ;  /* 0x00012700c00f7a24 */ /* 0x000fe400078e020f */
[----:B------:R-:W-:Y:S01]  /*13e50*/  IMAD.SHL.U32 R2, R13, 0x40, RZ ;  /* 0x000000400d027824 */ /* 0x000fe200078e00ff */
[----:B------:R-:W-:Y:S01]  /*13e60*/  IADD3 R11, R11, R17, RZ ;  /* 0x000000110b0b7210 */ /* 0x000fe20007ffe0ff */
[----:B------:R-:W-:Y:S01]  /*13e70*/  IMAD R8, R54, 0x80, R21 ;  /* 0x0000008036087824 */ /* 0x000fe200078e0215 */
[----:B------:R-:W-:Y:S01]  /*13e80*/  IADD3.X R21, R16, R19, R15, P0, !PT ;  /* 0x0000001310157210 */ /* 0x000fe200007fe40f */
[----:B------:R-:W-:Y:S01]  /*13e90*/  IMAD R18, R18, c[0x0][0x488], RZ ;  /* 0x0001220012127a24 */ /* 0x000fe200078e02ff */
[----:B------:R-:W-:Y:S01]  /*13ea0*/  LOP3.LUT R15, R2, 0x1c0, RZ, 0xc0, !PT ;  /* 0x000001c0020f7812 */ /* 0x000fe200078ec0ff */
[----:B------:R-:W-:-:S04]  /*13eb0*/  @P1 IMAD.HI.U32 R17, R8, c[0x0][0x4ec], RZ ;  /* 0x00013b0008111a27 */ /* 0x000fc800078e00ff */
[----:B------:R-:W-:Y:S02]  /*13ec0*/  IMAD.SHL.U32 R2, R6, 0x8, RZ ;  /* 0x0000000806027824 */ /* 0x000fe400078e00ff */
[----:B------:R-:W-:-:S03]  /*13ed0*/  IMAD.WIDE.U32 R20, R9, c[0x0][0x488], R20 ;  /* 0x0001220009147a25 */ /* 0x000fc600078e0014 */
[----:B------:R-:W-:Y:S01]  /*13ee0*/  LOP3.LUT R6, R15, 0x38, R2, 0xf8, !PT ;  /* 0x000000380f067812 */ /* 0x000fe200078ef802 */
[----:B------:R-:W-:Y:S02]  /*13ef0*/  IMAD R18, R9, c[0x0][0x48c], R18 ;  /* 0x0001230009127a24 */ /* 0x000fe400078e0212 */
[----:B------:R-:W-:Y:S01]  /*13f00*/  IMAD.MOV.U32 R7, RZ, RZ, R8 ;  /* 0x000000ffff077224 */ /* 0x000fe200078e0008 */
[----:B------:R-:W-:Y:S01]  /*13f10*/  @P1 SHF.R.U32.HI R7, RZ, c[0x0][0x4f0], R17 ;  /* 0x00013c00ff071a19 */ /* 0x000fe20000011611 */
[----:B------:R-:W-:Y:S01]  /*13f20*/  IMAD R9, R3, c[0x0][0x3f0], RZ ;  /* 0x0000fc0003097a24 */ /* 0x000fe200078e02ff */
[----:B------:R-:W-:Y:S01]  /*13f30*/  SHF.R.U32.HI R3, RZ, 0x3, R15 ;  /* 0x00000003ff037819 */ /* 0x000fe2000001160f */
[----:B------:R-:W-:Y:S01]  /*13f40*/  IMAD.WIDE.U32 R10, R192, c[0x0][0x3f0], R10 ;  /* 0x0000fc00c00a7a25 */ /* 0x000fe200078e000a */
[----:B------:R-:W-:Y:S02]  /*13f50*/  LEA R15, P0, R20, c[0x0][0x450], 0x2 ;  /* 0x00011400140f7a11 */ /* 0x000fe400078010ff */
[----:B------:R-:W-:Y:S01]  /*13f60*/  IADD3 R17, R21, R18, RZ ;  /* 0x0000001215117210 */ /* 0x000fe20007ffe0ff */
[----:B------:R-:W-:Y:S01]  /*13f70*/  IMAD R9, R192, c[0x0][0x3f4], R9 ;  /* 0x0000fd00c0097a24 */ /* 0x000fe200078e0209 */
[----:B------:R-:W-:Y:S01]  /*13f80*/  LOP3.LUT R6, R6, R3, RZ, 0x3c, !PT ;  /* 0x0000000306067212 */ /* 0x000fe200078e3cff */
[----:B------:R-:W-:Y:S01]  /*13f90*/  IMAD.MOV R3, RZ, RZ, -R7 ;  /* 0x000000ffff037224 */ /* 0x000fe200078e0a07 */
[----:B------:R-:W-:Y:S01]  /*13fa0*/  LEA.HI.X R17, R20, c[0x0][0x454], R17, 0x2, P0 ;  /* 0x0001150014117a11 */ /* 0x000fe200000f1411 */
[----:B------:R-:W-:Y:S01]  /*13fb0*/  SHFL.IDX PT, R32, R15, RZ, 0x1c1f ;  /* 0x001c1fff0f207589 */ /* 0x000fe200000e0000 */
[----:B------:R-:W-:Y:S01]  /*13fc0*/  SHF.R.S32.HI R16, RZ, 0x1f, R7 ;  /* 0x0000001fff107819 */ /* 0x000fe20000011407 */
[----:B------:R-:W-:Y:S01]  /*13fd0*/  IMAD R56, R3, c[0x0][0x4e8], R8 ;  /* 0x00013a0003387a24 */ /* 0x000fe200078e0208 */
[----:B------:R-:W-:Y:S01]  /*13fe0*/  IADD3 R11, R11, R9, RZ ;  /* 0x000000090b0b7210 */ /* 0x000fe20007ffe0ff */
[----:B------:R-:W1:Y:S01]  /*13ff0*/  SHFL.IDX PT, R33, R17, RZ, 0x1c1f ;  /* 0x001c1fff11217589 */ /* 0x000e6200000e0000 */
[C---:B------:R-:W-:Y:S01]  /*14000*/  IMAD R8, R54.reuse, 0x80, R5 ;  /* 0x0000008036087824 */ /* 0x040fe200078e0205 */
[----:B------:R-:W-:Y:S01]  /*14010*/  LEA R54, R54, R13, 0x7 ;  /* 0x0000000d36367211 */ /* 0x000fe200078e38ff */
[----:B-----5:R-:W-:Y:S01]  /*14020*/  IMAD R3, R4, c[0x0][0x4e8], RZ ;  /* 0x00013a0004037a24 */ /* 0x020fe200078e02ff */
[----:B------:R-:W-:Y:S01]  /*14030*/  SHFL.IDX PT, R34, R15, 0x1, 0x1c1f ;  /* 0x003c1f000f227f89 */ /* 0x000fe200000e0000 */
[----:B------:R-:W-:Y:S01]  /*14040*/  IMAD R16, R16, c[0x0][0x3e0], RZ ;  /* 0x0000f80010107a24 */ /* 0x000fe200078e02ff */
[C---:B------:R-:W-:Y:S01]  /*14050*/  IADD3 R4, R8.reuse, 0x8, RZ ;  /* 0x0000000808047810 */ /* 0x040fe20007ffe0ff */
[----:B------:R-:W-:Y:S01]  /*14060*/  IMAD.WIDE.U32 R10, R7, c[0x0][0x3e0], R10 ;  /* 0x0000f800070a7a25 */ /* 0x000fe200078e000a */
[----:B------:R-:W2:Y:S01]  /*14070*/  SHFL.IDX PT, R35, R17, 0x1, 0x1c1f ;  /* 0x003c1f0011237f89 */ /* 0x000ea200000e0000 */
[----:B------:R-:W-:-:S02]  /*14080*/  ISETP.GE.OR P1, PT, R8, R3, P2 ;  /* 0x000000030800720c */ /* 0x000fc40001726670 */
[----:B------:R-:W-:Y:S01]  /*14090*/  IMAD R16, R7, c[0x0][0x3e4], R16 ;  /* 0x0000f90007107a24 */ /* 0x000fe200078e0210 */
[----:B------:R-:W-:Y:S02]  /*140a0*/  ISETP.GE.OR P0, PT, R4, R3, P2 ;  /* 0x000000030400720c */ /* 0x000fe40001706670 */
[----:B------:R-:W-:Y:S01]  /*140b0*/  SHF.L.U32 R7, R14, 0x3, RZ ;  /* 0x000000030e077819 */ /* 0x000fe200000006ff */
[----:B------:R-:W-:Y:S01]  /*140c0*/  IMAD.IADD R11, R11, 0x1, R16 ;  /* 0x000000010b0b7824 */ /* 0x000fe200078e0210 */
[----:B------:R-:W-:Y:S02]  /*140d0*/  SHF.R.S32.HI R5, RZ, 0x1f, R56 ;  /* 0x0000001fff057819 */ /* 0x000fe40000011438 */
[----:B------:R-:W-:-:S03]  /*140e0*/  LOP3.LUT R6, R6, 0x7ffffe00, R7, 0xf8, !PT ;  /* 0x7ffffe0006067812 */ /* 0x000fc600078ef807 */
[----:B------:R-:W-:Y:S01]  /*140f0*/  IMAD R5, R5, c[0x0][0x3d8], RZ ;  /* 0x0000f60005057a24 */ /* 0x000fe200078e02ff */
[----:B------:R-:W-:Y:S01]  /*14100*/  SHF.L.U32 R58, R6, 0x1, RZ ;  /* 0x00000001063a7819 */ /* 0x000fe200000006ff */
[----:B-1----:R1:W-:Y:S02]  /*14110*/  @!P1 ST.E [R32.64], R0 ;  /* 0x0000000020009985 */ /* 0x0023e4000c101906 */
[C---:B------:R-:W-:Y:S02]  /*14120*/  IMAD R14, R56.reuse, c[0x0][0x3dc], R5 ;  /* 0x0000f700380e7a24 */ /* 0x040fe400078e0205 */
[----:B------:R-:W-:-:S04]  /*14130*/  IMAD.WIDE.U32 R56, R56, c[0x0][0x3d8], R10 ;  /* 0x0000f60038387a25 */ /* 0x000fc800078e000a */
[----:B------:R-:W-:Y:S01]  /*14140*/  IMAD.IADD R14, R57, 0x1, R14 ;  /* 0x00000001390e7824 */ /* 0x000fe200078e020e */
[----:B--2---:R1:W-:Y:S01]  /*14150*/  @!P0 ST.E [R34.64], R12 ;  /* 0x0000000c22008985 */ /* 0x0043e2000c101906 */
[----:B------:R-:W-:-:S03]  /*14160*/  LEA R57, P0, R56, c[0x0][0x380], 0x1 ;  /* 0x0000e00038397a11 */ /* 0x000fc600078008ff */
[----:B------:R1:W2:Y:S01]  /*14170*/  LDS.128 R44, [R58+0x1080] ;  /* 0x001080003a2c7984 */ /* 0x0002a20000000c00 */
[----:B------:R-:W-:Y:S02]  /*14180*/  LEA.HI.X R56, R56, c[0x0][0x384], R14, 0x1, P0 ;  /* 0x0000e10038387a11 */ /* 0x000fe400000f0c0e */
[----:B------:R-:W-:Y:S01]  /*14190*/  ISETP.GE.AND P0, PT, R54, R3, PT ;  /* 0x000000033600720c */ /* 0x000fe20003f06270 */
[----:B------:R1:W3:Y:S04]  /*141a0*/  LDS.128 R40, [R58+0x2080] ;  /* 0x002080003a287984 */ /* 0x0002e80000000c00 */
        /* <DEDUP_REMOVED lines=10> */
[----:B--2---:R-:W2:Y:S01]  /*14250*/  LDS.128 R48, [R58+0x80] ;  /* 0x000080003a307984 */ /* 0x004ea20000000c00 */
[----:B------:R-:W-:-:S02]  /*14260*/  IADD3 R55, R2, 0x40, RZ ;  /* 0x0000004002377810 */ /* 0x000fc40007ffe0ff */
[C---:B------:R-:W-:Y:S01]  /*14270*/  IADD3 R53, R2.reuse, 0x80, RZ ;  /* 0x0000008002357810 */ /* 0x040fe20007ffe0ff */
[----:B-1----:R-:W1:Y:S01]  /*14280*/  LDS.128 R32, [R58+0x4080] ;  /* 0x004080003a207984 */ /* 0x002e620000000c00 */
        /* <DEDUP_REMOVED lines=13> */
[----:B--2---:R2:W-:Y:S04]  /*14360*/  @!P2 ST.E.128 [R58.64], R48 ;  /* 0x000000303a00a985 */ /* 0x0045e8000c101d06 */
[----:B-1----:R2:W-:Y:S04]  /*14370*/  @!P1 ST.E.128 [R52.64], R32 ;  /* 0x0000002034009985 */ /* 0x0025e8000c101d06 */
[----:B----4-:R2:W-:Y:S02]  /*14380*/  @!P0 ST.E.128 [R60.64], R12 ;  /* 0x0000000c3c008985 */ /* 0x0105e4000c101d06 */
.L_x_772:
[----:B--2---:R-:W-:Y:S05]  /*14390*/  BSYNC B0 ;  /* 0x0000000000007941 */ /* 0x004fea0003800000 */
.L_x_771:
[----:B-1----:R-:W-:Y:S01]  /*143a0*/  IADD3 R0, R54, 0x20, RZ ;  /* 0x0000002036007810 */ /* 0x002fe20007ffe0ff */
[----:B------:R1:W2:Y:S01]  /*143b0*/  SHFL.IDX PT, R33, R56, 0x1, 0x181f ;  /* 0x00381f0038217f89 */ /* 0x0002a200000e0000 */
[----:B------:R-:W-:Y:S02]  /*143c0*/  BSSY B0, `(.L_x_773) ;  /* 0x0000015000007945 */ /* 0x000fe40003800000 */
[----:B------:R-:W-:Y:S01]  /*143d0*/  ISETP.GE.AND P0, PT, R0, R3, PT ;  /* 0x000000030000720c */ /* 0x000fe20003f06270 */
[----:B------:R1:W4:-:S12]  /*143e0*/  SHFL.IDX PT, R32, R57, 0x1, 0x181f ;  /* 0x00381f0039207f89 */ /* 0x00031800000e0000 */
        /* <DEDUP_REMOVED lines=18> */
.L_x_774:
[----:B------:R-:W-:Y:S05]  /*14510*/  BSYNC B0 ;  /* 0x0000000000007941 */ /* 0x000fea0003800000 */
.L_x_773:
[----:B------:R-:W-:Y:S01]  /*14520*/  IADD3 R0, R54, 0x40, RZ ;  /* 0x0000004036007810 */ /* 0x000fe20007ffe0ff */
[----:B--2---:R2:W1:Y:S01]  /*14530*/  SHFL.IDX PT, R17, R56, 0x2, 0x181f ;  /* 0x00581f0038117f89 */ /* 0x00446200000e0000 */
        /* <DEDUP_REMOVED lines=21> */
.L_x_776:
[----:B------:R-:W-:Y:S05]  /*14690*/  BSYNC B0 ;  /* 0x0000000000007941 */ /* 0x000fea0003800000 */
.L_x_775:
[----:B------:R-:W-:Y:S01]  /*146a0*/  IADD3 R54, R54, 0x60, RZ ;  /* 0x0000006036367810 */ /* 0x000fe20007ffe0ff */
[----:B-1----:R1:W2:Y:S03]  /*146b0*/  SHFL.IDX PT, R9, R56, 0x3, 0x181f ;  /* 0x00781f0038097f89 */ /* 0x0022a600000e0000 */
[----:B------:R-:W-:Y:S01]  /*146c0*/  ISETP.GE.AND P0, PT, R54, R3, PT ;  /* 0x000000033600720c */ /* 0x000fe20003f06270 */
[----:B------:R1:W4:-:S12]  /*146d0*/  SHFL.IDX PT, R8, R57, 0x3, 0x181f ;  /* 0x00781f0039087f89 */ /* 0x00031800000e0000 */
[----:B------:R-:W-:Y:S05]  /*146e0*/  @P0 EXIT ;  /* 0x000000000000094d */ /* 0x000fea0003800000 */
[C---:B------:R-:W-:Y:S02]  /*146f0*/  IADD3 R3, R2.reuse, 0x40, RZ ;  /* 0x0000004002037810 */ /* 0x040fe40007ffe0ff */
[----:B------:R-:W-:Y:S02]  /*14700*/  ISETP.GE.AND P1, PT, R2, c[0x0][0x3c8], PT ;  /* 0x0000f20002007a0c */ /* 0x000fe40003f26270 */
[----:B------:R-:W-:-:S11]  /*14710*/  ISETP.GE.AND P0, PT, R3, c[0x0][0x3c8], PT ;  /* 0x0000f20003007a0c */ /* 0x000fd60003f06270 */
[----:B--2-4-:R-:W-:Y:S02]  /*14720*/  @!P1 IMAD.WIDE R10, R2, 0x2, R8 ;  /* 0x00000002020a9825 */ /* 0x014fe400078e0208 */
[----:B------:R-:W-:-:S03]  /*14730*/  @!P0 SHF.R.S32.HI R0, RZ, 0x1f, R3 ;  /* 0x0000001fff008819 */ /* 0x000fc60000011403 */
[----:B------:R2:W-:Y:S01]  /*14740*/  @!P1 ST.E.128 [R10.64], R36 ;  /* 0x000000240a009985 */ /* 0x0005e2000c101d06 */
[----:B------:R-:W-:Y:S02]  /*14750*/  @!P0 LEA.HI R0, R0, R3, RZ, 0x3 ;  /* 0x0000000300008211 */ /* 0x000fe400078f18ff */
[----:B------:R-:W-:Y:S02]  /*14760*/  IADD3 R3, R2, 0x80, RZ ;  /* 0x0000008002037810 */ /* 0x000fe40007ffe0ff */
[----:B------:R-:W-:-:S05]  /*14770*/  @!P0 LOP3.LUT R0, R0, 0xfffffff8, RZ, 0xc0, !PT ;  /* 0xfffffff800008812 */ /* 0x000fca00078ec0ff */
[----:B------:R-:W-:-:S05]  /*14780*/  @!P0 IMAD.WIDE R12, R0, 0x2, R8 ;  /* 0x00000002000c8825 */ /* 0x000fca00078e0208 */
        /* <DEDUP_REMOVED lines=9> */
.L_x_769:
        /* <DEDUP_REMOVED lines=18> */
.L_x_777:
        /* <DEDUP_REMOVED lines=41> */
.L_x_779:
[----:B------:R-:W-:Y:S05]  /*14bd0*/  BSYNC B0 ;  /* 0x0000000000007941 */ /* 0x000fea0003800000 */
.L_x_778:
        /* <DEDUP_REMOVED lines=64> */
.L_x_781:
[----:B------:R-:W-:Y:S05]  /*14fe0*/  BSYNC B0 ;  /* 0x0000000000007941 */ /* 0x000fea0003800000 */
.L_x_780:
        /* <DEDUP_REMOVED lines=21> */
.L_x_783:
[----:B------:R-:W-:Y:S05]  /*15140*/  BSYNC B0 ;  /* 0x0000000000007941 */ /* 0x000fea0003800000 */
.L_x_782:
        /* <DEDUP_REMOVED lines=21> */
.L_x_785:
[----:B------:R-:W-:Y:S05]  /*152a0*/  BSYNC B0 ;  /* 0x0000000000007941 */ /* 0x000fea0003800000 */
.L_x_784:
        /* <DEDUP_REMOVED lines=22> */
.L_x_786:
        /* <DEDUP_REMOVED lines=15> */
.L_x_1296:


//--------------------- .text._ZN7cutlass13device_kernelIN5flash19enable_sm80_to_sm89INS1_16FlashAttnFwdSm80INS1_25CollectiveMainloopFwdSm80ILi8ELi2ELb0EN4cute5tupleIJNS5_1CILi128EEENS7_ILi64EEENS7_ILi192EEEEEELi192ENS_6half_tEfNS_4arch4Sm80ELb0ELb1ELb1ELb0ELb0ELb0ELb1ELb0EEENS1_21CollectiveEpilogueFwdINS6_IJS8_SA_S9_EEENS6_IJNS7_ILi1EEESI_SI_EEESC_SE_Li256ELb0ELb1ELb0ELb0EEENS1_19SingleTileSchedulerILb0ELb0ELb1ELi128EEEEEEEEEvNT_6ParamsE --------------------------
	.section	.text._ZN7cutlass13device_kernelIN5flash19enable_sm80_to_sm89INS1_16FlashAttnFwdSm80INS1_25CollectiveMainloopFwdSm80ILi8ELi2ELb0EN4cute5tupleIJNS5_1CILi128EEENS7_ILi64EEENS7_ILi192EEEEEELi192ENS_6half_tEfNS_4arch4Sm80ELb0ELb1ELb1ELb0ELb0ELb0ELb1ELb0EEENS1_21CollectiveEpilogueFwdINS6_IJS8_SA_S9_EEENS6_IJNS7_ILi1EEESI_SI_EEESC_SE_Li256ELb0ELb1ELb0ELb0EEENS1_19SingleTileSchedulerILb0ELb0ELb1ELi128EEEEEEEEEvNT_6ParamsE,"ax",@progbits
	.sectioninfo	@"SHI_REGISTERS=236"
	.align	128
.text._ZN7cutlass13device_kernelIN5flash19enable_sm80_to_sm89INS1_16FlashAttnFwdSm80INS1_25CollectiveMainloopFwdSm80ILi8ELi2ELb0EN4cute5tupleIJNS5_1CILi128EEENS7_ILi64EEENS7_ILi192EEEEEELi192ENS_6half_tEfNS_4arch4Sm80ELb0ELb1ELb1ELb0ELb0ELb0ELb1ELb0EEENS1_21CollectiveEpilogueFwdINS6_IJS8_SA_S9_EEENS6_IJNS7_ILi1EEESI_SI_EEESC_SE_Li256ELb0ELb1ELb0ELb0EEENS1_19SingleTileSchedulerILb0ELb0ELb1ELi128EEEEEEEEEvNT_6ParamsE:
        .type           _ZN7cutlass13device_kernelIN5flash19enable_sm80_to_sm89INS1_16FlashAttnFwdSm80INS1_25CollectiveMainloopFwdSm80ILi8ELi2ELb0EN4cute5tupleIJNS5_1CILi128EEENS7_ILi64EEENS7_ILi192EEEEEELi192ENS_6half_tEfNS_4arch4Sm80ELb0ELb1ELb1ELb0ELb0ELb0ELb1ELb0EEENS1_21CollectiveEpilogueFwdINS6_IJS8_SA_S9_EEENS6_IJNS7_ILi1EEESI_SI_EEESC_SE_Li256ELb0ELb1ELb0ELb0EEENS1_19SingleTileSchedulerILb0ELb0ELb1ELi128EEEEEEEEEvNT_6ParamsE,@function
        .size           _ZN7cutlass13device_kernelIN5flash19enable_sm80_to_sm89INS1_16FlashAttnFwdSm80INS1_25CollectiveMainloopFwdSm80ILi8ELi2ELb0EN4cute5tupleIJNS5_1CILi128EEENS7_ILi64EEENS7_ILi192EEEEEELi192ENS_6half_tEfNS_4arch4Sm80ELb0ELb1ELb1ELb0ELb0ELb0ELb1ELb0EEENS1_21CollectiveEpilogueFwdINS6_IJS8_SA_S9_EEENS6_IJNS7_ILi1EEESI_SI_EEESC_SE_Li256ELb0ELb1ELb0ELb0EEENS1_19SingleTileSchedulerILb0ELb0ELb1ELi128EEEEEEEEEvNT_6ParamsE,(.L_x_1297 - _ZN7cutlass13device_kernelIN5flash19enable_sm80_to_sm89INS1_16FlashAttnFwdSm80INS1_25CollectiveMainloopFwdSm80ILi8ELi2ELb0EN4cute5tupleIJNS5_1CILi128EEENS7_ILi64EEENS7_ILi192EEEEEELi192ENS_6half_tEfNS_4arch4Sm80ELb0ELb1ELb1ELb0ELb0ELb0ELb1ELb0EEENS1_21CollectiveEpilogueFwdINS6_IJS8_SA_S9_EEENS6_IJNS7_ILi1EEESI_SI_EEESC_SE_Li256ELb0ELb1ELb0ELb0EEENS1_19SingleTileSchedulerILb0ELb0ELb1ELi128EEEEEEEEEvNT_6ParamsE)
        .other          _ZN7cutlass13device_kernelIN5flash19enable_sm80_to_sm89INS1_16FlashAttnFwdSm80INS1_25CollectiveMainloopFwdSm80ILi8ELi2ELb0EN4cute5tupleIJNS5_1CILi128EEENS7_ILi64EEENS7_ILi192EEEEEELi192ENS_6half_tEfNS_4arch4Sm80ELb0ELb1ELb1ELb0ELb0ELb0ELb1ELb0EEENS1_21CollectiveEpilogueFwdINS6_IJS8_SA_S9_EEENS6_IJNS7_ILi1EEESI_SI_EEESC_SE_Li256ELb0ELb1ELb0ELb0EEENS1_19SingleTileSchedulerILb0ELb0ELb1ELi128EEEEEEEEEvNT_6ParamsE,@"STO_CUDA_ENTRY STV_DEFAULT"
_ZN7cutlass13device_kernelIN5flash19enable_sm80_to_sm89INS1_16FlashAttnFwdSm80INS1_25CollectiveMainloopFwdSm80ILi8ELi2ELb0EN4cute5tupleIJNS5_1CILi128EEENS7_ILi64EEENS7_ILi192EEEEEELi192ENS_6half_tEfNS_4arch4Sm80ELb0ELb1ELb1ELb0ELb0ELb0ELb1ELb0EEENS1_21CollectiveEpilogueFwdINS6_IJS8_SA_S9_EEENS6_IJNS7_ILi1EEESI_SI_EEESC_SE_Li256ELb0ELb1ELb0ELb0EEENS1_19SingleTileSchedulerILb0ELb0ELb1ELi128EEEEEEEEEvNT_6ParamsE:
        /* <DEDUP_REMOVED lines=10> */
[----:B-1----:R-:W-:-:S05]  /*00a0*/  USHF.L.U32 UR8, UR20, 0x7, URZ ;  /* 0x0000000714087899 */ /* 0x002fca000800063f */
[----:B------:R-:W-:Y:S02]  /*00b0*/  @UP3 UIADD3 UR10, UR8, 0x7f, URZ ;  /* 0x0000007f080a3890 */ /* 0x000fe4000fffe03f */
[----:B------:R-:W-:Y:S02]  /*00c0*/  UIADD3 UR7, UR8, 0x7f, URZ ;  /* 0x0000007f08077890 */ /* 0x000fe4000fffe03f */
[----:B------:R-:W-:-:S04]  /*00d0*/  UIMAD.WIDE.U32 UR10, UR10, UR4, URZ ;  /* 0x000000040a0a72a5 */ /* 0x000fc8000f8e003f */
[----:B------:R-:W-:-:S03]  /*00e0*/  @UP3 USHF.R.U32.HI UR7, URZ, UR5, UR11 ;  /* 0x000000053f073299 */ /* 0x000fc6000801160b */
[----:B------:R-:W-:Y:S02]  /*00f0*/  ULDC.64 UR4, c[0x0][0x328] ;  /* 0x0000ca0000047ab9 */ /* 0x000fe40000000a00 */
[----:B------:R-:W-:Y:S02]  /*0100*/  UISETP.LE.AND UP2, UPT, UR6, UR5, UPT ;  /* 0x000000050600728c */ /* 0x000fe4000bf43270 */
[----:B------:R-:W-:Y:S02]  /*0110*/  ULDC UR10, c[0x0][0x168] ;  /* 0x00005a00000a7ab9 */ /* 0x000fe40000000800 */
[----:B------:R-:W-:Y:S02]  /*0120*/  UIADD3 UR10, UR6, -UR10, URZ ;  /* 0x8000000a060a7290 */ /* 0x000fe4000fffe03f */
[----:B------:R-:W-:Y:S01]  /*0130*/  PLOP3.LUT P0, PT, PT, PT, UP2, 0x40, 0x0 ;  /* 0x000000000000781c */ /* 0x000fe20003f0e828 */
[----:B------:R-:W-:Y:S02]  /*0140*/  ULDC UR5, c[0x0][0x1d0] ;  /* 0x0000740000057ab9 */ /* 0x000fe40000000800 */
[----:B------:R-:W-:-:S04]  /*0150*/  UIADD3 UR5, UR7, UR5, UR10 ;  /* 0x0000000507057290 */ /* 0x000fc8000fffe00a */
[----:B------:R-:W-:-:S06]  /*0160*/  UIADD3 UR7, UR5, UR4, URZ ;  /* 0x0000000405077290 */ /* 0x000fcc000fffe03f */
        /* <DEDUP_REMOVED lines=12> */
.L_x_788:
[----:B------:R-:W-:Y:S02]  /*0230*/  ULDC UR4, c[0x0][0x32c] ;  /* 0x0000cb0000047ab9 */ /* 0x000fe40000000800 */
[----:B------:R-:W-:-:S03]  /*0240*/  UISETP.NE.AND UP0, UPT, UR6, UR4, UPT ;  /* 0x000000040600728c */ /* 0x000fc6000bf05270 */
[----:B------:R-:W-:Y:S02]  /*0250*/  ULDC.64 UR4, c[0x0][0x330] ;  /* 0x0000cc0000047ab9 */ /* 0x000fe40000000a00 */
[----:B------:R-:W-:-:S06]  /*0260*/  UIMAD.WIDE.U32 UR12, UR10, UR4, URZ ;  /* 0x000000040a0c72a5 */ /* 0x000fcc000f8e003f */
[----:B------:R-:W-:Y:S02]  /*0270*/  @UP0 USHF.R.U32.HI UR10, URZ, UR5, UR13 ;  /* 0x000000053f0a0299 */ /* 0x000fe4000801160d */
.L_x_789:
[----:B------:R-:W-:Y:S02]  /*0280*/  ULDC UR4, c[0x0][0x32c] ;  /* 0x0000cb0000047ab9 */ /* 0x000fe40000000800 */
[----:B------:R-:W-:-:S04]  /*0290*/  UIMAD UR4, UR10, UR4, UR4 ;  /* 0x000000040a0472a4 */ /* 0x000fc8000f8e0204 */
[----:B------:R-:W-:-:S04]  /*02a0*/  UISETP.LT.AND UP0, UPT, UR7, UR4, UPT ;  /* 0x000000040700728c */ /* 0x000fc8000bf01270 */
[----:B------:R-:W-:-:S03]  /*02b0*/  USEL UR7, UR7, UR4, UP0 ;  /* 0x0000000407077287 */ /* 0x000fc60008000000 */
.L_x_787:
        /* <DEDUP_REMOVED lines=35> */
.L_x_791:
[----:B------:R-:W-:Y:S02]  /*04f0*/  ULDC UR4, c[0x0][0x32c] ;  /* 0x0000cb0000047ab9 */ /* 0x000fe40000000800 */
[----:B------:R-:W-:-:S03]  /*0500*/  UISETP.NE.AND UP0, UPT, UR4, 0x1, UPT ;  /* 0x000000010400788c */ /* 0x000fc6000bf05270 */
[----:B------:R-:W-:Y:S02]  /*0510*/  ULDC.64 UR4, c[0x0][0x330] ;  /* 0x0000cc0000047ab9 */ /* 0x000fe40000000a00 */
[----:B------:R-:W-:-:S06]  /*0520*/  UIMAD.WIDE.U32 UR12, UR11, UR4, URZ ;  /* 0x000000040b0c72a5 */ /* 0x000fcc000f8e003f */
[----:B------:R-:W-:Y:S02]  /*0530*/  @UP0 USHF.R.U32.HI UR11, URZ, UR5, UR13 ;  /* 0x000000053f0b0299 */ /* 0x000fe4000801160d */
.L_x_792:
[----:B------:R-:W-:Y:S02]  /*0540*/  ULDC UR4, c[0x0][0x32c] ;  /* 0x0000cb0000047ab9 */ /* 0x000fe40000000800 */
[----:B------:R-:W-:-:S04]  /*0550*/  UIMAD UR4, UR11, UR4, URZ ;  /* 0x000000040b0472a4 */ /* 0x000fc8000f8e023f */
[----:B------:R-:W-:-:S04]  /*0560*/  UISETP.LT.AND UP0, UPT, UR10, UR4, UPT ;  /* 0x000000040a00728c */ /* 0x000fc8000bf01270 */
[----:B------:R-:W-:-:S04]  /*0570*/  USEL UR10, UR10, UR4, !UP0 ;  /* 0x000000040a0a7287 */ /* 0x000fc8000c000000 */
.L_x_790:
[----:B------:R-:W-:Y:S01]  /*0580*/  USHF.R.S32.HI UR4, URZ, 0x1f, UR10 ;  /* 0x0000001f3f047899 */ /* 0x000fe2000801140a */
[----:B------:R-:W-:Y:S01]  /*0590*/  PLOP3.LUT P2, PT, PT, PT, PT, 0x80, 0x0 ;  /* 0x000000000000781c */ /* 0x000fe20003f4f070 */
[----:B------:R-:W-:Y:S01]  /*05a0*/  ULDC.64 UR18, c[0x0][0x118] ;  /* 0x0000460000127ab9 */ /* 0x000fe20000000a00 */
[----:B------:R-:W-:Y:S01]  /*05b0*/  CS2R R98, SRZ ;  /* 0x0000000000627805 */ /* 0x000fe2000001ff00 */
[----:B------:R-:W-:Y:S01]  /*05c0*/  ULEA.HI UR10, UR4, UR10, URZ, 0x6 ;  /* 0x0000000a040a7291 */ /* 0x000fe2000f8f303f */
[----:B------:R-:W-:Y:S01]  /*05d0*/  CS2R R96, SRZ ;  /* 0x0000000000607805 */ /* 0x000fe2000001ff00 */
        /* <DEDUP_REMOVED lines=56> */
[----:B------:R-:W-:Y:S02]  /*0960*/  PLOP3.LUT P1, PT, PT, PT, UP3, 0x80, 0x0 ;  /* 0x000000000000781c */ /* 0x000fe40003f2f038 */
[----:B------:R-:W-:Y:S01]  /*0970*/  PLOP3.LUT P0, PT, PT, PT, UP3, 0x80, 0x0 ;  /* 0x000000000000781c */ /* 0x000fe20003f0f038 */
[----:B------:R-:W-:Y:S01]  /*0980*/  ULDC UR4, c[0x0][0x168] ;  /* 0x00005a0000047ab9 */ /* 0x000fe20000000800 */
[----:B------:R-:W-:Y:S01]  /*0990*/  ISETP.NE.AND.EX P6, PT, RZ, c[0x0][0x344], PT, P6 ;  /* 0x0000d100ff007a0c */ /* 0x000fe20003fc5360 */
[----:B------:R-:W-:Y:S02]  /*09a0*/  UIADD3 UR22, UR17, -0x1, URZ ;  /* 0xffffffff11167890 */ /* 0x000fe4000fffe03f */
[----:B------:R-:W-:-:S10]  /*09b0*/  ULDC.64 UR12, c[0x0][0x1e0] ;  /* 0x00007800000c7ab9 */ /* 0x000fd40000000a00 */
[----:B------:R-:W-:-:S04]  /*09c0*/  @P6 IMAD.MOV.U32 R3, RZ, RZ, 0x4 ;  /* 0x00000004ff036424 */ /* 0x000fc800078e00ff */
[----:B------:R-:W-:-:S06]  /*09d0*/  @P6 IMAD.WIDE R18, R0, R3, c[0x0][0x340] ;  /* 0x0000d00000126625 */ /* 0x000fcc00078e0203 */
[----:B------:R2:W3:Y:S01]  /*09e0*/  @P6 LDG.E R18, [R18.64] ;  /* 0x0000001212126981 */ /* 0x0004e2000c1e1900 */
[-C--:B------:R-:W-:Y:S01]  /*09f0*/  LEA.HI R2, R86, R5.reuse, RZ, 0x3 ;  /* 0x0000000556027211 */ /* 0x080fe200078f18ff */
[----:B-1----:R-:W-:Y:S01]  /*0a00*/  IMAD.WIDE.U32 R14, R12, c[0x0][0x1b8], RZ ;  /* 0x00006e000c0e7a25 */ /* 0x002fe200078e00ff */
[----:B------:R-:W-:Y:S01]  /*0a10*/  SHF.R.S32.HI R7, RZ, 0x1f, R12 ;  /* 0x0000001fff077819 */ /* 0x000fe2000001140c */
[----:B------:R-:W-:Y:S01]  /*0a20*/  UIMAD UR4, UR9, UR4, URZ ;  /* 0x00000004090472a4 */ /* 0x000fe2000f8e023f */
[----:B------:R-:W-:Y:S01]  /*0a30*/  LOP3.LUT R4, R2, 0xfffffff8, RZ, 0xc0, !PT ;  /* 0xfffffff802047812 */ /* 0x000fe200078ec0ff */
[----:B------:R-:W-:Y:S01]  /*0a40*/  UISETP.GT.AND UP0, UPT, UR22, UR10, UPT ;  /* 0x0000000a1600728c */ /* 0x000fe2000bf04270 */
[----:B------:R-:W-:Y:S01]  /*0a50*/  SHF.R.S32.HI R8, RZ, 0x3, R2 ;  /* 0x00000003ff087819 */ /* 0x000fe20000011402 */
[----:B------:R-:W-:Y:S01]  /*0a60*/  IMAD R9, R7, c[0x0][0x1b8], RZ ;  /* 0x00006e0007097a24 */ /* 0x000fe200078e02ff */
[----:B------:R-:W-:Y:S01]  /*0a70*/  USHF.L.U32 UR16, UR22, 0x6, URZ ;  /* 0x0000000616107899 */ /* 0x000fe2000800063f */
[----:B------:R-:W-:Y:S01]  /*0a80*/  IMAD.IADD R207, R5, 0x1, -R4 ;  /* 0x0000000105cf7824 */ /* 0x000fe200078e0a04 */
[----:B------:R-:W-:Y:S01]  /*0a90*/  USHF.L.U32 UR15, UR12, 0x6, URZ ;  /* 0x000000060c0f7899 */ /* 0x000fe2000800063f */
[----:B------:R-:W-:Y:S01]  /*0aa0*/  IMAD R9, R12, c[0x0][0x1bc], R9 ;  /* 0x00006f000c097a24 */ /* 0x000fe200078e0209 */
[----:B------:R-:W-:Y:S01]  /*0ab0*/  UMOV UR23, 0x6 ;  /* 0x0000000600177882 */ /* 0x000fe20000000000 */
[----:B------:R-:W-:Y:S01]  /*0ac0*/  IMAD R3, R207, 0x20, R8 ;  /* 0x00000020cf037824 */ /* 0x000fe200078e0208 */
[----:B------:R-:W-:Y:S01]  /*0ad0*/  USHF.L.U64.HI UR9, UR12, UR23, UR13 ;  /* 0x000000170c097299 */ /* 0x000fe2000801020d */
[----:B------:R-:W-:Y:S01]  /*0ae0*/  IMAD.IADD R15, R15, 0x1, R9 ;  /* 0x000000010f0f7824 */ /* 0x000fe200078e0209 */
[----:B------:R-:W-:Y:S01]  /*0af0*/  USHF.L.U32 UR14, UR12, 0x5, URZ ;  /* 0x000000050c0e7899 */ /* 0x000fe2000800063f */
[----:B------:R-:W-:Y:S01]  /*0b00*/  IMAD.SHL.U32 R193, R8, 0x40, RZ ;  /* 0x0000004008c17824 */ /* 0x000fe200078e00ff */
[----:B------:R-:W-:Y:S01]  /*0b10*/  IADD3 R3, R3, UR8, RZ ;  /* 0x0000000803037c10 */ /* 0x000fe2000fffe0ff */
[----:B------:R-:W-:Y:S01]  /*0b20*/  IMAD.WIDE.U32 R14, R0, c[0x0][0x1c0], R14 ;  /* 0x00007000000e7a25 */ /* 0x000fe200078e000e */
[----:B------:R-:W-:Y:S01]  /*0b30*/  USHF.R.S32.HI UR21, URZ, 0x1f, UR22 ;  /* 0x0000001f3f157899 */ /* 0x000fe20008011416 */
[CC--:B------:R-:W-:Y:S01]  /*0b40*/  LEA.HI R188, R86.reuse, R5.reuse, RZ, 0x4 ;  /* 0x0000000556bc7211 */ /* 0x0c0fe200078f20ff */
[----:B------:R-:W-:Y:S01]  /*0b50*/  UIMAD UR24, UR9, UR22, URZ ;  /* 0x00000016091872a4 */ /* 0x000fe2000f8e023f */
[----:B------:R-:W-:Y:S01]  /*0b60*/  @P1 IMAD.HI.U32 R4, R3, c[0x0][0x2c8], RZ ;  /* 0x0000b20003041a27 */ /* 0x000fe200078e00ff */
[----:B--2---:R-:W-:Y:S01]  /*0b70*/  SHF.R.S32.HI R19, RZ, 0x1f, R0 ;  /* 0x0000001fff137819 */ /* 0x004fe20000011400 */
[----:B------:R-:W-:Y:S01]  /*0b80*/  UMOV UR11, 0x5 ;  /* 0x00000005000b7882 */ /* 0x000fe20000000000 */
[----:B------:R-:W-:Y:S01]  /*0b90*/  LOP3.LUT R193, R193, 0x1c0, RZ, 0xc0, !PT ;  /* 0x000001c0c1c17812 */ /* 0x000fe200078ec0ff */
[----:B------:R-:W-:Y:S01]  /*0ba0*/  IMAD.MOV.U32 R10, RZ, RZ, R3 ;  /* 0x000000ffff0a7224 */ /* 0x000fe200078e0003 */
[----:B------:R-:W-:Y:S01]  /*0bb0*/  @P0 SHF.R.U32.HI R10, RZ, c[0x0][0x2cc], R4 ;  /* 0x0000b300ff0a0a19 */ /* 0x000fe20000011604 */
[----:B------:R-:W-:Y:S01]  /*0bc0*/  IMAD R9, R19, c[0x0][0x1c0], RZ ;  /* 0x0000700013097a24 */ /* 0x000fe200078e02ff */
[----:B------:R-:W-:Y:S01]  /*0bd0*/  UIMAD UR24, UR21, UR15, UR24 ;  /* 0x0000000f151872a4 */ /* 0x000fe2000f8e0218 */
[----:B------:R-:W-:Y:S01]  /*0be0*/  LEA.HI R84, R86, R5, RZ, 0x5 ;  /* 0x0000000556547211 */ /* 0x000fe200078f28ff */
[----:B------:R-:W-:Y:S01]  /*0bf0*/  USHF.L.U64.HI UR13, UR12, UR11, UR13 ;  /* 0x0000000b0c0d7299 */ /* 0x000fe2000801020d */
[----:B------:R-:W-:Y:S01]  /*0c00*/  IMAD R6, R0, c[0x0][0x1c4], R9 ;  /* 0x0000710000067a24 */ /* 0x000fe200078e0209 */
[--C-:B------:R-:W-:Y:S01]  /*0c10*/  SHF.R.S32.HI R9, RZ, 0x1f, R10.reuse ;  /* 0x0000001fff097819 */ /* 0x100fe2000001140a */
[----:B------:R-:W-:-:S02]  /*0c20*/  IMAD.MOV R4, RZ, RZ, -R10 ;  /* 0x000000ffff047224 */ /* 0x000fc400078e0a0a */
[----:B------:R-:W-:Y:S01]  /*0c30*/  IMAD.IADD R15, R15, 0x1, R6 ;  /* 0x000000010f0f7824 */ /* 0x000fe200078e0206 */
[----:B------:R-:W-:Y:S01]  /*0c40*/  IADD3 R6, R8, UR8, RZ ;  /* 0x0000000808067c10 */ /* 0x000fe2000fffe0ff */
[----:B------:R-:W-:Y:S02]  /*0c50*/  IMAD R4, R4, c[0x0][0x2c4], R3 ;  /* 0x0000b10004047a24 */ /* 0x000fe400078e0203 */
[----:B------:R-:W-:Y:S01]  /*0c60*/  IMAD R9, R9, c[0x0][0x1b0], RZ ;  /* 0x00006c0009097a24 */ /* 0x000fe200078e02ff */
[----:B------:R-:W-:Y:S01]  /*0c70*/  ISETP.GE.AND P1, PT, R6, UR4, PT ;  /* 0x0000000406007c0c */ /* 0x000fe2000bf26270 */
[----:B------:R-:W-:Y:S01]  /*0c80*/  IMAD.WIDE.U32 R14, R10, c[0x0][0x1b0], R14 ;  /* 0x00006c000a0e7a25 */ /* 0x000fe200078e000e */
[----:B------:R-:W-:-:S03]  /*0c90*/  SHF.R.S32.HI R3, RZ, 0x1f, R4 ;  /* 0x0000001fff037819 */ /* 0x000fc60000011404 */
[----:B------:R-:W-:Y:S02]  /*0ca0*/  IMAD R9, R10, c[0x0][0x1b4], R9 ;  /* 0x00006d000a097a24 */ /* 0x000fe400078e0209 */
[----:B------:R-:W-:Y:S02]  /*0cb0*/  IMAD R3, R3, c[0x0][0x1a8], RZ ;  /* 0x00006a0003037a24 */ /* 0x000fe400078e02ff */
[----:B------:R-:W-:Y:S01]  /*0cc0*/  IMAD.IADD R15, R15, 0x1, R9 ;  /* 0x000000010f0f7824 */ /* 0x000fe200078e0209 */
[----:B------:R-:W-:Y:S01]  /*0cd0*/  SHF.R.S32.HI R9, RZ, 0x1f, R8 ;  /* 0x0000001fff097819 */ /* 0x000fe20000011408 */
[C---:B------:R-:W-:Y:S02]  /*0ce0*/  IMAD R3, R4.reuse, c[0x0][0x1ac], R3 ;  /* 0x00006b0004037a24 */ /* 0x040fe400078e0203 */
[----:B------:R-:W-:-:S04]  /*0cf0*/  IMAD.WIDE.U32 R14, R4, c[0x0][0x1a8], R14 ;  /* 0x00006a00040e7a25 */ /* 0x000fc800078e000e */
[----:B------:R-:W-:Y:S01]  /*0d00*/  IMAD.SHL.U32 R10, R207, 0x8, RZ ;  /* 0x00000008cf0a7824 */ /* 0x000fe200078e00ff */
[----:B------:R-:W-:Y:S01]  /*0d10*/  LEA R17, P0, R14, c[0x0][0x160], 0x1 ;  /* 0x000058000e117a11 */ /* 0x000fe200078008ff */
[----:B------:R-:W-:Y:S01]  /*0d20*/  IMAD.IADD R16, R15, 0x1, R3 ;  /* 0x000000010f107824 */ /* 0x000fe200078e0203 */
[----:B------:R-:W-:Y:S01]  /*0d30*/  IADD3 R3, R6, 0x40, RZ ;  /* 0x0000004006037810 */ /* 0x000fe20007ffe0ff */
[----:B------:R-:W-:Y:S01]  /*0d40*/  IMAD R13, R9, c[0x0][0x1e0], RZ ;  /* 0x00007800090d7a24 */ /* 0x000fe200078e02ff */
[----:B------:R-:W-:Y:S01]  /*0d50*/  LOP3.LUT R4, R193, 0x38, R10, 0xf8, !PT ;  /* 0x00000038c1047812 */ /* 0x000fe200078ef80a */
[----:B------:R-:W1:Y:S01]  /*0d60*/  SHFL.IDX PT, R24, R17, RZ, 0x181f ;  /* 0x00181fff11187589 */ /* 0x000e6200000e0000 */
[----:B------:R-:W-:Y:S01]  /*0d70*/  LEA.HI.X R16, R14, c[0x0][0x164], R16, 0x1, P0 ;  /* 0x000059000e107a11 */ /* 0x000fe200000f0c10 */
[----:B------:R-:W-:Y:S01]  /*0d80*/  IMAD R9, R9, c[0x0][0x208], RZ ;  /* 0x0000820009097a24 */ /* 0x000fe200078e02ff */
[----:B------:R-:W-:Y:S02]  /*0d90*/  SHF.R.U32.HI R193, RZ, 0x3, R193 ;  /* 0x00000003ffc17819 */ /* 0x000fe400000116c1 */
[----:B------:R-:W-:Y:S01]  /*0da0*/  LEA.HI R14, R86, R5, RZ, 0x6 ;  /* 0x00000005560e7211 */ /* 0x000fe200078f30ff */
[----:B------:R-:W2:Y:S01]  /*0db0*/  SHFL.IDX PT, R25, R16, RZ, 0x181f ;  /* 0x00181fff10197589 */ /* 0x000ea200000e0000 */
[----:B------:R-:W-:Y:S01]  /*0dc0*/  LOP3.LUT R193, R4, R193, RZ, 0x3c, !PT ;  /* 0x000000c104c17212 */ /* 0x000fe200078e3cff */
[----:B------:R-:W-:Y:S01]  /*0dd0*/  IMAD R9, R8, c[0x0][0x20c], R9 ;  /* 0x0000830008097a24 */ /* 0x000fe200078e0209 */
[----:B------:R-:W-:Y:S01]  /*0de0*/  IADD3 R4, R6, 0x20, RZ ;  /* 0x0000002006047810 */ /* 0x000fe20007ffe0ff */
[----:B------:R-:W-:Y:S01]  /*0df0*/  IMAD.SHL.U32 R14, R14, 0x8, RZ ;  /* 0x000000080e0e7824 */ /* 0x000fe200078e00ff */
[----:B------:R-:W-:Y:S01]  /*0e00*/  ISETP.GE.AND P2, PT, R3, UR4, PT ;  /* 0x0000000403007c0c */ /* 0x000fe2000bf46270 */
[----:B------:R-:W-:Y:S01]  /*0e10*/  SHFL.IDX PT, R23, R16, 0x1, 0x181f ;  /* 0x00381f0010177f89 */ /* 0x000fe200000e0000 */
[----:B------:R-:W-:-:S02]  /*0e20*/  ISETP.GE.AND P0, PT, R4, UR4, PT ;  /* 0x0000000404007c0c */ /* 0x000fc4000bf06270 */
[C---:B------:R-:W-:Y:S02]  /*0e30*/  IADD3 R4, R10.reuse, 0x40, RZ ;  /* 0x000000400a047810 */ /* 0x040fe40007ffe0ff */
[----:B------:R-:W-:Y:S02]  /*0e40*/  IADD3 R3, R10, 0x80, RZ ;  /* 0x000000800a037810 */ /* 0x000fe40007ffe0ff */
[----:B------:R-:W-:Y:S01]  /*0e50*/  LOP3.LUT R193, R193, 0xfffffe00, R14, 0xf8, !PT ;  /* 0xfffffe00c1c17812 */ /* 0x000fe200078ef80e */
[----:B------:R-:W-:Y:S01]  /*0e60*/  IMAD R14, R8, c[0x0][0x1e4], R13 ;  /* 0x00007900080e7a24 */ /* 0x000fe200078e020d */
[----:B------:R-:W-:Y:S02]  /*0e70*/  @!P1 SHF.R.S32.HI R13, RZ, 0x1f, R4 ;  /* 0x0000001fff0d9819 */ /* 0x000fe40000011404 */
[----:B------:R-:W-:Y:S01]  /*0e80*/  @!P1 SHF.R.S32.HI R22, RZ, 0x1f, R3 ;  /* 0x0000001fff169819 */ /* 0x000fe20000011403 */
[----:B------:R-:W-:Y:S01]  /*0e90*/  IMAD.SHL.U32 R132, R193, 0x2, RZ ;  /* 0x00000002c1847824 */ /* 0x000fe200078e00ff */
[----:B------:R-:W-:-:S02]  /*0ea0*/  @!P1 LEA.HI R20, R13, R4, RZ, 0x3 ;  /* 0x000000040d149211 */ /* 0x000fc400078f18ff */
[----:B------:R-:W-:Y:S02]  /*0eb0*/  @!P1 LEA.HI R13, R22, R3, RZ, 0x3 ;  /* 0x00000003160d9211 */ /* 0x000fe400078f18ff */
[----:B------:R-:W4:Y:S01]  /*0ec0*/  SHFL.IDX PT, R22, R17, 0x1, 0x181f ;  /* 0x00381f0011167f89 */ /* 0x000f2200000e0000 */
[----:B------:R-:W-:Y:S02]  /*0ed0*/  ISETP.GE.AND P3, PT, R10, c[0x0][0x198], PT ;  /* 0x000066000a007a0c */ /* 0x000fe40003f66270 */
[--C-:B------:R-:W-:Y:S02]  /*0ee0*/  SHF.R.S32.HI R11, RZ, 0x1f, R10.reuse ;  /* 0x0000001fff0b7819 */ /* 0x100fe4000001140a */
[----:B------:R-:W-:Y:S02]  /*0ef0*/  ISETP.GE.AND P4, PT, R4, c[0x0][0x198], PT ;  /* 0x0000660004007a0c */ /* 0x000fe40003f86270 */
[----:B-1----:R-:W-:Y:S01]  /*0f00*/  @!P1 LEA R28, P5, R10, R24, 0x1 ;  /* 0x000000180a1c9211 */ /* 0x002fe200078a08ff */
[----:B------:R-:W-:Y:S01]  /*0f10*/  IMAD.WIDE.U32 R26, R8, c[0x0][0x1e0], R10 ;  /* 0x00007800081a7a25 */ /* 0x000fe200078e000a */
[----:B------:R-:W-:-:S02]  /*0f20*/  @!P1 LOP3.LUT R20, R20, 0xfffffff8, RZ, 0xc0, !PT ;  /* 0xfffffff814149812 */ /* 0x000fc400078ec0ff */
[----:B--2---:R-:W-:Y:S01]  /*0f30*/  @!P1 LEA.HI.X R29, R10, R25, R11, 0x1, P5 ;  /* 0x000000190a1d9211 */ /* 0x004fe200028f0c0b */
[----:B------:R-:W-:Y:S01]  /*0f40*/  IMAD.IADD R15, R27, 0x1, R14 ;  /* 0x000000011b0f7824 */ /* 0x000fe200078e020e */
[----:B------:R-:W-:Y:S01]  /*0f50*/  @!P1 LOP3.LUT R13, R13, 0xfffffff8, RZ, 0xc0, !PT ;  /* 0xfffffff80d0d9812 */ /* 0x000fe200078ec0ff */
[--C-:B------:R-:W-:Y:S01]  /*0f60*/  @!P1 IMAD.WIDE R20, R20, 0x2, R24.reuse ;  /* 0x0000000214149825 */ /* 0x100fe200078e0218 */
[----:B------:R-:W-:Y:S01]  /*0f70*/  ISETP.GE.AND P5, PT, R3, c[0x0][0x198], PT ;  /* 0x0000660003007a0c */ /* 0x000fe20003fa6270 */
[----:B------:R1:W-:Y:S01]  /*0f80*/  @!P1 LDGSTS.E.BYPASS.LTC128B.128 [R132+0x18100], [R28.64], !P3 ;  /* 0x181000001c849fae */ /* 0x0003e2000d901d52 */
[----:B------:R-:W-:Y:S01]  /*0f90*/  IADD3 R6, R6, 0x60, RZ ;  /* 0x0000006006067810 */ /* 0x000fe20007ffe0ff */
[----:B------:R-:W-:Y:S01]  /*0fa0*/  @!P1 IMAD.WIDE R30, R13, 0x2, R24 ;  /* 0x000000020d1e9825 */ /* 0x000fe200078e0218 */
[----:B------:R-:W-:Y:S01]  /*0fb0*/  IADD3 R204, R132, 0x100, RZ ;  /* 0x0000010084cc7810 */ /* 0x000fe20007ffe0ff */
[----:B------:R2:W-:Y:S02]  /*0fc0*/  @!P1 LDGSTS.E.BYPASS.LTC128B.128 [R132+0x1c100], [R20.64], !P4 ;  /* 0x1c10000014849fae */ /* 0x0005e4000e101d52 */
[----:B------:R-:W-:-:S02]  /*0fd0*/  IMAD.MOV.U32 R14, RZ, RZ, R26 ;  /* 0x000000ffff0e7224 */ /* 0x000fc400078e001a */
[----:B------:R-:W-:Y:S02]  /*0fe0*/  IMAD R13, R7, c[0x0][0x1e8], RZ ;  /* 0x00007a00070d7a24 */ /* 0x000fe400078e02ff */
[----:B------:R-:W-:Y:S02]  /*0ff0*/  IMAD.WIDE.U32 R14, R12, c[0x0][0x1e8], R14 ;  /* 0x00007a000c0e7a25 */ /* 0x000fe400078e000e */
[----:B------:R5:W-:Y:S01]  /*1000*/  @!P1 LDGSTS.E.BYPASS.LTC128B.128 [R132+0x20100], [R30.64], !P5 ;  /* 0x201000001e849fae */ /* 0x000be2000e901d52 */
[----:B----4-:R-:W-:Y:S01]  /*1010*/  @!P0 LEA R24, P1, R10, R22, 0x1 ;  /* 0x000000160a188211 */ /* 0x010fe200078208ff */
[----:B------:R-:W-:Y:S02]  /*1020*/  IMAD R196, R12, c[0x0][0x1ec], R13 ;  /* 0x00007b000cc47a24 */ /* 0x000fe400078e020d */
[----:B------:R-:W-:Y:S01]  /*1030*/  IMAD.WIDE.U32 R26, R8, c[0x0][0x208], R10 ;  /* 0x00008200081a7a25 */ /* 0x000fe200078e000a */
[----:B------:R-:W-:Y:S02]  /*1040*/  @!P0 LEA.HI.X R25, R10, R23, R11, 0x1, P1 ;  /* 0x000000170a198211 */ /* 0x000fe400008f0c0b */
[----:B------:R-:W-:Y:S01]  /*1050*/  ISETP.GE.AND P1, PT, R6, UR4, PT ;  /* 0x0000000406007c0c */ /* 0x000fe2000bf26270 */
[----:B------:R-:W-:Y:S01]  /*1060*/  IMAD.IADD R197, R15, 0x1, R196 ;  /* 0x000000010fc57824 */ /* 0x000fe200078e02c4 */
[----:B------:R-:W-:Y:S01]  /*1070*/  @!P0 SHF.R.S32.HI R15, RZ, 0x1f, R4 ;  /* 0x0000001fff0f8819 */ /* 0x000fe20000011404 */
[----:B------:R-:W-:Y:S01]  /*1080*/  IMAD.MOV.U32 R196, RZ, RZ, R14 ;  /* 0x000000ffffc47224 */ /* 0x000fe200078e000e */
[----:B------:R-:W-:Y:S01]  /*1090*/  @!P0 SHF.R.S32.HI R14, RZ, 0x1f, R3 ;  /* 0x0000001fff0e8819 */ /* 0x000fe20000011403 */
[----:B------:R-:W-:Y:S01]  /*10a0*/  IMAD R7, R7, c[0x0][0x210], RZ ;  /* 0x0000840007077a24 */ /* 0x000fe200078e02ff */
[-C--:B------:R-:W-:Y:S01]  /*10b0*/  @!P0 LEA.HI R15, R15, R4.reuse, RZ, 0x3 ;  /* 0x000000040f0f8211 */ /* 0x080fe200078f18ff */
[----:B------:R-:W-:Y:S01]  /*10c0*/  IMAD.IADD R27, R27, 0x1, R9 ;  /* 0x000000011b1b7824 */ /* 0x000fe200078e0209 */
[-C--:B------:R-:W-:Y:S01]  /*10d0*/  @!P0 LEA.HI R14, R14, R3.reuse, RZ, 0x3 ;  /* 0x000000030e0e8211 */ /* 0x080fe200078f18ff */
[C---:B------:R-:W-:Y:S01]  /*10e0*/  IMAD R7, R12.reuse, c[0x0][0x214], R7 ;  /* 0x000085000c077a24 */ /* 0x040fe200078e0207 */
[----:B------:R-:W-:Y:S01]  /*10f0*/  @!P2 SHF.R.S32.HI R9, RZ, 0x1f, R4 ;  /* 0x0000001fff09a819 */ /* 0x000fe20000011404 */
[----:B------:R-:W-:Y:S01]  /*1100*/  IMAD.WIDE.U32 R12, R12, c[0x0][0x210], R26 ;  /* 0x000084000c0c7a25 */ /* 0x000fe200078e001a */
[----:B--2---:R-:W-:Y:S01]  /*1110*/  SHFL.IDX PT, R20, R17, 0x2, 0x181f ;  /* 0x00581f0011147f89 */ /* 0x004fe200000e0000 */
[----:B------:R-:W-:Y:S01]  /*1120*/  @!P2 SHF.R.S32.HI R6, RZ, 0x1f, R3 ;  /* 0x0000001fff06a819 */ /* 0x000fe20000011403 */
[----:B------:R-:W-:Y:S01]  /*1130*/  @UP0 UIADD3 UR4, UR17, -0x2, URZ ;  /* 0xfffffffe11040890 */ /* 0x000fe2000fffe03f */
[----:B------:R-:W-:Y:S01]  /*1140*/  @!P0 LOP3.LUT R15, R15, 0xfffffff8, RZ, 0xc0, !PT ;  /* 0xfffffff80f0f8812 */ /* 0x000fe200078ec0ff */
[----:B------:R-:W2:Y:S01]  /*1150*/  SHFL.IDX PT, R21, R16, 0x2, 0x181f ;  /* 0x00581f0010157f89 */ /* 0x000ea200000e0000 */
[----:B------:R-:W-:Y:S01]  /*1160*/  @!P0 LOP3.LUT R27, R14, 0xfffffff8, RZ, 0xc0, !PT ;  /* 0xfffffff80e1b8812 */ /* 0x000fe200078ec0ff */
[----:B------:R-:W-:Y:S01]  /*1170*/  @UP0 USHF.R.S32.HI UR5, URZ, 0x1f, UR4 ;  /* 0x0000001f3f050899 */ /* 0x000fe20008011404 */
[----:B------:R-:W-:Y:S01]  /*1180*/  @!P2 LEA.HI R9, R9, R4, RZ, 0x3 ;  /* 0x000000040909a211 */ /* 0x000fe200078f18ff */
[----:B-----5:R4:W5:Y:S01]  /*1190*/  SHFL.IDX PT, R30, R17, 0x3, 0x181f ;  /* 0x00781f00111e7f89 */ /* 0x02096200000e0000 */
[-C--:B------:R-:W-:Y:S01]  /*11a0*/  @!P2 LEA.HI R6, R6, R3.reuse, RZ, 0x3 ;  /* 0x000000030606a211 */ /* 0x080fe200078f18ff */
[--C-:B------:R-:W-:Y:S01]  /*11b0*/  @!P0 IMAD.WIDE R32, R15, 0x2, R22.reuse ;  /* 0x000000020f208825 */ /* 0x100fe200078e0216 */
[----:B------:R-:W-:Y:S01]  /*11c0*/  @!P2 LOP3.LUT R9, R9, 0xfffffff8, RZ, 0xc0, !PT ;  /* 0xfffffff80909a812 */ /* 0x000fe200078ec0ff */
[----:B------:R-:W5:Y:S01]  /*11d0*/  SHFL.IDX PT, R31, R16, 0x3, 0x181f ;  /* 0x00781f00101f7f89 */ /* 0x000f6200000e0000 */
[----:B-1----:R-:W-:Y:S01]  /*11e0*/  @!P2 LOP3.LUT R29, R6, 0xfffffff8, RZ, 0xc0, !PT ;  /* 0xfffffff8061da812 */ /* 0x002fe200078ec0ff */
[----:B------:R-:W-:Y:S01]  /*11f0*/  @!P0 IMAD.WIDE R34, R27, 0x2, R22 ;  /* 0x000000021b228825 */ /* 0x000fe200078e0216 */
[----:B------:R-:W-:Y:S01]  /*1200*/  @!P1 SHF.R.S32.HI R6, RZ, 0x1f, R3 ;  /* 0x0000001fff069819 */ /* 0x000fe20000011403 */
[----:B------:R1:W-:Y:S03]  /*1210*/  @!P0 LDGSTS.E.BYPASS.LTC128B.128 [R132+0x19100], [R24.64], !P3 ;  /* 0x1910000018848fae */ /* 0x0003e6000d901d52 */
[----:B------:R-:W-:Y:S01]  /*1220*/  @!P1 LEA.HI R6, R6, R3, RZ, 0x3 ;  /* 0x0000000306069211 */ /* 0x000fe200078f18ff */
[----:B------:R3:W-:Y:S04]  /*1230*/  @!P0 LDGSTS.E.BYPASS.LTC128B.128 [R132+0x1d100], [R32.64], !P4 ;  /* 0x1d10000020848fae */ /* 0x0007e8000e101d52 */
[----:B------:R3:W-:Y:S01]  /*1240*/  @!P0 LDGSTS.E.BYPASS.LTC128B.128 [R132+0x21100], [R34.64], !P5 ;  /* 0x2110000022848fae */ /* 0x0007e2000e901d52 */
[----:B--2---:R-:W-:Y:S01]  /*1250*/  @!P2 IMAD.WIDE R14, R9, 0x2, R20 ;  /* 0x00000002090ea825 */ /* 0x004fe200078e0214 */
[----:B------:R-:W-:-:S02]  /*1260*/  @!P1 SHF.R.S32.HI R9, RZ, 0x1f, R4 ;  /* 0x0000001fff099819 */ /* 0x000fc40000011404 */
[----:B----4-:R-:W-:Y:S01]  /*1270*/  @!P1 LOP3.LUT R17, R6, 0xfffffff8, RZ, 0xc0, !PT ;  /* 0xfffffff806119812 */ /* 0x010fe200078ec0ff */
[----:B------:R-:W-:Y:S01]  /*1280*/  @!P2 IMAD.WIDE R22, R29, 0x2, R20 ;  /* 0x000000021d16a825 */ /* 0x000fe200078e0214 */
[C---:B------:R-:W-:Y:S02]  /*1290*/  @!P2 LEA R20, P0, R10.reuse, R20, 0x1 ;  /* 0x000000140a14a211 */ /* 0x040fe400078008ff */
[----:B------:R-:W-:Y:S01]  /*12a0*/  @!P1 LEA.HI R9, R9, R4, RZ, 0x3 ;  /* 0x0000000409099211 */ /* 0x000fe200078f18ff */
[----:B------:R-:W-:Y:S01]  /*12b0*/  IMAD.U32 R6, RZ, RZ, UR16 ;  /* 0x00000010ff067e24 */ /* 0x000fe2000f8e00ff */
[C-C-:B------:R-:W-:Y:S02]  /*12c0*/  @!P2 LEA.HI.X R21, R10.reuse, R21, R11.reuse, 0x1, P0 ;  /* 0x000000150a15a211 */ /* 0x140fe400000f0c0b */
[C---:B-----5:R-:W-:Y:S02]  /*12d0*/  @!P1 LEA R26, P0, R10.reuse, R30, 0x1 ;  /* 0x0000001e0a1a9211 */ /* 0x060fe400078008ff */
[----:B------:R-:W-:Y:S01]  /*12e0*/  @!P1 LOP3.LUT R9, R9, 0xfffffff8, RZ, 0xc0, !PT ;  /* 0xfffffff809099812 */ /* 0x000fe200078ec0ff */
[----:B------:R2:W-:Y:S01]  /*12f0*/  @!P2 LDGSTS.E.BYPASS.LTC128B.128 [R132+0x1a100], [R20.64], !P3 ;  /* 0x1a1000001484afae */ /* 0x0005e2000d901d52 */
[----:B------:R-:W-:Y:S01]  /*1300*/  @!P1 LEA.HI.X R27, R10, R31, R11, 0x1, P0 ;  /* 0x0000001f0a1b9211 */ /* 0x000fe200000f0c0b */
[----:B------:R-:W-:Y:S01]  /*1310*/  IMAD.U32 R11, RZ, RZ, UR14 ;  /* 0x0000000eff0b7e24 */ /* 0x000fe2000f8e00ff */
[----:B------:R-:W-:Y:S01]  /*1320*/  PLOP3.LUT P0, PT, PT, PT, UP0, 0x80, 0x0 ;  /* 0x000000000000781c */ /* 0x000fe20003f0f008 */
[----:B-1----:R-:W-:Y:S01]  /*1330*/  @!P1 IMAD.WIDE R24, R9, 0x2, R30 ;  /* 0x0000000209189825 */ /* 0x002fe200078e021e */
[----:B------:R1:W-:Y:S01]  /*1340*/  @!P2 LDGSTS.E.BYPASS.LTC128B.128 [R132+0x1e100], [R14.64], !P4 ;  /* 0x1e1000000e84afae */ /* 0x0003e2000e101d52 */
[----:B------:R-:W-:-:S02]  /*1350*/  IADD3 R8, -R6, c[0x0][0x1d0], -R8 ;  /* 0x0000740006087a10 */ /* 0x000fc40007ffe908 */
[----:B------:R-:W-:Y:S01]  /*1360*/  @!P1 IMAD.WIDE R30, R17, 0x2, R30 ;  /* 0x00000002111e9825 */ /* 0x000fe200078e021e */
[----:B------:R4:W-:Y:S01]  /*1370*/  @!P2 LDGSTS.E.BYPASS.LTC128B.128 [R132+0x22100], [R22.64], !P5 ;  /* 0x221000001684afae */ /* 0x0009e2000e901d52 */
[----:B------:R-:W-:Y:S02]  /*1380*/  PLOP3.LUT P2, PT, PT, PT, UP0, 0x80, 0x0 ;  /* 0x000000000000781c */ /* 0x000fe40003f4f008 */
[----:B------:R-:W-:Y:S01]  /*1390*/  IMAD.U32 R17, RZ, RZ, UR4 ;  /* 0x00000004ff117e24 */ /* 0x000fe2000f8e00ff */
[----:B------:R5:W-:Y:S01]  /*13a0*/  @!P1 LDGSTS.E.BYPASS.LTC128B.128 [R132+0x1b100], [R26.64], !P3 ;  /* 0x1b1000001a849fae */ /* 0x000be2000d901d52 */
[----:B------:R-:W-:Y:S01]  /*13b0*/  @UP0 UIMAD UR4, UR9, UR4, URZ ;  /* 0x00000004090402a4 */ /* 0x000fe2000f8e023f */
[----:B------:R-:W-:Y:S01]  /*13c0*/  PLOP3.LUT P3, PT, PT, PT, UP0, 0x80, 0x0 ;  /* 0x000000000000781c */ /* 0x000fe20003f6f008 */
[----:B------:R-:W-:Y:S01]  /*13d0*/  IMAD.U32 R9, RZ, RZ, UR22 ;  /* 0x00000016ff097e24 */ /* 0x000fe2000f8e00ff */
[----:B------:R5:W-:Y:S01]  /*13e0*/  @!P1 LDGSTS.E.BYPASS.LTC128B.128 [R132+0x1f100], [R24.64], !P4 ;  /* 0x1f10000018849fae */ /* 0x000be2000e101d52 */
[----:B------:R-:W-:Y:S01]  /*13f0*/  ISETP.GE.AND P4, PT, R8, 0x1, PT ;  /* 0x000000010800780c */ /* 0x000fe20003f86270 */
[----:B------:R-:W-:-:S02]  /*1400*/  @UP0 UIMAD UR4, UR5, UR15, UR4 ;  /* 0x0000000f050402a4 */ /* 0x000fc4000f8e0204 */
[----:B------:R3:W-:Y:S01]  /*1410*/  @!P1 LDGSTS.E.BYPASS.LTC128B.128 [R132+0x23100], [R30.64], !P5 ;  /* 0x231000001e849fae */ /* 0x0007e2000e901d52 */
[----:B------:R-:W-:Y:S02]  /*1420*/  PLOP3.LUT P5, PT, PT, PT, UP0, 0x80, 0x0 ;  /* 0x000000000000781c */ /* 0x000fe40003faf008 */
[----:B------:R-:W-:Y:S01]  /*1430*/  PLOP3.LUT P1, PT, PT, PT, UP0, 0x80, 0x0 ;  /* 0x000000000000781c */ /* 0x000fe20003f2f008 */
[----:B------:R-:W0:Y:S01]  /*1440*/  LDGDEPBAR ;  /* 0x00000000000079af */ /* 0x000e220000000000 */
[----:B--2---:R-:W-:Y:S02]  /*1450*/  IMAD.IADD R21, R13, 0x1, R7 ;  /* 0x000000010d157824 */ /* 0x004fe400078e0207 */
[----:B------:R-:W-:Y:S02]  /*1460*/  IMAD.MOV.U32 R20, RZ, RZ, R12 ;  /* 0x000000ffff147224 */ /* 0x000fe400078e000c */
[----:B-1----:R-:W-:Y:S01]  /*1470*/  IMAD.U32 R15, RZ, RZ, UR14 ;  /* 0x0000000eff0f7e24 */ /* 0x002fe2000f8e00ff */
[----:B---3--:R-:W-:Y:S01]  /*1480*/  @P6 SHF.R.S32.HI R195, RZ, 0x1f, R18 ;  /* 0x0000001fffc36819 */ /* 0x008fe20000011412 */
[----:B------:R-:W-:-:S02]  /*1490*/  @!P6 IMAD.MOV.U32 R195, RZ, RZ, R19 ;  /* 0x000000ffffc3e224 */ /* 0x000fc400078e0013 */
[----:B------:R-:W-:Y:S02]  /*14a0*/  @P6 IMAD.MOV.U32 R194, RZ, RZ, R18 ;  /* 0x000000ffffc26224 */ /* 0x000fe400078e0012 */
[----:B------:R-:W-:Y:S01]  /*14b0*/  @!P6 IMAD.MOV.U32 R194, RZ, RZ, R0 ;  /* 0x000000ffffc2e224 */ /* 0x000fe200078e0000 */
[----:B------:R-:W-:Y:S01]  /*14c0*/  BAR.SYNC.DEFER_BLOCKING 0x0 ;  /* 0x0000000000007b1d */ /* 0x000fe20000010000 */
[----:B------:R-:W-:Y:S01]  /*14d0*/  IMAD R203, R195, c[0x0][0x1f0], RZ ;  /* 0x00007c00c3cb7a24 */ /* 0x000fe200078e02ff */
[----:B------:R-:W-:Y:S01]  /*14e0*/  PLOP3.LUT P6, PT, PT, PT, UP0, 0x80, 0x0 ;  /* 0x000000000000781c */ /* 0x000fe20003fcf008 */
[----:B------:R-:W-:-:S04]  /*14f0*/  IMAD.WIDE.U32 R196, R194, c[0x0][0x1f0], R196 ;  /* 0x00007c00c2c47a25 */ /* 0x000fc800078e00c4 */
[----:B------:R-:W-:Y:S02]  /*1500*/  IMAD R203, R194, c[0x0][0x1f4], R203 ;  /* 0x00007d00c2cb7a24 */ /* 0x000fe400078e02cb */
[----:B------:R-:W-:Y:S02]  /*1510*/  IMAD.MOV.U32 R202, RZ, RZ, R196 ;  /* 0x000000ffffca7224 */ /* 0x000fe400078e00c4 */
[----:B------:R-:W-:Y:S02]  /*1520*/  IMAD.IADD R203, R197, 0x1, R203 ;  /* 0x00000001c5cb7824 */ /* 0x000fe400078e02cb */
[----:B------:R-:W-:Y:S02]  /*1530*/  IMAD.U32 R18, RZ, RZ, UR13 ;  /* 0x0000000dff127e24 */ /* 0x000fe4000f8e00ff */
[----:B------:R-:W-:Y:S01]  /*1540*/  @P0 IMAD.WIDE.U32 R16, R17, UR15, R202 ;  /* 0x0000000f11100c25 */ /* 0x000fe2000f8e00ca */
[----:B------:R-:W-:-:S03]  /*1550*/  ISETP.GT.AND P0, PT, R8, 0x20, PT ;  /* 0x000000200800780c */ /* 0x000fc60003f04270 */
[----:B----4-:R-:W-:Y:S01]  /*1560*/  IMAD.WIDE.U32 R22, R9, UR15, R202 ;  /* 0x0000000f09167c25 */ /* 0x010fe2000f8e00ca */
[----:B------:R-:W-:Y:S02]  /*1570*/  @P6 LEA R0, P6, R16, c[0x0][0x1c8], 0x1 ;  /* 0x0000720010006a11 */ /* 0x000fe400078c08ff */
[----:B------:R-:W-:Y:S01]  /*1580*/  @P5 IADD3 R7, R17, UR4, RZ ;  /* 0x0000000411075c10 */ /* 0x000fe2000fffe0ff */
[----:B------:R-:W-:Y:S01]  /*1590*/  IMAD R199, R195, c[0x0][0x218], RZ ;  /* 0x00008600c3c77a24 */ /* 0x000fe200078e02ff */
[----:B------:R-:W-:Y:S01]  /*15a0*/  @P2 LEA R14, P2, R11, R0, 0x1 ;  /* 0x000000000b0e2211 */ /* 0x000fe200078408ff */
[----:B------:R-:W-:Y:S01]  /*15b0*/  ULDC.64 UR4, c[0x0][0x208] ;  /* 0x0000820000047ab9 */ /* 0x000fe20000000a00 */
[----:B------:R-:W-:Y:S01]  /*15c0*/  IADD3 R9, R23, UR24, RZ ;  /* 0x0000001817097c10 */ /* 0x000fe2000fffe0ff */
[----:B------:R-:W-:Y:S01]  /*15d0*/  USHF.L.U32 UR24, UR4, 0x6, URZ ;  /* 0x0000000604187899 */ /* 0x000fe2000800063f */
[----:B------:R-:W-:Y:S01]  /*15e0*/  IMAD R199, R194, c[0x0][0x21c], R199 ;  /* 0x00008700c2c77a24 */ /* 0x000fe200078e02c7 */
[----:B------:R-:W-:Y:S01]  /*15f0*/  @P0 IADD3 R12, P5, R22, UR14, RZ ;  /* 0x0000000e160c0c10 */ /* 0x000fe2000ffbe0ff */
[----:B------:R-:W-:Y:S01]  /*1600*/  USHF.L.U64.HI UR23, UR4, UR23, UR5 ;  /* 0x0000001704177299 */ /* 0x000fe20008010205 */
[----:B------:R-:W-:Y:S01]  /*1610*/  IMAD.WIDE.U32 R194, R194, c[0x0][0x218], R20 ;  /* 0x00008600c2c27a25 */ /* 0x000fe200078e0014 */
[----:B------:R-:W-:Y:S01]  /*1620*/  USHF.L.U64.HI UR11, UR4, UR11, UR5 ;  /* 0x0000000b040b7299 */ /* 0x000fe20008010205 */
[----:B------:R-:W-:Y:S01]  /*1630*/  @P3 LEA.HI.X R7, R16, c[0x0][0x1cc], R7, 0x1, P6 ;  /* 0x0000730010073a11 */ /* 0x000fe200030f0c07 */
[----:B------:R-:W-:Y:S01]  /*1640*/  UIMAD UR12, UR23, UR22, URZ ;  /* 0x00000016170c72a4 */ /* 0x000fe2000f8e023f */
[C---:B------:R-:W-:Y:S01]  /*1650*/  @P4 LEA R16, P3, R22.reuse, c[0x0][0x1c8], 0x1 ;  /* 0x0000720016104a11 */ /* 0x040fe200078608ff */
[----:B------:R-:W-:Y:S01]  /*1660*/  IMAD.IADD R199, R195, 0x1, R199 ;  /* 0x00000001c3c77824 */ /* 0x000fe200078e02c7 */
[----:B------:R-:W-:Y:S01]  /*1670*/  @P1 LEA.HI.X R15, R15, R7, R18, 0x1, P2 ;  /* 0x000000070f0f1211 */ /* 0x000fe200010f0c12 */
[----:B------:R-:W-:Y:S01]  /*1680*/  IMAD.MOV.U32 R198, RZ, RZ, R194 ;  /* 0x000000ffffc67224 */ /* 0x000fe200078e00c2 */
[----:B------:R-:W-:Y:S01]  /*1690*/  @P4 LEA.HI.X R17, R22, c[0x0][0x1cc], R9, 0x1, P3 ;  /* 0x0000730016114a11 */ /* 0x000fe200018f0c09 */
[----:B------:R-:W-:Y:S01]  /*16a0*/  UIMAD UR12, UR21, UR24, UR12 ;  /* 0x00000018150c72a4 */ /* 0x000fe2000f8e020c */
[----:B------:R-:W-:Y:S01]  /*16b0*/  ISETP.GE.AND P3, PT, R10, c[0x0][0x1d4], PT ;  /* 0x000075000a007a0c */ /* 0x000fe20003f66270 */
[----:B------:R-:W-:Y:S01]  /*16c0*/  @UP0 UIADD3 UR5, UR17, -0x2, URZ ;  /* 0xfffffffe11050890 */ /* 0x000fe2000fffe03f */
[----:B------:R-:W-:-:S02]  /*16d0*/  ISETP.GE.AND P2, PT, R4, c[0x0][0x1d4], PT ;  /* 0x0000750004007a0c */ /* 0x000fc40003f46270 */
[----:B------:R-:W-:Y:S01]  /*16e0*/  ISETP.GE.AND P1, PT, R3, c[0x0][0x1d4], PT ;  /* 0x0000750003007a0c */ /* 0x000fe20003f26270 */
[----:B------:R-:W-:Y:S01]  /*16f0*/  @UP0 UIMAD UR23, UR23, UR5, URZ ;  /* 0x00000005171702a4 */ /* 0x000fe2000f8e023f */
[----:B------:R-:W-:Y:S02]  /*1700*/  @P0 IADD3.X R9, R9, UR13, RZ, P5, !PT ;  /* 0x0000000d09090c10 */ /* 0x000fe4000affe4ff */
[----:B------:R-:W-:Y:S02]  /*1710*/  @P0 LEA R18, P6, R12, c[0x0][0x1c8], 0x1 ;  /* 0x000072000c120a11 */ /* 0x000fe400078c08ff */
[----:B------:R-:W-:Y:S02]  /*1720*/  ISETP.GE.AND P5, PT, R10, c[0x0][0x1d4], PT ;  /* 0x000075000a007a0c */ /* 0x000fe40003fa6270 */
[----:B------:R-:W-:Y:S01]  /*1730*/  @P0 LEA.HI.X R19, R12, c[0x0][0x1cc], R9, 0x1, P6 ;  /* 0x000073000c130a11 */ /* 0x000fe200030f0c09 */
[----:B------:R-:W-:Y:S01]  /*1740*/  IMAD.U32 R9, RZ, RZ, UR24 ;  /* 0x00000018ff097e24 */ /* 0x000fe2000f8e00ff */
[----:B------:R-:W-:Y:S01]  /*1750*/  @!PT LDS RZ, [RZ] ;  /* 0x00000000fffff984 */ /* 0x000fe20000000800 */
[----:B------:R-:W-:Y:S01]  /*1760*/  @!PT LDS RZ, [RZ] ;  /* 0x00000000fffff984 */ /* 0x000fe20000000800 */
[----:B------:R-:W-:Y:S01]  /*1770*/  @!PT LDS RZ, [RZ] ;  /* 0x00000000fffff984 */ /* 0x000fe20000000800 */
[----:B------:R1:W-:Y:S01]  /*1780*/  @P4 LDGSTS.E.BYPASS.LTC128B.128 [R132+0xc100], [R16.64], !P3 ;  /* 0x0c10000010844fae */ /* 0x0003e2000d901d52 */
[----:B------:R-:W-:-:S02]  /*1790*/  ISETP.LT.OR P6, PT, R8, 0x1, P5 ;  /* 0x000000010800780c */ /* 0x000fc40002fc1670 */
[----:B------:R-:W-:Y:S01]  /*17a0*/  IMAD.WIDE.U32 R10, R9, UR22, R198 ;  /* 0x00000016090a7c25 */ /* 0x000fe2000f8e00c6 */
[----:B------:R1:W-:Y:S01]  /*17b0*/  @P4 LDGSTS.E.BYPASS.LTC128B.128 [R132+0xe100], [R16.64+0x80], !P2 ;  /* 0x0e10008010844fae */ /* 0x0003e2000d101d52 */
[----:B------:R-:W-:-:S03]  /*17c0*/  ISETP.LT.OR P5, PT, R8, 0x21, P5 ;  /* 0x000000210800780c */ /* 0x000fc60002fa1670 */
[----:B------:R1:W-:Y:S01]  /*17d0*/  @P4 LDGSTS.E.BYPASS.LTC128B.128 [R132+0x10100], [R16.64+0x100], !P1 ;  /* 0x1010010010844fae */ /* 0x0003e2000c901d52 */
[----:B------:R-:W-:Y:S02]  /*17e0*/  ISETP.GE.AND P4, PT, R4, c[0x0][0x1d4], PT ;  /* 0x0000750004007a0c */ /* 0x000fe40003f86270 */
[----:B------:R-:W-:Y:S01]  /*17f0*/  IADD3 R4, R11, UR12, RZ ;  /* 0x0000000c0b047c10 */ /* 0x000fe2000fffe0ff */
[----:B------:R2:W-:Y:S01]  /*1800*/  @P0 LDGSTS.E.BYPASS.LTC128B.128 [R132+0xd100], [R18.64], !P3 ;  /* 0x0d10000012840fae */ /* 0x0005e2000d901d52 */
[----:B------:R-:W-:Y:S02]  /*1810*/  USHF.L.U32 UR12, UR4, 0x5, URZ ;  /* 0x00000005040c7899 */ /* 0x000fe4000800063f */
[----:B------:R-:W-:Y:S01]  /*1820*/  @UP0 USHF.R.S32.HI UR4, URZ, 0x1f, UR5 ;  /* 0x0000001f3f040899 */ /* 0x000fe20008011405 */
[----:B------:R2:W-:Y:S01]  /*1830*/  @P0 LDGSTS.E.BYPASS.LTC128B.128 [R132+0xf100], [R18.64+0x80], !P2 ;  /* 0x0f10008012840fae */ /* 0x0005e2000d101d52 */
[----:B------:R-:W-:Y:S02]  /*1840*/  USHF.L.U32 UR22, UR12, 0x1, URZ ;  /* 0x000000010c167899 */ /* 0x000fe4000800063f */
[----:B------:R-:W-:Y:S01]  /*1850*/  USHF.L.U64.HI UR21, UR12, 0x1, UR11 ;  /* 0x000000010c157899 */ /* 0x000fe2000801020b */
[----:B------:R2:W-:Y:S01]  /*1860*/  @P0 LDGSTS.E.BYPASS.LTC128B.128 [R132+0x11100], [R18.64+0x100], !P1 ;  /* 0x1110010012840fae */ /* 0x0005e2000c901d52 */
[----:B------:R-:W-:Y:S01]  /*1870*/  LEA R12, P0, R10, c[0x0][0x1f8], 0x1 ;  /* 0x00007e000a0c7a11 */ /* 0x000fe200078008ff */
[----:B------:R-:W-:-:S02]  /*1880*/  @UP0 UIMAD UR4, UR4, UR24, UR23 ;  /* 0x00000018040402a4 */ /* 0x000fc4000f8e0217 */
[----:B------:R-:W0:Y:S01]  /*1890*/  LDGDEPBAR ;  /* 0x00000000000079af */ /* 0x000e220000000000 */
[----:B------:R-:W-:Y:S02]  /*18a0*/  LEA.HI.X R13, R10, c[0x0][0x1fc], R4, 0x1, P0 ;  /* 0x00007f000a0d7a11 */ /* 0x000fe400000f0c04 */
[C---:B------:R-:W-:Y:S02]  /*18b0*/  ISETP.LT.OR P0, PT, R8.reuse, 0x1, P4 ;  /* 0x000000010800780c */ /* 0x040fe40002701670 */
[----:B------:R-:W-:Y:S01]  /*18c0*/  ISETP.LT.OR P4, PT, R8, 0x21, P4 ;  /* 0x000000210800780c */ /* 0x000fe20002781670 */
[----:B------:R3:W-:Y:S01]  /*18d0*/  LDGSTS.E.BYPASS.LTC128B.128 [R132+0x100], [R12.64], !P6 ;  /* 0x001000000c847fae */ /* 0x0007e2000f101d52 */
[----:B------:R-:W-:Y:S02]  /*18e0*/  ISETP.GE.AND P6, PT, R3, c[0x0][0x1d4], PT ;  /* 0x0000750003007a0c */ /* 0x000fe40003fc6270 */
[----:B------:R-:W-:-:S05]  /*18f0*/  LOP3.LUT R4, R188, 0xfffffff0, RZ, 0xc0, !PT ;  /* 0xfffffff0bc047812 */ /* 0x000fca00078ec0ff */
[----:B------:R-:W-:Y:S02]  /*1900*/  IMAD.IADD R11, R5, 0x1, -R4 ;  /* 0x00000001050b7824 */ /* 0x000fe400078e0a04 */
[----:B------:R3:W-:Y:S01]  /*1910*/  LDGSTS.E.BYPASS.LTC128B.128 [R132+0x2100], [R12.64+0x80], !P0 ;  /* 0x021000800c847fae */ /* 0x0007e2000c101d52 */
[C---:B------:R-:W-:Y:S02]  /*1920*/  ISETP.LT.OR P0, PT, R8.reuse, 0x1, P6 ;  /* 0x000000010800780c */ /* 0x040fe40003701670 */
[----:B------:R-:W-:Y:S02]  /*1930*/  ISETP.LT.OR P6, PT, R8, 0x21, P6 ;  /* 0x000000210800780c */ /* 0x000fe400037c1670 */
[----:B------:R-:W-:-:S04]  /*1940*/  SHF.R.S32.HI R4, RZ, 0x1f, R11 ;  /* 0x0000001fff047819 */ /* 0x000fc8000001140b */
[----:B------:R-:W-:-:S04]  /*1950*/  LEA.HI R3, R4, R11, RZ, 0x3 ;  /* 0x0000000b04037211 */ /* 0x000fc800078f18ff */
[----:B------:R-:W-:Y:S01]  /*1960*/  LOP3.LUT R20, R3, 0xfffffff8, RZ, 0xc0, !PT ;  /* 0xfffffff803147812 */ /* 0x000fe200078ec0ff */
[----:B------:R3:W-:Y:S01]  /*1970*/  LDGSTS.E.BYPASS.LTC128B.128 [R132+0x4100], [R12.64+0x100], !P0 ;  /* 0x041001000c847fae */ /* 0x0007e2000c101d52 */
[----:B-1----:R-:W-:-:S03]  /*1980*/  IADD3 R16, P0, R12, UR22, RZ ;  /* 0x000000160c107c10 */ /* 0x002fc6000ff1e0ff */
[----:B------:R-:W-:Y:S01]  /*1990*/  IMAD.IADD R20, R11, 0x1, -R20 ;  /* 0x000000010b147824 */ /* 0x000fe200078e0a14 */
[----:B------:R-:W-:Y:S02]  /*19a0*/  IADD3.X R17, R13, UR21, RZ, P0, !PT ;  /* 0x000000150d117c10 */ /* 0x000fe400087fe4ff */
[----:B------:R-:W-:Y:S01]  /*19b0*/  PLOP3.LUT P0, PT, PT, PT, UP0, 0x80, 0x0 ;  /* 0x000000000000781c */ /* 0x000fe20003f0f008 */
[----:B------:R-:W-:Y:S02]  /*19c0*/  IMAD.SHL.U32 R11, R20, 0x40, RZ ;  /* 0x00000040140b7824 */ /* 0x000fe400078e00ff */
[----:B------:R2:W-:Y:S01]  /*19d0*/  LDGSTS.E.BYPASS.LTC128B.128 [R132+0x1100], [R16.64], !P5 ;  /* 0x0110000010847fae */ /* 0x0005e2000e901d52 */
[----:B------:R-:W-:Y:S02]  /*19e0*/  PLOP3.LUT P5, PT, PT, PT, UP0, 0x80, 0x0 ;  /* 0x000000000000781c */ /* 0x000fe40003faf008 */
[----:B------:R-:W-:Y:S01]  /*19f0*/  LOP3.LUT R11, R11, 0x1c0, RZ, 0xc0, !PT ;  /* 0x000001c00b0b7812 */ /* 0x000fe200078ec0ff */
[----:B------:R2:W-:Y:S01]  /*1a00*/  LDGSTS.E.BYPASS.LTC128B.128 [R132+0x3100], [R16.64+0x80], !P4 ;  /* 0x0310008010847fae */ /* 0x0005e2000e101d52 */
[----:B------:R-:W-:-:S03]  /*1a10*/  PLOP3.LUT P4, PT, PT, PT, UP0, 0x80, 0x0 ;  /* 0x000000000000781c */ /* 0x000fc60003f8f008 */
[----:B------:R2:W-:Y:S01]  /*1a20*/  LDGSTS.E.BYPASS.LTC128B.128 [R132+0x5100], [R16.64+0x100], !P6 ;  /* 0x0510010010847fae */ /* 0x0005e2000f101d52 */
[----:B------:R-:W-:-:S03]  /*1a30*/  PLOP3.LUT P6, PT, PT, PT, UP0, 0x80, 0x0 ;  /* 0x000000000000781c */ /* 0x000fc60003fcf008 */
[----:B------:R-:W0:Y:S01]  /*1a40*/  LDGDEPBAR ;  /* 0x00000000000079af */ /* 0x000e220000000000 */
[----:B---3--:R-:W-:-:S04]  /*1a50*/  SHF.R.S32.HI R13, RZ, 0x4, R188 ;  /* 0x00000004ff0d7819 */ /* 0x008fc800000114bc */
[----:B------:R-:W-:-:S05]  /*1a60*/  LEA.HI R188, R188, R13, RZ, 0x1 ;  /* 0x0000000dbcbc7211 */ /* 0x000fca00078f08ff */
[----:B------:R-:W-:Y:S01]  /*1a70*/  @P6 IMAD.MOV.U32 R12, RZ, RZ, R0 ;  /* 0x000000ffff0c6224 */ /* 0x000fe200078e0000 */
[----:B------:R-:W-:-:S05]  /*1a80*/  LOP3.LUT R188, R188, 0xfffffffe, RZ, 0xc0, !PT ;  /* 0xfffffffebcbc7812 */ /* 0x000fca00078ec0ff */
[----:B------:R-:W-:Y:S02]  /*1a90*/  IMAD.IADD R188, R13, 0x1, -R188 ;  /* 0x000000010dbc7824 */ /* 0x000fe400078e0abc */
[----:B------:R-:W-:Y:S01]  /*1aa0*/  @P6 IMAD.MOV.U32 R13, RZ, RZ, R7 ;  /* 0x000000ffff0d6224 */ /* 0x000fe200078e0007 */
[----:B------:R-:W-:Y:S01]  /*1ab0*/  PLOP3.LUT P6, PT, PT, PT, UP0, 0x80, 0x0 ;  /* 0x000000000000781c */ /* 0x000fe20003fcf008 */
[----:B------:R-:W-:Y:S01]  /*1ac0*/  IMAD.SHL.U32 R0, R188, 0x8, RZ ;  /* 0x00000008bc007824 */ /* 0x000fe200078e00ff */
[----:B------:R-:W-:Y:S01]  /*1ad0*/  PLOP3.LUT P6, PT, PT, PT, UP0, 0x80, 0x0 ;  /* 0x000000000000781c */ /* 0x000fe20003fcf008 */
[----:B------:R-:W-:Y:S01]  /*1ae0*/  IMAD.SHL.U32 R7, R207, 0x40, RZ ;  /* 0x00000040cf077824 */ /* 0x000fe200078e00ff */
[----:B------:R1:W-:Y:S01]  /*1af0*/  @P5 LDGSTS.E.BYPASS.LTC128B.128 [R132+0x12100], [R12.64], !P3 ;  /* 0x121000000c845fae */ /* 0x0003e2000d901d52 */
[----:B------:R-:W-:Y:S02]  /*1b00*/  PLOP3.LUT P5, PT, PT, PT, UP0, 0x80, 0x0 ;  /* 0x000000000000781c */ /* 0x000fe40003faf008 */
[----:B------:R-:W-:Y:S01]  /*1b10*/  LOP3.LUT R0, R11, 0x8, R0, 0xf8, !PT ;  /* 0x000000080b007812 */ /* 0x000fe200078ef800 */
[----:B------:R1:W-:Y:S01]  /*1b20*/  @P4 LDGSTS.E.BYPASS.LTC128B.128 [R132+0x14100], [R12.64+0x80], !P2 ;  /* 0x141000800c844fae */ /* 0x0003e2000d101d52 */
[----:B------:R-:W-:-:S02]  /*1b30*/  PLOP3.LUT P4, PT, PT, PT, UP0, 0x80, 0x0 ;  /* 0x000000000000781c */ /* 0x000fc40003f8f008 */
[----:B------:R-:W-:Y:S01]  /*1b40*/  LOP3.LUT R7, R7, 0x1c0, RZ, 0xc0, !PT ;  /* 0x000001c007077812 */ /* 0x000fe200078ec0ff */
[----:B------:R1:W-:Y:S01]  /*1b50*/  @P0 LDGSTS.E.BYPASS.LTC128B.128 [R132+0x16100], [R12.64+0x100], !P1 ;  /* 0x161001000c840fae */ /* 0x0003e2000c901d52 */
[----:B------:R-:W-:Y:S02]  /*1b60*/  PLOP3.LUT P0, PT, PT, PT, UP0, 0x80, 0x0 ;  /* 0x000000000000781c */ /* 0x000fe40003f0f008 */
[----:B------:R-:W-:Y:S02]  /*1b70*/  SHF.R.U32.HI R11, RZ, 0x3, R11 ;  /* 0x00000003ff0b7819 */ /* 0x000fe4000001160b */
[----:B------:R-:W-:Y:S01]  /*1b80*/  LOP3.LUT R2, R7, 0x8, R2, 0xf8, !PT ;  /* 0x0000000807027812 */ /* 0x000fe200078ef802 */
[----:B------:R1:W-:Y:S01]  /*1b90*/  @P5 LDGSTS.E.BYPASS.LTC128B.128 [R132+0x13100], [R14.64], !P3 ;  /* 0x131000000e845fae */ /* 0x0003e2000d901d52 */
[----:B------:R-:W-:Y:S01]  /*1ba0*/  LOP3.LUT R0, R0, R11, RZ, 0x3c, !PT ;  /* 0x0000000b00007212 */ /* 0x000fe200078e3cff */
[----:B------:R-:W-:Y:S01]  /*1bb0*/  IMAD.SHL.U32 R11, R3, 0x40, RZ ;  /* 0x00000040030b7824 */ /* 0x000fe200078e00ff */
[----:B------:R-:W-:Y:S01]  /*1bc0*/  SHF.R.U32.HI R7, RZ, 0x3, R7 ;  /* 0x00000003ff077819 */ /* 0x000fe20000011607 */
[----:B------:R1:W-:Y:S01]  /*1bd0*/  @P4 LDGSTS.E.BYPASS.LTC128B.128 [R132+0x15100], [R14.64+0x80], !P2 ;  /* 0x151000800e844fae */ /* 0x0003e2000d101d52 */
[----:B------:R-:W-:-:S02]  /*1be0*/  PLOP3.LUT P5, PT, PT, PT, UP0, 0x80, 0x0 ;  /* 0x000000000000781c */ /* 0x000fc40003faf008 */
[----:B------:R-:W-:Y:S01]  /*1bf0*/  LOP3.LUT R3, R2, R7, RZ, 0x3c, !PT ;  /* 0x0000000702037212 */ /* 0x000fe200078e3cff */
[----:B------:R1:W-:Y:S01]  /*1c00*/  @P0 LDGSTS.E.BYPASS.LTC128B.128 [R132+0x17100], [R14.64+0x100], !P1 ;  /* 0x171001000e840fae */ /* 0x0003e2000c901d52 */
[----:B------:R-:W-:Y:S01]  /*1c10*/  LOP3.LUT R4, R0, 0xfffffe00, R11, 0xf8, !PT ;  /* 0xfffffe0000047812 */ /* 0x000fe200078ef80b */
[----:B------:R-:W-:Y:S01]  /*1c20*/  IMAD.MOV.U32 R2, RZ, RZ, 0x10 ;  /* 0x00000010ff027424 */ /* 0x000fe200078e00ff */
[----:B------:R-:W-:Y:S01]  /*1c30*/  SHF.R.S32.HI R7, RZ, 0x5, R84 ;  /* 0x00000005ff077819 */ /* 0x000fe20000011454 */
[----:B------:R-:W0:Y:S01]  /*1c40*/  LDGDEPBAR ;  /* 0x00000000000079af */ /* 0x000e220000000000 */
[----:B------:R-:W-:Y:S01]  /*1c50*/  IMAD R188, R188, 0x200, R3 ;  /* 0x00000200bcbc7824 */ /* 0x000fe200078e0203 */
[----:B------:R-:W-:Y:S01]  /*1c60*/  PLOP3.LUT P0, PT, PT, PT, UP0, 0x80, 0x0 ;  /* 0x000000000000781c */ /* 0x000fe20003f0f008 */
[----:B------:R-:W-:Y:S01]  /*1c70*/  IMAD.MOV.U32 R3, RZ, RZ, 0x20 ;  /* 0x00000020ff037424 */ /* 0x000fe200078e00ff */
[----:B------:R-:W-:Y:S01]  /*1c80*/  LOP3.LUT P4, RZ, R20, 0x2, RZ, 0xc0, !PT ;  /* 0x0000000214ff7812 */ /* 0x000fe2000788c0ff */
[----:B------:R-:W-:-:S02]  /*1c90*/  IMAD R0, R7, 0x400, R4 ;  /* 0x0000040007007824 */ /* 0x000fc400078e0204 */
[----:B------:R-:W-:Y:S01]  /*1ca0*/  IMAD.SHL.U32 R188, R188, 0x2, RZ ;  /* 0x00000002bcbc7824 */ /* 0x000fe200078e00ff */
[----:B------:R-:W-:Y:S01]  /*1cb0*/  SEL R2, R2, 0xfffffff0, !P4 ;  /* 0xfffffff002027807 */ /* 0x000fe20006000000 */
[C---:B------:R-:W-:Y:S01]  /*1cc0*/  IMAD.SHL.U32 R72, R0.reuse, 0x2, RZ ;  /* 0x0000000200487824 */ /* 0x040fe200078e00ff */
[----:B------:R-:W-:Y:S01]  /*1cd0*/  LEA R190, R0, 0x18100, 0x1 ;  /* 0x0001810000be7811 */ /* 0x000fe200078e08ff */
[----:B------:R-:W-:Y:S01]  /*1ce0*/  @P5 IMAD.WIDE.U32 R8, R9, UR5, R198 ;  /* 0x0000000509085c25 */ /* 0x000fe2000f8e00c6 */
[----:B------:R-:W-:Y:S02]  /*1cf0*/  LOP3.LUT P4, RZ, R207, 0x2, RZ, 0xc0, !PT ;  /* 0x00000002cfff7812 */ /* 0x000fe4000788c0ff */
[----:B------:R-:W-:Y:S01]  /*1d00*/  PLOP3.LUT P5, PT, PT, PT, UP0, 0x80, 0x0 ;  /* 0x000000000000781c */ /* 0x000fe20003faf008 */
[----:B------:R-:W-:Y:S01]  /*1d10*/  IMAD.SHL.U32 R187, R2, 0x2, RZ ;  /* 0x0000000202bb7824 */ /* 0x000fe200078e00ff */
[----:B------:R-:W-:Y:S02]  /*1d20*/  @P6 LEA R0, P6, R8, c[0x0][0x1f8], 0x1 ;  /* 0x00007e0008006a11 */ /* 0x000fe400078c08ff */
[----:B------:R-:W-:Y:S01]  /*1d30*/  @P0 IADD3 R23, R9, UR4, RZ ;  /* 0x0000000409170c10 */ /* 0x000fe2000fffe0ff */
[----:B------:R-:W-:Y:S01]  /*1d40*/  IMAD.IADD R186, R190, 0x1, R187 ;  /* 0x00000001beba7824 */ /* 0x000fe200078e02bb */
[----:B------:R-:W-:Y:S01]  /*1d50*/  PLOP3.LUT P0, PT, PT, PT, UP0, 0x80, 0x0 ;  /* 0x000000000000781c */ /* 0x000fe20003f0f008 */
[----:B------:R-:W-:Y:S01]  /*1d60*/  ULDC UR4, c[0x0][0x1d0] ;  /* 0x0000740000047ab9 */ /* 0x000fe20000000800 */
[----:B------:R-:W-:Y:S01]  /*1d70*/  SEL R189, R3, 0xffffffe0, !P4 ;  /* 0xffffffe003bd7807 */ /* 0x000fe20006000000 */
[----:B------:R-:W-:Y:S01]  /*1d80*/  UIADD3 UR4, -UR16, UR4, UR6 ;  /* 0x0000000410047290 */ /* 0x000fe2000fffe106 */
[----:B------:R-:W-:-:S04]  /*1d90*/  DEPBAR.LE SB0, 0x3 ;  /* 0x000080c00000791a */ /* 0x000fc80000000000 */
[----:B------:R-:W-:-:S04]  /*1da0*/  DEPBAR.LE SB0, 0x2 ;  /* 0x000080800000791a */ /* 0x000fc80000000000 */
[----:B------:R-:W-:Y:S01]  /*1db0*/  BAR.SYNC.DEFER_BLOCKING 0x0 ;  /* 0x0000000000007b1d */ /* 0x000fe20000010000 */
[----:B------:R-:W-:Y:S01]  /*1dc0*/  IMAD.IADD R85, R188, 0x1, R189 ;  /* 0x00000001bc557824 */ /* 0x000fe200078e02bd */
[----:B------:R-:W-:Y:S02]  /*1dd0*/  @P5 LEA.HI.X R23, R8, c[0x0][0x1fc], R23, 0x1, P6 ;  /* 0x00007f0008175a11 */ /* 0x000fe400030f0c17 */
[----:B------:R-:W-:Y:S02]  /*1de0*/  PLOP3.LUT P5, PT, PT, PT, UP0, 0x80, 0x0 ;  /* 0x000000000000781c */ /* 0x000fe40003faf008 */
[----:B------:R-:W-:Y:S01]  /*1df0*/  @P0 IADD3 R2, P6, R0, UR22, RZ ;  /* 0x0000001600020c10 */ /* 0x000fe2000ffde0ff */
[----:B------:R-:W-:Y:S01]  /*1e00*/  ULDC UR16, c[0x0][0x324] ;  /* 0x0000c90000107ab9 */ /* 0x000fe20000000800 */
[----:B------:R-:W-:Y:S01]  /*1e10*/  PLOP3.LUT P0, PT, PT, PT, UP0, 0x80, 0x0 ;  /* 0x000000000000781c */ /* 0x000fe20003f0f008 */
[----:B------:R-:W-:-:S10]  /*1e20*/  ULOP3.LUT UR16, URZ, UR16, URZ, 0x33, !UPT ;  /* 0x000000103f107292 */ /* 0x000fd4000f8e333f */
[----:B------:R-:W-:Y:S02]  /*1e30*/  @P5 IADD3.X R21, R23, UR21, RZ, P6, !PT ;  /* 0x0000001517155c10 */ /* 0x000fe4000b7fe4ff */
[----:B------:R-:W-:Y:S01]  /*1e40*/  PLOP3.LUT P5, PT, PT, PT, UP0, 0x80, 0x0 ;  /* 0x000000000000781c */ /* 0x000fe20003faf008 */
[----:B------:R-:W-:Y:S01]  /*1e50*/  @P0 IMAD.MOV.U32 R22, RZ, RZ, R0 ;  /* 0x000000ffff160224 */ /* 0x000fe200078e0000 */
[----:B------:R-:W-:Y:S01]  /*1e60*/  PLOP3.LUT P6, PT, PT, PT, UP0, 0x80, 0x0 ;  /* 0x000000000000781c */ /* 0x000fe20003fcf008 */
[----:B------:R-:W-:Y:S01]  /*1e70*/  LDSM.16.M88.4 R72, [R72+0x18100] ;  /* 0x018100004848783b */ /* 0x000fe20000000200 */
[----:B------:R-:W-:Y:S01]  /*1e80*/  PLOP3.LUT P0, PT, PT, PT, UP0, 0x80, 0x0 ;  /* 0x000000000000781c */ /* 0x000fe20003f0f008 */
[----:B------:R-:W-:Y:S02]  /*1e90*/  IMAD.MOV.U32 R0, RZ, RZ, 0x40 ;  /* 0x00000040ff007424 */ /* 0x000fe400078e00ff */
[----:B------:R-:W3:Y:S04]  /*1ea0*/  LDSM.16.M88.4 R44, [R188+0xc100] ;  /* 0x00c10000bc2c783b */ /* 0x000ee80000000200 */
[----:B------:R-:W4:Y:S04]  /*1eb0*/  LDSM.16.M88.4 R36, [R188+0xc900] ;  /* 0x00c90000bc24783b */ /* 0x000f280000000200 */
[----:B------:R-:W4:Y:S04]  /*1ec0*/  LDSM.16.M88.4 R28, [R188+0xd100] ;  /* 0x00d10000bc1c783b */ /* 0x000f280000000200 */
[----:B-1----:R-:W5:Y:S04]  /*1ed0*/  LDSM.16.M88.4 R12, [R188+0xd900] ;  /* 0x00d90000bc0c783b */ /* 0x002f680000000200 */
[----:B------:R-:W-:Y:S04]  /*1ee0*/  LDSM.16.M88.4 R64, [R186] ;  /* 0x00000000ba40783b */ /* 0x000fe80000000200 */
[----:B--2---:R-:W1:Y:S04]  /*1ef0*/  LDSM.16.M88.4 R16, [R85+0xc100] ;  /* 0x00c100005510783b */ /* 0x004e680000000200 */
[----:B------:R-:W2:Y:S04]  /*1f00*/  LDSM.16.M88.4 R8, [R85+0xc900] ;  /* 0x00c900005508783b */ /* 0x000ea80000000200 */
[----:B------:R-:W-:Y:S01]  /*1f10*/  LDSM.16.M88.4 R68, [R85+0xd900] ;  /* 0x00d900005544783b */ /* 0x000fe20000000200 */
[C---:B---3--:R-:W-:Y:S08]  /*1f20*/  HMMA.16816.F32 R48, R72.reuse, R44, RZ ;  /* 0x0000002c4830723c */ /* 0x048ff000000018ff */
[C---:B----4-:R-:W-:Y:S08]  /*1f30*/  HMMA.16816.F32 R40, R72.reuse, R36, RZ ;  /* 0x000000244828723c */ /* 0x050ff000000018ff */
[C---:B------:R-:W-:Y:S08]  /*1f40*/  HMMA.16816.F32 R32, R72.reuse, R28, RZ ;  /* 0x0000001c4820723c */ /* 0x040ff000000018ff */
[C---:B------:R-:W-:Y:S08]  /*1f50*/  HMMA.16816.F32 R44, R72.reuse, R46, RZ ;  /* 0x0000002e482c723c */ /* 0x040ff000000018ff */
[C---:B------:R-:W-:Y:S08]  /*1f60*/  HMMA.16816.F32 R36, R72.reuse, R38, RZ ;  /* 0x000000264824723c */ /* 0x040ff000000018ff */
[C---:B------:R-:W-:Y:S08]  /*1f70*/  HMMA.16816.F32 R28, R72.reuse, R30, RZ ;  /* 0x0000001e481c723c */ /* 0x040ff000000018ff */
[C---:B-----5:R-:W-:Y:S08]  /*1f80*/  HMMA.16816.F32 R24, R72.reuse, R12, RZ ;  /* 0x0000000c4818723c */ /* 0x060ff000000018ff */
[----:B------:R-:W-:Y:S01]  /*1f90*/  HMMA.16816.F32 R72, R72, R14, RZ ;  /* 0x0000000e4848723c */ /* 0x000fe200000018ff */
[----:B------:R-:W3:Y:S04]  /*1fa0*/  LDSM.16.M88.4 R12, [R85+0xd100] ;  /* 0x00d10000550c783b */ /* 0x000ee80000000200 */
[----:B------:R-:W-:Y:S01]  /*1fb0*/  @!PT LDS RZ, [RZ] ;  /* 0x00000000fffff984 */ /* 0x000fe20000000800 */
[----:B------:R-:W-:Y:S01]  /*1fc0*/  @!PT LDS RZ, [RZ] ;  /* 0x00000000fffff984 */ /* 0x000fe20000000800 */
[----:B------:R-:W-:Y:S01]  /*1fd0*/  @!PT LDS RZ, [RZ] ;  /* 0x00000000fffff984 */ /* 0x000fe20000000800 */
[----:B------:R4:W-:Y:S01]  /*1fe0*/  @P5 LDGSTS.E.BYPASS.LTC128B.128 [R132+0x6100], [R22.64], !P3 ;  /* 0x0610000016845fae */ /* 0x0009e2000d901d52 */
[----:B------:R-:W-:-:S02]  /*1ff0*/  PLOP3.LUT P5, PT, PT, PT, UP0, 0x80, 0x0 ;  /* 0x000000000000781c */ /* 0x000fc40003faf008 */
[----:B-1----:R-:W-:Y:S01]  /*2000*/  HMMA.16816.F32 R48, R64, R16, R48 ;  /* 0x000000104030723c */ /* 0x002fe20000001830 */
[----:B------:R4:W-:Y:S01]  /*2010*/  @P6 LDGSTS.E.BYPASS.LTC128B.128 [R132+0x8100], [R22.64+0x80], !P2 ;  /* 0x0810008016846fae */ /* 0x0009e2000d101d52 */
[----:B------:R-:W-:-:S03]  /*2020*/  LOP3.LUT P6, RZ, R20, 0x4, RZ, 0xc0, !PT ;  /* 0x0000000414ff7812 */ /* 0x000fc600078cc0ff */
[----:B------:R4:W-:Y:S01]  /*2030*/  @P0 LDGSTS.E.BYPASS.LTC128B.128 [R132+0xa100], [R22.64+0x100], !P1 ;  /* 0x0a10010016840fae */ /* 0x0009e2000c901d52 */
[----:B------:R-:W-:Y:S02]  /*2040*/  LOP3.LUT P0, RZ, R207, 0x4, RZ, 0xc0, !PT ;  /* 0x00000004cfff7812 */ /* 0x000fe4000780c0ff */
[----:B------:R-:W-:Y:S01]  /*2050*/  SEL R3, R3, 0xffffffe0, !P6 ;  /* 0xffffffe003037807 */ /* 0x000fe20007000000 */
[C---:B--2---:R-:W-:Y:S01]  /*2060*/  HMMA.16816.F32 R40, R64.reuse, R8, R40 ;  /* 0x000000084028723c */ /* 0x044fe20000001828 */
[----:B------:R-:W-:Y:S01]  /*2070*/  PLOP3.LUT P6, PT, PT, PT, UP0, 0x80, 0x0 ;  /* 0x000000000000781c */ /* 0x000fe20003fcf008 */
[----:B------:R-:W-:Y:S01]  /*2080*/  @P5 IMAD.MOV.U32 R16, RZ, RZ, R2 ;  /* 0x000000ffff105224 */ /* 0x000fe200078e0002 */
[----:B------:R-:W-:Y:S01]  /*2090*/  SEL R192, R0, 0xffffffc0, !P0 ;  /* 0xffffffc000c07807 */ /* 0x000fe20004000000 */
[----:B------:R-:W-:Y:S01]  /*20a0*/  @P5 IMAD.MOV.U32 R17, RZ, RZ, R21 ;  /* 0x000000ffff115224 */ /* 0x000fe200078e0015 */
[----:B------:R-:W-:Y:S01]  /*20b0*/  PLOP3.LUT P5, PT, PT, PT, UP0, 0x80, 0x0 ;  /* 0x000000000000781c */ /* 0x000fe20003faf008 */
[C---:B------:R-:W-:Y:S01]  /*20c0*/  IMAD R185, R3.reuse, 0x2, R190 ;  /* 0x0000000203b97824 */ /* 0x040fe200078e02be */
[----:B------:R-:W-:Y:S01]  /*20d0*/  PLOP3.LUT P0, PT, PT, PT, UP0, 0x80, 0x0 ;  /* 0x000000000000781c */ /* 0x000fe20003f0f008 */
[----:B------:R-:W-:Y:S01]  /*20e0*/  IMAD.IADD R2, R188, 0x1, R192 ;  /* 0x00000001bc027824 */ /* 0x000fe200078e02c0 */
[----:B------:R-:W-:Y:S01]  /*20f0*/  HMMA.16816.F32 R36, R64, R10, R36 ;  /* 0x0000000a4024723c */ /* 0x000fe20000001824 */
[----:B------:R-:W-:-:S02]  /*2100*/  IMAD R184, R3, 0x2, R186 ;  /* 0x0000000203b87824 */ /* 0x000fc400078e02ba */
[----:B------:R-:W-:Y:S02]  /*2110*/  IMAD.IADD R0, R192, 0x1, R85 ;  /* 0x00000001c0007824 */ /* 0x000fe400078e0255 */
[----:B------:R1:W-:Y:S03]  /*2120*/  @P6 LDGSTS.E.BYPASS.LTC128B.128 [R132+0x7100], [R16.64], !P3 ;  /* 0x0710000010846fae */ /* 0x0003e6000d901d52 */
[----:B------:R-:W-:Y:S01]  /*2130*/  HMMA.16816.F32 R44, R64, R18, R44 ;  /* 0x00000012402c723c */ /* 0x000fe2000000182c */
[----:B------:R1:W-:Y:S01]  /*2140*/  @P5 LDGSTS.E.BYPASS.LTC128B.128 [R132+0x9100], [R16.64+0x80], !P2 ;  /* 0x0910008010845fae */ /* 0x0003e2000d101d52 */
[----:B------:R-:W-:-:S03]  /*2150*/  PLOP3.LUT P5, PT, PT, PT, UP3, 0x80, 0x0 ;  /* 0x000000000000781c */ /* 0x000fc60003faf038 */
[----:B------:R1:W-:Y:S01]  /*2160*/  @P0 LDGSTS.E.BYPASS.LTC128B.128 [R132+0xb100], [R16.64+0x100], !P1 ;  /* 0x0b10010010840fae */ /* 0x0003e2000c901d52 */
[----:B------:R-:W-:Y:S02]  /*2170*/  PLOP3.LUT P0, PT, PT, PT, UP3, 0x80, 0x0 ;  /* 0x000000000000781c */ /* 0x000fe40003f0f038 */
[C---:B---3--:R-:W-:Y:S01]  /*2180*/  HMMA.16816.F32 R32, R64.reuse, R12, R32 ;  /* 0x0000000c4020723c */ /* 0x048fe20000001820 */
[----:B----4-:R-:W-:Y:S04]  /*2190*/  LDSM.16.M88.4 R20, [R185] ;  /* 0x00000000b914783b */ /* 0x010fe80000000200 */
[----:B------:R-:W2:Y:S03]  /*21a0*/  LDSM.16.M88.4 R8, [R2+0xd100] ;  /* 0x00d100000208783b */ /* 0x000ea60000000200 */
[C---:B------:R-:W-:Y:S01]  /*21b0*/  HMMA.16816.F32 R28, R64.reuse, R14, R28 ;  /* 0x0000000e401c723c */ /* 0x040fe2000000181c */
[----:B------:R-:W3:Y:S04]  /*21c0*/  LDSM.16.M88.4 R56, [R2+0xc900] ;  /* 0x00c900000238783b */ /* 0x000ee80000000200 */
[----:B------:R-:W4:Y:S03]  /*21d0*/  LDSM.16.M88.4 R60, [R2+0xc100] ;  /* 0x00c10000023c783b */ /* 0x000f260000000200 */
[C---:B------:R-:W-:Y:S01]  /*21e0*/  HMMA.16816.F32 R24, R64.reuse, R68, R24 ;  /* 0x000000444018723c */ /* 0x040fe20000001818 */
[----:B------:R-:W5:Y:S04]  /*21f0*/  LDSM.16.M88.4 R52, [R2+0xd900] ;  /* 0x00d900000234783b */ /* 0x000f680000000200 */
[----:B------:R-:W-:Y:S03]  /*2200*/  LDSM.16.M88.4 R76, [R184] ;  /* 0x00000000b84c783b */ /* 0x000fe60000000200 */
[----:B------:R-:W-:Y:S01]  /*2210*/  HMMA.16816.F32 R72, R64, R70, R72 ;  /* 0x000000464048723c */ /* 0x000fe20000001848 */
[----:B------:R-:W4:Y:S04]  /*2220*/  LDSM.16.M88.4 R12, [R0+0xc900] ;  /* 0x00c90000000c783b */ /* 0x000f280000000200 */
[----:B-1----:R-:W1:Y:S04]  /*2230*/  LDSM.16.M88.4 R16, [R0+0xc100] ;  /* 0x00c100000010783b */ /* 0x002e680000000200 */
[----:B------:R-:W-:Y:S04]  /*2240*/  LDSM.16.M88.4 R80, [R0+0xd900] ;  /* 0x00d900000050783b */ /* 0x000fe80000000200 */
[----:B------:R-:W-:Y:S04]  /*2250*/  LDSM.16.M88.4 R68, [R190+0x4000] ;  /* 0x00400000be44783b */ /* 0x000fe80000000200 */
[----:B------:R-:W-:Y:S01]  /*2260*/  LDSM.16.M88.4 R64, [R188+0xe100] ;  /* 0x00e10000bc40783b */ /* 0x000fe20000000200 */
[C---:B--2---:R-:W-:Y:S03]  /*2270*/  HMMA.16816.F32 R32, R20.reuse, R8, R32 ;  /* 0x000000081420723c */ /* 0x044fe60000001820 */
[----:B------:R-:W0:Y:S05]  /*2280*/  LDGDEPBAR ;  /* 0x00000000000079af */ /* 0x000e2a0000000000 */
[C---:B------:R-:W-:Y:S01]  /*2290*/  HMMA.16816.F32 R28, R20.reuse, R10, R28 ;  /* 0x0000000a141c723c */ /* 0x040fe2000000181c */
[----:B------:R-:W2:Y:S07]  /*22a0*/  LDSM.16.M88.4 R8, [R0+0xd100] ;  /* 0x00d100000008783b */ /* 0x000eae0000000200 */
[C---:B---3--:R-:W-:Y:S08]  /*22b0*/  HMMA.16816.F32 R40, R20.reuse, R56, R40 ;  /* 0x000000381428723c */ /* 0x048ff00000001828 */
[C---:B------:R-:W-:Y:S01]  /*22c0*/  HMMA.16816.F32 R36, R20.reuse, R58, R36 ;  /* 0x0000003a1424723c */ /* 0x040fe20000001824 */
[----:B------:R-:W-:Y:S07]  /*22d0*/  LDSM.16.M88.4 R56, [R188+0xf100] ;  /* 0x00f10000bc38783b */ /* 0x000fee0000000200 */
[C---:B----4-:R-:W-:Y:S08]  /*22e0*/  HMMA.16816.F32 R48, R20.reuse, R60, R48 ;  /* 0x0000003c1430723c */ /* 0x050ff00000001830 */
[C---:B------:R-:W-:Y:S01]  /*22f0*/  HMMA.16816.F32 R44, R20.reuse, R62, R44 ;  /* 0x0000003e142c723c */ /* 0x040fe2000000182c */
[----:B------:R-:W3:Y:S07]  /*2300*/  LDSM.16.M88.4 R60, [R188+0xe900] ;  /* 0x00e90000bc3c783b */ /* 0x000eee0000000200 */
[C---:B-----5:R-:W-:Y:S08]  /*2310*/  HMMA.16816.F32 R24, R20.reuse, R52, R24 ;  /* 0x000000341418723c */ /* 0x060ff00000001818 */
[----:B------:R-:W-:Y:S01]  /*2320*/  HMMA.16816.F32 R72, R20, R54, R72 ;  /* 0x000000361448723c */ /* 0x000fe20000001848 */
[----:B------:R-:W4:Y:S04]  /*2330*/  LDSM.16.M88.4 R52, [R188+0xf900] ;  /* 0x00f90000bc34783b */ /* 0x000f280000000200 */
[----:B------:R-:W-:Y:S03]  /*2340*/  LDSM.16.M88.4 R20, [R186+0x4000] ;  /* 0x00400000ba14783b */ /* 0x000fe60000000200 */
[C---:B------:R-:W-:Y:S08]  /*2350*/  HMMA.16816.F32 R40, R76.reuse, R12, R40 ;  /* 0x0000000c4c28723c */ /* 0x040ff00000001828 */
[C---:B------:R-:W-:Y:S01]  /*2360*/  HMMA.16816.F32 R36, R76.reuse, R14, R36 ;  /* 0x0000000e4c24723c */ /* 0x040fe20000001824 */
[----:B------:R-:W5:Y:S07]  /*2370*/  LDSM.16.M88.4 R12, [R85+0xe900] ;  /* 0x00e90000550c783b */ /* 0x000f6e0000000200 */
[C---:B-1----:R-:W-:Y:S08]  /*2380*/  HMMA.16816.F32 R48, R76.reuse, R16, R48 ;  /* 0x000000104c30723c */ /* 0x042ff00000001830 */
[C---:B------:R-:W-:Y:S01]  /*2390*/  HMMA.16816.F32 R44, R76.reuse, R18, R44 ;  /* 0x000000124c2c723c */ /* 0x040fe2000000182c */
[----:B------:R-:W1:Y:S07]  /*23a0*/  LDSM.16.M88.4 R16, [R85+0xe100] ;  /* 0x00e100005510783b */ /* 0x000e6e0000000200 */
[C---:B--2---:R-:W-:Y:S08]  /*23b0*/  HMMA.16816.F32 R32, R76.reuse, R8, R32 ;  /* 0x000000084c20723c */ /* 0x044ff00000001820 */
[C---:B------:R-:W-:Y:S01]  /*23c0*/  HMMA.16816.F32 R28, R76.reuse, R10, R28 ;  /* 0x0000000a4c1c723c */ /* 0x040fe2000000181c */
[----:B------:R-:W2:Y:S07]  /*23d0*/  LDSM.16.M88.4 R8, [R85+0xf100] ;  /* 0x00f100005508783b */ /* 0x000eae0000000200 */
[----:B------:R-:W-:Y:S08]  /*23e0*/  HMMA.16816.F32 R24, R76, R80, R24 ;  /* 0x000000504c18723c */ /* 0x000ff00000001818 */
[C---:B---3--:R-:W-:Y:S08]  /*23f0*/  HMMA.16816.F32 R40, R68.reuse, R60, R40 ;  /* 0x0000003c4428723c */ /* 0x048ff00000001828 */
        /* <DEDUP_REMOVED lines=8> */
[----:B------:R-:W3:Y:S07]  /*2480*/  LDSM.16.M88.4 R56, [R85+0xf900] ;  /* 0x00f900005538783b */ /* 0x000eee0000000200 */
[----:B----4-:R-:W-:Y:S01]  /*2490*/  HMMA.16816.F32 R64, R68, R52, R24 ;  /* 0x000000344440723c */ /* 0x010fe20000001818 */
[----:B------:R-:W4:Y:S07]  /*24a0*/  LDSM.16.M88.4 R24, [R2+0xe100] ;  /* 0x00e100000218783b */ /* 0x000f2e0000000200 */
[C---:B-----5:R-:W-:Y:S08]  /*24b0*/  HMMA.16816.F32 R40, R20.reuse, R12, R40 ;  /* 0x0000000c1428723c */ /* 0x060ff00000001828 */
[----:B------:R-:W-:Y:S01]  /*24c0*/  HMMA.16816.F32 R36, R20, R14, R36 ;  /* 0x0000000e1424723c */ /* 0x000fe20000001824 */
[----:B------:R-:W5:Y:S07]  /*24d0*/  LDSM.16.M88.4 R12, [R2+0xe900] ;  /* 0x00e90000020c783b */ /* 0x000f6e0000000200 */
[----:B------:R-:W-:Y:S01]  /*24e0*/  HMMA.16816.F32 R72, R68, R54, R72 ;  /* 0x000000364448723c */ /* 0x000fe20000001848 */
[----:B------:R-:W4:Y:S07]  /*24f0*/  LDSM.16.M88.4 R52, [R2+0xf100] ;  /* 0x00f100000234783b */ /* 0x000f2e0000000200 */
[C---:B-1----:R-:W-:Y:S08]  /*2500*/  HMMA.16816.F32 R48, R20.reuse, R16, R48 ;  /* 0x000000101430723c */ /* 0x042ff00000001830 */
[C---:B------:R-:W-:Y:S01]  /*2510*/  HMMA.16816.F32 R44, R20.reuse, R18, R44 ;  /* 0x00000012142c723c */ /* 0x040fe2000000182c */
[----:B------:R-:W1:Y:S07]  /*2520*/  LDSM.16.M88.4 R16, [R2+0xf900] ;  /* 0x00f900000210783b */ /* 0x000e6e0000000200 */
[C---:B--2---:R-:W-:Y:S08]  /*2530*/  HMMA.16816.F32 R32, R20.reuse, R8, R32 ;  /* 0x000000081420723c */ /* 0x044ff00000001820 */
[C---:B------:R-:W-:Y:S01]  /*2540*/  HMMA.16816.F32 R68, R20.reuse, R10, R28 ;  /* 0x0000000a1444723c */ /* 0x040fe2000000181c */
[----:B------:R-:W-:Y:S04]  /*2550*/  LDSM.16.M88.4 R28, [R184+0x4000] ;  /* 0x00400000b81c783b */ /* 0x000fe80000000200 */
[----:B------:R-:W2:Y:S03]  /*2560*/  LDSM.16.M88.4 R8, [R0+0xe100] ;  /* 0x00e100000008783b */ /* 0x000ea60000000200 */
[C---:B---3--:R-:W-:Y:S08]  /*2570*/  HMMA.16816.F32 R64, R20.reuse, R56, R64 ;  /* 0x000000381440723c */ /* 0x048ff00000001840 */
[----:B------:R-:W-:Y:S01]  /*2580*/  HMMA.16816.F32 R72, R20, R58, R72 ;  /* 0x0000003a1448723c */ /* 0x000fe20000001848 */
[----:B------:R-:W3:Y:S04]  /*2590*/  LDSM.16.M88.4 R56, [R0+0xe900] ;  /* 0x00e900000038783b */ /* 0x000ee80000000200 */
[----:B------:R-:W1:Y:S03]  /*25a0*/  LDSM.16.M88.4 R20, [R0+0xf100] ;  /* 0x00f100000014783b */ /* 0x000e660000000200 */
[C---:B----4-:R-:W-:Y:S08]  /*25b0*/  HMMA.16816.F32 R48, R60.reuse, R24, R48 ;  /* 0x000000183c30723c */ /* 0x050ff00000001830 */
[C---:B------:R-:W-:Y:S01]  /*25c0*/  HMMA.16816.F32 R44, R60.reuse, R26, R44 ;  /* 0x0000001a3c2c723c */ /* 0x040fe2000000182c */
[----:B------:R-:W-:Y:S07]  /*25d0*/  LDSM.16.M88.4 R24, [R190+0x8000] ;  /* 0x00800000be18783b */ /* 0x000fee0000000200 */
[C---:B-----5:R-:W-:Y:S08]  /*25e0*/  HMMA.16816.F32 R40, R60.reuse, R12, R40 ;  /* 0x0000000c3c28723c */ /* 0x060ff00000001828 */
[C---:B------:R-:W-:Y:S01]  /*25f0*/  HMMA.16816.F32 R36, R60.reuse, R14, R36 ;  /* 0x0000000e3c24723c */ /* 0x040fe20000001824 */
[----:B------:R-:W4:Y:S07]  /*2600*/  LDSM.16.M88.4 R12, [R0+0xf900] ;  /* 0x00f90000000c783b */ /* 0x000f2e0000000200 */
[C---:B------:R-:W-:Y:S08]  /*2610*/  HMMA.16816.F32 R32, R60.reuse, R52, R32 ;  /* 0x000000343c20723c */ /* 0x040ff00000001820 */
[C---:B------:R-:W-:Y:S01]  /*2620*/  HMMA.16816.F32 R68, R60.reuse, R54, R68 ;  /* 0x000000363c44723c */ /* 0x040fe20000001844 */
[----:B------:R-:W-:Y:S07]  /*2630*/  LDSM.16.M88.4 R52, [R188+0x11100] ;  /* 0x01110000bc34783b */ /* 0x000fee0000000200 */
[C---:B-1----:R-:W-:Y:S08]  /*2640*/  HMMA.16816.F32 R64, R60.reuse, R16, R64 ;  /* 0x000000103c40723c */ /* 0x042ff00000001840 */
[----:B------:R-:W-:Y:S01]  /*2650*/  HMMA.16816.F32 R72, R60, R18, R72 ;  /* 0x000000123c48723c */ /* 0x000fe20000001848 */
[----:B------:R-:W1:Y:S04]  /*2660*/  LDSM.16.M88.4 R16, [R188+0x10100] ;  /* 0x01010000bc10783b */ /* 0x000e680000000200 */
[----:B------:R-:W-:Y:S03]  /*2670*/  LDSM.16.M88.4 R60, [R85+0x10900] ;  /* 0x01090000553c783b */ /* 0x000fe60000000200 */
[C---:B--2---:R-:W-:Y:S08]  /*2680*/  HMMA.16816.F32 R48, R28.reuse, R8, R48 ;  /* 0x000000081c30723c */ /* 0x044ff00000001830 */
[C---:B------:R-:W-:Y:S01]  /*2690*/  HMMA.16816.F32 R44, R28.reuse, R10, R44 ;  /* 0x0000000a1c2c723c */ /* 0x040fe2000000182c */
[----:B------:R-:W2:Y:S07]  /*26a0*/  LDSM.16.M88.4 R8, [R188+0x10900] ;  /* 0x01090000bc08783b */ /* 0x000eae0000000200 */
[C---:B---3--:R-:W-:Y:S08]  /*26b0*/  HMMA.16816.F32 R40, R28.reuse, R56, R40 ;  /* 0x000000381c28723c */ /* 0x048ff00000001828 */
[C---:B------:R-:W-:Y:S01]  /*26c0*/  HMMA.16816.F32 R36, R28.reuse, R58, R36 ;  /* 0x0000003a1c24723c */ /* 0x040fe20000001824 */
[----:B------:R-:W-:Y:S07]  /*26d0*/  LDSM.16.M88.4 R56, [R186+0x8000] ;  /* 0x00800000ba38783b */ /* 0x000fee0000000200 */
[C---:B------:R-:W-:Y:S08]  /*26e0*/  HMMA.16816.F32 R32, R28.reuse, R20, R32 ;  /* 0x000000141c20723c */ /* 0x040ff00000001820 */
[C---:B------:R-:W-:Y:S01]  /*26f0*/  HMMA.16816.F32 R68, R28.reuse, R22, R68 ;  /* 0x000000161c44723c */ /* 0x040fe20000001844 */
[----:B------:R-:W3:Y:S07]  /*2700*/  LDSM.16.M88.4 R20, [R85+0x10100] ;  /* 0x010100005514783b */ /* 0x000eee0000000200 */
[C---:B----4-:R-:W-:Y:S08]  /*2710*/  HMMA.16816.F32 R64, R28.reuse, R12, R64 ;  /* 0x0000000c1c40723c */ /* 0x050ff00000001840 */
[----:B------:R-:W-:Y:S01]  /*2720*/  HMMA.16816.F32 R72, R28, R14, R72 ;  /* 0x0000000e1c48723c */ /* 0x000fe20000001848 */
[----:B------:R-:W4:Y:S04]  /*2730*/  LDSM.16.M88.4 R12, [R188+0x11900] ;  /* 0x01190000bc0c783b */ /* 0x000f280000000200 */
[----:B------:R-:W-:Y:S03]  /*2740*/  LDSM.16.M88.4 R28, [R85+0x11100] ;  /* 0x01110000551c783b */ /* 0x000fe60000000200 */
[C---:B-1----:R-:W-:Y:S08]  /*2750*/  HMMA.16816.F32 R48, R24.reuse, R16, R48 ;  /* 0x000000101830723c */ /* 0x042ff00000001830 */
[C---:B------:R-:W-:Y:S01]  /*2760*/  HMMA.16816.F32 R44, R24.reuse, R18, R44 ;  /* 0x00000012182c723c */ /* 0x040fe2000000182c */
[----:B------:R-:W-:Y:S07]  /*2770*/  LDSM.16.M88.4 R16, [R185+0x8000] ;  /* 0x00800000b910783b */ /* 0x000fee0000000200 */
[C---:B--2---:R-:W-:Y:S08]  /*2780*/  HMMA.16816.F32 R40, R24.reuse, R8, R40 ;  /* 0x000000081828723c */ /* 0x044ff00000001828 */
[----:B------:R-:W-:Y:S01]  /*2790*/  HMMA.16816.F32 R36, R24, R10, R36 ;  /* 0x0000000a1824723c */ /* 0x000fe20000001824 */
[----:B------:R-:W1:Y:S07]  /*27a0*/  LDSM.16.M88.4 R8, [R2+0x10100] ;  /* 0x010100000208783b */ /* 0x000e6e0000000200 */
[C---:B---3--:R-:W-:Y:S08]  /*27b0*/  HMMA.16816.F32 R48, R56.reuse, R20, R48 ;  /* 0x000000143830723c */ /* 0x048ff00000001830 */
[----:B------:R-:W-:Y:S01]  /*27c0*/  HMMA.16816.F32 R44, R56, R22, R44 ;  /* 0x00000016382c723c */ /* 0x000fe2000000182c */
[----:B------:R-:W-:Y:S07]  /*27d0*/  LDSM.16.M88.4 R20, [R2+0x10900] ;  /* 0x010900000214783b */ /* 0x000fee0000000200 */
[C---:B------:R-:W-:Y:S08]  /*27e0*/  HMMA.16816.F32 R32, R24.reuse, R52, R32 ;  /* 0x000000341820723c */ /* 0x040ff00000001820 */
[C---:B------:R-:W-:Y:S01]  /*27f0*/  HMMA.16816.F32 R68, R24.reuse, R54, R68 ;  /* 0x000000361844723c */ /* 0x040fe20000001844 */
[----:B------:R-:W-:Y:S07]  /*2800*/  LDSM.16.M88.4 R52, [R2+0x11100] ;  /* 0x011100000234783b */ /* 0x000fee0000000200 */
[C---:B----4-:R-:W-:Y:S08]  /*2810*/  HMMA.16816.F32 R64, R24.reuse, R12, R64 ;  /* 0x0000000c1840723c */ /* 0x050ff00000001840 */
[----:B------:R-:W-:Y:S01]  /*2820*/  HMMA.16816.F32 R72, R24, R14, R72 ;  /* 0x0000000e1848723c */ /* 0x000fe20000001848 */
[----:B------:R-:W-:Y:S04]  /*2830*/  LDSM.16.M88.4 R24, [R184+0x8000] ;  /* 0x00800000b818783b */ /* 0x000fe80000000200 */
[----:B------:R-:W2:Y:S03]  /*2840*/  LDSM.16.M88.4 R12, [R0+0x10100] ;  /* 0x01010000000c783b */ /* 0x000ea60000000200 */
[C---:B-1----:R-:W-:Y:S08]  /*2850*/  HMMA.16816.F32 R48, R16.reuse, R8, R48 ;  /* 0x000000081030723c */ /* 0x042ff00000001830 */
[----:B------:R-:W-:Y:S01]  /*2860*/  HMMA.16816.F32 R44, R16, R10, R44 ;  /* 0x0000000a102c723c */ /* 0x000fe2000000182c */
[----:B------:R-:W-:Y:S07]  /*2870*/  LDSM.16.M88.4 R8, [R0+0x11100] ;  /* 0x011100000008783b */ /* 0x000fee0000000200 */
[C---:B------:R-:W-:Y:S08]  /*2880*/  HMMA.16816.F32 R68, R56.reuse, R30, R68 ;  /* 0x0000001e3844723c */ /* 0x040ff00000001844 */
[C---:B------:R-:W-:Y:S08]  /*2890*/  HMMA.16816.F32 R40, R56.reuse, R60, R40 ;  /* 0x0000003c3828723c */ /* 0x040ff00000001828 */
[----:B------:R-:W-:Y:S08]  /*28a0*/  HMMA.16816.F32 R36, R56, R62, R36 ;  /* 0x0000003e3824723c */ /* 0x000ff00000001824 */
[C---:B--2---:R-:W-:Y:S08]  /*28b0*/  HMMA.16816.F32 R48, R24.reuse, R12, R48 ;  /* 0x0000000c1830723c */ /* 0x044ff00000001830 */
[----:B------:R-:W-:Y:S01]  /*28c0*/  HMMA.16816.F32 R44, R24, R14, R44 ;  /* 0x0000000e182c723c */ /* 0x000fe2000000182c */
[----:B------:R1:W2:Y:S07]  /*28d0*/  LDSM.16.M88.4 R12, [R2+0x11900] ;  /* 0x01190000020c783b */ /* 0x0002ae0000000200 */
[----:B------:R-:W-:Y:S08]  /*28e0*/  HMMA.16816.F32 R64, R56, R76, R64 ;  /* 0x0000004c3840723c */ /* 0x000ff00000001840 */
[----:B------:R-:W-:Y:S01]  /*28f0*/  HMMA.16816.F32 R68, R16, R54, R68 ;  /* 0x000000361044723c */ /* 0x000fe20000001844 */
[----:B------:R-:W-:-:S06]  /*2900*/  FMUL.FTZ R48, R48, c[0x0][0x320] ;  /* 0x0000c80030307a20 */ /* 0x000fcc0000410000 */
[----:B------:R-:W3:Y:S01]  /*2910*/  MUFU.TANH R48, R48 ;  /* 0x0000003000307308 */ /* 0x000ee20000002400 */
[----:B------:R-:W-:Y:S01]  /*2920*/  HMMA.16816.F32 R72, R56, R78, R72 ;  /* 0x0000004e3848723c */ /* 0x000fe20000001848 */
[----:B------:R-:W-:-:S06]  /*2930*/  FMUL.FTZ R44, R44, c[0x0][0x320] ;  /* 0x0000c8002c2c7a20 */ /* 0x000fcc0000410000 */
[----:B-1----:R1:W4:Y:S01]  /*2940*/  MUFU.TANH R2, R44 ;  /* 0x0000002c00027308 */ /* 0x0023220000002400 */
[----:B------:R-:W-:Y:S01]  /*2950*/  HMMA.16816.F32 R32, R56, R28, R32 ;  /* 0x0000001c3820723c */ /* 0x000fe20000001820 */
[----:B------:R-:W5:Y:S07]  /*2960*/  LDSM.16.M88.4 R28, [R0+0x10900] ;  /* 0x01090000001c783b */ /* 0x000f6e0000000200 */
[C---:B------:R-:W-:Y:S08]  /*2970*/  HMMA.16816.F32 R40, R16.reuse, R20, R40 ;  /* 0x000000141028723c */ /* 0x040ff00000001828 */
[C---:B------:R-:W-:Y:S01]  /*2980*/  HMMA.16816.F32 R36, R16.reuse, R22, R36 ;  /* 0x000000161024723c */ /* 0x040fe20000001824 */
[----:B------:R-:W1:Y:S07]  /*2990*/  LDSM.16.M88.4 R20, [R0+0x11900] ;  /* 0x011900000014783b */ /* 0x000e6e0000000200 */
[----:B--2---:R-:W-:Y:S07]  /*29a0*/  HMMA.16816.F32 R64, R16, R12, R64 ;  /* 0x0000000c1040723c */ /* 0x004fee0000001840 */
[----:B------:R-:W-:Y:S01]  /*29b0*/  LEA.HI R12, R86, R5, RZ, 0x2 ;  /* 0x00000005560c7211 */ /* 0x000fe200078f10ff */
[----:B------:R-:W-:Y:S03]  /*29c0*/  HMMA.16816.F32 R68, R24, R10, R68 ;  /* 0x0000000a1844723c */ /* 0x000fe60000001844 */
[----:B------:R-:W-:-:S04]  /*29d0*/  LOP3.LUT R12, R12, 0xfffffffc, RZ, 0xc0, !PT ;  /* 0xfffffffc0c0c7812 */ /* 0x000fc800078ec0ff */
[----:B------:R-:W-:Y:S01]  /*29e0*/  LOP3.LUT R10, R84, 0xffffffe0, RZ, 0xc0, !PT ;  /* 0xffffffe0540a7812 */ /* 0x000fe200078ec0ff */
[----:B------:R-:W-:Y:S01]  /*29f0*/  HMMA.16816.F32 R72, R16, R14, R72 ;  /* 0x0000000e1048723c */ /* 0x000fe20000001848 */
[----:B------:R-:W-:-:S03]  /*2a00*/  IMAD.IADD R12, R5, 0x1, -R12 ;  /* 0x00000001050c7824 */ /* 0x000fc600078e0a0c */
[----:B------:R-:W-:-:S03]  /*2a10*/  IMAD.IADD R10, R5, 0x1, -R10 ;  /* 0x00000001050a7824 */ /* 0x000fc600078e0a0a */
[----:B------:R-:W-:Y:S01]  /*2a20*/  SHF.R.S32.HI R14, RZ, 0x1f, R7 ;  /* 0x0000001fff0e7819 */ /* 0x000fe20000011407 */
[----:B------:R-:W-:Y:S01]  /*2a30*/  HMMA.16816.F32 R32, R16, R52, R32 ;  /* 0x000000341020723c */ /* 0x000fe20000001820 */
[----:B------:R-:W-:Y:S02]  /*2a40*/  SHF.R.S32.HI R5, RZ, 0x1f, R10 ;  /* 0x0000001fff057819 */ /* 0x000fe4000001140a */
[----:B------:R-:W-:Y:S02]  /*2a50*/  LEA.HI R14, R14, R7, RZ, 0x3 ;  /* 0x000000070e0e7211 */ /* 0x000fe400078f18ff */
[----:B------:R-:W-:Y:S02]  /*2a60*/  LEA.HI R5, R5, R10, RZ, 0x2 ;  /* 0x0000000a05057211 */ /* 0x000fe400078f10ff */
[----:B------:R-:W-:Y:S01]  /*2a70*/  LOP3.LUT R14, R14, 0xffffff8, RZ, 0xc0, !PT ;  /* 0x0ffffff80e0e7812 */ /* 0x000fe200078ec0ff */
[C---:B-----5:R-:W-:Y:S01]  /*2a80*/  HMMA.16816.F32 R40, R24.reuse, R28, R40 ;  /* 0x0000001c1828723c */ /* 0x060fe20000001828 */
[C---:B------:R-:W-:Y:S01]  /*2a90*/  LEA.HI.SX32 R200, R5.reuse, UR8, 0x1e ;  /* 0x0000000805c87c11 */ /* 0x040fe2000f8ff2ff */
[----:B------:R-:W-:Y:S01]  /*2aa0*/  FMUL.FTZ R68, R68, c[0x0][0x320] ;  /* 0x0000c80044447a20 */ /* 0x000fe20000410000 */
[----:B------:R-:W-:Y:S01]  /*2ab0*/  LOP3.LUT R201, R5, 0x7ffffffc, RZ, 0xc0, !PT ;  /* 0x7ffffffc05c97812 */ /* 0x000fe200078ec0ff */
[----:B------:R-:W-:Y:S01]  /*2ac0*/  IMAD.IADD R13, R7, 0x1, -R14 ;  /* 0x00000001070d7824 */ /* 0x000fe200078e0a0e */
[----:B------:R-:W-:Y:S01]  /*2ad0*/  LEA.HI R7, R12, R12, RZ, 0x1 ;  /* 0x0000000c0c077211 */ /* 0x000fe200078f08ff */
[----:B------:R-:W-:Y:S01]  /*2ae0*/  IMAD.U32 R14, RZ, RZ, UR4 ;  /* 0x00000004ff0e7e24 */ /* 0x000fe2000f8e00ff */
[----:B------:R2:W1:Y:S01]  /*2af0*/  MUFU.TANH R163, R68 ;  /* 0x0000004400a37308 */ /* 0x0004620000002400 */
[----:B------:R-:W-:Y:S01]  /*2b00*/  IMAD R200, R13, 0x10, R200 ;  /* 0x000000100dc87824 */ /* 0x000fe200078e02c8 */
[----:B------:R-:W-:Y:S01]  /*2b10*/  LOP3.LUT R7, R7, 0x1ffffffe, RZ, 0xc0, !PT ;  /* 0x1ffffffe07077812 */ /* 0x000fe200078ec0ff */
[----:B------:R-:W-:Y:S01]  /*2b20*/  HMMA.16816.F32 R36, R24, R30, R36 ;  /* 0x0000001e1824723c */ /* 0x000fe20000001824 */
[----:B------:R-:W-:-:S02]  /*2b30*/  IMAD.IADD R201, R10, 0x1, -R201 ;  /* 0x000000010ac97824 */ /* 0x000fc400078e0ac9 */
[----:B------:R-:W-:Y:S02]  /*2b40*/  FMUL.FTZ R29, R49, c[0x0][0x320] ;  /* 0x0000c800311d7a20 */ /* 0x000fe40000410000 */
[----:B------:R-:W-:Y:S02]  /*2b50*/  IMAD.IADD R7, R12, 0x1, -R7 ;  /* 0x000000010c077824 */ /* 0x000fe400078e0a07 */
[----:B------:R-:W-:Y:S01]  /*2b60*/  IMAD.SHL.U32 R201, R201, 0x2, RZ ;  /* 0x00000002c9c97824 */ /* 0x000fe200078e00ff */
[----:B------:R-:W-:Y:S01]  /*2b70*/  HMMA.16816.F32 R32, R24, R8, R32 ;  /* 0x000000081820723c */ /* 0x000fe20000001820 */
[----:B------:R-:W-:Y:S01]  /*2b80*/  IMAD R200, R7, 0x8, R200 ;  /* 0x0000000807c87824 */ /* 0x000fe200078e02c8 */
[----:B------:R-:W2:Y:S01]  /*2b90*/  MUFU.TANH R29, R29 ;  /* 0x0000001d001d7308 */ /* 0x000ea20000002400 */
[----:B------:R-:W-:Y:S01]  /*2ba0*/  FMUL.FTZ R28, R50, c[0x0][0x320] ;  /* 0x0000c800321c7a20 */ /* 0x000fe20000410000 */
[----:B------:R-:W-:Y:S01]  /*2bb0*/  IADD3 R14, R14, -c[0x0][0x168], -R201 ;  /* 0x80005a000e0e7a10 */ /* 0x000fe20007ffe8c9 */
[----:B------:R-:W-:Y:S01]  /*2bc0*/  @P5 IMAD.HI.U32 R7, R200, c[0x0][0x2c8], RZ ;  /* 0x0000b200c8075a27 */ /* 0x000fe200078e00ff */
[----:B------:R-:W-:-:S02]  /*2bd0*/  IADD3 R12, -R201, c[0x0][0x1d0], -R6 ;  /* 0x00007400c90c7a10 */ /* 0x000fc40007ffe906 */
[C---:B-1----:R-:W-:Y:S01]  /*2be0*/  HMMA.16816.F32 R64, R24.reuse, R20, R64 ;  /* 0x000000141840723c */ /* 0x042fe20000001840 */
[----:B------:R-:W-:Y:S01]  /*2bf0*/  FMUL.FTZ R30, R45, c[0x0][0x320] ;  /* 0x0000c8002d1e7a20 */ /* 0x000fe20000410000 */
[----:B------:R-:W1:Y:S01]  /*2c00*/  MUFU.TANH R28, R28 ;  /* 0x0000001c001c7308 */ /* 0x000e620000002400 */
[----:B------:R-:W-:Y:S01]  /*2c10*/  FMUL.FTZ R8, R40, c[0x0][0x320] ;  /* 0x0000c80028087a20 */ /* 0x000fe20000410000 */
[C---:B------:R-:W-:Y:S01]  /*2c20*/  IADD3 R16, R14.reuse, c[0x0][0x328], RZ ;  /* 0x0000ca000e107a10 */ /* 0x040fe20007ffe0ff */
[----:B------:R-:W-:Y:S01]  /*2c30*/  FMUL.FTZ R9, R41, c[0x0][0x320] ;  /* 0x0000c80029097a20 */ /* 0x000fe20000410000 */
[----:B------:R-:W-:Y:S01]  /*2c40*/  IADD3 R14, R14, UR16, RZ ;  /* 0x000000100e0e7c10 */ /* 0x000fe2000fffe0ff */
[----:B------:R-:W-:Y:S01]  /*2c50*/  IMAD.MOV.U32 R20, RZ, RZ, R200 ;  /* 0x000000ffff147224 */ /* 0x000fe200078e00c8 */
[----:B------:R-:W-:Y:S01]  /*2c60*/  HMMA.16816.F32 R72, R24, R22, R72 ;  /* 0x000000161848723c */ /* 0x000fe20000001848 */
[----:B------:R-:W-:Y:S01]  /*2c70*/  @P0 SHF.R.U32.HI R20, RZ, c[0x0][0x2cc], R7 ;  /* 0x0000b300ff140a19 */ /* 0x000fe20000011607 */
[----:B------:R-:W-:Y:S01]  /*2c80*/  FMUL.FTZ R11, R36, c[0x0][0x320] ;  /* 0x0000c800240b7a20 */ /* 0x000fe20000410000 */
[----:B------:R-:W-:Y:S01]  /*2c90*/  PLOP3.LUT P0, PT, PT, PT, UP2, 0x40, 0x0 ;  /* 0x000000000000781c */ /* 0x000fe20003f0e828 */
[----:B------:R-:W-:Y:S01]  /*2ca0*/  FMUL.FTZ R0, R37, c[0x0][0x320] ;  /* 0x0000c80025007a20 */ /* 0x000fe20000410000 */
[----:B------:R-:W1:Y:S01]  /*2cb0*/  MUFU.TANH R30, R30 ;  /* 0x0000001e001e7308 */ /* 0x000e620000002400 */
[----:B------:R-:W5:Y:S01]  /*2cc0*/  SHFL.IDX PT, R7, R20, RZ, 0x1c1f ;  /* 0x001c1fff14077589 */ /* 0x000f6200000e0000 */
[----:B------:R-:W-:-:S02]  /*2cd0*/  FMUL.FTZ R69, R69, c[0x0][0x320] ;  /* 0x0000c80045457a20 */ /* 0x000fc40000410000 */
[----:B------:R-:W-:Y:S02]  /*2ce0*/  FMUL.FTZ R32, R32, c[0x0][0x320] ;  /* 0x0000c80020207a20 */ /* 0x000fe40000410000 */
[----:B------:R-:W-:Y:S02]  /*2cf0*/  FMUL.FTZ R33, R33, c[0x0][0x320] ;  /* 0x0000c80021217a20 */ /* 0x000fe40000410000 */
[----:B------:R-:W1:Y:S03]  /*2d00*/  MUFU.TANH R8, R8 ;  /* 0x0000000800087308 */ /* 0x000e660000002400 */
[----:B------:R-:W-:Y:S02]  /*2d10*/  FMUL.FTZ R64, R64, c[0x0][0x320] ;  /* 0x0000c80040407a20 */ /* 0x000fe40000410000 */
[----:B------:R-:W-:-:S03]  /*2d20*/  FMUL.FTZ R65, R65, c[0x0][0x320] ;  /* 0x0000c80041417a20 */ /* 0x000fc60000410000 */
[----:B------:R-:W1:Y:S03]  /*2d30*/  MUFU.TANH R9, R9 ;  /* 0x0000000900097308 */ /* 0x000e660000002400 */
[----:B------:R-:W-:Y:S02]  /*2d40*/  FMUL.FTZ R72, R72, c[0x0][0x320] ;  /* 0x0000c80048487a20 */ /* 0x000fe40000410000 */
[----:B------:R-:W-:-:S03]  /*2d50*/  FMUL.FTZ R73, R73, c[0x0][0x320] ;  /* 0x0000c80049497a20 */ /* 0x000fc60000410000 */
[----:B------:R-:W1:Y:S01]  /*2d60*/  MUFU.TANH R11, R11 ;  /* 0x0000000b000b7308 */ /* 0x000e620000002400 */
[--C-:B-----5:R-:W-:Y:S02]  /*2d70*/  IMAD.IADD R19, R16, 0x1, R7.reuse ;  /* 0x0000000110137824 */ /* 0x120fe400078e0207 */
[----:B------:R-:W-:-:S03]  /*2d80*/  IMAD.IADD R18, R14, 0x1, R7 ;  /* 0x000000010e127824 */ /* 0x000fc600078e0207 */
[----:B------:R-:W-:Y:S02]  /*2d90*/  IMNMX R19, R19, R12, PT ;  /* 0x0000000c13137217 */ /* 0x000fe40003800200 */
[----:B------:R-:W1:Y:S08]  /*2da0*/  MUFU.TANH R0, R0 ;  /* 0x0000000000007308 */ /* 0x000e700000002400 */
[----:B------:R1:W1:Y:S08]  /*2db0*/  MUFU.TANH R175, R32 ;  /* 0x0000002000af7308 */ /* 0x0002700000002400 */
[----:B------:R1:W1:Y:S08]  /*2dc0*/  MUFU.TANH R173, R33 ;  /* 0x0000002100ad7308 */ /* 0x0002700000002400 */
[----:B------:R1:W1:Y:S08]  /*2dd0*/  MUFU.TANH R159, R69 ;  /* 0x00000045009f7308 */ /* 0x0002700000002400 */
[----:B------:R1:W1:Y:S08]  /*2de0*/  MUFU.TANH R171, R64 ;  /* 0x0000004000ab7308 */ /* 0x0002700000002400 */
[----:B------:R1:W1:Y:S08]  /*2df0*/  MUFU.TANH R169, R65 ;  /* 0x0000004100a97308 */ /* 0x0002700000002400 */
        /* <DEDUP_REMOVED lines=16> */
.L_x_796:
[----:B------:R-:W-:Y:S02]  /*2f00*/  ULDC UR4, c[0x0][0x32c] ;  /* 0x0000cb0000047ab9 */ /* 0x000fe40000000800 */
[----:B------:R-:W-:-:S06]  /*2f10*/  UISETP.NE.AND UP0, UPT, UR6, UR4, UPT ;  /* 0x000000040600728c */ /* 0x000fcc000bf05270 */
[----:B------:R-:W-:-:S13]  /*2f20*/  PLOP3.LUT P0, PT, PT, PT, UP0, 0x80, 0x0 ;  /* 0x000000000000781c */ /* 0x000fda0003f0f008 */
[----:B------:R-:W-:-:S05]  /*2f30*/  @P0 IMAD.HI.U32 R5, R7, c[0x0][0x330], RZ ;  /* 0x0000cc0007050a27 */ /* 0x000fca00078e00ff */
[----:B------:R-:W-:Y:S02]  /*2f40*/  @P0 SHF.R.U32.HI R7, RZ, c[0x0][0x334], R5 ;  /* 0x0000cd00ff070a19 */ /* 0x000fe40000011605 */
.L_x_797:
[----:B------:R-:W-:Y:S05]  /*2f50*/  BSYNC B0 ;  /* 0x0000000000007941 */ /* 0x000fea0003800000 */
.L_x_795:
[----:B------:R-:W-:-:S04]  /*2f60*/  IMAD R10, R7, c[0x0][0x32c], -R6 ;  /* 0x0000cb00070a7a24 */ /* 0x000fc800078e0a06 */
[----:B------:R-:W-:-:S05]  /*2f70*/  IMAD.IADD R5, R10, 0x1, -R201 ;  /* 0x000000010a057824 */ /* 0x000fca00078e0ac9 */
[----:B------:R-:W-:Y:S02]  /*2f80*/  IADD3 R10, R5, c[0x0][0x32c], RZ ;  /* 0x0000cb00050a7a10 */ /* 0x000fe40007ffe0ff */
[----:B------:R-:W-:Y:S02]  /*2f90*/  IMNMX R18, R18, R5, !PT ;  /* 0x0000000512127217 */ /* 0x000fe40007800200 */
[----:B------:R-:W-:Y:S02]  /*2fa0*/  IMNMX R19, R19, R10, PT ;  /* 0x0000000a13137217 */ /* 0x000fe40003800200 */
.L_x_794:
[----:B--234-:R-:W-:Y:S01]  /*2fb0*/  ISETP.LT.AND P6, PT, RZ, UR17, PT ;  /* 0x00000011ff007c0c */ /* 0x01cfe2000bfc1270 */
[----:B------:R-:W2:Y:S01]  /*2fc0*/  SHFL.IDX PT, R25, R20, 0x1, 0x1c1f ;  /* 0x003c1f0014197f89 */ /* 0x000ea200000e0000 */
[----:B------:R-:W-:Y:S02]  /*2fd0*/  FMUL.FTZ R10, R38, c[0x0][0x320] ;  /* 0x0000c800260a7a20 */ /* 0x000fe40000410000 */
[C---:B------:R-:W-:Y:S01]  /*2fe0*/  ISETP.GT.AND P0, PT, R18.reuse, RZ, P6 ;  /* 0x000000ff1200720c */ /* 0x040fe20003704270 */
[----:B------:R-:W-:Y:S01]  /*2ff0*/  FMUL.FTZ R17, R39, c[0x0][0x320] ;  /* 0x0000c80027117a20 */ /* 0x000fe20000410000 */
        /* <DEDUP_REMOVED lines=22> */
[----:B------:R-:W-:Y:S01]  /*3160*/  ISETP.LT.OR P0, PT, R19, 0x11, P0 ;  /* 0x000000111300780c */ /* 0x000fe20000701670 */
[----:B------:R-:W-:Y:S01]  /*3170*/  FMUL.FTZ R71, R71, c[0x0][0x320] ;  /* 0x0000c80047477a20 */ /* 0x000fe20000410000 */
[----:B-1----:R-:W-:Y:S01]  /*3180*/  FSEL R13, R30, -INF , !P5 ;  /* 0xff8000001e0d7808 */ /* 0x002fe20006800000 */
[----:B------:R-:W1:Y:S01]  /*3190*/  MUFU.TANH R10, R10 ;  /* 0x0000000a000a7308 */ /* 0x000e620000002400 */
[----:B------:R-:W-:-:S02]  /*31a0*/  FSEL R7, R8, -INF , !P0 ;  /* 0xff80000008077808 */ /* 0x000fc40004000000 */
[C---:B------:R-:W-:Y:S02]  /*31b0*/  ISETP.GT.AND P0, PT, R18.reuse, 0x18, P6 ;  /* 0x000000181200780c */ /* 0x040fe40003704270 */
[C---:B------:R-:W-:Y:S02]  /*31c0*/  ISETP.GT.AND P5, PT, R18.reuse, 0x11, P6 ;  /* 0x000000111200780c */ /* 0x040fe400037a4270 */
[C---:B------:R-:W-:Y:S01]  /*31d0*/  ISETP.LT.OR P0, PT, R19.reuse, 0x19, P0 ;  /* 0x000000191300780c */ /* 0x040fe20000701670 */
[----:B------:R-:W3:Y:S01]  /*31e0*/  MUFU.TANH R17, R17 ;  /* 0x0000001100117308 */ /* 0x000ee20000002400 */
[----:B------:R-:W-:Y:S02]  /*31f0*/  ISETP.LT.OR P5, PT, R19, 0x12, P5 ;  /* 0x000000121300780c */ /* 0x000fe40002fa1670 */
[----:B------:R-:W-:Y:S02]  /*3200*/  FSEL R11, R11, -INF , !P0 ;  /* 0xff8000000b0b7808 */ /* 0x000fe40004000000 */
[----:B------:R-:W-:-:S02]  /*3210*/  ISETP.GT.AND P0, PT, R18, 0x20, P6 ;  /* 0x000000201200780c */ /* 0x000fc40003704270 */
[----:B------:R-:W-:Y:S01]  /*3220*/  FSEL R5, R9, -INF , !P5 ;  /* 0xff80000009057808 */ /* 0x000fe20006800000 */
[----:B------:R-:W4:Y:S01]  /*3230*/  MUFU.TANH R21, R21 ;  /* 0x0000001500157308 */ /* 0x000f220000002400 */
[C---:B------:R-:W-:Y:S02]  /*3240*/  ISETP.GT.AND P5, PT, R18.reuse, 0x19, P6 ;  /* 0x000000191200780c */ /* 0x040fe400037a4270 */
[C---:B------:R-:W-:Y:S02]  /*3250*/  ISETP.LT.OR P0, PT, R19.reuse, 0x21, P0 ;  /* 0x000000211300780c */ /* 0x040fe40000701670 */
[----:B------:R-:W-:Y:S02]  /*3260*/  ISETP.LT.OR P5, PT, R19, 0x1a, P5 ;  /* 0x0000001a1300780c */ /* 0x000fe40002fa1670 */
[----:B------:R-:W-:Y:S01]  /*3270*/  FSEL R175, R175, -INF , !P0 ;  /* 0xff800000afaf7808 */ /* 0x000fe20004000000 */
[----:B------:R1:W1:Y:S01]  /*3280*/  MUFU.TANH R178, R34 ;  /* 0x0000002200b27308 */ /* 0x0002620000002400 */
[----:B------:R-:W-:-:S02]  /*3290*/  ISETP.GT.AND P0, PT, R18, 0x28, P6 ;  /* 0x000000281200780c */ /* 0x000fc40003704270 */
[----:B------:R-:W-:Y:S01]  /*32a0*/  FSEL R9, R0, -INF , !P5 ;  /* 0xff80000000097808 */ /* 0x000fe20006800000 */
[----:B------:R-:W-:Y:S01]  /*32b0*/  FMUL.FTZ R0, R43, c[0x0][0x320] ;  /* 0x0000c8002b007a20 */ /* 0x000fe20000410000 */
[C---:B------:R-:W-:Y:S02]  /*32c0*/  ISETP.GT.AND P5, PT, R18.reuse, 0x21, P6 ;  /* 0x000000211200780c */ /* 0x040fe400037a4270 */
[C---:B------:R-:W-:Y:S01]  /*32d0*/  ISETP.LT.OR P0, PT, R19.reuse, 0x29, P0 ;  /* 0x000000291300780c */ /* 0x040fe20000701670 */
[----:B------:R1:W1:Y:S01]  /*32e0*/  MUFU.TANH R162, R35 ;  /* 0x0000002300a27308 */ /* 0x0002620000002400 */
[----:B------:R-:W-:Y:S02]  /*32f0*/  ISETP.LT.OR P5, PT, R19, 0x22, P5 ;  /* 0x000000221300780c */ /* 0x000fe40002fa1670 */
[----:B------:R-:W-:Y:S02]  /*3300*/  FSEL R163, R163, -INF , !P0 ;  /* 0xff800000a3a37808 */ /* 0x000fe40004000000 */
[----:B------:R-:W-:-:S02]  /*3310*/  ISETP.GT.AND P0, PT, R18, 0x30, P6 ;  /* 0x000000301200780c */ /* 0x000fc40003704270 */
[----:B------:R-:W-:Y:S01]  /*3320*/  FSEL R173, R173, -INF , !P5 ;  /* 0xff800000adad7808 */ /* 0x000fe20006800000 */
[----:B------:R-:W1:Y:S01]  /*3330*/  MUFU.TANH R22, R22 ;  /* 0x0000001600167308 */ /* 0x000e620000002400 */
[C---:B------:R-:W-:Y:S02]  /*3340*/  ISETP.GT.AND P5, PT, R18.reuse, 0x29, P6 ;  /* 0x000000291200780c */ /* 0x040fe400037a4270 */
[C---:B------:R-:W-:Y:S02]  /*3350*/  ISETP.LT.OR P0, PT, R19.reuse, 0x31, P0 ;  /* 0x000000311300780c */ /* 0x040fe40000701670 */
[----:B------:R-:W-:Y:S02]  /*3360*/  ISETP.LT.OR P5, PT, R19, 0x2a, P5 ;  /* 0x0000002a1300780c */ /* 0x000fe40002fa1670 */
[----:B------:R-:W-:Y:S01]  /*3370*/  FSEL R171, R171, -INF , !P0 ;  /* 0xff800000abab7808 */ /* 0x000fe20004000000 */
[----:B------:R1:W1:Y:S01]  /*3380*/  MUFU.TANH R160, R70 ;  /* 0x0000004600a07308 */ /* 0x0002620000002400 */
[----:B------:R-:W-:-:S02]  /*3390*/  ISETP.GT.AND P0, PT, R18, 0x38, P6 ;  /* 0x000000381200780c */ /* 0x000fc40003704270 */
[----:B------:R-:W-:Y:S02]  /*33a0*/  FSEL R159, R159, -INF , !P5 ;  /* 0xff8000009f9f7808 */ /* 0x000fe40006800000 */
[----:B------:R-:W-:Y:S02]  /*33b0*/  ISETP.GT.AND P5, PT, R18, 0x31, P6 ;  /* 0x000000311200780c */ /* 0x000fe400037a4270 */
[C---:B------:R-:W-:Y:S01]  /*33c0*/  ISETP.LT.OR P0, PT, R19.reuse, 0x39, P0 ;  /* 0x000000391300780c */ /* 0x040fe20000701670 */
[----:B------:R-:W1:Y:S01]  /*33d0*/  MUFU.TANH R23, R23 ;  /* 0x0000001700177308 */ /* 0x000e620000002400 */
[----:B------:R-:W-:Y:S02]  /*33e0*/  ISETP.LT.OR P5, PT, R19, 0x32, P5 ;  /* 0x000000321300780c */ /* 0x000fe40002fa1670 */
[----:B------:R-:W-:Y:S02]  /*33f0*/  FSEL R167, R167, -INF , !P0 ;  /* 0xff800000a7a77808 */ /* 0x000fe40004000000 */
[----:B------:R-:W-:-:S02]  /*3400*/  PLOP3.LUT P0, PT, PT, PT, UP2, 0x40, 0x0 ;  /* 0x000000000000781c */ /* 0x000fc40003f0e828 */
[----:B------:R-:W-:Y:S01]  /*3410*/  FSEL R169, R169, -INF , !P5 ;  /* 0xff800000a9a97808 */ /* 0x000fe20006800000 */
[----:B------:R-:W1:Y:S01]  /*3420*/  MUFU.TANH R24, R24 ;  /* 0x0000001800187308 */ /* 0x000e620000002400 */
[----:B------:R-:W-:-:S04]  /*3430*/  ISETP.GT.AND P5, PT, R18, 0x39, P6 ;  /* 0x000000391200780c */ /* 0x000fc800037a4270 */
[----:B------:R-:W-:Y:S01]  /*3440*/  ISETP.LT.OR P5, PT, R19, 0x3a, P5 ;  /* 0x0000003a1300780c */ /* 0x000fe20002fa1670 */
[--C-:B--2---:R-:W-:Y:S02]  /*3450*/  IMAD.IADD R19, R16, 0x1, R25.reuse ;  /* 0x0000000110137824 */ /* 0x104fe400078e0219 */
[----:B------:R2:W1:Y:S01]  /*3460*/  MUFU.TANH R172, R66 ;  /* 0x0000004200ac7308 */ /* 0x0004620000002400 */
[----:B------:R-:W-:Y:S02]  /*3470*/  FSEL R165, R165, -INF , !P5 ;  /* 0xff800000a5a57808 */ /* 0x000fe40006800000 */
[----:B------:R-:W-:Y:S01]  /*3480*/  IMNMX R2, R19, R12, PT ;  /* 0x0000000c13027217 */ /* 0x000fe20003800200 */
[----:B------:R-:W-:-:S04]  /*3490*/  IMAD.IADD R19, R14, 0x1, R25 ;  /* 0x000000010e137824 */ /* 0x000fc800078e0219 */
[----:B------:R2:W1:Y:S08]  /*34a0*/  MUFU.TANH R170, R67 ;  /* 0x0000004300aa7308 */ /* 0x0004700000002400 */
[----:B------:R-:W1:Y:S08]  /*34b0*/  MUFU.TANH R0, R0 ;  /* 0x0000000000007308 */ /* 0x000e700000002400 */
[----:B------:R2:W1:Y:S08]  /*34c0*/  MUFU.TANH R168, R74 ;  /* 0x0000004a00a87308 */ /* 0x0004700000002400 */
[----:B------:R2:W1:Y:S08]  /*34d0*/  MUFU.TANH R164, R75 ;  /* 0x0000004b00a47308 */ /* 0x0004700000002400 */
[----:B------:R2:W1:Y:S01]  /*34e0*/  MUFU.TANH R176, R71 ;  /* 0x0000004700b07308 */ /* 0x0004620000002400 */
[----:B------:R-:W-:Y:S05]  /*34f0*/  @P0 BRA `(.L_x_798) ;  /* 0x000001a000000947 */ /* 0x000fea0003800000 */
[----:B---34-:R-:W-:Y:S01]  /*3500*/  IADD3 R25, R25, c[0x0][0x1d0], RZ ;  /* 0x0000740019197a10 */ /* 0x018fe20007ffe0ff */
[----:B------:R-:W-:Y:S03]  /*3510*/  BSSY B0, `(.L_x_799) ;  /* 0x0000013000007945 */ /* 0x000fe60003800000 */
[----:B------:R-:W-:-:S04]  /*3520*/  IADD3 R25, R25, -c[0x0][0x168], RZ ;  /* 0x80005a0019197a10 */ /* 0x000fc80007ffe0ff */
[----:B------:R-:W-:-:S13]  /*3530*/  ISETP.GT.AND P0, PT, R25, -0x1, PT ;  /* 0xffffffff1900780c */ /* 0x000fda0003f04270 */
[----:B------:R-:W-:Y:S05]  /*3540*/  @P0 BRA `(.L_x_800) ;  /* 0x0000009000000947 */ /* 0x000fea0003800000 */
[----:B------:R-:W-:Y:S01]  /*3550*/  ULDC UR4, c[0x0][0x32c] ;  /* 0x0000cb0000047ab9 */ /* 0x000fe20000000800 */
[----:B------:R-:W-:Y:S01]  /*3560*/  LOP3.LUT R12, RZ, R25, RZ, 0x33, !PT ;  /* 0x00000019ff0c7212 */ /* 0x000fe200078e33ff */
[----:B------:R-:W-:-:S06]  /*3570*/  UISETP.NE.AND UP0, UPT, UR6, UR4, UPT ;  /* 0x000000040600728c */ /* 0x000fcc000bf05270 */
[----:B------:R-:W-:Y:S02]  /*3580*/  PLOP3.LUT P5, PT, PT, PT, UP0, 0x80, 0x0 ;  /* 0x000000000000781c */ /* 0x000fe40003faf008 */
[----:B------:R-:W-:-:S11]  /*3590*/  PLOP3.LUT P0, PT, PT, PT, UP0, 0x80, 0x0 ;  /* 0x000000000000781c */ /* 0x000fd60003f0f008 */
[----:B------:R-:W-:-:S05]  /*35a0*/  @P5 IMAD.HI.U32 R8, R12, c[0x0][0x330], RZ ;  /* 0x0000cc000c085a27 */ /* 0x000fca00078e00ff */
[----:B------:R-:W-:-:S04]  /*35b0*/  @P0 SHF.R.U32.HI R12, RZ, c[0x0][0x334], R8 ;  /* 0x0000cd00ff0c0a19 */ /* 0x000fc80000011608 */
[----:B------:R-:W-:Y:S01]  /*35c0*/  LOP3.LUT R25, RZ, R12, RZ, 0x33, !PT ;  /* 0x0000000cff197212 */ /* 0x000fe200078e33ff */
[----:B------:R-:W-:Y:S05]  /*35d0*/  BRA `(.L_x_801) ;  /* 0x0000006000007947 */ /* 0x000fea0003800000 */
.L_x_800:
[----:B------:R-:W-:Y:S02]  /*35e0*/  ULDC UR4, c[0x0][0x32c] ;  /* 0x0000cb0000047ab9 */ /* 0x000fe40000000800 */
[----:B------:R-:W-:-:S06]  /*35f0*/  UISETP.NE.AND UP0, UPT, UR6, UR4, UPT ;  /* 0x000000040600728c */ /* 0x000fcc000bf05270 */
[----:B------:R-:W-:Y:S02]  /*3600*/  PLOP3.LUT P5, PT, PT, PT, UP0, 0x80, 0x0 ;  /* 0x000000000000781c */ /* 0x000fe40003faf008 */
[----:B------:R-:W-:-:S11]  /*3610*/  PLOP3.LUT P0, PT, PT, PT, UP0, 0x80, 0x0 ;  /* 0x000000000000781c */ /* 0x000fd60003f0f008 */
[----:B------:R-:W-:-:S05]  /*3620*/  @P5 IMAD.HI.U32 R8, R25, c[0x0][0x330], RZ ;  /* 0x0000cc0019085a27 */ /* 0x000fca00078e00ff */
[----:B------:R-:W-:Y:S02]  /*3630*/  @P0 SHF.R.U32.HI R25, RZ, c[0x0][0x334], R8 ;  /* 0x0000cd00ff190a19 */ /* 0x000fe40000011608 */
.L_x_801:
[----:B------:R-:W-:Y:S05]  /*3640*/  BSYNC B0 ;  /* 0x0000000000007941 */ /* 0x000fea0003800000 */
.L_x_799:
[----:B------:R-:W-:-:S04]  /*3650*/  IMAD R6, R25, c[0x0][0x32c], -R6 ;  /* 0x0000cb0019067a24 */ /* 0x000fc800078e0a06 */
[----:B------:R-:W-:-:S05]  /*3660*/  IMAD.IADD R6, R6, 0x1, -R201 ;  /* 0x0000000106067824 */ /* 0x000fca00078e0ac9 */
[----:B------:R-:W-:Y:S02]  /*3670*/  IADD3 R25, R6, c[0x0][0x32c], RZ ;  /* 0x0000cb0006197a10 */ /* 0x000fe40007ffe0ff */
[----:B------:R-:W-:Y:S02]  /*3680*/  IMNMX R19, R19, R6, !PT ;  /* 0x0000000613137217 */ /* 0x000fe40007800200 */
[----:B------:R-:W-:Y:S02]  /*3690*/  IMNMX R2, R2, R25, PT ;  /* 0x0000001902027217 */ /* 0x000fe40003800200 */
.L_x_798:
[----:B---34-:R-:W-:Y:S01]  /*36a0*/  ISETP.GT.AND P0, PT, R19, 0x1, P6 ;  /* 0x000000011300780c */ /* 0x018fe20003704270 */
[----:B------:R-:W-:-:S04]  /*36b0*/  DEPBAR.LE SB0, 0x2 ;  /* 0x000080800000791a */ /* 0x000fc80000000000 */
[----:B------:R-:W-:Y:S01]  /*36c0*/  BAR.SYNC.DEFER_BLOCKING 0x0 ;  /* 0x0000000000007b1d */ /* 0x000fe20000010000 */
[----:B------:R-:W-:Y:S01]  /*36d0*/  ISETP.GT.AND P5, PT, R19, 0x8, P6 ;  /* 0x000000081300780c */ /* 0x000fe200037a4270 */
[----:B------:R-:W-:Y:S01]  /*36e0*/  IMAD.SHL.U32 R135, R4, 0x2, RZ ;  /* 0x0000000204877824 */ /* 0x000fe200078e00ff */
[C---:B------:R-:W-:Y:S01]  /*36f0*/  ISETP.LT.OR P0, PT, R2.reuse, 0x2, P0 ;  /* 0x000000020200780c */ /* 0x040fe20000701670 */
[----:B------:R-:W-:Y:S01]  /*3700*/  UIADD3 UR4, UR17, -0x3, URZ ;  /* 0xfffffffd11047890 */ /* 0x000fe2000fffe03f */
[----:B------:R-:W-:Y:S01]  /*3710*/  ISETP.LT.OR P5, PT, R2, 0x9, P5 ;  /* 0x000000090200780c */ /* 0x000fe20002fa1670 */
[--C-:B------:R-:W-:Y:S01]  /*3720*/  IMAD R134, R3, 0x2, R135.reuse ;  /* 0x0000000203867824 */ /* 0x100fe200078e0287 */
[----:B------:R-:W-:Y:S01]  /*3730*/  FMNMX.FTZ R6, R48, R29, !PT ;  /* 0x0000001d30067209 */ /* 0x000fe20007810000 */
[----:B------:R-:W-:Y:S01]  /*3740*/  IMAD.IADD R166, R187, 0x1, R135 ;  /* 0x00000001bba67824 */ /* 0x000fe200078e0287 */
[----:B-1----:R-:W-:Y:S01]  /*3750*/  FSEL R18, R23, -INF , !P0 ;  /* 0xff80000017127808 */ /* 0x002fe20004000000 */
[----:B------:R-:W-:Y:S01]  /*3760*/  IMAD.IADD R155, R187, 0x1, R134 ;  /* 0x00000001bb9b7824 */ /* 0x000fe200078e0286 */
[----:B------:R-:W-:Y:S01]  /*3770*/  ISETP.GT.AND P0, PT, R19, 0x9, P6 ;  /* 0x000000091300780c */ /* 0x000fe20003704270 */
[----:B------:R-:W-:Y:S01]  /*3780*/  IMAD R3, R3, 0x2, R166 ;  /* 0x0000000203037824 */ /* 0x000fe200078e02a6 */
[----:B------:R-:W-:Y:S01]  /*3790*/  FSEL R16, R21, -INF , !P5 ;  /* 0xff80000015107808 */ /* 0x000fe20006800000 */
[----:B------:R-:W-:Y:S01]  /*37a0*/  UISETP.GE.AND UP0, UPT, UR4, UR10, UPT ;  /* 0x0000000a0400728c */ /* 0x000fe2000bf06270 */
[----:B------:R-:W-:Y:S01]  /*37b0*/  ISETP.GT.AND P5, PT, R19, 0x10, P6 ;  /* 0x000000101300780c */ /* 0x000fe200037a4270 */
[----:B------:R-:W-:Y:S01]  /*37c0*/  UIADD3 UR17, UR17, -0x2, URZ ;  /* 0xfffffffe11117890 */ /* 0x000fe2000fffe03f */
[----:B------:R-:W-:-:S02]  /*37d0*/  FMNMX.FTZ R6, R15, R6, !PT ;  /* 0x000000060f067209 */ /* 0x000fc40007810000 */
[C---:B------:R-:W-:Y:S02]  /*37e0*/  ISETP.LT.OR P0, PT, R2.reuse, 0xa, P0 ;  /* 0x0000000a0200780c */ /* 0x040fe40000701670 */
[----:B------:R-:W-:Y:S02]  /*37f0*/  ISETP.LT.OR P5, PT, R2, 0x11, P5 ;  /* 0x000000110200780c */ /* 0x000fe40002fa1670 */
[----:B------:R-:W-:Y:S01]  /*3800*/  FMNMX.FTZ R8, R13, R6, !PT ;  /* 0x000000060d087209 */ /* 0x000fe20007810000 */
[----:B------:R-:W-:Y:S01]  /*3810*/  LDSM.16.MT88.4 R40, [R135+0x2100] ;  /* 0x002100008728783b */ /* 0x000fe20000004200 */
[----:B------:R-:W-:Y:S01]  /*3820*/  FSEL R6, R22, -INF , !P0 ;  /* 0xff80000016067808 */ /* 0x000fe20004000000 */
[----:B------:R-:W-:Y:S01]  /*3830*/  @UP0 USHF.R.S32.HI UR5, URZ, 0x1f, UR4 ;  /* 0x0000001f3f050899 */ /* 0x000fe20008011404 */
[----:B------:R-:W-:Y:S01]  /*3840*/  ISETP.GT.AND P0, PT, R19, 0x11, P6 ;  /* 0x000000111300780c */ /* 0x000fe20003704270 */
[----:B--2---:R-:W-:Y:S01]  /*3850*/  LDSM.16.MT88.4 R64, [R155+0x2100] ;  /* 0x002100009b40783b */ /* 0x004fe20000004200 */
[----:B------:R-:W-:-:S02]  /*3860*/  FSEL R14, R24, -INF , !P5 ;  /* 0xff800000180e7808 */ /* 0x000fc40006800000 */
[----:B------:R-:W-:Y:S01]  /*3870*/  FMNMX.FTZ R8, R7, R8, !PT ;  /* 0x0000000807087209 */ /* 0x000fe20007810000 */
[----:B------:R-:W-:Y:S01]  /*3880*/  LDSM.16.MT88.4 R72, [R135+0x4100] ;  /* 0x004100008748783b */ /* 0x000fe20000004200 */
[----:B------:R-:W-:Y:S02]  /*3890*/  ISETP.GT.AND P5, PT, R19, RZ, P6 ;  /* 0x000000ff1300720c */ /* 0x000fe400037a4270 */
[C---:B------:R-:W-:Y:S01]  /*38a0*/  ISETP.LT.OR P0, PT, R2.reuse, 0x12, P0 ;  /* 0x000000120200780c */ /* 0x040fe20000701670 */
[----:B------:R-:W-:Y:S01]  /*38b0*/  LDSM.16.MT88.4 R124, [R135+0x100] ;  /* 0x00010000877c783b */ /* 0x000fe20000004200 */
[----:B------:R-:W-:Y:S02]  /*38c0*/  FMNMX.FTZ R8, R5, R8, !PT ;  /* 0x0000000805087209 */ /* 0x000fe40007810000 */
[----:B------:R-:W-:Y:S01]  /*38d0*/  ISETP.LT.OR P5, PT, R2, 0x1, P5 ;  /* 0x000000010200780c */ /* 0x000fe20002fa1670 */
[----:B------:R-:W-:Y:S01]  /*38e0*/  LDSM.16.MT88.4 R116, [R166+0x100] ;  /* 0x00010000a674783b */ /* 0x000fe20000004200 */
[----:B------:R-:W-:-:S02]  /*38f0*/  FSEL R12, R0, -INF , !P0 ;  /* 0xff800000000c7808 */ /* 0x000fc40004000000 */
[----:B------:R-:W-:Y:S01]  /*3900*/  FMNMX.FTZ R0, R11, R8, !PT ;  /* 0x000000080b007209 */ /* 0x000fe20007810000 */
[----:B------:R-:W-:Y:S01]  /*3910*/  LDSM.16.MT88.4 R108, [R134+0x100] ;  /* 0x00010000866c783b */ /* 0x000fe20000004200 */
[----:B------:R-:W-:Y:S02]  /*3920*/  FSEL R28, R28, -INF , !P5 ;  /* 0xff8000001c1c7808 */ /* 0x000fe40006800000 */
[----:B------:R-:W-:Y:S01]  /*3930*/  FMNMX.FTZ R0, R9, R0, !PT ;  /* 0x0000000009007209 */ /* 0x000fe20007810000 */
[----:B------:R-:W-:Y:S01]  /*3940*/  LDSM.16.MT88.4 R100, [R3+0x100] ;  /* 0x000100000364783b */ /* 0x000fe20000004200 */
[----:B------:R-:W-:Y:S02]  /*3950*/  FMNMX.FTZ R21, R28, R18, !PT ;  /* 0x000000121c157209 */ /* 0x000fe40007810000 */
[----:B------:R-:W-:Y:S01]  /*3960*/  ISETP.GT.AND P5, PT, R19, 0x19, P6 ;  /* 0x000000191300780c */ /* 0x000fe200037a4270 */
[----:B------:R-:W-:Y:S01]  /*3970*/  LDSM.16.MT88.4 R56, [R134+0x2100] ;  /* 0x002100008638783b */ /* 0x000fe20000004200 */
[----:B------:R-:W-:-:S02]  /*3980*/  FMNMX.FTZ R0, R175, R0, !PT ;  /* 0x00000000af007209 */ /* 0x000fc40007810000 */
[----:B------:R-:W-:Y:S01]  /*3990*/  ISETP.GT.AND P0, PT, R19, 0x18, P6 ;  /* 0x000000181300780c */ /* 0x000fe20003704270 */
[----:B------:R-:W-:Y:S01]  /*39a0*/  LDSM.16.MT88.4 R80, [R166+0x4100] ;  /* 0x00410000a650783b */ /* 0x000fe20000004200 */
[----:B------:R-:W-:Y:S02]  /*39b0*/  FMNMX.FTZ R21, R16, R21, !PT ;  /* 0x0000001510157209 */ /* 0x000fe40007810000 */
[C---:B------:R-:W-:Y:S01]  /*39c0*/  ISETP.LT.OR P5, PT, R2.reuse, 0x1a, P5 ;  /* 0x0000001a0200780c */ /* 0x040fe20002fa1670 */
[----:B------:R-:W-:Y:S01]  /*39d0*/  LDSM.16.MT88.4 R88, [R134+0x4100] ;  /* 0x004100008658783b */ /* 0x000fe20000004200 */
[----:B------:R-:W-:Y:S02]  /*39e0*/  FMNMX.FTZ R0, R173, R0, !PT ;  /* 0x00000000ad007209 */ /* 0x000fe40007810000 */
[----:B------:R-:W-:Y:S01]  /*39f0*/  ISETP.LT.OR P0, PT, R2, 0x19, P0 ;  /* 0x000000190200780c */ /* 0x000fe20000701670 */
[----:B------:R-:W-:Y:S01]  /*3a00*/  LDSM.16.MT88.4 R140, [R135+0x900] ;  /* 0x00090000878c783b */ /* 0x000fe20000004200 */
[----:B------:R-:W-:-:S02]  /*3a10*/  FMNMX.FTZ R21, R6, R21, !PT ;  /* 0x0000001506157209 */ /* 0x000fc40007810000 */
[----:B------:R-:W-:Y:S01]  /*3a20*/  FSEL R8, R17, -INF , !P5 ;  /* 0xff80000011087808 */ /* 0x000fe20006800000 */
[----:B------:R-:W-:Y:S01]  /*3a30*/  LDSM.16.MT88.4 R32, [R134+0x900] ;  /* 0x000900008620783b */ /* 0x000fe20000004200 */
[----:B------:R-:W-:Y:S02]  /*3a40*/  FMNMX.FTZ R0, R163, R0, !PT ;  /* 0x00000000a3007209 */ /* 0x000fe40007810000 */
[----:B------:R-:W-:Y:S01]  /*3a50*/  FSEL R10, R10, -INF , !P0 ;  /* 0xff8000000a0a7808 */ /* 0x000fe20004000000 */
[----:B------:R-:W-:Y:S01]  /*3a60*/  LDSM.16.MT88.4 R136, [R166+0x900] ;  /* 0x00090000a688783b */ /* 0x000fe20000004200 */
[----:B------:R-:W-:Y:S02]  /*3a70*/  FMNMX.FTZ R17, R14, R21, !PT ;  /* 0x000000150e117209 */ /* 0x000fe40007810000 */
[----:B------:R-:W-:Y:S01]  /*3a80*/  ISETP.GT.AND P0, PT, R19, 0x20, P6 ;  /* 0x000000201300780c */ /* 0x000fe20003704270 */
[----:B------:R-:W-:Y:S01]  /*3a90*/  LDSM.16.MT88.4 R24, [R166+0x2900] ;  /* 0x00290000a618783b */ /* 0x000fe20000004200 */
[----:B------:R-:W-:-:S02]  /*3aa0*/  FMNMX.FTZ R0, R159, R0, !PT ;  /* 0x000000009f007209 */ /* 0x000fc40007810000 */
[----:B------:R-:W-:Y:S02]  /*3ab0*/  FMNMX.FTZ R17, R12, R17, !PT ;  /* 0x000000110c117209 */ /* 0x000fe40007810000 */
[----:B------:R-:W-:Y:S02]  /*3ac0*/  ISETP.LT.OR P0, PT, R2, 0x21, P0 ;  /* 0x000000210200780c */ /* 0x000fe40000701670 */
[----:B------:R-:W-:Y:S02]  /*3ad0*/  ISETP.GT.AND P5, PT, R19, 0x21, P6 ;  /* 0x000000211300780c */ /* 0x000fe400037a4270 */
[----:B------:R-:W-:Y:S02]  /*3ae0*/  FMNMX.FTZ R0, R171, R0, !PT ;  /* 0x00000000ab007209 */ /* 0x000fe40007810000 */
[----:B------:R-:W-:Y:S02]  /*3af0*/  FMNMX.FTZ R17, R10, R17, !PT ;  /* 0x000000110a117209 */ /* 0x000fe40007810000 */
[----:B------:R-:W-:-:S02]  /*3b00*/  FSEL R178, R178, -INF , !P0 ;  /* 0xff800000b2b27808 */ /* 0x000fc40004000000 */
[----:B------:R-:W-:Y:S02]  /*3b10*/  ISETP.GT.AND P0, PT, R19, 0x28, P6 ;  /* 0x000000281300780c */ /* 0x000fe40003704270 */
[----:B------:R-:W-:Y:S02]  /*3b20*/  ISETP.LT.OR P5, PT, R2, 0x22, P5 ;  /* 0x000000220200780c */ /* 0x000fe40002fa1670 */
[----:B------:R-:W-:Y:S02]  /*3b30*/  FMNMX.FTZ R0, R169, R0, !PT ;  /* 0x00000000a9007209 */ /* 0x000fe40007810000 */
[----:B------:R-:W-:Y:S02]  /*3b40*/  FMNMX.FTZ R17, R8, R17, !PT ;  /* 0x0000001108117209 */ /* 0x000fe40007810000 */
[----:B------:R-:W-:Y:S02]  /*3b50*/  ISETP.LT.OR P0, PT, R2, 0x29, P0 ;  /* 0x000000290200780c */ /* 0x000fe40000701670 */
[----:B------:R-:W-:-:S02]  /*3b60*/  FSEL R162, R162, -INF , !P5 ;  /* 0xff800000a2a27808 */ /* 0x000fc40006800000 */
[----:B------:R-:W-:Y:S02]  /*3b70*/  ISETP.GT.AND P5, PT, R19, 0x29, P6 ;  /* 0x000000291300780c */ /* 0x000fe400037a4270 */
[----:B------:R-:W-:Y:S02]  /*3b80*/  FMNMX.FTZ R0, R167, R0, !PT ;  /* 0x00000000a7007209 */ /* 0x000fe40007810000 */
[----:B------:R-:W-:Y:S02]  /*3b90*/  FMNMX.FTZ R17, R178, R17, !PT ;  /* 0x00000011b2117209 */ /* 0x000fe40007810000 */
[----:B------:R-:W-:Y:S02]  /*3ba0*/  FSEL R160, R160, -INF , !P0 ;  /* 0xff800000a0a07808 */ /* 0x000fe40004000000 */
[----:B------:R-:W-:Y:S02]  /*3bb0*/  ISETP.GT.AND P0, PT, R19, 0x30, P6 ;  /* 0x000000301300780c */ /* 0x000fe40003704270 */
[----:B------:R-:W-:-:S02]  /*3bc0*/  ISETP.LT.OR P5, PT, R2, 0x2a, P5 ;  /* 0x0000002a0200780c */ /* 0x000fc40002fa1670 */
[----:B------:R-:W-:Y:S02]  /*3bd0*/  FMNMX.FTZ R0, R165, R0, !PT ;  /* 0x00000000a5007209 */ /* 0x000fe40007810000 */
[----:B------:R-:W-:Y:S02]  /*3be0*/  FMNMX.FTZ R21, R162, R17, !PT ;  /* 0x00000011a2157209 */ /* 0x000fe40007810000 */
[----:B------:R-:W-:Y:S01]  /*3bf0*/  ISETP.LT.OR P0, PT, R2, 0x31, P0 ;  /* 0x000000310200780c */ /* 0x000fe20000701670 */
[----:B------:R-:W1:Y:S01]  /*3c00*/  SHFL.BFLY PT, R17, R0, 0x2, 0x1f ;  /* 0x0c401f0000117f89 */ /* 0x000e6200000e0000 */
[----:B------:R-:W-:Y:S02]  /*3c10*/  FSEL R176, R176, -INF , !P5 ;  /* 0xff800000b0b07808 */ /* 0x000fe40006800000 */
[----:B------:R-:W-:Y:S02]  /*3c20*/  ISETP.GT.AND P5, PT, R19, 0x31, P6 ;  /* 0x000000311300780c */ /* 0x000fe400037a4270 */
[----:B------:R-:W-:-:S02]  /*3c30*/  FMNMX.FTZ R21, R160, R21, !PT ;  /* 0x00000015a0157209 */ /* 0x000fc40007810000 */
[----:B------:R-:W-:Y:S02]  /*3c40*/  FSEL R172, R172, -INF , !P0 ;  /* 0xff800000acac7808 */ /* 0x000fe40004000000 */
[C---:B------:R-:W-:Y:S02]  /*3c50*/  ISETP.GT.AND P0, PT, R19.reuse, 0x38, P6 ;  /* 0x000000381300780c */ /* 0x040fe40003704270 */
[----:B------:R-:W-:Y:S02]  /*3c60*/  ISETP.LT.OR P5, PT, R2, 0x32, P5 ;  /* 0x000000320200780c */ /* 0x000fe40002fa1670 */
[----:B------:R-:W-:Y:S02]  /*3c70*/  FMNMX.FTZ R21, R176, R21, !PT ;  /* 0x00000015b0157209 */ /* 0x000fe40007810000 */
[----:B------:R-:W-:Y:S02]  /*3c80*/  ISETP.GT.AND P6, PT, R19, 0x39, P6 ;  /* 0x000000391300780c */ /* 0x000fe400037c4270 */
[----:B------:R-:W-:-:S02]  /*3c90*/  ISETP.LT.OR P0, PT, R2, 0x39, P0 ;  /* 0x000000390200780c */ /* 0x000fc40000701670 */
[----:B------:R-:W-:Y:S02]  /*3ca0*/  FSEL R170, R170, -INF , !P5 ;  /* 0xff800000aaaa7808 */ /* 0x000fe40006800000 */
[----:B------:R-:W-:Y:S02]  /*3cb0*/  FMNMX.FTZ R21, R172, R21, !PT ;  /* 0x00000015ac157209 */ /* 0x000fe40007810000 */
[----:B------:R-:W-:Y:S02]  /*3cc0*/  ISETP.LT.OR P6, PT, R2, 0x3a, P6 ;  /* 0x0000003a0200780c */ /* 0x000fe400037c1670 */
[----:B------:R-:W-:Y:S02]  /*3cd0*/  FSEL R168, R168, -INF , !P0 ;  /* 0xff800000a8a87808 */ /* 0x000fe40004000000 */
[----:B------:R-:W-:Y:S02]  /*3ce0*/  FMNMX.FTZ R21, R170, R21, !PT ;  /* 0x00000015aa157209 */ /* 0x000fe40007810000 */
[----:B------:R-:W-:-:S02]  /*3cf0*/  FSEL R164, R164, -INF , !P6 ;  /* 0xff800000a4a47808 */ /* 0x000fc40007000000 */
[----:B------:R-:W-:Y:S02]  /*3d00*/  FMNMX.FTZ R19, R168, R21, !PT ;  /* 0x00000015a8137209 */ /* 0x000fe40007810000 */
[----:B-1----:R-:W-:Y:S02]  /*3d10*/  FMNMX.FTZ R21, R0, R17, !PT ;  /* 0x0000001100157209 */ /* 0x002fe40007810000 */
[----:B------:R-:W-:Y:S02]  /*3d20*/  FMNMX.FTZ R19, R164, R19, !PT ;  /* 0x00000013a4137209 */ /* 0x000fe40007810000 */
[----:B------:R-:W-:Y:S01]  /*3d30*/  PLOP3.LUT P6, PT, PT, PT, UP0, 0x80, 0x0 ;  /* 0x000000000000781c */ /* 0x000fe20003fcf008 */
[----:B------:R-:W1:Y:S01]  /*3d40*/  SHFL.BFLY PT, R2, R21, 0x1, 0x1f ;  /* 0x0c201f0015027f89 */ /* 0x000e6200000e0000 */
[----:B------:R-:W-:-:S03]  /*3d50*/  PLOP3.LUT P5, PT, PT, PT, UP0, 0x80, 0x0 ;  /* 0x000000000000781c */ /* 0x000fc60003faf008 */
[----:B------:R-:W2:Y:S01]  /*3d60*/  SHFL.BFLY PT, R0, R19, 0x2, 0x1f ;  /* 0x0c401f0013007f89 */ /* 0x000ea200000e0000 */
[----:B-1----:R-:W-:-:S03]  /*3d70*/  FMNMX.FTZ R2, R21, R2, !PT ;  /* 0x0000000215027209 */ /* 0x002fc60007810000 */
[----:B------:R-:W-:Y:S01]  /*3d80*/  LDSM.16.MT88.4 R20, [R134+0x2900] ;  /* 0x002900008614783b */ /* 0x000fe20000004200 */
[----:B--2---:R-:W-:Y:S01]  /*3d90*/  FMNMX.FTZ R17, R19, R0, !PT ;  /* 0x0000000013117209 */ /* 0x004fe20007810000 */
[C---:B------:R-:W-:Y:S01]  /*3da0*/  FMUL.FTZ R174, R2.reuse, c[0x0][0x2d0] ;  /* 0x0000b40002ae7a20 */ /* 0x040fe20000410000 */
[----:B------:R-:W-:-:S03]  /*3db0*/  FSETP.NEU.FTZ.AND P0, PT, R2, -INF , PT ;  /* 0xff8000000200780b */ /* 0x000fc60003f1d000 */
[----:B------:R-:W1:Y:S01]  /*3dc0*/  SHFL.BFLY PT, R0, R17, 0x1, 0x1f ;  /* 0x0c201f0011007f89 */ /* 0x000e6200000e0000 */
[----:B------:R-:W-:-:S05]  /*3dd0*/  FSEL R174, R174, RZ, P0 ;  /* 0x000000ffaeae7208 */ /* 0x000fca0000000000 */
[--C-:B------:R-:W-:Y:S02]  /*3de0*/  FFMA.FTZ R158, R48, c[0x0][0x2d0], -R174.reuse ;  /* 0x0000b400309e7a23 */ /* 0x100fe400000108ae */
[--C-:B------:R-:W-:Y:S01]  /*3df0*/  FFMA.FTZ R157, R29, c[0x0][0x2d0], -R174.reuse ;  /* 0x0000b4001d9d7a23 */ /* 0x100fe200000108ae */
[----:B------:R-:W2:Y:S01]  /*3e00*/  LDSM.16.MT88.4 R48, [R166+0x2100] ;  /* 0x00210000a630783b */ /* 0x000ea20000004200 */
[--C-:B------:R-:W-:Y:S02]  /*3e10*/  FFMA.FTZ R156, R15, c[0x0][0x2d0], -R174.reuse ;  /* 0x0000b4000f9c7a23 */ /* 0x100fe400000108ae */
[--C-:B------:R-:W-:Y:S01]  /*3e20*/  FFMA.FTZ R151, R13, c[0x0][0x2d0], -R174.reuse ;  /* 0x0000b4000d977a23 */ /* 0x100fe200000108ae */
[----:B------:R-:W-:Y:S01]  /*3e30*/  MUFU.EX2 R158, R158 ;  /* 0x0000009e009e7308 */ /* 0x000fe20000000800 */
[--C-:B------:R-:W-:Y:S02]  /*3e40*/  FFMA.FTZ R152, R7, c[0x0][0x2d0], -R174.reuse ;  /* 0x0000b40007987a23 */ /* 0x100fe400000108ae */
[----:B------:R-:W-:-:S02]  /*3e50*/  FFMA.FTZ R149, R5, c[0x0][0x2d0], -R174 ;  /* 0x0000b40005957a23 */ /* 0x000fc400000108ae */
[--C-:B------:R-:W-:Y:S02]  /*3e60*/  FFMA.FTZ R146, R11, c[0x0][0x2d0], -R174.reuse ;  /* 0x0000b4000b927a23 */ /* 0x100fe400000108ae */
[--C-:B------:R-:W-:Y:S01]  /*3e70*/  FFMA.FTZ R145, R9, c[0x0][0x2d0], -R174.reuse ;  /* 0x0000b40009917a23 */ /* 0x100fe200000108ae */
[----:B------:R-:W3:Y:S01]  /*3e80*/  MUFU.EX2 R157, R157 ;  /* 0x0000009d009d7308 */ /* 0x000ee20000000800 */
[----:B------:R-:W-:Y:S01]  /*3e90*/  FFMA.FTZ R205, R165, c[0x0][0x2d0], -R174 ;  /* 0x0000b400a5cd7a23 */ /* 0x000fe200000108ae */
[----:B-1----:R-:W-:-:S04]  /*3ea0*/  FMNMX.FTZ R0, R17, R0, !PT ;  /* 0x0000000011007209 */ /* 0x002fc80007810000 */
[C---:B------:R-:W-:Y:S01]  /*3eb0*/  FSETP.NEU.FTZ.AND P0, PT, R0.reuse, -INF , PT ;  /* 0xff8000000000780b */ /* 0x040fe20003f1d000 */
[----:B------:R-:W-:Y:S01]  /*3ec0*/  FMUL.FTZ R161, R0, c[0x0][0x2d0] ;  /* 0x0000b40000a17a20 */ /* 0x000fe20000410000 */
[----:B------:R-:W-:Y:S04]  /*3ed0*/  MUFU.EX2 R156, R156 ;  /* 0x0000009c009c7308 */ /* 0x000fe80000000800 */
[----:B------:R-:W-:Y:S02]  /*3ee0*/  FSEL R161, R161, RZ, P0 ;  /* 0x000000ffa1a17208 */ /* 0x000fe40000000000 */
[----:B------:R-:W-:Y:S02]  /*3ef0*/  PLOP3.LUT P0, PT, PT, PT, UP0, 0x80, 0x0 ;  /* 0x000000000000781c */ /* 0x000fe40003f0f008 */
[----:B------:R-:W1:Y:S01]  /*3f00*/  MUFU.EX2 R151, R151 ;  /* 0x0000009700977308 */ /* 0x000e620000000800 */
[--C-:B------:R-:W-:Y:S01]  /*3f10*/  FFMA.FTZ R154, R28, c[0x0][0x2d0], -R161.reuse ;  /* 0x0000b4001c9a7a23 */ /* 0x100fe200000108a1 */
[----:B---3--:R-:W-:Y:S01]  /*3f20*/  F2FP.PACK_AB R96, R157, R158 ;  /* 0x0000009e9d60723e */ /* 0x008fe200000000ff */
[--C-:B------:R-:W-:Y:S01]  /*3f30*/  FFMA.FTZ R153, R18, c[0x0][0x2d0], -R161.reuse ;  /* 0x0000b40012997a23 */ /* 0x100fe200000108a1 */
[----:B------:R-:W-:Y:S01]  /*3f40*/  LDSM.16.MT88.4 R28, [R155+0x900] ;  /* 0x000900009b1c783b */ /* 0x000fe20000004200 */
[----:B------:R-:W-:-:S02]  /*3f50*/  FFMA.FTZ R150, R16, c[0x0][0x2d0], -R161 ;  /* 0x0000b40010967a23 */ /* 0x000fc400000108a1 */
[--C-:B------:R-:W-:Y:S01]  /*3f60*/  FFMA.FTZ R147, R6, c[0x0][0x2d0], -R161.reuse ;  /* 0x0000b40006937a23 */ /* 0x100fe200000108a1 */
[----:B------:R-:W-:Y:S01]  /*3f70*/  MUFU.EX2 R154, R154 ;  /* 0x0000009a009a7308 */ /* 0x000fe20000000800 */
[----:B------:R3:W4:Y:S01]  /*3f80*/  LDSM.16.MT88.4 R4, [R3+0x4100] ;  /* 0x004100000304783b */ /* 0x0007220000004200 */
[--C-:B------:R-:W-:Y:S02]  /*3f90*/  FFMA.FTZ R148, R14, c[0x0][0x2d0], -R161.reuse ;  /* 0x0000b4000e947a23 */ /* 0x100fe400000108a1 */
[--C-:B------:R-:W-:Y:S01]  /*3fa0*/  FFMA.FTZ R133, R12, c[0x0][0x2d0], -R161.reuse ;  /* 0x0000b4000c857a23 */ /* 0x100fe200000108a1 */
[----:B------:R-:W5:Y:S01]  /*3fb0*/  LDSM.16.MT88.4 R16, [R135+0x2900] ;  /* 0x002900008710783b */ /* 0x000f620000004200 */
[--C-:B------:R-:W-:Y:S02]  /*3fc0*/  FFMA.FTZ R144, R10, c[0x0][0x2d0], -R161.reuse ;  /* 0x0000b4000a907a23 */ /* 0x100fe400000108a1 */
[----:B------:R-:W2:Y:S01]  /*3fd0*/  MUFU.EX2 R153, R153 ;  /* 0x0000009900997308 */ /* 0x000ea20000000800 */
[----:B-1----:R-:W-:Y:S01]  /*3fe0*/  F2FP.PACK_AB R98, R151, R156 ;  /* 0x0000009c9762723e */ /* 0x002fe200000000ff */
[----:B------:R-:W1:Y:S01]  /*3ff0*/  LDSM.16.MT88.4 R12, [R155+0x2900] ;  /* 0x002900009b0c783b */ /* 0x000e620000004200 */
[----:B------:R-:W-:-:S02]  /*4000*/  FFMA.FTZ R162, R162, c[0x0][0x2d0], -R161 ;  /* 0x0000b400a2a27a23 */ /* 0x000fc400000108a1 */
[--C-:B------:R-:W-:Y:S02]  /*4010*/  FFMA.FTZ R160, R160, c[0x0][0x2d0], -R161.reuse ;  /* 0x0000b400a0a07a23 */ /* 0x100fe400000108a1 */
[--C-:B------:R-:W-:Y:S01]  /*4020*/  FFMA.FTZ R170, R170, c[0x0][0x2d0], -R161.reuse ;  /* 0x0000b400aaaa7a23 */ /* 0x100fe200000108a1 */
[----:B------:R-:W-:Y:S01]  /*4030*/  MUFU.EX2 R150, R150 ;  /* 0x0000009600967308 */ /* 0x000fe20000000800 */
[--C-:B------:R-:W-:Y:S02]  /*4040*/  FFMA.FTZ R165, R168, c[0x0][0x2d0], -R161.reuse ;  /* 0x0000b400a8a57a23 */ /* 0x100fe400000108a1 */
[----:B------:R-:W-:Y:S02]  /*4050*/  FFMA.FTZ R206, R164, c[0x0][0x2d0], -R161 ;  /* 0x0000b400a4ce7a23 */ /* 0x000fe400000108a1 */
[----:B------:R-:W-:-:S03]  /*4060*/  FADD.FTZ R157, R158, R157 ;  /* 0x0000009d9e9d7221 */ /* 0x000fc60000010000 */
[----:B------:R-:W4:Y:S01]  /*4070*/  MUFU.EX2 R147, R147 ;  /* 0x0000009300937308 */ /* 0x000f220000000800 */
[----:B--2---:R-:W-:Y:S01]  /*4080*/  F2FP.PACK_AB R97, R153, R154 ;  /* 0x0000009a9961723e */ /* 0x004fe200000000ff */
[----:B---3--:R-:W-:Y:S02]  /*4090*/  FFMA.FTZ R3, R8, c[0x0][0x2d0], -R161 ;  /* 0x0000b40008037a23 */ /* 0x008fe400000108a1 */
[----:B------:R-:W2:Y:S01]  /*40a0*/  LDSM.16.MT88.4 R8, [R135+0x4900] ;  /* 0x004900008708783b */ /* 0x000ea20000004200 */
[----:B------:R-:W-:Y:S02]  /*40b0*/  FADD.FTZ R153, R154, R153 ;  /* 0x000000999a997221 */ /* 0x000fe40000010000 */
[----:B------:R-:W-:Y:S01]  /*40c0*/  FADD.FTZ R156, R156, R157 ;  /* 0x0000009d9c9c7221 */ /* 0x000fe20000010000 */
[----:B------:R-:W-:Y:S03]  /*40d0*/  MUFU.EX2 R152, R152 ;  /* 0x0000009800987308 */ /* 0x000fe60000000800 */
[----:B------:R-:W-:Y:S01]  /*40e0*/  FADD.FTZ R151, R151, R156 ;  /* 0x0000009c97977221 */ /* 0x000fe20000010000 */
[----:B----4-:R-:W-:-:S04]  /*40f0*/  F2FP.PACK_AB R99, R147, R150 ;  /* 0x000000969363723e */ /* 0x010fc800000000ff */
[----:B------:R-:W3:Y:S01]  /*4100*/  MUFU.EX2 R149, R149 ;  /* 0x0000009500957308 */ /* 0x000ee20000000800 */
        /* <DEDUP_REMOVED lines=26> */
[C---:B------:R-:W-:Y:S08]  /*42b0*/  HMMA.16816.F32 R76, R96.reuse, R80, RZ ;  /* 0x00000050604c723c */ /* 0x040ff000000018ff */
        /* <DEDUP_REMOVED lines=9> */
[C---:B------:R-:W-:Y:S07]  /*4350*/  HMMA.16816.F32 R92, R96.reuse, R4, RZ ;  /* 0x00000004605c723c */ /* 0x040fee00000018ff */
[----:B---3--:R-:W-:Y:S01]  /*4360*/  F2FP.PACK_AB R4, R149, R152 ;  /* 0x000000989504723e */ /* 0x008fe200000000ff */
[----:B------:R-:W-:Y:S01]  /*4370*/  HMMA.16816.F32 R96, R96, R6, RZ ;  /* 0x000000066060723c */ /* 0x000fe200000018ff */
[----:B----4-:R-:W-:Y:S01]  /*4380*/  F2FP.PACK_AB R5, R133, R148 ;  /* 0x000000948505723e */ /* 0x010fe200000000ff */
        /* <DEDUP_REMOVED lines=9> */
[----:B-----5:R-:W-:Y:S01]  /*4420*/  HMMA.16816.F32 R36, R4, R16, R36 ;  /* 0x000000100424723c */ /* 0x020fe20000001824 */
[----:B------:R-:W-:-:S07]  /*4430*/  FADD.FTZ R144, R3, R144 ;  /* 0x0000009003907221 */ /* 0x000fce0000010000 */
[C---:B------:R-:W-:Y:S01]  /*4440*/  HMMA.16816.F32 R40, R4.reuse, R18, R40 ;  /* 0x000000120428723c */ /* 0x040fe20000001828 */
[----:B------:R-:W1:Y:S07]  /*4450*/  LDSM.16.MT88.4 R16, [R166+0x4900] ;  /* 0x00490000a610783b */ /* 0x000e6e0000004200 */
[C---:B------:R-:W-:Y:S08]  /*4460*/  HMMA.16816.F32 R60, R4.reuse, R12, R60 ;  /* 0x0000000c043c723c */ /* 0x040ff0000000183c */
[C---:B------:R-:W-:Y:S01]  /*4470*/  HMMA.16816.F32 R64, R4.reuse, R14, R64 ;  /* 0x0000000e0440723c */ /* 0x040fe20000001840 */
[----:B------:R-:W3:Y:S07]  /*4480*/  LDSM.16.MT88.4 R12, [R134+0x4900] ;  /* 0x00490000860c783b */ /* 0x000eee0000004200 */
[C---:B--2---:R-:W-:Y:S08]  /*4490*/  HMMA.16816.F32 R68, R4.reuse, R8, R68 ;  /* 0x000000080444723c */ /* 0x044ff00000001844 */
[C---:B------:R-:W-:Y:S01]  /*44a0*/  HMMA.16816.F32 R72, R4.reuse, R10, R72 ;  /* 0x0000000a0448723c */ /* 0x040fe20000001848 */
[----:B------:R-:W2:Y:S07]  /*44b0*/  LDSM.16.MT88.4 R8, [R155+0x4900] ;  /* 0x004900009b08783b */ /* 0x000eae0000004200 */
[C---:B------:R-:W-:Y:S08]  /*44c0*/  HMMA.16816.F32 R52, R4.reuse, R20, R52 ;  /* 0x000000140434723c */ /* 0x040ff00000001834 */
[C---:B------:R-:W-:Y:S01]  /*44d0*/  HMMA.16816.F32 R56, R4.reuse, R22, R56 ;  /* 0x000000160438723c */ /* 0x040fe20000001838 */
[----:B------:R-:W4:Y:S07]  /*44e0*/  LDSM.16.MT88.4 R20, [R134+0x1100] ;  /* 0x001100008614783b */ /* 0x000f2e0000004200 */
[C---:B------:R-:W-:Y:S07]  /*44f0*/  HMMA.16816.F32 R128, R4.reuse, R140, R128 ;  /* 0x0000008c0480723c */ /* 0x040fee0000001880 */
[--C-:B------:R-:W-:Y:S01]  /*4500*/  FFMA.FTZ R141, R163, c[0x0][0x2d0], -R174.reuse ;  /* 0x0000b400a38d7a23 */ /* 0x100fe200000108ae */
[----:B------:R-:W-:Y:S01]  /*4510*/  HMMA.16816.F32 R124, R4, R142, R124 ;  /* 0x0000008e047c723c */ /* 0x000fe2000000187c */
[----:B------:R-:W-:-:S02]  /*4520*/  FFMA.FTZ R140, R175, c[0x0][0x2d0], -R174 ;  /* 0x0000b400af8c7a23 */ /* 0x000fc400000108ae */
[--C-:B------:R-:W-:Y:S02]  /*4530*/  FFMA.FTZ R163, R176, c[0x0][0x2d0], -R161.reuse ;  /* 0x0000b400b0a37a23 */ /* 0x100fe400000108a1 */
[----:B------:R-:W-:Y:S02]  /*4540*/  MUFU.EX2 R141, R141 ;  /* 0x0000008d008d7308 */ /* 0x000fe40000000800 */
[--C-:B------:R-:W-:Y:S01]  /*4550*/  FFMA.FTZ R142, R159, c[0x0][0x2d0], -R174.reuse ;  /* 0x0000b4009f8e7a23 */ /* 0x100fe200000108ae */
[C---:B------:R-:W-:Y:S01]  /*4560*/  HMMA.16816.F32 R112, R4.reuse, R32, R112 ;  /* 0x000000200470723c */ /* 0x040fe20000001870 */
[----:B------:R-:W-:Y:S02]  /*4570*/  FFMA.FTZ R143, R173, c[0x0][0x2d0], -R174 ;  /* 0x0000b400ad8f7a23 */ /* 0x000fe400000108ae */
[----:B------:R-:W-:Y:S02]  /*4580*/  FFMA.FTZ R159, R178, c[0x0][0x2d0], -R161 ;  /* 0x0000b400b29f7a23 */ /* 0x000fe400000108a1 */
[----:B------:R-:W-:Y:S03]  /*4590*/  MUFU.EX2 R140, R140 ;  /* 0x0000008c008c7308 */ /* 0x000fe60000000800 */
[C---:B------:R-:W-:Y:S01]  /*45a0*/  HMMA.16816.F32 R108, R4.reuse, R34, R108 ;  /* 0x00000022046c723c */ /* 0x040fe2000000186c */
[----:B------:R-:W-:Y:S04]  /*45b0*/  LDSM.16.MT88.4 R32, [R166+0x1100] ;  /* 0x00110000a620783b */ /* 0x000fe80000004200 */
[----:B------:R-:W5:Y:S03]  /*45c0*/  MUFU.EX2 R143, R143 ;  /* 0x0000008f008f7308 */ /* 0x000f660000000800 */
[C---:B-1----:R-:W-:Y:S05]  /*45d0*/  HMMA.16816.F32 R76, R4.reuse, R16, R76 ;  /* 0x00000010044c723c */ /* 0x042fea000000184c */
[----:B------:R-:W1:Y:S03]  /*45e0*/  MUFU.EX2 R142, R142 ;  /* 0x0000008e008e7308 */ /* 0x000e660000000800 */
[C---:B------:R-:W-:Y:S01]  /*45f0*/  HMMA.16816.F32 R80, R4.reuse, R18, R80 ;  /* 0x000000120450723c */ /* 0x040fe20000001850 */
[----:B------:R-:W1:Y:S04]  /*4600*/  LDSM.16.MT88.4 R16, [R166+0x3100] ;  /* 0x00310000a610783b */ /* 0x000e680000004200 */
[----:B------:R-:W1:Y:S03]  /*4610*/  MUFU.EX2 R159, R159 ;  /* 0x0000009f009f7308 */ /* 0x000e660000000800 */
[C---:B------:R-:W-:Y:S05]  /*4620*/  HMMA.16816.F32 R120, R4.reuse, R136, R120 ;  /* 0x000000880478723c */ /* 0x040fea0000001878 */
[----:B------:R-:W1:Y:S03]  /*4630*/  MUFU.EX2 R163, R163 ;  /* 0x000000a300a37308 */ /* 0x000e660000000800 */
        /* <DEDUP_REMOVED lines=12> */
[----:B------:R-:W-:Y:S01]  /*4700*/  HMMA.16816.F32 R96, R4, R10, R96 ;  /* 0x0000000a0460723c */ /* 0x000fe20000001860 */
[----:B------:R-:W2:Y:S06]  /*4710*/  LDSM.16.MT88.4 R8, [R155+0x3100] ;  /* 0x003100009b08783b */ /* 0x000eac0000004200 */
[----:B-----5:R-:W-:-:S02]  /*4720*/  F2FP.PACK_AB R4, R143, R140 ;  /* 0x0000008c8f04723e */ /* 0x020fc400000000ff */
[----:B-1----:R-:W-:Y:S02]  /*4730*/  F2FP.PACK_AB R6, R142, R141 ;  /* 0x0000008d8e06723e */ /* 0x002fe400000000ff */
[----:B------:R-:W-:Y:S01]  /*4740*/  F2FP.PACK_AB R5, R162, R159 ;  /* 0x0000009fa205723e */ /* 0x000fe200000000ff */
[----:B------:R-:W-:Y:S01]  /*4750*/  FADD.FTZ R159, R159, R144 ;  /* 0x000000909f9f7221 */ /* 0x000fe20000010000 */
[----:B------:R-:W-:-:S03]  /*4760*/  F2FP.PACK_AB R7, R163, R160 ;  /* 0x000000a0a307723e */ /* 0x000fc600000000ff */
[----:B------:R-:W-:-:S04]  /*4770*/  FADD.FTZ R159, R162, R159 ;  /* 0x0000009fa29f7221 */ /* 0x000fc80000010000 */
[----:B----4-:R-:W-:Y:S01]  /*4780*/  HMMA.16816.F32 R112, R4, R20, R112 ;  /* 0x000000140470723c */ /* 0x010fe20000001870 */
[----:B------:R-:W-:-:S04]  /*4790*/  FADD.FTZ R160, R160, R159 ;  /* 0x0000009fa0a07221 */ /* 0x000fc80000010000 */
[----:B------:R-:W-:-:S03]  /*47a0*/  FADD.FTZ R160, R163, R160 ;  /* 0x000000a0a3a07221 */ /* 0x000fc60000010000 */
[C---:B------:R-:W-:Y:S01]  /*47b0*/  HMMA.16816.F32 R108, R4.reuse, R22, R108 ;  /* 0x00000016046c723c */ /* 0x040fe2000000186c */
[----:B------:R-:W1:Y:S07]  /*47c0*/  LDSM.16.MT88.4 R20, [R135+0x5100] ;  /* 0x005100008714783b */ /* 0x000e6e0000004200 */
[C---:B------:R-:W-:Y:S08]  /*47d0*/  HMMA.16816.F32 R44, R4.reuse, R16, R44 ;  /* 0x00000010042c723c */ /* 0x040ff0000000182c */
[C---:B------:R-:W-:Y:S01]  /*47e0*/  HMMA.16816.F32 R48, R4.reuse, R18, R48 ;  /* 0x000000120430723c */ /* 0x040fe20000001830 */
[----:B------:R-:W4:Y:S07]  /*47f0*/  LDSM.16.MT88.4 R16, [R166+0x5100] ;  /* 0x00510000a610783b */ /* 0x000f2e0000004200 */
[C---:B---3--:R-:W-:Y:S08]  /*4800*/  HMMA.16816.F32 R52, R4.reuse, R12, R52 ;  /* 0x0000000c0434723c */ /* 0x048ff00000001834 */
[C---:B------:R-:W-:Y:S01]  /*4810*/  HMMA.16816.F32 R56, R4.reuse, R14, R56 ;  /* 0x0000000e0438723c */ /* 0x040fe20000001838 */
[----:B------:R-:W3:Y:S07]  /*4820*/  LDSM.16.MT88.4 R12, [R134+0x5100] ;  /* 0x00510000860c783b */ /* 0x000eee0000004200 */
[C---:B--2---:R-:W-:Y:S08]  /*4830*/  HMMA.16816.F32 R60, R4.reuse, R8, R60 ;  /* 0x00000008043c723c */ /* 0x044ff0000000183c */
[C---:B------:R-:W-:Y:S01]  /*4840*/  HMMA.16816.F32 R64, R4.reuse, R10, R64 ;  /* 0x0000000a0440723c */ /* 0x040fe20000001840 */
[----:B------:R-:W2:Y:S07]  /*4850*/  LDSM.16.MT88.4 R8, [R155+0x5100] ;  /* 0x005100009b08783b */ /* 0x000eae0000004200 */
[C---:B-1----:R-:W-:Y:S08]  /*4860*/  HMMA.16816.F32 R68, R4.reuse, R20, R68 ;  /* 0x000000140444723c */ /* 0x042ff00000001844 */
[C---:B------:R-:W-:Y:S01]  /*4870*/  HMMA.16816.F32 R72, R4.reuse, R22, R72 ;  /* 0x000000160448723c */ /* 0x040fe20000001848 */
[----:B------:R-:W1:Y:S07]  /*4880*/  LDSM.16.MT88.4 R20, [R135+0x1900] ;  /* 0x001900008714783b */ /* 0x000e6e0000004200 */
[C---:B------:R-:W-:Y:S07]  /*4890*/  HMMA.16816.F32 R128, R4.reuse, R136, R128 ;  /* 0x000000880480723c */ /* 0x040fee0000001880 */
[--C-:B------:R-:W-:Y:S01]  /*48a0*/  FFMA.FTZ R136, R171, c[0x0][0x2d0], -R174.reuse ;  /* 0x0000b400ab887a23 */ /* 0x100fe200000108ae */
[----:B------:R-:W-:Y:S01]  /*48b0*/  HMMA.16816.F32 R124, R4, R138, R124 ;  /* 0x0000008a047c723c */ /* 0x000fe2000000187c */
[----:B------:R-:W-:-:S04]  /*48c0*/  FFMA.FTZ R137, R169, c[0x0][0x2d0], -R174 ;  /* 0x0000b400a9897a23 */ /* 0x000fc800000108ae */
[----:B------:R-:W-:Y:S02]  /*48d0*/  MUFU.EX2 R136, R136 ;  /* 0x0000008800887308 */ /* 0x000fe40000000800 */
[----:B------:R-:W-:Y:S01]  /*48e0*/  FFMA.FTZ R138, R167, c[0x0][0x2d0], -R174 ;  /* 0x0000b400a78a7a23 */ /* 0x000fe200000108ae */
[----:B------:R-:W-:Y:S01]  /*48f0*/  HMMA.16816.F32 R36, R4, R24, R36 ;  /* 0x000000180424723c */ /* 0x000fe20000001824 */
[----:B------:R-:W-:-:S04]  /*4900*/  FFMA.FTZ R139, R172, c[0x0][0x2d0], -R161 ;  /* 0x0000b400ac8b7a23 */ /* 0x000fc800000108a1 */
[----:B------:R-:W5:Y:S03]  /*4910*/  MUFU.EX2 R137, R137 ;  /* 0x0000008900897308 */ /* 0x000f660000000800 */
[C---:B------:R-:W-:Y:S01]  /*4920*/  HMMA.16816.F32 R40, R4.reuse, R26, R40 ;  /* 0x0000001a0428723c */ /* 0x040fe20000001828 */
[----:B------:R-:W1:Y:S04]  /*4930*/  LDSM.16.MT88.4 R24, [R166+0x5900] ;  /* 0x00590000a618783b */ /* 0x000e680000004200 */
[----:B------:R-:W1:Y:S03]  /*4940*/  MUFU.EX2 R138, R138 ;  /* 0x0000008a008a7308 */ /* 0x000e660000000800 */
[C---:B----4-:R-:W-:Y:S05]  /*4950*/  HMMA.16816.F32 R76, R4.reuse, R16, R76 ;  /* 0x00000010044c723c */ /* 0x050fea000000184c */
[----:B------:R-:W4:Y:S03]  /*4960*/  MUFU.EX2 R139, R139 ;  /* 0x0000008b008b7308 */ /* 0x000f260000000800 */
        /* <DEDUP_REMOVED lines=11> */
[C---:B--2---:R-:W-:Y:S08]  /*4a20*/  HMMA.16816.F32 R92, R4.reuse, R8, R92 ;  /* 0x00000008045c723c */ /* 0x044ff0000000185c */
[----:B------:R-:W-:Y:S01]  /*4a30*/  HMMA.16816.F32 R96, R4, R10, R96 ;  /* 0x0000000a0460723c */ /* 0x000fe20000001860 */
[----:B------:R-:W2:Y:S06]  /*4a40*/  LDSM.16.MT88.4 R8, [R135+0x3900] ;  /* 0x003900008708783b */ /* 0x000eac0000004200 */
[----:B-----5:R-:W-:-:S02]  /*4a50*/  F2FP.PACK_AB R4, R137, R136 ;  /* 0x000000888904723e */ /* 0x020fc400000000ff */
[----:B-1----:R-:W-:Y:S02]  /*4a60*/  F2FP.PACK_AB R6, R205, R138 ;  /* 0x0000008acd06723e */ /* 0x002fe400000000ff */
[----:B----4-:R-:W-:Y:S01]  /*4a70*/  F2FP.PACK_AB R5, R170, R139 ;  /* 0x0000008baa05723e */ /* 0x010fe200000000ff */
[----:B------:R-:W-:Y:S01]  /*4a80*/  FADD.FTZ R139, R139, R160 ;  /* 0x000000a08b8b7221 */ /* 0x000fe20000010000 */
[----:B------:R-:W-:-:S03]  /*4a90*/  F2FP.PACK_AB R7, R206, R165 ;  /* 0x000000a5ce07723e */ /* 0x000fc600000000ff */
[----:B------:R-:W-:-:S04]  /*4aa0*/  FADD.FTZ R170, R170, R139 ;  /* 0x0000008baaaa7221 */ /* 0x000fc80000010000 */
[----:B------:R-:W-:Y:S01]  /*4ab0*/  HMMA.16816.F32 R128, R4, R20, R128 ;  /* 0x000000140480723c */ /* 0x000fe20000001880 */
[----:B------:R-:W-:-:S04]  /*4ac0*/  FADD.FTZ R165, R165, R170 ;  /* 0x000000aaa5a57221 */ /* 0x000fc80000010000 */
[----:B------:R-:W-:-:S03]  /*4ad0*/  FADD.FTZ R206, R206, R165 ;  /* 0x000000a5cece7221 */ /* 0x000fc60000010000 */
[C---:B------:R-:W-:Y:S01]  /*4ae0*/  HMMA.16816.F32 R124, R4.reuse, R22, R124 ;  /* 0x00000016047c723c */ /* 0x040fe2000000187c */
[----:B------:R-:W1:Y:S07]  /*4af0*/  LDSM.16.MT88.4 R20, [R134+0x3900] ;  /* 0x003900008614783b */ /* 0x000e6e0000004200 */
[C---:B------:R-:W-:Y:S07]  /*4b00*/  HMMA.16816.F32 R80, R4.reuse, R26, R80 ;  /* 0x0000001a0450723c */ /* 0x040fee0000001850 */
[----:B------:R-:W-:Y:S01]  /*4b10*/  IMAD.U32 R27, RZ, RZ, UR4 ;  /* 0x00000004ff1b7e24 */ /* 0x000fe2000f8e00ff */
[----:B------:R-:W-:Y:S01]  /*4b20*/  HMMA.16816.F32 R112, R4, R16, R112 ;  /* 0x000000100470723c */ /* 0x000fe20000001870 */
[----:B------:R-:W-:-:S02]  /*4b30*/  @UP0 UIMAD UR4, UR9, UR4, URZ ;  /* 0x00000004090402a4 */ /* 0x000fc4000f8e023f */
[----:B------:R-:W-:Y:S01]  /*4b40*/  @P0 IMAD.WIDE.U32 R26, R27, UR15, R202 ;  /* 0x0000000f1b1a0c25 */ /* 0x000fe2000f8e00ca */
[----:B------:R-:W-:Y:S01]  /*4b50*/  PLOP3.LUT P0, PT, PT, PT, UP0, 0x80, 0x0 ;  /* 0x000000000000781c */ /* 0x000fe20003f0f008 */
[----:B------:R-:W-:-:S03]  /*4b60*/  @UP0 UIMAD UR4, UR5, UR15, UR4 ;  /* 0x0000000f050402a4 */ /* 0x000fc6000f8e0204 */
[C---:B------:R-:W-:Y:S01]  /*4b70*/  HMMA.16816.F32 R108, R4.reuse, R18, R108 ;  /* 0x00000012046c723c */ /* 0x040fe2000000186c */
[----:B------:R-:W3:Y:S07]  /*4b80*/  LDSM.16.MT88.4 R16, [R155+0x3900] ;  /* 0x003900009b10783b */ /* 0x000eee0000004200 */
[C---:B------:R-:W-:Y:S07]  /*4b90*/  HMMA.16816.F32 R76, R4.reuse, R24, R76 ;  /* 0x00000018044c723c */ /* 0x040fee000000184c */
[----:B------:R-:W-:Y:S01]  /*4ba0*/  @P6 LEA R24, P6, R26, c[0x0][0x1c8], 0x1 ;  /* 0x000072001a186a11 */ /* 0x000fe200078c08ff */
[----:B--2---:R-:W-:Y:S01]  /*4bb0*/  HMMA.16816.F32 R36, R4, R8, R36 ;  /* 0x000000080424723c */ /* 0x004fe20000001824 */
[----:B------:R-:W-:Y:S01]  /*4bc0*/  @P5 IADD3 R25, R27, UR4, RZ ;  /* 0x000000041b195c10 */ /* 0x000fe2000fffe0ff */
[----:B------:R-:W-:Y:S01]  /*4bd0*/  ULDC.64 UR4, c[0x0][0x2c8] ;  /* 0x0000b20000047ab9 */ /* 0x000fe20000000a00 */
[----:B------:R-:W-:Y:S01]  /*4be0*/  PLOP3.LUT P5, PT, PT, PT, UP0, 0x80, 0x0 ;  /* 0x000000000000781c */ /* 0x000fe20003faf008 */
[----:B------:R-:W-:-:S04]  /*4bf0*/  UIMAD.WIDE.U32 UR22, UR8, UR4, URZ ;  /* 0x00000004081672a5 */ /* 0x000fc8000f8e003f */
[C---:B------:R-:W-:Y:S01]  /*4c00*/  HMMA.16816.F32 R40, R4.reuse, R10, R40 ;  /* 0x0000000a0428723c */ /* 0x040fe20000001828 */
[----:B------:R-:W2:Y:S02]  /*4c10*/  LDSM.16.MT88.4 R8, [R134+0x5900] ;  /* 0x005900008608783b */ /* 0x000ea40000004200 */
[----:B------:R-:W-:Y:S01]  /*4c20*/  @UP3 UMOV UR9, UR23 ;  /* 0x0000001700093c82 */ /* 0x000fe20008000000 */
[----:B------:R-:W-:Y:S01]  /*4c30*/  @P0 LEA.HI.X R25, R26, c[0x0][0x1cc], R25, 0x1, P6 ;  /* 0x000073001a190a11 */ /* 0x000fe200030f0c19 */
[----:B------:R-:W-:Y:S01]  /*4c40*/  @UP3 USHF.R.U32.HI UR8, URZ, UR5, UR9 ;  /* 0x000000053f083299 */ /* 0x000fe20008011609 */
[----:B------:R-:W-:Y:S02]  /*4c50*/  PLOP3.LUT P0, PT, PT, PT, UP0, 0x80, 0x0 ;  /* 0x000000000000781c */ /* 0x000fe40003f0f008 */
[----:B-1----:R-:W-:Y:S01]  /*4c60*/  HMMA.16816.F32 R52, R4, R20, R52 ;  /* 0x000000140434723c */ /* 0x002fe20000001834 */
[----:B------:R-:W-:-:S03]  /*4c70*/  UIADD3 UR4, UR7, UR8, URZ ;  /* 0x0000000807047290 */ /* 0x000fc6000fffe03f */
[----:B------:R-:W-:Y:S02]  /*4c80*/  ULDC UR7, c[0x0][0x328] ;  /* 0x0000ca0000077ab9 */ /* 0x000fe40000000800 */
[----:B------:R-:W-:Y:S01]  /*4c90*/  UIADD3 UR7, UR4, UR7, URZ ;  /* 0x0000000704077290 */ /* 0x000fe2000fffe03f */
[----:B------:R-:W-:Y:S01]  /*4ca0*/  IMAD.U32 R21, RZ, RZ, UR14 ;  /* 0x0000000eff157e24 */ /* 0x000fe2000f8e00ff */
[C---:B------:R-:W-:Y:S04]  /*4cb0*/  HMMA.16816.F32 R56, R4.reuse, R22, R56 ;  /* 0x000000160438723c */ /* 0x040fe80000001838 */
[----:B------:R-:W-:Y:S02]  /*4cc0*/  @P5 LEA R20, P6, R21, R24, 0x1 ;  /* 0x0000001815145211 */ /* 0x000fe400078c08ff */
[----:B------:R-:W-:Y:S01]  /*4cd0*/  PLOP3.LUT P5, PT, PT, PT, UP0, 0x80, 0x0 ;  /* 0x000000000000781c */ /* 0x000fe20003faf008 */
[----:B------:R-:W-:Y:S01]  /*4ce0*/  IMAD.U32 R22, RZ, RZ, UR13 ;  /* 0x0000000dff167e24 */ /* 0x000fe2000f8e00ff */
[----:B------:R-:W-:Y:S01]  /*4cf0*/  HMMA.16816.F32 R104, R4, R12, R104 ;  /* 0x0000000c0468723c */ /* 0x000fe20000001868 */
[----:B------:R-:W-:-:S07]  /*4d00*/  PLOP3.LUT P5, PT, PT, PT, UP0, 0x80, 0x0 ;  /* 0x000000000000781c */ /* 0x000fce0003faf008 */
[----:B------:R-:W-:Y:S01]  /*4d10*/  HMMA.16816.F32 R100, R4, R14, R100 ;  /* 0x0000000e0464723c */ /* 0x000fe20000001864 */
[----:B------:R-:W-:Y:S01]  /*4d20*/  @P0 LEA.HI.X R21, R21, R25, R22, 0x1, P6 ;  /* 0x0000001915150211 */ /* 0x000fe200030f0c16 */
[----:B------:R-:W1:Y:S01]  /*4d30*/  LDSM.16.MT88.4 R12, [R135+0x5900] ;  /* 0x00590000870c783b */ /* 0x000e620000004200 */
[----:B------:R-:W-:Y:S02]  /*4d40*/  PLOP3.LUT P0, PT, PT, PT, UP0, 0x80, 0x0 ;  /* 0x000000000000781c */ /* 0x000fe40003f0f008 */
[----:B------:R-:W-:-:S03]  /*4d50*/  PLOP3.LUT P6, PT, PT, PT, UP0, 0x80, 0x0 ;  /* 0x000000000000781c */ /* 0x000fc60003fcf008 */
[C---:B---3--:R-:W-:Y:S08]  /*4d60*/  HMMA.16816.F32 R60, R4.reuse, R16, R60 ;  /* 0x00000010043c723c */ /* 0x048ff0000000183c */
[----:B------:R-:W-:Y:S01]  /*4d70*/  HMMA.16816.F32 R64, R4, R18, R64 ;  /* 0x000000120440723c */ /* 0x000fe20000001840 */
[----:B------:R-:W3:Y:S04]  /*4d80*/  LDSM.16.MT88.4 R16, [R155+0x5900] ;  /* 0x005900009b10783b */ /* 0x000ee80000004200 */
[----:B------:R-:W-:Y:S01]  /*4d90*/  @!PT LDS RZ, [RZ] ;  /* 0x00000000fffff984 */ /* 0x000fe20000000800 */
[----:B------:R-:W-:Y:S01]  /*4da0*/  @!PT LDS RZ, [RZ] ;  /* 0x00000000fffff984 */ /* 0x000fe20000000800 */
[----:B------:R-:W-:Y:S01]  /*4db0*/  @!PT LDS RZ, [RZ] ;  /* 0x00000000fffff984 */ /* 0x000fe20000000800 */
[----:B------:R4:W-:Y:S01]  /*4dc0*/  @P0 LDGSTS.E.BYPASS.LTC128B.128 [R132+0xc100], [R24.64], !P3 ;  /* 0x0c10000018840fae */ /* 0x0009e2000d901d52 */
[----:B------:R-:W-:-:S02]  /*4dd0*/  PLOP3.LUT P0, PT, PT, PT, UP0, 0x80, 0x0 ;  /* 0x000000000000781c */ /* 0x000fc40003f0f008 */
[C---:B--2---:R-:W-:Y:S01]  /*4de0*/  HMMA.16816.F32 R84, R4.reuse, R8, R84 ;  /* 0x000000080454723c */ /* 0x044fe20000001854 */
[----:B------:R4:W-:Y:S01]  /*4df0*/  @P6 LDGSTS.E.BYPASS.LTC128B.128 [R132+0xe100], [R24.64+0x80], !P2 ;  /* 0x0e10008018846fae */ /* 0x0009e2000d101d52 */
[----:B------:R-:W-:Y:S02]  /*4e00*/  PLOP3.LUT P6, PT, PT, PT, UP0, 0x80, 0x0 ;  /* 0x000000000000781c */ /* 0x000fe40003fcf008 */
[----:B------:R-:W-:Y:S01]  /*4e10*/  PLOP3.LUT P0, PT, PT, PT, UP0, 0x80, 0x0 ;  /* 0x000000000000781c */ /* 0x000fe20003f0f008 */
[----:B------:R4:W-:Y:S01]  /*4e20*/  @P5 LDGSTS.E.BYPASS.LTC128B.128 [R132+0x10100], [R24.64+0x100], !P1 ;  /* 0x1010010018845fae */ /* 0x0009e2000c901d52 */
[----:B------:R-:W-:Y:S01]  /*4e30*/  PLOP3.LUT P5, PT, PT, PT, UP0, 0x80, 0x0 ;  /* 0x000000000000781c */ /* 0x000fe20003faf008 */
[----:B------:R-:W-:Y:S01]  /*4e40*/  FADD.FTZ R8, R140, R145 ;  /* 0x000000918c087221 */ /* 0x000fe20000010000 */
[----:B------:R-:W-:Y:S03]  /*4e50*/  HMMA.16816.F32 R120, R4, R32, R120 ;  /* 0x000000200478723c */ /* 0x000fe60000001878 */
[----:B------:R-:W-:-:S04]  /*4e60*/  FADD.FTZ R8, R143, R8 ;  /* 0x000000088f087221 */ /* 0x000fc80000010000 */
[----:B------:R-:W-:Y:S01]  /*4e70*/  FADD.FTZ R141, R141, R8 ;  /* 0x000000088d8d7221 */ /* 0x000fe20000010000 */
[----:B------:R4:W-:Y:S01]  /*4e80*/  @P6 LDGSTS.E.BYPASS.LTC128B.128 [R132+0xd100], [R20.64], !P3 ;  /* 0x0d10000014846fae */ /* 0x0009e2000d901d52 */
[C---:B------:R-:W-:Y:S02]  /*4e90*/  HMMA.16816.F32 R116, R4.reuse, R34, R116 ;  /* 0x000000220474723c */ /* 0x040fe40000001874 */
[----:B------:R-:W-:Y:S01]  /*4ea0*/  FADD.FTZ R141, R142, R141 ;  /* 0x0000008d8e8d7221 */ /* 0x000fe20000010000 */
[----:B------:R4:W-:Y:S03]  /*4eb0*/  @P5 LDGSTS.E.BYPASS.LTC128B.128 [R132+0xf100], [R20.64+0x80], !P2 ;  /* 0x0f10008014845fae */ /* 0x0009e6000d101d52 */
[----:B------:R-:W-:Y:S01]  /*4ec0*/  FADD.FTZ R136, R136, R141 ;  /* 0x0000008d88887221 */ /* 0x000fe20000010000 */
[----:B------:R4:W-:Y:S01]  /*4ed0*/  @P0 LDGSTS.E.BYPASS.LTC128B.128 [R132+0x11100], [R20.64+0x100], !P1 ;  /* 0x1110010014840fae */ /* 0x0009e2000c901d52 */
[----:B------:R-:W-:Y:S01]  /*4ee0*/  PLOP3.LUT P0, PT, PT, PT, UP2, 0x40, 0x0 ;  /* 0x000000000000781c */ /* 0x000fe20003f0e828 */
[----:B------:R-:W-:Y:S01]  /*4ef0*/  HMMA.16816.F32 R44, R4, R28, R44 ;  /* 0x0000001c042c723c */ /* 0x000fe2000000182c */
[----:B------:R-:W-:Y:S01]  /*4f00*/  FADD.FTZ R137, R137, R136 ;  /* 0x0000008889897221 */ /* 0x000fe20000010000 */
[----:B------:R-:W0:Y:S03]  /*4f10*/  LDGDEPBAR ;  /* 0x00000000000079af */ /* 0x000e260000000000 */
[----:B------:R-:W-:-:S03]  /*4f20*/  FADD.FTZ R138, R138, R137 ;  /* 0x000000898a8a7221 */ /* 0x000fc60000010000 */
[----:B------:R-:W-:Y:S01]  /*4f30*/  HMMA.16816.F32 R48, R4, R30, R48 ;  /* 0x0000001e0430723c */ /* 0x000fe20000001830 */
[----:B------:R-:W-:-:S07]  /*4f40*/  FADD.FTZ R205, R205, R138 ;  /* 0x0000008acdcd7221 */ /* 0x000fce0000010000 */
[C---:B-1----:R-:W-:Y:S08]  /*4f50*/  HMMA.16816.F32 R68, R4.reuse, R12, R68 ;  /* 0x0000000c0444723c */ /* 0x042ff00000001844 */
[C---:B------:R-:W-:Y:S08]  /*4f60*/  HMMA.16816.F32 R72, R4.reuse, R14, R72 ;  /* 0x0000000e0448723c */ /* 0x040ff00000001848 */
[C---:B------:R-:W-:Y:S08]  /*4f70*/  HMMA.16816.F32 R88, R4.reuse, R10, R88 ;  /* 0x0000000a0458723c */ /* 0x040ff00000001858 */
[C---:B---3--:R-:W-:Y:S08]  /*4f80*/  HMMA.16816.F32 R92, R4.reuse, R16, R92 ;  /* 0x00000010045c723c */ /* 0x048ff0000000185c */
[----:B------:R-:W-:Y:S01]  /*4f90*/  HMMA.16816.F32 R96, R4, R18, R96 ;  /* 0x000000120460723c */ /* 0x000fe20000001860 */
[----:B------:R-:W-:Y:S07]  /*4fa0*/  @P0 BRA `(.L_x_802) ;  /* 0x0000016000000947 */ /* 0x000fee0003800000 */
[----:B----4-:R-:W-:Y:S01]  /*4fb0*/  ISETP.LT.AND P0, PT, RZ, UR4, PT ;  /* 0x00000004ff007c0c */ /* 0x010fe2000bf01270 */
[----:B------:R-:W-:-:S12]  /*4fc0*/  UIADD3 UR8, UR4, -0x1, URZ ;  /* 0xffffffff04087890 */ /* 0x000fd8000fffe03f */
[----:B------:R-:W-:Y:S05]  /*4fd0*/  @P0 BRA `(.L_x_803) ;  /* 0x0000009000000947 */ /* 0x000fea0003800000 */
[----:B------:R-:W-:Y:S02]  /*4fe0*/  ULDC UR5, c[0x0][0x32c] ;  /* 0x0000cb0000057ab9 */ /* 0x000fe40000000800 */
[----:B------:R-:W-:Y:S02]  /*4ff0*/  UISETP.NE.AND UP0, UPT, UR6, UR5, UPT ;  /* 0x000000050600728c */ /* 0x000fe4000bf05270 */
[----:B------:R-:W-:-:S03]  /*5000*/  UIADD3 UR8, -UR4, URZ, URZ ;  /* 0x0000003f04087290 */ /* 0x000fc6000fffe13f */
[----:B------:R-:W-:Y:S02]  /*5010*/  ULDC.64 UR4, c[0x0][0x330] ;  /* 0x0000cc0000047ab9 */ /* 0x000fe40000000a00 */
[----:B------:R-:W-:-:S07]  /*5020*/  UIMAD.WIDE.U32 UR22, UR8, UR4, URZ ;  /* 0x00000004081672a5 */ /* 0x000fce000f8e003f */
[----:B------:R-:W-:Y:S02]  /*5030*/  @UP0 UMOV UR9, UR23 ;  /* 0x0000001700090c82 */ /* 0x000fe40008000000 */
[----:B------:R-:W-:-:S04]  /*5040*/  @UP0 USHF.R.U32.HI UR8, URZ, UR5, UR9 ;  /* 0x000000053f080299 */ /* 0x000fc80008011609 */
[----:B------:R-:W-:Y:S01]  /*5050*/  ULOP3.LUT UR8, URZ, UR8, URZ, 0x33, !UPT ;  /* 0x000000083f087292 */ /* 0x000fe2000f8e333f */
[----:B------:R-:W-:Y:S05]  /*5060*/  BRA `(.L_x_804) ;  /* 0x0000006000007947 */ /* 0x000fea0003800000 */
.L_x_803:
[----:B------:R-:W-:Y:S02]  /*5070*/  ULDC UR4, c[0x0][0x32c] ;  /* 0x0000cb0000047ab9 */ /* 0x000fe40000000800 */
[----:B------:R-:W-:-:S03]  /*5080*/  UISETP.NE.AND UP0, UPT, UR6, UR4, UPT ;  /* 0x000000040600728c */ /* 0x000fc6000bf05270 */
[----:B------:R-:W-:Y:S02]  /*5090*/  ULDC.64 UR4, c[0x0][0x330] ;  /* 0x0000cc0000047ab9 */ /* 0x000fe40000000a00 */
[----:B------:R-:W-:-:S07]  /*50a0*/  UIMAD.WIDE.U32 UR22, UR8, UR4, URZ ;  /* 0x00000004081672a5 */ /* 0x000fce000f8e003f */
[----:B------:R-:W-:Y:S02]  /*50b0*/  @UP0 UMOV UR9, UR23 ;  /* 0x0000001700090c82 */ /* 0x000fe40008000000 */
[----:B------:R-:W-:Y:S02]  /*50c0*/  @UP0 USHF.R.U32.HI UR8, URZ, UR5, UR9 ;  /* 0x000000053f080299 */ /* 0x000fe40008011609 */
.L_x_804:
[----:B------:R-:W-:Y:S02]  /*50d0*/  ULDC UR4, c[0x0][0x32c] ;  /* 0x0000cb0000047ab9 */ /* 0x000fe40000000800 */
[----:B------:R-:W-:-:S04]  /*50e0*/  UIMAD UR4, UR8, UR4, UR4 ;  /* 0x00000004080472a4 */ /* 0x000fc8000f8e0204 */
[----:B------:R-:W-:-:S04]  /*50f0*/  UISETP.LT.AND UP0, UPT, UR7, UR4, UPT ;  /* 0x000000040700728c */ /* 0x000fc8000bf01270 */
[----:B------:R-:W-:-:S04]  /*5100*/  USEL UR7, UR7, UR4, UP0 ;  /* 0x0000000407077287 */ /* 0x000fc80008000000 */
.L_x_802:
[----:B----4-:R-:W-:Y:S02]  /*5110*/  USHF.R.S32.HI UR4, URZ, 0x1f, UR7 ;  /* 0x0000001f3f047899 */ /* 0x010fe40008011407 */
[----:B------:R-:W-:Y:S02]  /*5120*/  UMOV UR5, 0x1 ;  /* 0x0000000100057882 */ /* 0x000fe40000000000 */
[----:B------:R-:W-:Y:S02]  /*5130*/  ULEA.HI UR4, UR4, UR7, URZ, 0x6 ;  /* 0x0000000704047291 */ /* 0x000fe4000f8f303f */
[----:B------:R-:W-:Y:S02]  /*5140*/  UMOV UR15, URZ ;  /* 0x0000003f000f7c82 */ /* 0x000fe40008000000 */
[----:B------:R-:W-:-:S04]  /*5150*/  USHF.R.S32.HI UR21, URZ, 0x6, UR4 ;  /* 0x000000063f157899 */ /* 0x000fc80008011404 */
[----:B------:R-:W-:-:S04]  /*5160*/  UISETP.LT.AND UP0, UPT, UR10, UR21, UPT ;  /* 0x000000150a00728c */ /* 0x000fc8000bf01270 */
[----:B------:R-:W-:-:S04]  /*5170*/  USEL UR21, UR10, UR21, !UP0 ;  /* 0x000000150a157287 */ /* 0x000fc8000c000000 */
[----:B------:R-:W-:-:S06]  /*5180*/  UISETP.GE.AND UP0, UPT, UR17, UR21, UPT ;  /* 0x000000151100728c */ /* 0x000fcc000bf06270 */
[----:B------:R-:W-:-:S13]  /*5190*/  PLOP3.LUT P0, PT, PT, PT, UP0, 0x80, 0x0 ;  /* 0x000000000000781c */ /* 0x000fda0003f0f008 */
[----:B------:R-:W-:Y:S05]  /*51a0*/  @!P0 BRA `(.L_x_805) ;  /* 0x00003ab000008947 */ /* 0x000fea0003800000 */
[----:B------:R-:W-:Y:S01]  /*51b0*/  PLOP3.LUT P5, PT, PT, PT, UP3, 0x80, 0x0 ;  /* 0x000000000000781c */ /* 0x000fe20003faf038 */
[----:B------:R-:W-:Y:S01]  /*51c0*/  IMAD.MOV.U32 R189, RZ, RZ, 0x20 ;  /* 0x00000020ffbd7424 */ /* 0x000fe200078e00ff */
[----:B------:R-:W-:Y:S01]  /*51d0*/  PLOP3.LUT P0, PT, PT, PT, UP3, 0x80, 0x0 ;  /* 0x000000000000781c */ /* 0x000fe20003f0f038 */
[----:B------:R-:W-:Y:S01]  /*51e0*/  IMAD.MOV.U32 R3, RZ, RZ, R0 ;  /* 0x000000ffff037224 */ /* 0x000fe200078e0000 */
[C---:B------:R-:W-:Y:S01]  /*51f0*/  IADD3 R216, P6, R194.reuse, 0x40, RZ ;  /* 0x00000040c2d87810 */ /* 0x040fe20007fde0ff */
[----:B------:R-:W-:Y:S01]  /*5200*/  IMAD.MOV.U32 R132, RZ, RZ, R2 ;  /* 0x000000ffff847224 */ /* 0x000fe200078e0002 */
[----:B------:R-:W-:Y:S01]  /*5210*/  SEL R189, R189, 0xffffffe0, !P4 ;  /* 0xffffffe0bdbd7807 */ /* 0x000fe20006000000 */
[----:B------:R-:W-:Y:S01]  /*5220*/  UMOV UR15, URZ ;  /* 0x0000003f000f7c82 */ /* 0x000fe20008000000 */
[----:B------:R-:W-:Y:S01]  /*5230*/  IADD3 R214, P4, R194, 0x80, RZ ;  /* 0x00000080c2d67810 */ /* 0x000fe20007f9e0ff */
[----:B------:R-:W-:Y:S01]  /*5240*/  IMAD.X R215, RZ, RZ, R199, P6 ;  /* 0x000000ffffd77224 */ /* 0x000fe200030e06c7 */
[----:B------:R-:W-:Y:S01]  /*5250*/  IADD3 R210, P6, R196, 0x80, RZ ;  /* 0x00000080c4d27810 */ /* 0x000fe20007fde0ff */
[----:B------:R-:W-:-:S02]  /*5260*/  UMOV UR5, 0x1 ;  /* 0x0000000100057882 */ /* 0x000fc40000000000 */
[----:B------:R-:W-:Y:S01]  /*5270*/  @P5 IMAD.HI.U32 R208, R200, c[0x0][0x2c8], RZ ;  /* 0x0000b200c8d05a27 */ /* 0x000fe200078e00ff */
[----:B------:R-:W-:Y:S01]  /*5280*/  IADD3 R212, P5, R196, 0x40, RZ ;  /* 0x00000040c4d47810 */ /* 0x000fe20007fbe0ff */
[----:B------:R-:W-:Y:S02]  /*5290*/  ULDC.64 UR8, c[0x0][0x208] ;  /* 0x0000820000087ab9 */ /* 0x000fe40000000a00 */
[----:B------:R-:W-:Y:S01]  /*52a0*/  IMAD.X R213, RZ, RZ, R199, P4 ;  /* 0x000000ffffd57224 */ /* 0x000fe200020e06c7 */
[----:B------:R-:W-:Y:S01]  /*52b0*/  @P0 SHF.R.U32.HI R208, RZ, c[0x0][0x2cc], R208 ;  /* 0x0000b300ffd00a19 */ /* 0x000fe200000116d0 */
[--C-:B------:R-:W-:Y:S02]  /*52c0*/  IMAD.X R211, RZ, RZ, R203.reuse, P5 ;  /* 0x000000ffffd37224 */ /* 0x100fe400028e06cb */
[----:B------:R-:W-:Y:S02]  /*52d0*/  IMAD.X R209, RZ, RZ, R203, P6 ;  /* 0x000000ffffd17224 */ /* 0x000fe400030e06cb */
.L_x_814:
[----:B------:R-:W-:Y:S04]  /*52e0*/  DEPBAR.LE SB0, 0x2 ;  /* 0x000080800000791a */ /* 0x000fe80000000000 */
[----:B------:R-:W-:Y:S01]  /*52f0*/  BAR.SYNC.DEFER_BLOCKING 0x0 ;  /* 0x0000000000007b1d */ /* 0x000fe20000010000 */
[----:B------:R-:W-:Y:S01]  /*5300*/  UIMAD UR4, UR5, 0x6000, URZ ;  /* 0x00006000050478a4 */ /* 0x000fe2000f8e023f */
[----:B------:R-:W-:Y:S01]  /*5310*/  MOV R179, UR15 ;  /* 0x0000000f00b37c02 */ /* 0x000fe20008000f00 */
[----:B------:R-:W-:Y:S01]  /*5320*/  UISETP.GE.AND UP1, UPT, UR10, UR17, UPT ;  /* 0x000000110a00728c */ /* 0x000fe2000bf26270 */
[----:B------:R-:W-:Y:S03]  /*5330*/  IMAD.MOV.U32 R232, RZ, RZ, R200 ;  /* 0x000000ffffe87224 */ /* 0x000fe600078e00c8 */
[----:B------:R-:W-:Y:S02]  /*5340*/  IADD3 R180, R188, UR4, RZ ;  /* 0x00000004bcb47c10 */ /* 0x000fe4000fffe0ff */
[----:B------:R-:W-:Y:S02]  /*5350*/  PLOP3.LUT P0, PT, PT, PT, UP1, 0x80, 0x0 ;  /* 0x000000000000781c */ /* 0x000fe40003f0f018 */
[C---:B------:R-:W-:Y:S01]  /*5360*/  IADD3 R191, R189.reuse, R180, R192 ;  /* 0x000000b4bdbf7210 */ /* 0x040fe20007ffe0c0 */
[--C-:B------:R-:W-:Y:S02]  /*5370*/  IMAD.IADD R133, R189, 0x1, R180.reuse ;  /* 0x00000001bd857824 */ /* 0x100fe400078e02b4 */
[----:B------:R-:W-:Y:S01]  /*5380*/  @!UP1 UIADD3 UR7, UR17, -0x1, URZ ;  /* 0xffffffff11079890 */ /* 0x000fe2000fffe03f */
[----:B------:R-:W-:Y:S03]  /*5390*/  IMAD.IADD R0, R192, 0x1, R180 ;  /* 0x00000001c0007824 */ /* 0x000fe600078e02b4 */
[----:B------:R-:W-:Y:S02]  /*53a0*/  @!UP1 USHF.R.S32.HI UR6, URZ, 0x1f, UR7 ;  /* 0x0000001f3f069899 */ /* 0x000fe40008011407 */
[----:B------:R-:W-:Y:S02]  /*53b0*/  @!UP1 UIMAD.WIDE.U32 UR22, UR7, UR8, URZ ;  /* 0x00000008071692a5 */ /* 0x000fe4000f8e003f */
[----:B------:R-:W-:Y:S01]  /*53c0*/  @!UP1 UIMAD UR6, UR6, UR8, URZ ;  /* 0x00000008060692a4 */ /* 0x000fe2000f8e023f */
[----:B------:R-:W-:Y:S03]  /*53d0*/  LDSM.16.M88.4 R136, [R190] ;  /* 0x00000000be88783b */ /* 0x000fe60000000200 */
[----:B------:R-:W-:Y:S02]  /*53e0*/  @!UP1 UIMAD UR6, UR7, UR9, UR6 ;  /* 0x00000009070692a4 */ /* 0x000fe4000f8e0206 */
[----:B------:R-:W-:Y:S02]  /*53f0*/  @!UP1 USHF.L.U32 UR7, UR22, 0x6, URZ ;  /* 0x0000000616079899 */ /* 0x000fe4000800063f */
[----:B------:R-:W-:Y:S01]  /*5400*/  @!UP1 UIADD3 UR6, UR23, UR6, URZ ;  /* 0x0000000617069290 */ /* 0x000fe2000fffe03f */
[----:B------:R-:W1:Y:S03]  /*5410*/  LDSM.16.M88.4 R140, [R188+UR4+0xc100] ;  /* 0x00c10004bc8c783b */ /* 0x000e660008000200 */
[----:B------:R-:W-:Y:S01]  /*5420*/  @!P0 IADD3 R2, P4, R194, UR7, RZ ;  /* 0x00000007c2028c10 */ /* 0x000fe2000ff9e0ff */
[----:B------:R-:W-:Y:S01]  /*5430*/  @!UP1 USHF.L.U64.HI UR6, UR22, 0x6, UR6 ;  /* 0x0000000616069899 */ /* 0x000fe20008010206 */
[----:B------:R-:W-:Y:S01]  /*5440*/  @!P0 IADD3 R169, P5, R216, UR7, RZ ;  /* 0x00000007d8a98c10 */ /* 0x000fe2000ffbe0ff */
[----:B------:R-:W-:Y:S01]  /*5450*/  @!UP1 UIADD3 UR22, UP0, UR12, UR7, URZ ;  /* 0x000000070c169290 */ /* 0x000fe2000ff1e03f */
[----:B------:R-:W2:Y:S01]  /*5460*/  LDSM.16.M88.4 R144, [R188+UR4+0xc900] ;  /* 0x00c90004bc90783b */ /* 0x000ea20008000200 */
[C---:B------:R-:W-:Y:S02]  /*5470*/  @!P0 LEA R166, P6, R2.reuse, c[0x0][0x1f8], 0x1 ;  /* 0x00007e0002a68a11 */ /* 0x040fe400078c08ff */
[----:B------:R-:W-:Y:S02]  /*5480*/  @!P0 IADD3.X R165, R199, UR6, RZ, P4, !PT ;  /* 0x00000006c7a58c10 */ /* 0x000fe4000a7fe4ff */
[----:B------:R-:W-:Y:S02]  /*5490*/  @!P0 LEA R164, P4, R169, c[0x0][0x1f8], 0x1 ;  /* 0x00007e00a9a48a11 */ /* 0x000fe400078808ff */
[----:B------:R-:W3:Y:S01]  /*54a0*/  LDSM.16.M88.4 R148, [R188+UR4+0xd100] ;  /* 0x00d10004bc94783b */ /* 0x000ee20008000200 */
[----:B------:R-:W-:Y:S02]  /*54b0*/  @!P0 LEA.HI.X R167, R2, c[0x0][0x1fc], R165, 0x1, P6 ;  /* 0x00007f0002a78a11 */ /* 0x000fe400030f0ca5 */
[----:B------:R-:W-:Y:S02]  /*54c0*/  @!P0 IADD3.X R168, R215, UR6, RZ, P5, !PT ;  /* 0x00000006d7a88c10 */ /* 0x000fe4000affe4ff */
[----:B------:R-:W-:Y:S01]  /*54d0*/  @!P0 IADD3 R2, P5, R214, UR7, RZ ;  /* 0x00000007d6028c10 */ /* 0x000fe2000ffbe0ff */
[----:B------:R-:W-:Y:S01]  /*54e0*/  @!UP1 UIADD3.X UR7, UR11, UR6, URZ, UP0, !UPT ;  /* 0x000000060b079290 */ /* 0x000fe200087fe43f */
[----:B------:R-:W4:Y:S01]  /*54f0*/  LDSM.16.M88.4 R152, [R188+UR4+0xd900] ;  /* 0x00d90004bc98783b */ /* 0x000f220008000200 */
[----:B------:R-:W-:Y:S01]  /*5500*/  @!P0 LEA.HI.X R165, R169, c[0x0][0x1fc], R168, 0x1, P4 ;  /* 0x00007f00a9a58a11 */ /* 0x000fe200020f0ca8 */
[----:B------:R-:W-:Y:S01]  /*5510*/  UISETP.GE.AND UP0, UPT, UR15, 0x1, UPT ;  /* 0x000000010f00788c */ /* 0x000fe2000bf06270 */
[----:B------:R-:W-:Y:S02]  /*5520*/  @!P0 LEA R172, P6, R2, c[0x0][0x1f8], 0x1 ;  /* 0x00007e0002ac8a11 */ /* 0x000fe400078c08ff */
[----:B------:R-:W-:Y:S02]  /*5530*/  @!P0 IADD3 R175, P4, R194, UR22, RZ ;  /* 0x00000016c2af8c10 */ /* 0x000fe4000ff9e0ff */
[----:B------:R-:W-:Y:S01]  /*5540*/  LDSM.16.M88.4 R156, [R133+0xd100] ;  /* 0x00d10000859c783b */ /* 0x000fe20000000200 */
[----:B------:R-:W-:Y:S01]  /*5550*/  @!P0 IADD3.X R171, R213, UR6, RZ, P5, !PT ;  /* 0x00000006d5ab8c10 */ /* 0x000fe2000affe4ff */
[----:B------:R-:W-:Y:S01]  /*5560*/  USHF.L.U32 UR6, UR17, 0x6, URZ ;  /* 0x0000000611067899 */ /* 0x000fe2000800063f */
[----:B------:R-:W-:Y:S02]  /*5570*/  @!P0 LEA R170, P5, R175, c[0x0][0x1f8], 0x1 ;  /* 0x00007e00afaa8a11 */ /* 0x000fe400078a08ff */
[----:B------:R-:W-:Y:S02]  /*5580*/  @!P0 LEA.HI.X R173, R2, c[0x0][0x1fc], R171, 0x1, P6 ;  /* 0x00007f0002ad8a11 */ /* 0x000fe400030f0cab */
[----:B------:R-:W-:Y:S01]  /*5590*/  @!P0 IADD3.X R168, R199, UR7, RZ, P4, !PT ;  /* 0x00000007c7a88c10 */ /* 0x000fe2000a7fe4ff */
[----:B------:R-:W-:Y:S01]  /*55a0*/  IMAD.U32 R228, RZ, RZ, UR6 ;  /* 0x00000006ffe47e24 */ /* 0x000fe2000f8e00ff */
[----:B------:R-:W-:Y:S02]  /*55b0*/  @!P0 IADD3 R169, P4, R216, UR22, RZ ;  /* 0x00000016d8a98c10 */ /* 0x000fe4000ff9e0ff */
[----:B------:R-:W-:Y:S01]  /*55c0*/  @!P0 LEA.HI.X R171, R175, c[0x0][0x1fc], R168, 0x1, P5 ;  /* 0x00007f00afab8a11 */ /* 0x000fe200028f0ca8 */
[C---:B-1----:R-:W-:Y:S03]  /*55d0*/  HMMA.16816.F32 R4, R136.reuse, R140, RZ ;  /* 0x0000008c8804723c */ /* 0x042fe600000018ff */
[----:B------:R-:W-:Y:S02]  /*55e0*/  @!P0 IADD3.X R168, R215, UR7, RZ, P4, !PT ;  /* 0x00000007d7a88c10 */ /* 0x000fe4000a7fe4ff */
[C---:B------:R-:W-:Y:S02]  /*55f0*/  @!P0 LEA R174, P6, R169.reuse, c[0x0][0x1f8], 0x1 ;  /* 0x00007e00a9ae8a11 */ /* 0x040fe400078c08ff */
[----:B------:R-:W-:Y:S01]  /*5600*/  @!P0 IADD3 R2, P5, R214, UR22, RZ ;  /* 0x00000016d6028c10 */ /* 0x000fe2000ffbe0ff */
[C---:B------:R-:W-:Y:S01]  /*5610*/  HMMA.16816.F32 R8, R136.reuse, R142, RZ ;  /* 0x0000008e8808723c */ /* 0x040fe200000018ff */
[----:B------:R-:W-:Y:S03]  /*5620*/  LDSM.16.M88.4 R140, [R186] ;  /* 0x00000000ba8c783b */ /* 0x000fe60000000200 */
[----:B------:R-:W-:Y:S01]  /*5630*/  @!P0 LEA.HI.X R175, R169, c[0x0][0x1fc], R168, 0x1, P6 ;  /* 0x00007f00a9af8a11 */ /* 0x000fe200030f0ca8 */
[----:B------:R-:W-:Y:S01]  /*5640*/  @!P0 IMAD R169, R179, 0x6000, R204 ;  /* 0x00006000b3a98824 */ /* 0x000fe200078e02cc */
[C---:B------:R-:W-:Y:S02]  /*5650*/  @!P0 LEA R176, P4, R2.reuse, c[0x0][0x1f8], 0x1 ;  /* 0x00007e0002b08a11 */ /* 0x040fe400078808ff */
[C---:B--2---:R-:W-:Y:S01]  /*5660*/  HMMA.16816.F32 R12, R136.reuse, R144, RZ ;  /* 0x00000090880c723c */ /* 0x044fe200000018ff */
[----:B------:R-:W-:Y:S01]  /*5670*/  @!P0 IADD3.X R177, R213, UR7, RZ, P5, !PT ;  /* 0x00000007d5b18c10 */ /* 0x000fe2000affe4ff */
[----:B------:R-:W-:Y:S02]  /*5680*/  UIADD3 UR7, UR15, 0x1, URZ ;  /* 0x000000010f077890 */ /* 0x000fe4000fffe03f */
[----:B------:R-:W-:Y:S02]  /*5690*/  IADD3 R228, -R201, 0x1, -R228 ;  /* 0x00000001c9e47810 */ /* 0x000fe40007ffe9e4 */
[----:B------:R-:W-:Y:S01]  /*56a0*/  @!P0 LEA.HI.X R177, R2, c[0x0][0x1fc], R177, 0x1, P4 ;  /* 0x00007f0002b18a11 */ /* 0x000fe200020f0cb1 */
[----:B------:R-:W-:Y:S01]  /*56b0*/  USEL UR15, UR7, URZ, !UP0 ;  /* 0x0000003f070f7287 */ /* 0x000fe2000c000000 */
[C---:B------:R-:W-:Y:S01]  /*56c0*/  HMMA.16816.F32 R16, R136.reuse, R146, RZ ;  /* 0x000000928810723c */ /* 0x040fe200000018ff */
[----:B------:R-:W1:Y:S03]  /*56d0*/  LDSM.16.M88.4 R144, [R133+0xc100] ;  /* 0x00c100008590783b */ /* 0x000e660000000200 */
[----:B------:R-:W-:Y:S02]  /*56e0*/  IADD3 R2, R192, R133, RZ ;  /* 0x00000085c0027210 */ /* 0x000fe40007ffe0ff */
[----:B------:R-:W-:Y:S02]  /*56f0*/  IADD3 R228, R228, c[0x0][0x1d0], RZ ;  /* 0x00007400e4e47a10 */ /* 0x000fe40007ffe0ff */
[C---:B---3--:R-:W-:Y:S04]  /*5700*/  HMMA.16816.F32 R20, R136.reuse, R148, RZ ;  /* 0x000000948814723c */ /* 0x048fe800000018ff */
[----:B------:R-:W-:Y:S04]  /*5710*/  IADD3 R228, R228, -c[0x0][0x168], RZ ;  /* 0x80005a00e4e47a10 */ /* 0x000fe80007ffe0ff */
[C---:B------:R-:W-:Y:S01]  /*5720*/  HMMA.16816.F32 R24, R136.reuse, R150, RZ ;  /* 0x000000968818723c */ /* 0x040fe200000018ff */
[----:B------:R-:W2:Y:S03]  /*5730*/  LDSM.16.M88.4 R148, [R133+0xc900] ;  /* 0x00c900008594783b */ /* 0x000ea60000000200 */
[C---:B------:R-:W-:Y:S02]  /*5740*/  IADD3 R229, R228.reuse, c[0x0][0x328], RZ ;  /* 0x0000ca00e4e57a10 */ /* 0x040fe40007ffe0ff */
[----:B------:R-:W-:Y:S02]  /*5750*/  IADD3 R228, R228, UR16, RZ ;  /* 0x00000010e4e47c10 */ /* 0x000fe4000fffe0ff */
[C---:B----4-:R-:W-:Y:S08]  /*5760*/  HMMA.16816.F32 R28, R136.reuse, R152, RZ ;  /* 0x00000098881c723c */ /* 0x050ff000000018ff */
[----:B------:R-:W-:Y:S01]  /*5770*/  HMMA.16816.F32 R32, R136, R154, RZ ;  /* 0x0000009a8820723c */ /* 0x000fe200000018ff */
[----:B------:R-:W3:Y:S07]  /*5780*/  LDSM.16.M88.4 R136, [R133+0xd900] ;  /* 0x00d900008588783b */ /* 0x000eee0000000200 */
[----:B------:R-:W-:Y:S01]  /*5790*/  @!PT LDS RZ, [RZ] ;  /* 0x00000000fffff984 */ /* 0x000fe20000000800 */
[----:B------:R-:W-:Y:S01]  /*57a0*/  @!PT LDS RZ, [RZ] ;  /* 0x00000000fffff984 */ /* 0x000fe20000000800 */
[----:B------:R-:W-:Y:S01]  /*57b0*/  @!PT LDS RZ, [RZ] ;  /* 0x00000000fffff984 */ /* 0x000fe20000000800 */
[----:B------:R4:W-:Y:S01]  /*57c0*/  @!P0 LDGSTS.E.BYPASS.LTC128B.128 [R169], [R166.64], !P3 ;  /* 0x00000000a6a98fae */ /* 0x0009e2000d901d52 */
[C---:B-1----:R-:W-:Y:S06]  /*57d0*/  HMMA.16816.F32 R4, R140.reuse, R144, R4 ;  /* 0x000000908c04723c */ /* 0x042fec0000001804 */
[----:B------:R4:W-:Y:S02]  /*57e0*/  @!P0 LDGSTS.E.BYPASS.LTC128B.128 [R169+0x2000], [R164.64], !P2 ;  /* 0x02000000a4a98fae */ /* 0x0009e4000d101d52 */
[C---:B------:R-:W-:Y:S05]  /*57f0*/  HMMA.16816.F32 R8, R140.reuse, R146, R8 ;  /* 0x000000928c08723c */ /* 0x040fea0000001808 */
[----:B------:R1:W-:Y:S03]  /*5800*/  @!P0 LDGSTS.E.BYPASS.LTC128B.128 [R169+0x4000], [R172.64], !P1 ;  /* 0x04000000aca98fae */ /* 0x0003e6000c901d52 */
[C---:B--2---:R-:W-:Y:S04]  /*5810*/  HMMA.16816.F32 R12, R140.reuse, R148, R12 ;  /* 0x000000948c0c723c */ /* 0x044fe8000000180c */
[----:B------:R1:W-:Y:S04]  /*5820*/  @!P0 LDGSTS.E.BYPASS.LTC128B.128 [R169+0x1000], [R170.64], !P3 ;  /* 0x01000000aaa98fae */ /* 0x0003e8000d901d52 */
[C---:B------:R-:W-:Y:S03]  /*5830*/  HMMA.16816.F32 R16, R140.reuse, R150, R16 ;  /* 0x000000968c10723c */ /* 0x040fe60000001810 */
[----:B------:R1:W-:Y:S05]  /*5840*/  @!P0 LDGSTS.E.BYPASS.LTC128B.128 [R169+0x3000], [R174.64], !P2 ;  /* 0x03000000aea98fae */ /* 0x0003ea000d101d52 */
[C---:B------:R-:W-:Y:S02]  /*5850*/  HMMA.16816.F32 R20, R140.reuse, R156, R20 ;  /* 0x0000009c8c14723c */ /* 0x040fe40000001814 */
[----:B------:R1:W-:Y:S01]  /*5860*/  @!P0 LDGSTS.E.BYPASS.LTC128B.128 [R169+0x5000], [R176.64], !P1 ;  /* 0x05000000b0a98fae */ /* 0x0003e2000c901d52 */
[----:B------:R-:W-:Y:S05]  /*5870*/  PLOP3.LUT P0, PT, PT, PT, UP3, 0x80, 0x0 ;  /* 0x000000000000781c */ /* 0x000fea0003f0f038 */
[C---:B------:R-:W-:Y:S01]  /*5880*/  HMMA.16816.F32 R24, R140.reuse, R158, R24 ;  /* 0x0000009e8c18723c */ /* 0x040fe20000001818 */
[----:B------:R-:W-:Y:S07]  /*5890*/  LDSM.16.M88.4 R152, [R185] ;  /* 0x00000000b998783b */ /* 0x000fee0000000200 */
[C---:B---3--:R-:W-:Y:S01]  /*58a0*/  HMMA.16816.F32 R28, R140.reuse, R136, R28 ;  /* 0x000000888c1c723c */ /* 0x048fe2000000181c */
[----:B------:R-:W2:Y:S03]  /*58b0*/  LDSM.16.M88.4 R160, [R0+0xc100] ;  /* 0x00c1000000a0783b */ /* 0x000ea60000000200 */
[----:B------:R-:W-:Y:S02]  /*58c0*/  @P0 MOV R232, R208 ;  /* 0x000000d000e80202 */ /* 0x000fe40000000f00 */
[----:B------:R-:W-:Y:S02]  /*58d0*/  PLOP3.LUT P0, PT, PT, PT, UP2, 0x40, 0x0 ;  /* 0x000000000000781c */ /* 0x000fe40003f0e828 */
[----:B------:R-:W-:Y:S01]  /*58e0*/  HMMA.16816.F32 R32, R140, R138, R32 ;  /* 0x0000008a8c20723c */ /* 0x000fe20000001820 */
[----:B------:R-:W3:Y:S07]  /*58f0*/  LDSM.16.M88.4 R144, [R0+0xc900] ;  /* 0x00c900000090783b */ /* 0x000eee0000000200 */
[----:B------:R-:W5:Y:S07]  /*5900*/  LDSM.16.M88.4 R148, [R0+0xd100] ;  /* 0x00d100000094783b */ /* 0x000f6e0000000200 */
[----:B------:R-:W5:Y:S07]  /*5910*/  LDSM.16.M88.4 R156, [R0+0xd900] ;  /* 0x00d90000009c783b */ /* 0x000f6e0000000200 */
[----:B----4-:R-:W-:Y:S07]  /*5920*/  LDSM.16.M88.4 R164, [R184] ;  /* 0x00000000b8a4783b */ /* 0x010fee0000000200 */
[----:B-1----:R-:W1:Y:S01]  /*5930*/  LDSM.16.M88.4 R168, [R2+0xc100] ;  /* 0x00c1000002a8783b */ /* 0x002e620000000200 */
[C---:B--2---:R-:W-:Y:S06]  /*5940*/  HMMA.16816.F32 R4, R152.reuse, R160, R4 ;  /* 0x000000a09804723c */ /* 0x044fec0000001804 */
[----:B------:R-:W2:Y:S02]  /*5950*/  LDSM.16.M88.4 R136, [R2+0xc900] ;  /* 0x00c900000288783b */ /* 0x000ea40000000200 */
[C---:B------:R-:W-:Y:S05]  /*5960*/  HMMA.16816.F32 R8, R152.reuse, R162, R8 ;  /* 0x000000a29808723c */ /* 0x040fea0000001808 */
[----:B------:R-:W4:Y:S03]  /*5970*/  LDSM.16.M88.4 R140, [R2+0xd100] ;  /* 0x00d10000028c783b */ /* 0x000f260000000200 */
[C---:B---3--:R-:W-:Y:S04]  /*5980*/  HMMA.16816.F32 R12, R152.reuse, R144, R12 ;  /* 0x00000090980c723c */ /* 0x048fe8000000180c */
[----:B------:R-:W-:Y:S04]  /*5990*/  LDSM.16.M88.4 R160, [R188+UR4+0xf900] ;  /* 0x00f90004bca0783b */ /* 0x000fe80008000200 */
[C---:B------:R-:W-:Y:S03]  /*59a0*/  HMMA.16816.F32 R16, R152.reuse, R146, R16 ;  /* 0x000000929810723c */ /* 0x040fe60000001810 */
[----:B------:R-:W3:Y:S05]  /*59b0*/  LDSM.16.M88.4 R144, [R2+0xd900] ;  /* 0x00d900000290783b */ /* 0x000eea0000000200 */
[C---:B-----5:R-:W-:Y:S02]  /*59c0*/  HMMA.16816.F32 R20, R152.reuse, R148, R20 ;  /* 0x000000949814723c */ /* 0x060fe40000001814 */
[----:B------:R-:W-:Y:S06]  /*59d0*/  LDSM.16.M88.4 R172, [R133+0xe900] ;  /* 0x00e9000085ac783b */ /* 0x000fec0000000200 */
[C---:B------:R-:W-:Y:S01]  /*59e0*/  HMMA.16816.F32 R24, R152.reuse, R150, R24 ;  /* 0x000000969818723c */ /* 0x040fe20000001818 */
[----:B------:R-:W-:Y:S07]  /*59f0*/  LDSM.16.M88.4 R148, [R190+0x4000] ;  /* 0x00400000be94783b */ /* 0x000fee0000000200 */
[C---:B------:R-:W-:Y:S01]  /*5a00*/  HMMA.16816.F32 R28, R152.reuse, R156, R28 ;  /* 0x0000009c981c723c */ /* 0x040fe2000000181c */
[----:B------:R-:W-:Y:S07]  /*5a10*/  LDSM.16.M88.4 R176, [R0+0xe100] ;  /* 0x00e1000000b0783b */ /* 0x000fee0000000200 */
[----:B------:R-:W-:Y:S01]  /*5a20*/  HMMA.16816.F32 R32, R152, R158, R32 ;  /* 0x0000009e9820723c */ /* 0x000fe20000001820 */
[----:B------:R-:W5:Y:S07]  /*5a30*/  LDSM.16.M88.4 R152, [R188+UR4+0xe100] ;  /* 0x00e10004bc98783b */ /* 0x000f6e0008000200 */
[C---:B-1----:R-:W-:Y:S01]  /*5a40*/  HMMA.16816.F32 R4, R164.reuse, R168, R4 ;  /* 0x000000a8a404723c */ /* 0x042fe20000001804 */
[----:B------:R-:W-:Y:S07]  /*5a50*/  LDSM.16.M88.4 R156, [R188+UR4+0xe900] ;  /* 0x00e90004bc9c783b */ /* 0x000fee0008000200 */
[C---:B------:R-:W-:Y:S01]  /*5a60*/  HMMA.16816.F32 R8, R164.reuse, R170, R8 ;  /* 0x000000aaa408723c */ /* 0x040fe20000001808 */
[----:B------:R-:W-:Y:S07]  /*5a70*/  LDSM.16.M88.4 R168, [R133+0xe100] ;  /* 0x00e1000085a8783b */ /* 0x000fee0000000200 */
[C---:B--2---:R-:W-:Y:S01]  /*5a80*/  HMMA.16816.F32 R12, R164.reuse, R136, R12 ;  /* 0x00000088a40c723c */ /* 0x044fe2000000180c */
[----:B------:R-:W-:Y:S07]  /*5a90*/  LDSM.16.M88.4 R180, [R188+UR4+0x10100] ;  /* 0x01010004bcb4783b */ /* 0x000fee0008000200 */
[C---:B------:R-:W-:Y:S01]  /*5aa0*/  HMMA.16816.F32 R16, R164.reuse, R138, R16 ;  /* 0x0000008aa410723c */ /* 0x040fe20000001810 */
[----:B------:R-:W-:Y:S07]  /*5ab0*/  LDSM.16.M88.4 R136, [R188+UR4+0xf100] ;  /* 0x00f10004bc88783b */ /* 0x000fee0008000200 */
[C---:B----4-:R-:W-:Y:S01]  /*5ac0*/  HMMA.16816.F32 R20, R164.reuse, R140, R20 ;  /* 0x0000008ca414723c */ /* 0x050fe20000001814 */
[----:B------:R-:W0:Y:S07]  /*5ad0*/  LDGDEPBAR ;  /* 0x00000000000079af */ /* 0x000e2e0000000000 */
[C---:B------:R-:W-:Y:S01]  /*5ae0*/  HMMA.16816.F32 R24, R164.reuse, R142, R24 ;  /* 0x0000008ea418723c */ /* 0x040fe20000001818 */
[----:B------:R-:W-:Y:S07]  /*5af0*/  LDSM.16.M88.4 R140, [R186+0x4000] ;  /* 0x00400000ba8c783b */ /* 0x000fee0000000200 */
[C---:B---3--:R-:W-:Y:S01]  /*5b00*/  HMMA.16816.F32 R28, R164.reuse, R144, R28 ;  /* 0x00000090a41c723c */ /* 0x048fe2000000181c */
[----:B------:R-:W1:Y:S07]  /*5b10*/  SHFL.IDX PT, R233, R232, RZ, 0x1c1f ;  /* 0x001c1fffe8e97589 */ /* 0x000e6e00000e0000 */
[----:B------:R-:W-:Y:S01]  /*5b20*/  HMMA.16816.F32 R32, R164, R146, R32 ;  /* 0x00000092a420723c */ /* 0x000fe20000001820 */
[----:B------:R-:W2:Y:S07]  /*5b30*/  LDSM.16.M88.4 R144, [R133+0xf100] ;  /* 0x00f100008590783b */ /* 0x000eae0000000200 */
[C---:B-----5:R-:W-:Y:S01]  /*5b40*/  HMMA.16816.F32 R4, R148.reuse, R152, R4 ;  /* 0x000000989404723c */ /* 0x060fe20000001804 */
[----:B------:R-:W-:Y:S07]  /*5b50*/  LDSM.16.M88.4 R164, [R185+0x4000] ;  /* 0x00400000b9a4783b */ /* 0x000fee0000000200 */
[C---:B------:R-:W-:Y:S01]  /*5b60*/  HMMA.16816.F32 R8, R148.reuse, R154, R8 ;  /* 0x0000009a9408723c */ /* 0x040fe20000001808 */
[----:B------:R-:W3:Y:S03]  /*5b70*/  LDSM.16.M88.4 R152, [R133+0xf900] ;  /* 0x00f900008598783b */ /* 0x000ee60000000200 */
[----:B-1----:R-:W-:Y:S01]  /*5b80*/  IADD3 R231, R229, R233, RZ ;  /* 0x000000e9e5e77210 */ /* 0x002fe20007ffe0ff */
[----:B------:R-:W-:Y:S03]  /*5b90*/  IMAD.IADD R230, R228, 0x1, R233 ;  /* 0x00000001e4e67824 */ /* 0x000fe600078e02e9 */
[C---:B------:R-:W-:Y:S08]  /*5ba0*/  HMMA.16816.F32 R12, R148.reuse, R156, R12 ;  /* 0x0000009c940c723c */ /* 0x040ff0000000180c */
[C---:B------:R-:W-:Y:S01]  /*5bb0*/  HMMA.16816.F32 R16, R148.reuse, R158, R16 ;  /* 0x0000009e9410723c */ /* 0x040fe20000001810 */
[----:B------:R-:W-:Y:S07]  /*5bc0*/  LDSM.16.M88.4 R156, [R0+0xf900] ;  /* 0x00f90000009c783b */ /* 0x000fee0000000200 */
[C---:B------:R-:W-:Y:S08]  /*5bd0*/  HMMA.16816.F32 R20, R148.reuse, R136, R20 ;  /* 0x000000889414723c */ /* 0x040ff00000001814 */
[C---:B------:R-:W-:Y:S01]  /*5be0*/  HMMA.16816.F32 R24, R148.reuse, R138, R24 ;  /* 0x0000008a9418723c */ /* 0x040fe20000001818 */
[----:B------:R-:W1:Y:S07]  /*5bf0*/  LDSM.16.M88.4 R136, [R0+0xe900] ;  /* 0x00e900000088783b */ /* 0x000e6e0000000200 */
[C---:B------:R-:W-:Y:S08]  /*5c00*/  HMMA.16816.F32 R28, R148.reuse, R160, R28 ;  /* 0x000000a0941c723c */ /* 0x040ff0000000181c */
[----:B------:R-:W-:Y:S01]  /*5c10*/  HMMA.16816.F32 R32, R148, R162, R32 ;  /* 0x000000a29420723c */ /* 0x000fe20000001820 */
[----:B------:R-:W4:Y:S07]  /*5c20*/  LDSM.16.M88.4 R148, [R0+0xf100] ;  /* 0x00f100000094783b */ /* 0x000f2e0000000200 */
[C---:B------:R-:W-:Y:S01]  /*5c30*/  HMMA.16816.F32 R4, R140.reuse, R168, R4 ;  /* 0x000000a88c04723c */ /* 0x040fe20000001804 */
[----:B------:R-:W-:Y:S07]  /*5c40*/  LDSM.16.M88.4 R160, [R184+0x4000] ;  /* 0x00400000b8a0783b */ /* 0x000fee0000000200 */
[C---:B------:R-:W-:Y:S01]  /*5c50*/  HMMA.16816.F32 R8, R140.reuse, R170, R8 ;  /* 0x000000aa8c08723c */ /* 0x040fe20000001808 */
[----:B------:R-:W5:Y:S07]  /*5c60*/  LDSM.16.M88.4 R168, [R2+0xe100] ;  /* 0x00e1000002a8783b */ /* 0x000f6e0000000200 */
[C---:B------:R-:W-:Y:S08]  /*5c70*/  HMMA.16816.F32 R12, R140.reuse, R172, R12 ;  /* 0x000000ac8c0c723c */ /* 0x040ff0000000180c */
[C---:B------:R-:W-:Y:S01]  /*5c80*/  HMMA.16816.F32 R16, R140.reuse, R174, R16 ;  /* 0x000000ae8c10723c */ /* 0x040fe20000001810 */
[----:B------:R-:W-:Y:S07]  /*5c90*/  LDSM.16.M88.4 R172, [R190+0x8000] ;  /* 0x00800000beac783b */ /* 0x000fee0000000200 */
[C---:B--2---:R-:W-:Y:S08]  /*5ca0*/  HMMA.16816.F32 R20, R140.reuse, R144, R20 ;  /* 0x000000908c14723c */ /* 0x044ff00000001814 */
[C---:B------:R-:W-:Y:S01]  /*5cb0*/  HMMA.16816.F32 R24, R140.reuse, R146, R24 ;  /* 0x000000928c18723c */ /* 0x040fe20000001818 */
[----:B------:R-:W-:Y:S07]  /*5cc0*/  LDSM.16.M88.4 R144, [R191+0xf100] ;  /* 0x00f10000bf90783b */ /* 0x000fee0000000200 */
[C---:B---3--:R-:W-:Y:S08]  /*5cd0*/  HMMA.16816.F32 R28, R140.reuse, R152, R28 ;  /* 0x000000988c1c723c */ /* 0x048ff0000000181c */
[----:B------:R-:W-:Y:S01]  /*5ce0*/  HMMA.16816.F32 R32, R140, R154, R32 ;  /* 0x0000009a8c20723c */ /* 0x000fe20000001820 */
[----:B------:R-:W2:Y:S07]  /*5cf0*/  LDSM.16.M88.4 R140, [R191+0xe900] ;  /* 0x00e90000bf8c783b */ /* 0x000eae0000000200 */
[C---:B------:R-:W-:Y:S01]  /*5d00*/  HMMA.16816.F32 R4, R164.reuse, R176, R4 ;  /* 0x000000b0a404723c */ /* 0x040fe20000001804 */
[----:B------:R-:W3:Y:S07]  /*5d10*/  LDSM.16.M88.4 R152, [R191+0xf900] ;  /* 0x00f90000bf98783b */ /* 0x000eee0000000200 */
[C---:B------:R-:W-:Y:S01]  /*5d20*/  HMMA.16816.F32 R8, R164.reuse, R178, R8 ;  /* 0x000000b2a408723c */ /* 0x040fe20000001808 */
[----:B------:R-:W-:Y:S07]  /*5d30*/  LDSM.16.M88.4 R176, [R133+0x10100] ;  /* 0x0101000085b0783b */ /* 0x000fee0000000200 */
        /* <DEDUP_REMOVED lines=8> */
[----:B------:R-:W1:Y:S07]  /*5dc0*/  LDSM.16.M88.4 R156, [R188+UR4+0x11900] ;  /* 0x01190004bc9c783b */ /* 0x000e6e0008000200 */
        /* <DEDUP_REMOVED lines=10> */
[C---:B---3--:R-:W-:Y:S08]  /*5e70*/  HMMA.16816.F32 R28, R160.reuse, R152, R28 ;  /* 0x00000098a01c723c */ /* 0x048ff0000000181c */
[----:B------:R-:W-:Y:S01]  /*5e80*/  HMMA.16816.F32 R32, R160, R154, R32 ;  /* 0x0000009aa020723c */ /* 0x000fe20000001820 */
[----:B------:R-:W3:Y:S07]  /*5e90*/  LDSM.16.M88.4 R152, [R133+0x11900] ;  /* 0x011900008598783b */ /* 0x000eee0000000200 */
[----:B------:R-:W2:Y:S01]  /*5ea0*/  LDSM.16.M88.4 R160, [R185+0x8000] ;  /* 0x00800000b9a0783b */ /* 0x000ea20000000200 */
[C---:B------:R-:W-:Y:S08]  /*5eb0*/  HMMA.16816.F32 R4, R172.reuse, R180, R4 ;  /* 0x000000b4ac04723c */ /* 0x040ff00000001804 */
[C---:B------:R-:W-:Y:S01]  /*5ec0*/  HMMA.16816.F32 R8, R172.reuse, R182, R8 ;  /* 0x000000b6ac08723c */ /* 0x040fe20000001808 */
[----:B------:R-:W-:Y:S07]  /*5ed0*/  LDSM.16.M88.4 R180, [R2+0x10100] ;  /* 0x0101000002b4783b */ /* 0x000fee0000000200 */
[C---:B-1----:R-:W-:Y:S08]  /*5ee0*/  HMMA.16816.F32 R12, R172.reuse, R136, R12 ;  /* 0x00000088ac0c723c */ /* 0x042ff0000000180c */
[C---:B------:R-:W-:Y:S01]  /*5ef0*/  HMMA.16816.F32 R16, R172.reuse, R138, R16 ;  /* 0x0000008aac10723c */ /* 0x040fe20000001810 */
[----:B------:R-:W1:Y:S07]  /*5f00*/  LDSM.16.M88.4 R136, [R0+0x10900] ;  /* 0x010900000088783b */ /* 0x000e6e0000000200 */
[C---:B----4-:R-:W-:Y:S08]  /*5f10*/  HMMA.16816.F32 R20, R172.reuse, R148, R20 ;  /* 0x00000094ac14723c */ /* 0x050ff00000001814 */
[C---:B------:R-:W-:Y:S01]  /*5f20*/  HMMA.16816.F32 R24, R172.reuse, R150, R24 ;  /* 0x00000096ac18723c */ /* 0x040fe20000001818 */
[----:B------:R-:W4:Y:S07]  /*5f30*/  LDSM.16.M88.4 R148, [R0+0x11100] ;  /* 0x011100000094783b */ /* 0x000f2e0000000200 */
[C---:B------:R-:W-:Y:S08]  /*5f40*/  HMMA.16816.F32 R28, R172.reuse, R156, R28 ;  /* 0x0000009cac1c723c */ /* 0x040ff0000000181c */
[----:B------:R-:W-:Y:S01]  /*5f50*/  HMMA.16816.F32 R32, R172, R158, R32 ;  /* 0x0000009eac20723c */ /* 0x000fe20000001820 */
[----:B------:R-:W1:Y:S07]  /*5f60*/  LDSM.16.M88.4 R156, [R0+0x11900] ;  /* 0x01190000009c783b */ /* 0x000e6e0000000200 */
[----:B------:R-:W1:Y:S01]  /*5f70*/  LDSM.16.M88.4 R172, [R184+0x8000] ;  /* 0x00800000b8ac783b */ /* 0x000e620000000200 */
[C---:B-----5:R-:W-:Y:S08]  /*5f80*/  HMMA.16816.F32 R4, R164.reuse, R176, R4 ;  /* 0x000000b0a404723c */ /* 0x060ff00000001804 */
[C---:B------:R-:W-:Y:S08]  /*5f90*/  HMMA.16816.F32 R8, R164.reuse, R178, R8 ;  /* 0x000000b2a408723c */ /* 0x040ff00000001808 */
[C---:B--2---:R-:W-:Y:S08]  /*5fa0*/  HMMA.16816.F32 R12, R164.reuse, R140, R12 ;  /* 0x0000008ca40c723c */ /* 0x044ff0000000180c */
[C---:B------:R-:W-:Y:S01]  /*5fb0*/  HMMA.16816.F32 R16, R164.reuse, R142, R16 ;  /* 0x0000008ea410723c */ /* 0x040fe20000001810 */
[----:B------:R-:W-:Y:S07]  /*5fc0*/  LDSM.16.M88.4 R140, [R191+0x11100] ;  /* 0x01110000bf8c783b */ /* 0x000fee0000000200 */
[C---:B------:R-:W-:Y:S08]  /*5fd0*/  HMMA.16816.F32 R20, R164.reuse, R144, R20 ;  /* 0x00000090a414723c */ /* 0x040ff00000001814 */
[C---:B------:R-:W-:Y:S08]  /*5fe0*/  HMMA.16816.F32 R24, R164.reuse, R146, R24 ;  /* 0x00000092a418723c */ /* 0x040ff00000001818 */
[C---:B---3--:R-:W-:Y:S08]  /*5ff0*/  HMMA.16816.F32 R28, R164.reuse, R152, R28 ;  /* 0x00000098a41c723c */ /* 0x048ff0000000181c */
[----:B------:R-:W-:Y:S08]  /*6000*/  HMMA.16816.F32 R32, R164, R154, R32 ;  /* 0x0000009aa420723c */ /* 0x000ff00000001820 */
[C---:B------:R-:W-:Y:S08]  /*6010*/  HMMA.16816.F32 R4, R160.reuse, R168, R4 ;  /* 0x000000a8a004723c */ /* 0x040ff00000001804 */
[C---:B------:R-:W-:Y:S08]  /*6020*/  HMMA.16816.F32 R8, R160.reuse, R170, R8 ;  /* 0x000000aaa008723c */ /* 0x040ff00000001808 */
[C---:B-1----:R-:W-:Y:S08]  /*6030*/  HMMA.16816.F32 R12, R160.reuse, R136, R12 ;  /* 0x00000088a00c723c */ /* 0x042ff0000000180c */
[C---:B------:R-:W-:Y:S01]  /*6040*/  HMMA.16816.F32 R16, R160.reuse, R138, R16 ;  /* 0x0000008aa010723c */ /* 0x040fe20000001810 */
[----:B------:R-:W1:Y:S07]  /*6050*/  LDSM.16.M88.4 R136, [R191+0x10900] ;  /* 0x01090000bf88783b */ /* 0x000e6e0000000200 */
[C---:B----4-:R-:W-:Y:S08]  /*6060*/  HMMA.16816.F32 R20, R160.reuse, R148, R20 ;  /* 0x00000094a014723c */ /* 0x050ff00000001814 */
[C---:B------:R-:W-:Y:S08]  /*6070*/  HMMA.16816.F32 R24, R160.reuse, R150, R24 ;  /* 0x00000096a018723c */ /* 0x040ff00000001818 */
[C---:B------:R-:W-:Y:S08]  /*6080*/  HMMA.16816.F32 R28, R160.reuse, R156, R28 ;  /* 0x0000009ca01c723c */ /* 0x040ff0000000181c */
[----:B------:R-:W-:Y:S08]  /*6090*/  HMMA.16816.F32 R32, R160, R158, R32 ;  /* 0x0000009ea020723c */ /* 0x000ff00000001820 */
[C---:B------:R-:W-:Y:S08]  /*60a0*/  HMMA.16816.F32 R4, R172.reuse, R180, R4 ;  /* 0x000000b4ac04723c */ /* 0x040ff00000001804 */
[C---:B------:R-:W-:Y:S08]  /*60b0*/  HMMA.16816.F32 R8, R172.reuse, R182, R8 ;  /* 0x000000b6ac08723c */ /* 0x040ff00000001808 */
[C---:B-1----:R-:W-:Y:S08]  /*60c0*/  HMMA.16816.F32 R12, R172.reuse, R136, R12 ;  /* 0x00000088ac0c723c */ /* 0x042ff0000000180c */
[C---:B------:R-:W-:Y:S01]  /*60d0*/  HMMA.16816.F32 R16, R172.reuse, R138, R16 ;  /* 0x0000008aac10723c */ /* 0x040fe20000001810 */
[----:B------:R1:W2:Y:S03]  /*60e0*/  LDSM.16.M88.4 R136, [R191+0x11900] ;  /* 0x01190000bf88783b */ /* 0x0002a60000000200 */
[----:B------:R-:W-:Y:S02]  /*60f0*/  FMUL.FTZ R166, R4, c[0x0][0x320] ;  /* 0x0000c80004a67a20 */ /* 0x000fe40000410000 */
[----:B------:R-:W-:Y:S02]  /*6100*/  FMUL.FTZ R168, R5, c[0x0][0x320] ;  /* 0x0000c80005a87a20 */ /* 0x000fe40000410000 */
[C---:B------:R-:W-:Y:S02]  /*6110*/  HMMA.16816.F32 R20, R172.reuse, R140, R20 ;  /* 0x0000008cac14723c */ /* 0x040fe40000001814 */
[----:B------:R-:W3:Y:S02]  /*6120*/  MUFU.TANH R166, R166 ;  /* 0x000000a600a67308 */ /* 0x000ee40000002400 */
[----:B------:R-:W-:Y:S02]  /*6130*/  FMUL.FTZ R2, R6, c[0x0][0x320] ;  /* 0x0000c80006027a20 */ /* 0x000fe40000410000 */
[----:B------:R-:W-:Y:S02]  /*6140*/  FMUL.FTZ R164, R7, c[0x0][0x320] ;  /* 0x0000c80007a47a20 */ /* 0x000fe40000410000 */
[C---:B------:R-:W-:Y:S04]  /*6150*/  HMMA.16816.F32 R24, R172.reuse, R142, R24 ;  /* 0x0000008eac18723c */ /* 0x040fe80000001818 */
[----:B------:R-:W4:Y:S01]  /*6160*/  MUFU.TANH R168, R168 ;  /* 0x000000a800a87308 */ /* 0x000f220000002400 */
[----:B------:R-:W-:Y:S02]  /*6170*/  FMUL.FTZ R169, R8, c[0x0][0x320] ;  /* 0x0000c80008a97a20 */ /* 0x000fe40000410000 */
[----:B------:R-:W-:Y:S02]  /*6180*/  FMUL.FTZ R171, R9, c[0x0][0x320] ;  /* 0x0000c80009ab7a20 */ /* 0x000fe40000410000 */
[----:B------:R-:W-:Y:S03]  /*6190*/  FMUL.FTZ R165, R10, c[0x0][0x320] ;  /* 0x0000c8000aa57a20 */ /* 0x000fe60000410000 */
[----:B------:R-:W-:Y:S02]  /*61a0*/  FMUL.FTZ R167, R11, c[0x0][0x320] ;  /* 0x0000c8000ba77a20 */ /* 0x000fe40000410000 */
[----:B------:R-:W3:Y:S01]  /*61b0*/  MUFU.TANH R2, R2 ;  /* 0x0000000200027308 */ /* 0x000ee20000002400 */
[----:B------:R-:W-:Y:S02]  /*61c0*/  FMUL.FTZ R181, R12, c[0x0][0x320] ;  /* 0x0000c8000cb57a20 */ /* 0x000fe40000410000 */
[----:B------:R-:W-:Y:S02]  /*61d0*/  FMUL.FTZ R218, R22, c[0x0][0x320] ;  /* 0x0000c80016da7a20 */ /* 0x000fe40000410000 */
[----:B------:R-:W-:Y:S02]  /*61e0*/  FMUL.FTZ R177, R13, c[0x0][0x320] ;  /* 0x0000c8000db17a20 */ /* 0x000fe40000410000 */
[----:B------:R-:W-:Y:S02]  /*61f0*/  FMUL.FTZ R176, R14, c[0x0][0x320] ;  /* 0x0000c8000eb07a20 */ /* 0x000fe40000410000 */
[----:B------:R-:W-:Y:S01]  /*6200*/  FMUL.FTZ R170, R15, c[0x0][0x320] ;  /* 0x0000c8000faa7a20 */ /* 0x000fe20000410000 */
[----:B-1----:R-:W1:Y:S01]  /*6210*/  MUFU.TANH R191, R218 ;  /* 0x000000da00bf7308 */ /* 0x002e620000002400 */
[C---:B--2---:R-:W-:Y:S03]  /*6220*/  HMMA.16816.F32 R28, R172.reuse, R136, R28 ;  /* 0x00000088ac1c723c */ /* 0x044fe6000000181c */
[----:B------:R-:W-:Y:S02]  /*6230*/  FMUL.FTZ R224, R27, c[0x0][0x320] ;  /* 0x0000c8001be07a20 */ /* 0x000fe40000410000 */
[----:B------:R-:W-:Y:S02]  /*6240*/  FMUL.FTZ R182, R16, c[0x0][0x320] ;  /* 0x0000c80010b67a20 */ /* 0x000fe40000410000 */
[----:B------:R-:W-:Y:S01]  /*6250*/  FMUL.FTZ R217, R17, c[0x0][0x320] ;  /* 0x0000c80011d97a20 */ /* 0x000fe20000410000 */
[----:B------:R-:W-:Y:S01]  /*6260*/  HMMA.16816.F32 R32, R172, R138, R32 ;  /* 0x0000008aac20723c */ /* 0x000fe20000001820 */
[----:B------:R2:W1:Y:S03]  /*6270*/  MUFU.TANH R218, R224 ;  /* 0x000000e000da7308 */ /* 0x0004660000002400 */
[----:B------:R-:W-:Y:S02]  /*6280*/  FMUL.FTZ R179, R18, c[0x0][0x320] ;  /* 0x0000c80012b37a20 */ /* 0x000fe40000410000 */
[----:B------:R-:W-:Y:S02]  /*6290*/  FMUL.FTZ R178, R19, c[0x0][0x320] ;  /* 0x0000c80013b27a20 */ /* 0x000fe40000410000 */
[----:B------:R-:W-:Y:S03]  /*62a0*/  FMUL.FTZ R221, R20, c[0x0][0x320] ;  /* 0x0000c80014dd7a20 */ /* 0x000fe60000410000 */
[----:B------:R-:W1:Y:S01]  /*62b0*/  MUFU.TANH R164, R164 ;  /* 0x000000a400a47308 */ /* 0x000e620000002400 */
[----:B------:R-:W-:Y:S02]  /*62c0*/  FMUL.FTZ R220, R21, c[0x0][0x320] ;  /* 0x0000c80015dc7a20 */ /* 0x000fe40000410000 */
        /* <DEDUP_REMOVED lines=12> */
[----:B--2---:R-:W-:Y:S02]  /*6390*/  FMUL.FTZ R224, R34, c[0x0][0x320] ;  /* 0x0000c80022e07a20 */ /* 0x004fe40000410000 */
[----:B------:R-:W-:Y:S05]  /*63a0*/  FMUL.FTZ R175, R35, c[0x0][0x320] ;  /* 0x0000c80023af7a20 */ /* 0x000fea0000410000 */
[----:B------:R-:W2:Y:S10]  /*63b0*/  MUFU.TANH R165, R165 ;  /* 0x000000a500a57308 */ /* 0x000eb40000002400 */
        /* <DEDUP_REMOVED lines=38> */
.L_x_808:
[----:B------:R-:W-:Y:S04]  /*6620*/  MOV R0, c[0x0][0x32c] ;  /* 0x0000cb0000007a02 */ /* 0x000fe80000000f00 */
[----:B------:R-:W-:Y:S11]  /*6630*/  ISETP.NE.AND P0, PT, R0, 0x1, PT ;  /* 0x000000010000780c */ /* 0x000ff60003f05270 */
[----:B------:R-:W-:Y:S02]  /*6640*/  @!UPT UIADD3 URZ, URZ, URZ, URZ ;  /* 0x0000003f3f3ff290 */ /* 0x000fe4000fffe03f */
[----:B------:R-:W-:Y:S05]  /*6650*/  @P0 IMAD.HI.U32 R0, R5, c[0x0][0x330], RZ ;  /* 0x0000cc0005000a27 */ /* 0x000fea00078e00ff */
[----:B------:R-:W-:Y:S02]  /*6660*/  @P0 SHF.R.U32.HI R5, RZ, c[0x0][0x334], R0 ;  /* 0x0000cd00ff050a19 */ /* 0x000fe40000011600 */
.L_x_809:
[----:B------:R-:W-:Y:S05]  /*6670*/  BSYNC B0 ;  /* 0x0000000000007941 */ /* 0x000fea0003800000 */
.L_x_807:
[----:B------:R-:W-:Y:S04]  /*6680*/  IMAD.MOV.U32 R0, RZ, RZ, c[0x0][0x32c] ;  /* 0x0000cb00ff007624 */ /* 0x000fe800078e00ff */
[----:B------:R-:W-:Y:S04]  /*6690*/  IMAD R0, R5, R0, -UR6 ;  /* 0x8000000605007e24 */ /* 0x000fe8000f8e0200 */
[----:B------:R-:W-:Y:S05]  /*66a0*/  IMAD.IADD R5, R0, 0x1, -R201 ;  /* 0x0000000100057824 */ /* 0x000fea00078e0ac9 */
[----:B------:R-:W-:Y:S02]  /*66b0*/  IADD3 R0, R5, c[0x0][0x32c], RZ ;  /* 0x0000cb0005007a10 */ /* 0x000fe40007ffe0ff */
[----:B------:R-:W-:Y:S02]  /*66c0*/  IMNMX R230, R230, R5, !PT ;  /* 0x00000005e6e67217 */ /* 0x000fe40007800200 */
[----:B------:R-:W-:Y:S02]  /*66d0*/  IMNMX R231, R231, R0, PT ;  /* 0x00000000e7e77217 */ /* 0x000fe40003800200 */
.L_x_806:
[----:B--234-:R-:W-:Y:S01]  /*66e0*/  UISETP.GT.AND UP0, UPT, UR17, -0x1, UPT ;  /* 0xffffffff1100788c */ /* 0x01cfe2000bf04270 */
[----:B------:R-:W2:Y:S05]  /*66f0*/  SHFL.IDX PT, R6, R232, 0x1, 0x1c1f ;  /* 0x003c1f00e8067f89 */ /* 0x000eaa00000e0000 */
[----:B------:R-:W-:Y:S04]  /*6700*/  PLOP3.LUT P0, PT, PT, PT, UP0, 0x80, 0x0 ;  /* 0x000000000000781c */ /* 0x000fe80003f0f008 */
[C---:B------:R-:W-:Y:S02]  /*6710*/  ISETP.GT.AND P4, PT, R230.reuse, 0x1, P0 ;  /* 0x00000001e600780c */ /* 0x040fe40000784270 */
[C---:B------:R-:W-:Y:S02]  /*6720*/  ISETP.GT.AND P5, PT, R230.reuse, RZ, P0 ;  /* 0x000000ffe600720c */ /* 0x040fe400007a4270 */
[C---:B------:R-:W-:Y:S02]  /*6730*/  ISETP.LT.OR P4, PT, R231.reuse, 0x2, P4 ;  /* 0x00000002e700780c */ /* 0x040fe40002781670 */
[----:B------:R-:W-:Y:S02]  /*6740*/  ISETP.GT.AND P6, PT, R230, 0x8, P0 ;  /* 0x00000008e600780c */ /* 0x000fe400007c4270 */
[----:B------:R-:W-:Y:S02]  /*6750*/  FSEL R9, R168, -INF , !P4 ;  /* 0xff800000a8097808 */ /* 0x000fe40006000000 */
[----:B------:R-:W-:Y:S02]  /*6760*/  ISETP.GT.AND P4, PT, R230, 0x10, P0 ;  /* 0x00000010e600780c */ /* 0x000fe40000784270 */
[C---:B------:R-:W-:Y:S02]  /*6770*/  ISETP.LT.OR P5, PT, R231.reuse, 0x1, P5 ;  /* 0x00000001e700780c */ /* 0x040fe40002fa1670 */
[----:B------:R-:W-:Y:S01]  /*6780*/  ISETP.LT.OR P6, PT, R231, 0x9, P6 ;  /* 0x00000009e700780c */ /* 0x000fe200037c1670 */
[--C-:B--2---:R-:W-:Y:S01]  /*6790*/  IMAD.IADD R0, R229, 0x1, R6.reuse ;  /* 0x00000001e5007824 */ /* 0x104fe200078e0206 */
[----:B------:R-:W-:Y:S01]  /*67a0*/  ISETP.LT.OR P4, PT, R231, 0x11, P4 ;  /* 0x00000011e700780c */ /* 0x000fe20002781670 */
[----:B------:R-:W-:Y:S01]  /*67b0*/  IMAD.IADD R4, R228, 0x1, R6 ;  /* 0x00000001e4047824 */ /* 0x000fe200078e0206 */
[----:B------:R-:W-:Y:S02]  /*67c0*/  FSEL R11, R166, -INF , !P5 ;  /* 0xff800000a60b7808 */ /* 0x000fe40006800000 */
[C---:B------:R-:W-:Y:S02]  /*67d0*/  ISETP.GT.AND P5, PT, R230.reuse, 0x9, P0 ;  /* 0x00000009e600780c */ /* 0x040fe400007a4270 */
[----:B-1----:R-:W-:Y:S02]  /*67e0*/  FSEL R5, R169, -INF , !P6 ;  /* 0xff800000a9057808 */ /* 0x002fe40007000000 */
[----:B------:R-:W-:Y:S02]  /*67f0*/  FSEL R169, R181, -INF , !P4 ;  /* 0xff800000b5a97808 */ /* 0x000fe40006000000 */
[C---:B------:R-:W-:Y:S02]  /*6800*/  ISETP.GT.AND P4, PT, R230.reuse, 0x19, P0 ;  /* 0x00000019e600780c */ /* 0x040fe40000784270 */
[C---:B------:R-:W-:Y:S02]  /*6810*/  ISETP.LT.OR P5, PT, R231.reuse, 0xa, P5 ;  /* 0x0000000ae700780c */ /* 0x040fe40002fa1670 */
[----:B------:R-:W-:Y:S02]  /*6820*/  ISETP.LT.OR P4, PT, R231, 0x1a, P4 ;  /* 0x0000001ae700780c */ /* 0x000fe40002781670 */
        /* <DEDUP_REMOVED lines=48> */
.L_x_812:
[----:B------:R-:W-:Y:S04]  /*6b30*/  MOV R6, c[0x0][0x32c] ;  /* 0x0000cb0000067a02 */ /* 0x000fe80000000f00 */
[----:B------:R-:W-:Y:S11]  /*6b40*/  ISETP.NE.AND P4, PT, R6, 0x1, PT ;  /* 0x000000010600780c */ /* 0x000ff60003f85270 */
[----:B------:R-:W-:Y:S02]  /*6b50*/  @!UPT UIADD3 URZ, URZ, URZ, URZ ;  /* 0x0000003f3f3ff290 */ /* 0x000fe4000fffe03f */
[----:B------:R-:W-:Y:S05]  /*6b60*/  @P4 IMAD.HI.U32 R6, R13, c[0x0][0x330], RZ ;  /* 0x0000cc000d064a27 */ /* 0x000fea00078e00ff */
[----:B------:R-:W-:Y:S02]  /*6b70*/  @P4 SHF.R.U32.HI R13, RZ, c[0x0][0x334], R6 ;  /* 0x0000cd00ff0d4a19 */ /* 0x000fe40000011606 */
.L_x_813:
[----:B------:R-:W-:Y:S05]  /*6b80*/  BSYNC B0 ;  /* 0x0000000000007941 */ /* 0x000fea0003800000 */
.L_x_811:
[----:B------:R-:W-:Y:S04]  /*6b90*/  IMAD.MOV.U32 R6, RZ, RZ, c[0x0][0x32c] ;  /* 0x0000cb00ff067624 */ /* 0x000fe800078e00ff */
[----:B------:R-:W-:Y:S04]  /*6ba0*/  IMAD R6, R13, R6, -UR6 ;  /* 0x800000060d067e24 */ /* 0x000fe8000f8e0206 */
[----:B------:R-:W-:Y:S05]  /*6bb0*/  IMAD.IADD R15, R6, 0x1, -R201 ;  /* 0x00000001060f7824 */ /* 0x000fea00078e0ac9 */
[----:B------:R-:W-:Y:S02]  /*6bc0*/  IADD3 R13, R15, c[0x0][0x32c], RZ ;  /* 0x0000cb000f0d7a10 */ /* 0x000fe40007ffe0ff */
[----:B------:R-:W-:Y:S02]  /*6bd0*/  IMNMX R4, R4, R15, !PT ;  /* 0x0000000f04047217 */ /* 0x000fe40007800200 */
[----:B------:R-:W-:Y:S02]  /*6be0*/  IMNMX R0, R0, R13, PT ;  /* 0x0000000d00007217 */ /* 0x000fe40003800200 */
.L_x_810:
[----:B------:R-:W-:Y:S01]  /*6bf0*/  FMNMX.FTZ R6, R11, R132, !PT ;  /* 0x000000840b067209 */ /* 0x000fe20007810000 */
[----:B------:R-:W-:Y:S04]  /*6c00*/  DEPBAR.LE SB0, 0x2 ;  /* 0x000080800000791a */ /* 0x000fe80000000000 */
[----:B------:R-:W-:Y:S01]  /*6c10*/  FMNMX.FTZ R6, R9, R6, !PT ;  /* 0x0000000609067209 */ /* 0x000fe20007810000 */
[----:B------:R-:W-:Y:S01]  /*6c20*/  BAR.SYNC.DEFER_BLOCKING 0x0 ;  /* 0x0000000000007b1d */ /* 0x000fe20000010000 */
[C---:B------:R-:W-:Y:S01]  /*6c30*/  ISETP.GT.AND P6, PT, R4.reuse, RZ, P0 ;  /* 0x000000ff0400720c */ /* 0x040fe200007c4270 */
[----:B------:R-:W-:Y:S01]  /*6c40*/  UIADD3 UR22, UR17, -0x2, URZ ;  /* 0xfffffffe11167890 */ /* 0x000fe2000fffe03f */
[----:B------:R-:W-:Y:S02]  /*6c50*/  FMNMX.FTZ R6, R5, R6, !PT ;  /* 0x0000000605067209 */ /* 0x000fe40007810000 */
[----:B------:R-:W-:Y:S01]  /*6c60*/  ISETP.GT.AND P5, PT, R4, 0x1, P0 ;  /* 0x000000010400780c */ /* 0x000fe200007a4270 */
[----:B------:R-:W-:Y:S01]  /*6c70*/  UISETP.GE.AND UP1, UPT, UR22, UR10, UPT ;  /* 0x0000000a1600728c */ /* 0x000fe2000bf26270 */
[----:B------:R-:W-:Y:S02]  /*6c80*/  FMNMX.FTZ R6, R7, R6, !PT ;  /* 0x0000000607067209 */ /* 0x000fe40007810000 */
[----:B------:R-:W-:Y:S02]  /*6c90*/  ISETP.LT.OR P6, PT, R0, 0x1, P6 ;  /* 0x000000010000780c */ /* 0x000fe400037c1670 */
[----:B------:R-:W-:Y:S02]  /*6ca0*/  FMNMX.FTZ R6, R169, R6, !PT ;  /* 0x00000006a9067209 */ /* 0x000fe40007810000 */
[----:B------:R-:W-:Y:S02]  /*6cb0*/  FSEL R10, R2, -INF , !P6 ;  /* 0xff800000020a7808 */ /* 0x000fe40007000000 */
[----:B------:R-:W-:Y:S02]  /*6cc0*/  ISETP.GT.AND P4, PT, R4, 0x8, P0 ;  /* 0x000000080400780c */ /* 0x000fe40000784270 */
[----:B------:R-:W-:Y:S01]  /*6cd0*/  ISETP.LT.OR P5, PT, R0, 0x2, P5 ;  /* 0x000000020000780c */ /* 0x000fe20002fa1670 */
[----:B------:R-:W-:Y:S01]  /*6ce0*/  @UP1 USHF.R.S32.HI UR23, URZ, 0x1f, UR22 ;  /* 0x0000001f3f171899 */ /* 0x000fe20008011416 */
[----:B------:R-:W-:Y:S02]  /*6cf0*/  FMNMX.FTZ R6, R171, R6, !PT ;  /* 0x00000006ab067209 */ /* 0x000fe40007810000 */
[----:B------:R-:W-:Y:S02]  /*6d00*/  FMNMX.FTZ R13, R10, R3, !PT ;  /* 0x000000030a0d7209 */ /* 0x000fe40007810000 */
[----:B------:R-:W-:Y:S01]  /*6d10*/  ISETP.GT.AND P6, PT, R4, 0x9, P0 ;  /* 0x000000090400780c */ /* 0x000fe200007c4270 */
[----:B------:R-:W-:Y:S01]  /*6d20*/  LDSM.16.MT88.4 R28, [R134+UR4+0x100] ;  /* 0x00010004861c783b */ /* 0x000fe20008004200 */
[----:B------:R-:W-:Y:S01]  /*6d30*/  ISETP.LT.OR P4, PT, R0, 0x9, P4 ;  /* 0x000000090000780c */ /* 0x000fe20002781670 */
[----:B------:R-:W-:Y:S01]  /*6d40*/  ULDC.64 UR6, c[0x0][0x1e0] ;  /* 0x0000780000067ab9 */ /* 0x000fe20000000a00 */
[----:B------:R-:W-:Y:S02]  /*6d50*/  FSEL R164, R164, -INF , !P5 ;  /* 0xff800000a4a47808 */ /* 0x000fe40006800000 */
[----:B------:R-:W-:Y:S02]  /*6d60*/  FMNMX.FTZ R6, R143, R6, !PT ;  /* 0x000000068f067209 */ /* 0x000fe40007810000 */
[----:B------:R-:W-:Y:S01]  /*6d70*/  FSEL R8, R165, -INF , !P4 ;  /* 0xff800000a5087808 */ /* 0x000fe20006000000 */
[----:B------:R-:W-:Y:S01]  /*6d80*/  @UP1 UIMAD UR23, UR23, UR6, URZ ;  /* 0x00000006171712a4 */ /* 0x000fe2000f8e023f */
[----:B------:R-:W-:Y:S01]  /*6d90*/  ISETP.GT.AND P5, PT, R4, 0x10, P0 ;  /* 0x000000100400780c */ /* 0x000fe200007a4270 */
[----:B------:R-:W-:Y:S01]  /*6da0*/  @UP1 UIMAD.WIDE.U32 UR24, UR22, UR6, URZ ;  /* 0x00000006161812a5 */ /* 0x000fe2000f8e003f */
[----:B------:R-:W-:Y:S01]  /*6db0*/  ISETP.LT.OR P6, PT, R0, 0xa, P6 ;  /* 0x0000000a0000780c */ /* 0x000fe200037c1670 */
[----:B------:R-:W-:Y:S01]  /*6dc0*/  @UP1 UIMAD UR23, UR22, UR7, UR23 ;  /* 0x00000007161712a4 */ /* 0x000fe2000f8e0217 */
[----:B------:R-:W-:Y:S01]  /*6dd0*/  FMNMX.FTZ R13, R164, R13, !PT ;  /* 0x0000000da40d7209 */ /* 0x000fe20007810000 */
[----:B------:R-:W-:Y:S01]  /*6de0*/  @UP1 USHF.L.U32 UR6, UR24, 0x6, URZ ;  /* 0x0000000618061899 */ /* 0x000fe2000800063f */
[----:B------:R-:W-:Y:S01]  /*6df0*/  FMNMX.FTZ R2, R141, R6, !PT ;  /* 0x000000068d027209 */ /* 0x000fe20007810000 */
[----:B------:R-:W-:Y:S01]  /*6e00*/  @UP1 UIADD3 UR23, UR25, UR23, URZ ;  /* 0x0000001719171290 */ /* 0x000fe2000fffe03f */
[----:B------:R-:W-:Y:S01]  /*6e10*/  FSEL R6, R167, -INF , !P6 ;  /* 0xff800000a7067808 */ /* 0x000fe20007000000 */
[----:B------:R-:W-:Y:S01]  /*6e20*/  @UP1 UIADD3 UR7, UP0, UR14, UR6, URZ ;  /* 0x000000060e071290 */ /* 0x000fe2000ff1e03f */
[----:B------:R-:W-:Y:S01]  /*6e30*/  FMNMX.FTZ R13, R8, R13, !PT ;  /* 0x0000000d080d7209 */ /* 0x000fe20007810000 */
[----:B------:R-:W-:Y:S01]  /*6e40*/  @UP1 USHF.L.U64.HI UR23, UR24, 0x6, UR23 ;  /* 0x0000000618171899 */ /* 0x000fe20008010217 */
[----:B------:R-:W-:Y:S02]  /*6e50*/  ISETP.GT.AND P4, PT, R4, 0x11, P0 ;  /* 0x000000110400780c */ /* 0x000fe40000784270 */
[----:B------:R-:W-:Y:S02]  /*6e60*/  ISETP.LT.OR P5, PT, R0, 0x11, P5 ;  /* 0x000000110000780c */ /* 0x000fe40002fa1670 */
[----:B------:R-:W-:Y:S02]  /*6e70*/  FMNMX.FTZ R15, R6, R13, !PT ;  /* 0x0000000d060f7209 */ /* 0x000fe40007810000 */
[----:B------:R-:W-:Y:S02]  /*6e80*/  FSEL R176, R176, -INF , !P5 ;  /* 0xff800000b0b07808 */ /* 0x000fe40006800000 */
[----:B------:R-:W-:Y:S02]  /*6e90*/  ISETP.GT.AND P6, PT, R4, 0x18, P0 ;  /* 0x000000180400780c */ /* 0x000fe400007c4270 */
[C---:B------:R-:W-:Y:S02]  /*6ea0*/  ISETP.LT.OR P4, PT, R0.reuse, 0x12, P4 ;  /* 0x000000120000780c */ /* 0x040fe40002781670 */
[----:B------:R-:W-:Y:S02]  /*6eb0*/  FMNMX.FTZ R2, R177, R2, !PT ;  /* 0x00000002b1027209 */ /* 0x000fe40007810000 */
[----:B------:R-:W-:Y:S02]  /*6ec0*/  ISETP.LT.OR P6, PT, R0, 0x19, P6 ;  /* 0x000000190000780c */ /* 0x000fe400037c1670 */
[----:B------:R-:W-:Y:S02]  /*6ed0*/  FMNMX.FTZ R15, R176, R15, !PT ;  /* 0x0000000fb00f7209 */ /* 0x000fe40007810000 */
[----:B------:R-:W-:Y:S02]  /*6ee0*/  ISETP.GT.AND P5, PT, R4, 0x19, P0 ;  /* 0x000000190400780c */ /* 0x000fe400007a4270 */
[----:B------:R-:W-:Y:S02]  /*6ef0*/  FSEL R174, R170, -INF , !P4 ;  /* 0xff800000aaae7808 */ /* 0x000fe40006000000 */
        /* <DEDUP_REMOVED lines=8> */
[----:B------:R-:W-:Y:S02]  /*6f80*/  ISETP.GT.AND P6, PT, R4, 0x21, P0 ;  /* 0x000000210400780c */ /* 0x000fe400007c4270 */
[----:B------:R-:W-:Y:S02]  /*6f90*/  ISETP.LT.OR P4, PT, R0, 0x21, P4 ;  /* 0x000000210000780c */ /* 0x000fe40002781670 */
[----:B------:R-:W-:Y:S02]  /*6fa0*/  FMNMX.FTZ R2, R155, R2, !PT ;  /* 0x000000029b027209 */ /* 0x000fe40007810000 */
[----:B------:R-:W-:Y:S02]  /*6fb0*/  FMNMX.FTZ R15, R140, R15, !PT ;  /* 0x0000000f8c0f7209 */ /* 0x000fe40007810000 */
[----:B------:R-:W-:Y:S02]  /*6fc0*/  ISETP.LT.OR P6, PT, R0, 0x22, P6 ;  /* 0x000000220000780c */ /* 0x000fe400037c1670 */
[----:B------:R-:W-:Y:S02]  /*6fd0*/  FSEL R178, R191, -INF , !P4 ;  /* 0xff800000bfb27808 */ /* 0x000fe40006000000 */
        /* <DEDUP_REMOVED lines=18> */
[----:B------:R-:W-:Y:S01]  /*7100*/  FMNMX.FTZ R15, R154, R15, !PT ;  /* 0x0000000f9a0f7209 */ /* 0x000fe20007810000 */
[----:B------:R-:W1:Y:S01]  /*7110*/  SHFL.BFLY PT, R2, R13, 0x2, 0x1f ;  /* 0x0c401f000d027f89 */ /* 0x000e6200000e0000 */
        /* <DEDUP_REMOVED lines=9> */
[----:B------:R-:W-:Y:S02]  /*71b0*/  FMNMX.FTZ R19, R146, R15, !PT ;  /* 0x0000000f92137209 */ /* 0x000fe40007810000 */
[----:B------:R-:W-:Y:S02]  /*71c0*/  FSEL R144, R175, -INF , !P0 ;  /* 0xff800000af907808 */ /* 0x000fe40004000000 */
[----:B------:R-:W-:Y:S02]  /*71d0*/  IADD3 R16, R134, UR4, RZ ;  /* 0x0000000486107c10 */ /* 0x000fe4000fffe0ff */
[----:B------:R-:W-:Y:S02]  /*71e0*/  FMNMX.FTZ R17, R144, R19, !PT ;  /* 0x0000001390117209 */ /* 0x000fe40007810000 */
[----:B-1----:R-:W-:Y:S02]  /*71f0*/  FMNMX.FTZ R4, R13, R2, !PT ;  /* 0x000000020d047209 */ /* 0x002fe40007810000 */
[----:B------:R-:W-:Y:S01]  /*7200*/  IADD3 R160, R187, R16, RZ ;  /* 0x00000010bba07210 */ /* 0x000fe20007ffe0ff */
[----:B------:R-:W1:Y:S08]  /*7210*/  SHFL.BFLY PT, R0, R17, 0x2, 0x1f ;  /* 0x0c401f0011007f89 */ /* 0x000e7000000e0000 */
[----:B------:R-:W2:Y:S01]  /*7220*/  SHFL.BFLY PT, R15, R4, 0x1, 0x1f ;  /* 0x0c201f00040f7f89 */ /* 0x000ea200000e0000 */
[----:B-1----:R-:W-:Y:S07]  /*7230*/  FMNMX.FTZ R13, R17, R0, !PT ;  /* 0x00000000110d7209 */ /* 0x002fee0007810000 */
[----:B------:R-:W1:Y:S01]  /*7240*/  SHFL.BFLY PT, R0, R13, 0x1, 0x1f ;  /* 0x0c201f000d007f89 */ /* 0x000e6200000e0000 */
[----:B--2---:R-:W-:Y:S04]  /*7250*/  FMNMX.FTZ R2, R4, R15, !PT ;  /* 0x0000000f04027209 */ /* 0x004fe80007810000 */
[C---:B------:R-:W-:Y:S01]  /*7260*/  FSETP.NEU.FTZ.AND P0, PT, R2.reuse, -INF , PT ;  /* 0xff8000000200780b */ /* 0x040fe20003f1d000 */
[----:B------:R-:W-:Y:S05]  /*7270*/  FMUL.FTZ R152, R2, c[0x0][0x2d0] ;  /* 0x0000b40002987a20 */ /* 0x000fea0000410000 */
[----:B------:R-:W-:Y:S05]  /*7280*/  FSEL R152, R152, RZ, P0 ;  /* 0x000000ff98987208 */ /* 0x000fea0000000000 */
[--C-:B------:R-:W-:Y:S01]  /*7290*/  FFMA.FTZ R162, R5, c[0x0][0x2d0], -R152.reuse ;  /* 0x0000b40005a27a23 */ /* 0x100fe20000010898 */
[----:B------:R-:W-:Y:S01]  /*72a0*/  FSEL R5, R2, RZ, P0 ;  /* 0x000000ff02057208 */ /* 0x000fe20000000000 */
[--C-:B------:R-:W-:Y:S02]  /*72b0*/  FFMA.FTZ R168, R11, c[0x0][0x2d0], -R152.reuse ;  /* 0x0000b4000ba87a23 */ /* 0x100fe40000010898 */
[----:B------:R-:W-:Y:S01]  /*72c0*/  FFMA.FTZ R167, R9, c[0x0][0x2d0], -R152 ;  /* 0x0000b40009a77a23 */ /* 0x000fe20000010898 */
[----:B-1----:R-:W-:Y:S01]  /*72d0*/  FMNMX.FTZ R0, R13, R0, !PT ;  /* 0x000000000d007209 */ /* 0x002fe20007810000 */
[----:B------:R-:W-:Y:S01]  /*72e0*/  FADD.FTZ R4, -R5, R132 ;  /* 0x0000008405047221 */ /* 0x000fe20000010100 */
[----:B------:R-:W1:Y:S01]  /*72f0*/  LDSM.16.MT88.4 R12, [R135+UR4+0x100] ;  /* 0x00010004870c783b */ /* 0x000e620008004200 */
[--C-:B------:R-:W-:Y:S01]  /*7300*/  FFMA.FTZ R163, R7, c[0x0][0x2d0], -R152.reuse ;  /* 0x0000b40007a37a23 */ /* 0x100fe20000010898 */
[C---:B------:R-:W-:Y:S01]  /*7310*/  FSETP.NEU.FTZ.AND P0, PT, R0.reuse, -INF , PT ;  /* 0xff8000000000780b */ /* 0x040fe20003f1d000 */
[----:B------:R-:W-:Y:S01]  /*7320*/  FMUL.FTZ R145, R0, c[0x0][0x2d0] ;  /* 0x0000b40000917a20 */ /* 0x000fe20000410000 */
[----:B------:R-:W-:Y:S01]  /*7330*/  MUFU.EX2 R168, R168 ;  /* 0x000000a800a87308 */ /* 0x000fe20000000800 */
[----:B------:R-:W-:Y:S01]  /*7340*/  FMUL.FTZ R132, R4, c[0x0][0x2d0] ;  /* 0x0000b40004847a20 */ /* 0x000fe20000410000 */
[----:B------:R-:W-:Y:S01]  /*7350*/  FSEL R4, R0, RZ, P0 ;  /* 0x000000ff00047208 */ /* 0x000fe20000000000 */
[--C-:B------:R-:W-:Y:S01]  /*7360*/  FFMA.FTZ R172, R141, c[0x0][0x2d0], -R152.reuse ;  /* 0x0000b4008dac7a23 */ /* 0x100fe20000010898 */
[----:B------:R-:W-:Y:S01]  /*7370*/  FSEL R145, R145, RZ, P0 ;  /* 0x000000ff91917208 */ /* 0x000fe20000000000 */
[--C-:B------:R-:W-:Y:S01]  /*7380*/  FFMA.FTZ R180, R159, c[0x0][0x2d0], -R152.reuse ;  /* 0x0000b4009fb47a23 */ /* 0x100fe20000010898 */
[----:B------:R-:W-:Y:S01]  /*7390*/  PLOP3.LUT P0, PT, PT, PT, UP1, 0x80, 0x0 ;  /* 0x000000000000781c */ /* 0x000fe20003f0f018 */
[----:B------:R-:W-:Y:S02]  /*73a0*/  FADD.FTZ R4, -R4, R3 ;  /* 0x0000000304047221 */ /* 0x000fe40000010100 */
[--C-:B------:R-:W-:Y:S01]  /*73b0*/  FFMA.FTZ R166, R10, c[0x0][0x2d0], -R145.reuse ;  /* 0x0000b4000aa67a23 */ /* 0x100fe20000010891 */
[----:B------:R-:W2:Y:S01]  /*73c0*/  MUFU.EX2 R132, R132 ;  /* 0x0000008400847308 */ /* 0x000ea20000000800 */
[--C-:B------:R-:W-:Y:S02]  /*73d0*/  FFMA.FTZ R165, R164, c[0x0][0x2d0], -R145.reuse ;  /* 0x0000b400a4a57a23 */ /* 0x100fe40000010891 */
[--C-:B------:R-:W-:Y:S02]  /*73e0*/  FFMA.FTZ R161, R8, c[0x0][0x2d0], -R145.reuse ;  /* 0x0000b40008a17a23 */ /* 0x100fe40000010891 */
[--C-:B------:R-:W-:Y:S02]  /*73f0*/  FFMA.FTZ R164, R6, c[0x0][0x2d0], -R145.reuse ;  /* 0x0000b40006a47a23 */ /* 0x100fe40000010891 */
[----:B------:R-:W-:Y:S01]  /*7400*/  FMUL.FTZ R3, R4, c[0x0][0x2d0] ;  /* 0x0000b40004037a20 */ /* 0x000fe20000410000 */
[----:B------:R-:W-:Y:S01]  /*7410*/  IADD3 R4, R135, UR4, RZ ;  /* 0x0000000487047c10 */ /* 0x000fe2000fffe0ff */
[--C-:B------:R-:W-:Y:S01]  /*7420*/  FFMA.FTZ R175, R142, c[0x0][0x2d0], -R145.reuse ;  /* 0x0000b4008eaf7a23 */ /* 0x100fe20000010891 */
[----:B------:R-:W3:Y:S01]  /*7430*/  MUFU.EX2 R167, R167 ;  /* 0x000000a700a77308 */ /* 0x000ee20000000800 */
[--C-:B------:R-:W-:Y:S01]  /*7440*/  FFMA.FTZ R179, R157, c[0x0][0x2d0], -R152.reuse ;  /* 0x0000b4009db37a23 */ /* 0x100fe20000010898 */
[----:B------:R-:W-:Y:S01]  /*7450*/  IADD3 R133, R187, R4, RZ ;  /* 0x00000004bb857210 */ /* 0x000fe20007ffe0ff */
[--C-:B------:R-:W-:Y:S02]  /*7460*/  FFMA.FTZ R182, R155, c[0x0][0x2d0], -R152.reuse ;  /* 0x0000b4009bb67a23 */ /* 0x100fe40000010898 */
[--C-:B------:R-:W-:Y:S02]  /*7470*/  FFMA.FTZ R181, R158, c[0x0][0x2d0], -R145.reuse ;  /* 0x0000b4009eb57a23 */ /* 0x100fe40000010891 */
[----:B------:R-:W4:Y:S01]  /*7480*/  LDSM.16.MT88.4 R20, [R133+0x100] ;  /* 0x000100008514783b */ /* 0x000f220000004200 */
[--C-:B------:R-:W-:Y:S02]  /*7490*/  FFMA.FTZ R183, R156, c[0x0][0x2d0], -R145.reuse ;  /* 0x0000b4009cb77a23 */ /* 0x100fe40000010891 */
[----:B------:R-:W5:Y:S01]  /*74a0*/  MUFU.EX2 R3, R3 ;  /* 0x0000000300037308 */ /* 0x000f620000000800 */
[--C-:B------:R-:W-:Y:S02]  /*74b0*/  FFMA.FTZ R218, R154, c[0x0][0x2d0], -R145.reuse ;  /* 0x0000b4009ada7a23 */ /* 0x100fe40000010891 */
[--C-:B------:R-:W-:Y:S02]  /*74c0*/  FFMA.FTZ R191, R153, c[0x0][0x2d0], -R152.reuse ;  /* 0x0000b40099bf7a23 */ /* 0x100fe40000010898 */
[C---:B--2---:R-:W-:Y:S01]  /*74d0*/  FMUL.FTZ R4, R132.reuse, R128 ;  /* 0x0000008084047220 */ /* 0x044fe20000410000 */
[----:B------:R-:W-:Y:S01]  /*74e0*/  LDSM.16.MT88.4 R156, [R134+UR4+0x3900] ;  /* 0x00390004869c783b */ /* 0x000fe20008004200 */
        /* <DEDUP_REMOVED lines=9> */
[----:B------:R-:W2:Y:S01]  /*7580*/  MUFU.EX2 R163, R163 ;  /* 0x000000a300a37308 */ /* 0x000ea20000000800 */
[C---:B------:R-:W-:Y:S02]  /*7590*/  FMUL.FTZ R32, R132.reuse, R100 ;  /* 0x0000006484207220 */ /* 0x040fe40000410000 */
[----:B------:R-:W-:Y:S02]  /*75a0*/  FMUL.FTZ R33, R132, R101 ;  /* 0x0000006584217220 */ /* 0x000fe40000410000 */
[C---:B-----5:R-:W-:Y:S02]  /*75b0*/  FMUL.FTZ R6, R3.reuse, R130 ;  /* 0x0000008203067220 */ /* 0x060fe40000410000 */
[C---:B------:R-:W-:Y:S02]  /*75c0*/  FMUL.FTZ R7, R3.reuse, R131 ;  /* 0x0000008303077220 */ /* 0x040fe40000410000 */
[C---:B------:R-:W-:Y:S01]  /*75d0*/  FMUL.FTZ R10, R3.reuse, R126 ;  /* 0x0000007e030a7220 */ /* 0x040fe20000410000 */
[----:B------:R-:W-:Y:S01]  /*75e0*/  MUFU.EX2 R166, R166 ;  /* 0x000000a600a67308 */ /* 0x000fe20000000800 */
[C---:B------:R-:W-:Y:S01]  /*75f0*/  FMUL.FTZ R11, R3.reuse, R127 ;  /* 0x0000007f030b7220 */ /* 0x040fe20000410000 */
[----:B------:R-:W-:Y:S01]  /*7600*/  LDSM.16.MT88.4 R128, [R133+0x2900] ;  /* 0x002900008580783b */ /* 0x000fe20000004200 */
[C---:B------:R-:W-:Y:S02]  /*7610*/  FMUL.FTZ R18, R3.reuse, R118 ;  /* 0x0000007603127220 */ /* 0x040fe40000410000 */
[C---:B------:R-:W-:Y:S02]  /*7620*/  FMUL.FTZ R19, R3.reuse, R119 ;  /* 0x0000007703137220 */ /* 0x040fe40000410000 */
[C---:B------:R-:W-:Y:S02]  /*7630*/  FMUL.FTZ R26, R3.reuse, R110 ;  /* 0x0000006e031a7220 */ /* 0x040fe40000410000 */
[C---:B------:R-:W-:Y:S01]  /*7640*/  FMUL.FTZ R27, R3.reuse, R111 ;  /* 0x0000006f031b7220 */ /* 0x040fe20000410000 */
[----:B------:R-:W3:Y:S01]  /*7650*/  MUFU.EX2 R165, R165 ;  /* 0x000000a500a57308 */ /* 0x000ee20000000800 */
[C---:B------:R-:W-:Y:S01]  /*7660*/  FMUL.FTZ R34, R3.reuse, R102 ;  /* 0x0000006603227220 */ /* 0x040fe20000410000 */
[----:B------:R-:W-:Y:S01]  /*7670*/  LDSM.16.MT88.4 R108, [R160+0x2100] ;  /* 0x00210000a06c783b */ /* 0x000fe20000004200 */
[----:B------:R-:W-:Y:S01]  /*7680*/  FMUL.FTZ R35, R3, R103 ;  /* 0x0000006703237220 */ /* 0x000fe20000410000 */
[----:B--2---:R-:W-:Y:S01]  /*7690*/  F2FP.PACK_AB R138, R163, R162 ;  /* 0x000000a2a38a723e */ /* 0x004fe200000000ff */
[--C-:B------:R-:W-:Y:S02]  /*76a0*/  FFMA.FTZ R220, R151, c[0x0][0x2d0], -R152.reuse ;  /* 0x0000b40097dc7a23 */ /* 0x100fe40000010898 */
[--C-:B------:R-:W-:Y:S02]  /*76b0*/  FFMA.FTZ R217, R149, c[0x0][0x2d0], -R152.reuse ;  /* 0x0000b40095d97a23 */ /* 0x100fe40000010898 */
[--C-:B------:R-:W-:Y:S01]  /*76c0*/  FFMA.FTZ R219, R150, c[0x0][0x2d0], -R145.reuse ;  /* 0x0000b40096db7a23 */ /* 0x100fe20000010891 */
[----:B------:R-:W-:Y:S01]  /*76d0*/  MUFU.EX2 R161, R161 ;  /* 0x000000a100a17308 */ /* 0x000fe20000000800 */
[----:B------:R-:W-:Y:S01]  /*76e0*/  LDSM.16.MT88.4 R100, [R134+UR4+0x2100] ;  /* 0x002100048664783b */ /* 0x000fe20008004200 */
[--C-:B------:R-:W-:Y:S02]  /*76f0*/  FFMA.FTZ R224, R148, c[0x0][0x2d0], -R145.reuse ;  /* 0x0000b40094e07a23 */ /* 0x100fe40000010891 */
[--C-:B------:R-:W-:Y:S02]  /*7700*/  FFMA.FTZ R221, R146, c[0x0][0x2d0], -R145.reuse ;  /* 0x0000b40092dd7a23 */ /* 0x100fe40000010891 */
[C---:B------:R-:W-:Y:S02]  /*7710*/  FMUL.FTZ R36, R132.reuse, R36 ;  /* 0x0000002484247220 */ /* 0x040fe40000410000 */
[C---:B------:R-:W-:Y:S01]  /*7720*/  FMUL.FTZ R37, R132.reuse, R37 ;  /* 0x0000002584257220 */ /* 0x040fe20000410000 */
[----:B------:R-:W-:Y:S01]  /*7730*/  LDSM.16.MT88.4 R116, [R133+0x900] ;  /* 0x000900008574783b */ /* 0x000fe20000004200 */
[----:B------:R-:W2:Y:S01]  /*7740*/  MUFU.EX2 R164, R164 ;  /* 0x000000a400a47308 */ /* 0x000ea20000000800 */
[C---:B------:R-:W-:Y:S02]  /*7750*/  FMUL.FTZ R38, R3.reuse, R38 ;  /* 0x0000002603267220 */ /* 0x040fe40000410000 */
[----:B------:R-:W-:Y:S01]  /*7760*/  FMUL.FTZ R39, R3, R39 ;  /* 0x0000002703277220 */ /* 0x000fe20000410000 */
[----:B---3--:R-:W-:Y:S01]  /*7770*/  F2FP.PACK_AB R137, R165, R166 ;  /* 0x000000a6a589723e */ /* 0x008fe200000000ff */
[C---:B------:R-:W-:Y:S02]  /*7780*/  FMUL.FTZ R40, R132.reuse, R40 ;  /* 0x0000002884287220 */ /* 0x040fe40000410000 */
[----:B------:R-:W-:Y:S01]  /*7790*/  LDSM.16.MT88.4 R124, [R135+UR4+0x2900] ;  /* 0x00290004877c783b */ /* 0x000fe20008004200 */
        /* <DEDUP_REMOVED lines=9> */
[----:B------:R-:W-:Y:S01]  /*7830*/  MUFU.EX2 R175, R175 ;  /* 0x000000af00af7308 */ /* 0x000fe20000000800 */
[----:B------:R-:W-:Y:S01]  /*7840*/  FMUL.FTZ R48, R132, R48 ;  /* 0x0000003084307220 */ /* 0x000fe20000410000 */
[----:B--2---:R-:W-:Y:S01]  /*7850*/  F2FP.PACK_AB R139, R164, R161 ;  /* 0x000000a1a48b723e */ /* 0x004fe200000000ff */
[C---:B------:R-:W-:Y:S02]  /*7860*/  FMUL.FTZ R49, R132.reuse, R49 ;  /* 0x0000003184317220 */ /* 0x040fe40000410000 */
[C---:B------:R-:W-:Y:S02]  /*7870*/  FMUL.FTZ R50, R3.reuse, R50 ;  /* 0x0000003203327220 */ /* 0x040fe40000410000 */
[C---:B------:R-:W-:Y:S02]  /*7880*/  FMUL.FTZ R51, R3.reuse, R51 ;  /* 0x0000003303337220 */ /* 0x040fe40000410000 */
[C---:B-1----:R-:W-:Y:S01]  /*7890*/  HMMA.16816.F32 R4, R136.reuse, R12, R4 ;  /* 0x0000000c8804723c */ /* 0x042fe20000001804 */
[----:B------:R-:W-:Y:S04]  /*78a0*/  MUFU.EX2 R180, R180 ;  /* 0x000000b400b47308 */ /* 0x000fe80000000800 */
[C---:B------:R-:W-:Y:S02]  /*78b0*/  FMUL.FTZ R52, R132.reuse, R52 ;  /* 0x0000003484347220 */ /* 0x040fe40000410000 */
[C---:B------:R-:W-:Y:S01]  /*78c0*/  FMUL.FTZ R12, R132.reuse, R120 ;  /* 0x00000078840c7220 */ /* 0x040fe20000410000 */
[C---:B------:R-:W-:Y:S03]  /*78d0*/  HMMA.16816.F32 R8, R136.reuse, R14, R8 ;  /* 0x0000000e8808723c */ /* 0x040fe60000001808 */
[----:B------:R-:W-:Y:S01]  /*78e0*/  MUFU.EX2 R179, R179 ;  /* 0x000000b300b37308 */ /* 0x000fe20000000800 */
[C---:B------:R-:W-:Y:S02]  /*78f0*/  FMUL.FTZ R13, R132.reuse, R121 ;  /* 0x00000079840d7220 */ /* 0x040fe40000410000 */
[C---:B------:R-:W-:Y:S02]  /*7900*/  FMUL.FTZ R53, R132.reuse, R53 ;  /* 0x0000003584357220 */ /* 0x040fe40000410000 */
[C---:B------:R-:W-:Y:S04]  /*7910*/  FMUL.FTZ R14, R3.reuse, R122 ;  /* 0x0000007a030e7220 */ /* 0x040fe80000410000 */
[C---:B------:R-:W-:Y:S01]  /*7920*/  FMUL.FTZ R15, R3.reuse, R123 ;  /* 0x0000007b030f7220 */ /* 0x040fe20000410000 */
[----:B------:R-:W-:Y:S01]  /*7930*/  MUFU.EX2 R182, R182 ;  /* 0x000000b600b67308 */ /* 0x000fe20000000800 */
[----:B------:R-:W1:Y:S01]  /*7940*/  LDSM.16.MT88.4 R120, [R160+0x100] ;  /* 0x00010000a078783b */ /* 0x000e620000004200 */
[C---:B------:R-:W-:Y:S02]  /*7950*/  FMUL.FTZ R54, R3.reuse, R54 ;  /* 0x0000003603367220 */ /* 0x040fe40000410000 */
[C---:B------:R-:W-:Y:S02]  /*7960*/  FMUL.FTZ R55, R3.reuse, R55 ;  /* 0x0000003703377220 */ /* 0x040fe40000410000 */
[C---:B----4-:R-:W-:Y:S03]  /*7970*/  HMMA.16816.F32 R12, R136.reuse, R20, R12 ;  /* 0x00000014880c723c */ /* 0x050fe6000000180c */
[C---:B------:R-:W-:Y:S01]  /*7980*/  FMUL.FTZ R56, R132.reuse, R56 ;  /* 0x0000003884387220 */ /* 0x040fe20000410000 */
[----:B------:R-:W-:Y:S01]  /*7990*/  MUFU.EX2 R181, R181 ;  /* 0x000000b500b57308 */ /* 0x000fe20000000800 */
[C---:B------:R-:W-:Y:S02]  /*79a0*/  FMUL.FTZ R57, R132.reuse, R57 ;  /* 0x0000003984397220 */ /* 0x040fe40000410000 */
[C---:B------:R-:W-:Y:S01]  /*79b0*/  FMUL.FTZ R20, R132.reuse, R112 ;  /* 0x0000007084147220 */ /* 0x040fe20000410000 */
[C---:B------:R-:W-:Y:S04]  /*79c0*/  HMMA.16816.F32 R16, R136.reuse, R22, R16 ;  /* 0x000000168810723c */ /* 0x040fe80000001810 */
[C---:B------:R-:W-:Y:S02]  /*79d0*/  FMUL.FTZ R21, R132.reuse, R113 ;  /* 0x0000007184157220 */ /* 0x040fe40000410000 */
[C---:B------:R-:W-:Y:S01]  /*79e0*/  FMUL.FTZ R58, R3.reuse, R58 ;  /* 0x0000003a033a7220 */ /* 0x040fe20000410000 */
[----:B------:R-:W-:Y:S01]  /*79f0*/  MUFU.EX2 R183, R183 ;  /* 0x000000b700b77308 */ /* 0x000fe20000000800 */
[C---:B------:R-:W-:Y:S04]  /*7a00*/  FMUL.FTZ R22, R3.reuse, R114 ;  /* 0x0000007203167220 */ /* 0x040fe80000410000 */
[C---:B------:R-:W-:Y:S02]  /*7a10*/  FMUL.FTZ R23, R3.reuse, R115 ;  /* 0x0000007303177220 */ /* 0x040fe40000410000 */
[----:B------:R-:W2:Y:S01]  /*7a20*/  LDSM.16.MT88.4 R112, [R135+UR4+0x2100] ;  /* 0x002100048770783b */ /* 0x000ea20008004200 */
[C---:B------:R-:W-:Y:S02]  /*7a30*/  FMUL.FTZ R59, R3.reuse, R59 ;  /* 0x0000003b033b7220 */ /* 0x040fe40000410000 */
[C---:B------:R-:W-:Y:S01]  /*7a40*/  FMUL.FTZ R60, R132.reuse, R60 ;  /* 0x0000003c843c7220 */ /* 0x040fe20000410000 */
[----:B------:R-:W-:Y:S01]  /*7a50*/  MUFU.EX2 R218, R218 ;  /* 0x000000da00da7308 */ /* 0x000fe20000000800 */
[C---:B------:R-:W-:Y:S03]  /*7a60*/  HMMA.16816.F32 R20, R136.reuse, R28, R20 ;  /* 0x0000001c8814723c */ /* 0x040fe60000001814 */
        /* <DEDUP_REMOVED lines=10> */
[----:B------:R-:W3:Y:S01]  /*7b10*/  LDSM.16.MT88.4 R104, [R133+0x2100] ;  /* 0x002100008568783b */ /* 0x000ee20000004200 */
        /* <DEDUP_REMOVED lines=12> */
[C---:B--2---:R-:W-:Y:S04]  /*7be0*/  HMMA.16816.F32 R36, R136.reuse, R112, R36 ;  /* 0x000000708824723c */ /* 0x044fe80000001824 */
[C---:B------:R-:W-:Y:S02]  /*7bf0*/  FMUL.FTZ R71, R3.reuse, R71 ;  /* 0x0000004703477220 */ /* 0x040fe40000410000 */
[C---:B------:R-:W-:Y:S01]  /*7c00*/  FMUL.FTZ R72, R132.reuse, R72 ;  /* 0x0000004884487220 */ /* 0x040fe20000410000 */
[----:B------:R-:W-:Y:S01]  /*7c10*/  MUFU.EX2 R224, R224 ;  /* 0x000000e000e07308 */ /* 0x000fe20000000800 */
[C---:B------:R-:W-:Y:S01]  /*7c20*/  HMMA.16816.F32 R40, R136.reuse, R114, R40 ;  /* 0x000000728828723c */ /* 0x040fe20000001828 */
[----:B------:R-:W-:Y:S03]  /*7c30*/  LDSM.16.MT88.4 R112, [R135+UR4+0x900] ;  /* 0x000900048770783b */ /* 0x000fe60008004200 */
[C---:B------:R-:W-:Y:S02]  /*7c40*/  FMUL.FTZ R73, R132.reuse, R73 ;  /* 0x0000004984497220 */ /* 0x040fe40000410000 */
[C---:B------:R-:W-:Y:S02]  /*7c50*/  FMUL.FTZ R74, R3.reuse, R74 ;  /* 0x0000004a034a7220 */ /* 0x040fe40000410000 */
[C---:B------:R-:W-:Y:S01]  /*7c60*/  FMUL.FTZ R75, R3.reuse, R75 ;  /* 0x0000004b034b7220 */ /* 0x040fe20000410000 */
[----:B------:R-:W-:Y:S01]  /*7c70*/  MUFU.EX2 R221, R221 ;  /* 0x000000dd00dd7308 */ /* 0x000fe20000000800 */
[C---:B---3--:R-:W-:Y:S03]  /*7c80*/  HMMA.16816.F32 R44, R136.reuse, R104, R44 ;  /* 0x00000068882c723c */ /* 0x048fe6000000182c */
[C---:B------:R-:W-:Y:S02]  /*7c90*/  FMUL.FTZ R84, R132.reuse, R84 ;  /* 0x0000005484547220 */ /* 0x040fe40000410000 */
[----:B------:R-:W-:Y:S02]  /*7ca0*/  FMUL.FTZ R85, R132, R85 ;  /* 0x0000005584557220 */ /* 0x000fe40000410000 */
[C---:B------:R-:W-:Y:S01]  /*7cb0*/  FMUL.FTZ R86, R3.reuse, R86 ;  /* 0x0000005603567220 */ /* 0x040fe20000410000 */
[C---:B------:R-:W-:Y:S01]  /*7cc0*/  HMMA.16816.F32 R48, R136.reuse, R106, R48 ;  /* 0x0000006a8830723c */ /* 0x040fe20000001830 */
[----:B------:R-:W1:Y:S03]  /*7cd0*/  LDSM.16.MT88.4 R104, [R135+UR4+0x4100] ;  /* 0x004100048768783b */ /* 0x000e660008004200 */
[----:B------:R-:W-:Y:S02]  /*7ce0*/  FMUL.FTZ R87, R3, R87 ;  /* 0x0000005703577220 */ /* 0x000fe40000410000 */
[--C-:B------:R-:W-:Y:S02]  /*7cf0*/  FFMA.FTZ R169, R169, c[0x0][0x2d0], -R152.reuse ;  /* 0x0000b400a9a97a23 */ /* 0x100fe40000010898 */
[C---:B------:R-:W-:Y:S04]  /*7d00*/  HMMA.16816.F32 R52, R136.reuse, R100, R52 ;  /* 0x000000648834723c */ /* 0x040fe80000001834 */
[--C-:B------:R-:W-:Y:S01]  /*7d10*/  FFMA.FTZ R170, R171, c[0x0][0x2d0], -R152.reuse ;  /* 0x0000b400abaa7a23 */ /* 0x100fe20000010898 */
[----:B------:R-:W-:Y:S01]  /*7d20*/  MUFU.EX2 R169, R169 ;  /* 0x000000a900a97308 */ /* 0x000fe20000000800 */
[--C-:B------:R-:W-:Y:S02]  /*7d30*/  FFMA.FTZ R171, R143, c[0x0][0x2d0], -R152.reuse ;  /* 0x0000b4008fab7a23 */ /* 0x100fe40000010898 */
[C---:B------:R-:W-:Y:S01]  /*7d40*/  HMMA.16816.F32 R56, R136.reuse, R102, R56 ;  /* 0x000000668838723c */ /* 0x040fe20000001838 */
[----:B------:R-:W2:Y:S03]  /*7d50*/  LDSM.16.MT88.4 R100, [R133+0x4100] ;  /* 0x004100008564783b */ /* 0x000ea60000004200 */
[--C-:B------:R-:W-:Y:S02]  /*7d60*/  FFMA.FTZ R173, R176, c[0x0][0x2d0], -R145.reuse ;  /* 0x0000b400b0ad7a23 */ /* 0x100fe40000010891 */
[--C-:B------:R-:W-:Y:S01]  /*7d70*/  FFMA.FTZ R176, R140, c[0x0][0x2d0], -R145.reuse ;  /* 0x0000b4008cb07a23 */ /* 0x100fe20000010891 */
[----:B------:R-:W3:Y:S01]  /*7d80*/  MUFU.EX2 R170, R170 ;  /* 0x000000aa00aa7308 */ /* 0x000ee20000000800 */
[C---:B------:R-:W-:Y:S01]  /*7d90*/  HMMA.16816.F32 R60, R136.reuse, R108, R60 ;  /* 0x0000006c883c723c */ /* 0x040fe2000000183c */
[----:B------:R-:W-:Y:S03]  /*7da0*/  LDSM.16.MT88.4 R140, [R134+UR4+0x2900] ;  /* 0x00290004868c783b */ /* 0x000fe60008004200 */
[--C-:B------:R-:W-:Y:S02]  /*7db0*/  FFMA.FTZ R174, R174, c[0x0][0x2d0], -R145.reuse ;  /* 0x0000b400aeae7a23 */ /* 0x100fe40000010891 */
[C---:B------:R-:W-:Y:S02]  /*7dc0*/  FMUL.FTZ R88, R132.reuse, R88 ;  /* 0x0000005884587220 */ /* 0x040fe40000410000 */
[C---:B------:R-:W-:Y:S01]  /*7dd0*/  HMMA.16816.F32 R64, R136.reuse, R110, R64 ;  /* 0x0000006e8840723c */ /* 0x040fe20000001840 */
[----:B------:R-:W4:Y:S01]  /*7de0*/  LDSM.16.MT88.4 R108, [R134+UR4+0x4100] ;  /* 0x00410004866c783b */ /* 0x000f220008004200 */
[----:B------:R-:W-:Y:S02]  /*7df0*/  MUFU.EX2 R171, R171 ;  /* 0x000000ab00ab7308 */ /* 0x000fe40000000800 */
[C---:B------:R-:W-:Y:S02]  /*7e00*/  FMUL.FTZ R89, R132.reuse, R89 ;  /* 0x0000005984597220 */ /* 0x040fe40000410000 */
[C---:B------:R-:W-:Y:S02]  /*7e10*/  FMUL.FTZ R90, R3.reuse, R90 ;  /* 0x0000005a035a7220 */ /* 0x040fe40000410000 */
        /* <DEDUP_REMOVED lines=10> */
[----:B------:R-:W5:Y:S01]  /*7ec0*/  MUFU.EX2 R174, R174 ;  /* 0x000000ae00ae7308 */ /* 0x000f620000000800 */
[C---:B------:R-:W-:Y:S04]  /*7ed0*/  FMUL.FTZ R79, R3.reuse, R79 ;  /* 0x0000004f034f7220 */ /* 0x040fe80000410000 */
[C---:B------:R-:W-:Y:S02]  /*7ee0*/  FMUL.FTZ R77, R132.reuse, R77 ;  /* 0x0000004d844d7220 */ /* 0x040fe40000410000 */
[C---:B------:R-:W-:Y:S02]  /*7ef0*/  FMUL.FTZ R95, R3.reuse, R95 ;  /* 0x0000005f035f7220 */ /* 0x040fe40000410000 */
[C---:B------:R-:W-:Y:S01]  /*7f00*/  FMUL.FTZ R96, R132.reuse, R96 ;  /* 0x0000006084607220 */ /* 0x040fe20000410000 */
[----:B------:R-:W1:Y:S01]  /*7f10*/  MUFU.EX2 R176, R176 ;  /* 0x000000b000b07308 */ /* 0x000e620000000800 */
[C---:B------:R-:W-:Y:S01]  /*7f20*/  FMUL.FTZ R97, R132.reuse, R97 ;  /* 0x0000006184617220 */ /* 0x040fe20000410000 */
[C---:B--2---:R-:W-:Y:S03]  /*7f30*/  HMMA.16816.F32 R76, R136.reuse, R100, R76 ;  /* 0x00000064884c723c */ /* 0x044fe6000000184c */
[C---:B------:R-:W-:Y:S02]  /*7f40*/  FMUL.FTZ R82, R3.reuse, R82 ;  /* 0x0000005203527220 */ /* 0x040fe40000410000 */
[----:B------:R-:W-:Y:S02]  /*7f50*/  FMUL.FTZ R80, R132, R80 ;  /* 0x0000005084507220 */ /* 0x000fe40000410000 */
[C---:B------:R-:W-:Y:S01]  /*7f60*/  FMUL.FTZ R83, R3.reuse, R83 ;  /* 0x0000005303537220 */ /* 0x040fe20000410000 */
[----:B---3--:R-:W-:Y:S01]  /*7f70*/  F2FP.PACK_AB R100, R170, R169 ;  /* 0x000000a9aa64723e */ /* 0x008fe200000000ff */
[----:B------:R-:W-:Y:S03]  /*7f80*/  FMUL.FTZ R81, R132, R81 ;  /* 0x0000005184517220 */ /* 0x000fe60000410000 */
[C---:B------:R-:W-:Y:S01]  /*7f90*/  FMUL.FTZ R98, R3.reuse, R98 ;  /* 0x0000006203627220 */ /* 0x040fe20000410000 */
[----:B-----5:R-:W-:Y:S01]  /*7fa0*/  F2FP.PACK_AB R101, R174, R173 ;  /* 0x000000adae65723e */ /* 0x020fe200000000ff */
[----:B------:R-:W-:Y:S02]  /*7fb0*/  FMUL.FTZ R99, R3, R99 ;  /* 0x0000006303637220 */ /* 0x000fe40000410000 */
[C---:B------:R-:W-:Y:S03]  /*7fc0*/  HMMA.16816.F32 R80, R136.reuse, R102, R80 ;  /* 0x000000668850723c */ /* 0x040fe60000001850 */
[--C-:B------:R-:W-:Y:S02]  /*7fd0*/  FFMA.FTZ R177, R177, c[0x0][0x2d0], -R152.reuse ;  /* 0x0000b400b1b17a23 */ /* 0x100fe40000010898 */
[----:B------:R-:W-:Y:S02]  /*7fe0*/  FFMA.FTZ R152, R147, c[0x0][0x2d0], -R152 ;  /* 0x0000b40093987a23 */ /* 0x000fe40000010898 */
[----:B------:R-:W-:Y:S01]  /*7ff0*/  F2FP.PACK_AB R102, R172, R171 ;  /* 0x000000abac66723e */ /* 0x000fe200000000ff */
[C---:B----4-:R-:W-:Y:S01]  /*8000*/  HMMA.16816.F32 R84, R136.reuse, R108, R84 ;  /* 0x0000006c8854723c */ /* 0x050fe20000001854 */
[----:B------:R2:W3:Y:S03]  /*8010*/  MUFU.EX2 R222, R152 ;  /* 0x0000009800de7308 */ /* 0x0004e60000000800 */
[----:B-1----:R-:W-:Y:S01]  /*8020*/  F2FP.PACK_AB R103, R176, R175 ;  /* 0x000000afb067723e */ /* 0x002fe200000000ff */
[--C-:B------:R-:W-:Y:S02]  /*8030*/  FFMA.FTZ R178, R178, c[0x0][0x2d0], -R145.reuse ;  /* 0x0000b400b2b27a23 */ /* 0x100fe40000010891 */
[----:B------:R-:W-:Y:S01]  /*8040*/  FFMA.FTZ R145, R144, c[0x0][0x2d0], -R145 ;  /* 0x0000b40090917a23 */ /* 0x000fe20000010891 */
[C---:B------:R-:W-:Y:S01]  /*8050*/  HMMA.16816.F32 R88, R136.reuse, R110, R88 ;  /* 0x0000006e8858723c */ /* 0x040fe20000001858 */
[----:B------:R-:W1:Y:S02]  /*8060*/  LDSM.16.MT88.4 R108, [R134+UR4+0x900] ;  /* 0x00090004866c783b */ /* 0x000e640008004200 */
[----:B------:R-:W4:Y:S01]  /*8070*/  MUFU.EX2 R226, R145 ;  /* 0x0000009100e27308 */ /* 0x000f220000000800 */
[----:B------:R-:W-:Y:S02]  /*8080*/  FFMA.FTZ R166, R3, R206, R166 ;  /* 0x000000ce03a67223 */ /* 0x000fe400000100a6 */
[----:B------:R-:W-:Y:S01]  /*8090*/  FFMA.FTZ R168, R132, R205, R168 ;  /* 0x000000cd84a87223 */ /* 0x000fe200000100a8 */
[----:B------:R-:W-:Y:S01]  /*80a0*/  MOV R132, R2 ;  /* 0x0000000200847202 */ /* 0x000fe20000000f00 */
[C---:B------:R-:W-:Y:S04]  /*80b0*/  HMMA.16816.F32 R92, R136.reuse, R104, R92 ;  /* 0x00000068885c723c */ /* 0x040fe8000000185c */
[----:B------:R-:W-:Y:S01]  /*80c0*/  FADD.FTZ R167, R167, R168 ;  /* 0x000000a8a7a77221 */ /* 0x000fe20000010000 */
[----:B------:R-:W5:Y:S01]  /*80d0*/  MUFU.EX2 R177, R177 ;  /* 0x000000b100b17308 */ /* 0x000f620000000800 */
[----:B------:R-:W-:Y:S02]  /*80e0*/  FADD.FTZ R166, R165, R166 ;  /* 0x000000a6a5a67221 */ /* 0x000fe40000010000 */
[----:B------:R-:W-:Y:S01]  /*80f0*/  HMMA.16816.F32 R96, R136, R106, R96 ;  /* 0x0000006a8860723c */ /* 0x000fe20000001860 */
[----:B------:R-:W5:Y:S03]  /*8100*/  LDSM.16.MT88.4 R104, [R160+0x2900] ;  /* 0x00290000a068783b */ /* 0x000f660000004200 */
[----:B------:R-:W-:Y:S03]  /*8110*/  FADD.FTZ R161, R161, R166 ;  /* 0x000000a6a1a17221 */ /* 0x000fe60000010000 */
[----:B------:R-:W-:Y:S01]  /*8120*/  F2FP.PACK_AB R136, R220, R191 ;  /* 0x000000bfdc88723e */ /* 0x000fe200000000ff */
[C---:B------:R-:W-:Y:S01]  /*8130*/  HMMA.16816.F32 R4, R100.reuse, R112, R4 ;  /* 0x000000706404723c */ /* 0x040fe20000001804 */
[----:B--2---:R-:W-:Y:S01]  /*8140*/  LDSM.16.MT88.4 R152, [R133+0x3900] ;  /* 0x003900008598783b */ /* 0x004fe20000004200 */
[----:B------:R-:W2:Y:S03]  /*8150*/  MUFU.EX2 R178, R178 ;  /* 0x000000b200b27308 */ /* 0x000ea60000000800 */
[----:B---3--:R-:W-:Y:S01]  /*8160*/  F2FP.PACK_AB R138, R222, R217 ;  /* 0x000000d9de8a723e */ /* 0x008fe200000000ff */
[----:B------:R-:W-:Y:S01]  /*8170*/  FADD.FTZ R164, R164, R161 ;  /* 0x000000a1a4a47221 */ /* 0x000fe20000010000 */
[----:B------:R-:W-:Y:S01]  /*8180*/  F2FP.PACK_AB R137, R224, R219 ;  /* 0x000000dbe089723e */ /* 0x000fe200000000ff */
[C---:B------:R-:W-:Y:S01]  /*8190*/  HMMA.16816.F32 R8, R100.reuse, R114, R8 ;  /* 0x000000726408723c */ /* 0x040fe20000001808 */
[----:B------:R-:W-:Y:S03]  /*81a0*/  LDSM.16.MT88.4 R112, [R133+0x4900] ;  /* 0x004900008570783b */ /* 0x000fe60000004200 */
[----:B----4-:R-:W-:Y:S01]  /*81b0*/  F2FP.PACK_AB R139, R226, R221 ;  /* 0x000000dde28b723e */ /* 0x010fe200000000ff */
[----:B------:R-:W-:Y:S03]  /*81c0*/  FADD.FTZ R173, R173, R164 ;  /* 0x000000a4adad7221 */ /* 0x000fe60000010000 */
[C---:B------:R-:W-:Y:S01]  /*81d0*/  HMMA.16816.F32 R12, R100.reuse, R116, R12 ;  /* 0x00000074640c723c */ /* 0x040fe2000000180c */
[----:B------:R-:W-:Y:S03]  /*81e0*/  LDSM.16.MT88.4 R144, [R160+0x1900] ;  /* 0x00190000a090783b */ /* 0x000fe60000004200 */
[----:B------:R-:W-:Y:S04]  /*81f0*/  FADD.FTZ R174, R174, R173 ;  /* 0x000000adaeae7221 */ /* 0x000fe80000010000 */
[C---:B------:R-:W-:Y:S01]  /*8200*/  HMMA.16816.F32 R16, R100.reuse, R118, R16 ;  /* 0x000000766410723c */ /* 0x040fe20000001810 */
[----:B------:R-:W-:Y:S03]  /*8210*/  LDSM.16.MT88.4 R116, [R134+UR4+0x4900] ;  /* 0x004900048674783b */ /* 0x000fe60008004200 */
[----:B------:R-:W-:Y:S04]  /*8220*/  FADD.FTZ R175, R175, R174 ;  /* 0x000000aeafaf7221 */ /* 0x000fe80000010000 */
[C---:B-1----:R-:W-:Y:S04]  /*8230*/  HMMA.16816.F32 R20, R100.reuse, R108, R20 ;  /* 0x0000006c6414723c */ /* 0x042fe80000001814 */
[----:B------:R-:W-:Y:S04]  /*8240*/  FADD.FTZ R175, R176, R175 ;  /* 0x000000afb0af7221 */ /* 0x000fe80000010000 */
[C---:B------:R-:W-:Y:S01]  /*8250*/  HMMA.16816.F32 R24, R100.reuse, R110, R24 ;  /* 0x0000006e6418723c */ /* 0x040fe20000001818 */
[----:B------:R-:W1:Y:S07]  /*8260*/  LDSM.16.MT88.4 R108, [R135+UR4+0x4900] ;  /* 0x00490004876c783b */ /* 0x000e6e0008004200 */
[C---:B------:R-:W-:Y:S08]  /*8270*/  HMMA.16816.F32 R28, R100.reuse, R120, R28 ;  /* 0x00000078641c723c */ /* 0x040ff0000000181c */
[C---:B------:R-:W-:Y:S01]  /*8280*/  HMMA.16816.F32 R32, R100.reuse, R122, R32 ;  /* 0x0000007a6420723c */ /* 0x040fe20000001820 */
[----:B------:R-:W-:Y:S07]  /*8290*/  LDSM.16.MT88.4 R120, [R133+0x1100] ;  /* 0x001100008578783b */ /* 0x000fee0000004200 */
[C---:B------:R-:W-:Y:S08]  /*82a0*/  HMMA.16816.F32 R36, R100.reuse, R124, R36 ;  /* 0x0000007c6424723c */ /* 0x040ff00000001824 */
[C---:B------:R-:W-:Y:S01]  /*82b0*/  HMMA.16816.F32 R40, R100.reuse, R126, R40 ;  /* 0x0000007e6428723c */ /* 0x040fe20000001828 */
[----:B------:R-:W-:Y:S07]  /*82c0*/  LDSM.16.MT88.4 R124, [R160+0x1100] ;  /* 0x00110000a07c783b */ /* 0x000fee0000004200 */
[C---:B------:R-:W-:Y:S08]  /*82d0*/  HMMA.16816.F32 R44, R100.reuse, R128, R44 ;  /* 0x00000080642c723c */ /* 0x040ff0000000182c */
[C---:B------:R-:W-:Y:S08]  /*82e0*/  HMMA.16816.F32 R48, R100.reuse, R130, R48 ;  /* 0x000000826430723c */ /* 0x040ff00000001830 */
[C---:B------:R-:W-:Y:S08]  /*82f0*/  HMMA.16816.F32 R52, R100.reuse, R140, R52 ;  /* 0x0000008c6434723c */ /* 0x040ff00000001834 */
[C---:B------:R-:W-:Y:S01]  /*8300*/  HMMA.16816.F32 R56, R100.reuse, R142, R56 ;  /* 0x0000008e6438723c */ /* 0x040fe20000001838 */
[----:B------:R-:W-:Y:S07]  /*8310*/  LDSM.16.MT88.4 R140, [R134+UR4+0x1900] ;  /* 0x00190004868c783b */ /* 0x000fee0008004200 */
[C---:B-----5:R-:W-:Y:S08]  /*8320*/  HMMA.16816.F32 R60, R100.reuse, R104, R60 ;  /* 0x00000068643c723c */ /* 0x060ff0000000183c */
[C---:B------:R-:W-:Y:S01]  /*8330*/  HMMA.16816.F32 R64, R100.reuse, R106, R64 ;  /* 0x0000006a6440723c */ /* 0x040fe20000001840 */
[----:B------:R-:W3:Y:S07]  /*8340*/  LDSM.16.MT88.4 R104, [R160+0x4900] ;  /* 0x00490000a068783b */ /* 0x000eee0000004200 */
[C---:B-1----:R-:W-:Y:S08]  /*8350*/  HMMA.16816.F32 R68, R100.reuse, R108, R68 ;  /* 0x0000006c6444723c */ /* 0x042ff00000001844 */
[C---:B------:R-:W-:Y:S01]  /*8360*/  HMMA.16816.F32 R72, R100.reuse, R110, R72 ;  /* 0x0000006e6448723c */ /* 0x040fe20000001848 */
[----:B------:R-:W1:Y:S07]  /*8370*/  LDSM.16.MT88.4 R108, [R135+UR4+0x1100] ;  /* 0x00110004876c783b */ /* 0x000e6e0008004200 */
[C---:B------:R-:W-:Y:S08]  /*8380*/  HMMA.16816.F32 R76, R100.reuse, R112, R76 ;  /* 0x00000070644c723c */ /* 0x040ff0000000184c */
[C---:B------:R-:W-:Y:S01]  /*8390*/  HMMA.16816.F32 R80, R100.reuse, R114, R80 ;  /* 0x000000726450723c */ /* 0x040fe20000001850 */
[----:B------:R-:W4:Y:S07]  /*83a0*/  LDSM.16.MT88.4 R112, [R134+UR4+0x1100] ;  /* 0x001100048670783b */ /* 0x000f2e0008004200 */
[C---:B------:R-:W-:Y:S08]  /*83b0*/  HMMA.16816.F32 R84, R100.reuse, R116, R84 ;  /* 0x000000746454723c */ /* 0x040ff00000001854 */
[C---:B------:R-:W-:Y:S01]  /*83c0*/  HMMA.16816.F32 R88, R100.reuse, R118, R88 ;  /* 0x000000766458723c */ /* 0x040fe20000001858 */
[----:B------:R-:W5:Y:S07]  /*83d0*/  LDSM.16.MT88.4 R116, [R135+UR4+0x3100] ;  /* 0x003100048774783b */ /* 0x000f6e0008004200 */
[C---:B---3--:R-:W-:Y:S08]  /*83e0*/  HMMA.16816.F32 R92, R100.reuse, R104, R92 ;  /* 0x00000068645c723c */ /* 0x048ff0000000185c */
[----:B------:R-:W-:Y:S01]  /*83f0*/  HMMA.16816.F32 R96, R100, R106, R96 ;  /* 0x0000006a6460723c */ /* 0x000fe20000001860 */
[----:B------:R-:W3:Y:S06]  /*8400*/  LDSM.16.MT88.4 R104, [R133+0x3100] ;  /* 0x003100008568783b */ /* 0x000eec0000004200 */
[----:B------:R-:W-:Y:S02]  /*8410*/  F2FP.PACK_AB R100, R180, R177 ;  /* 0x000000b1b464723e */ /* 0x000fe400000000ff */
[----:B------:R-:W-:Y:S03]  /*8420*/  F2FP.PACK_AB R102, R182, R179 ;  /* 0x000000b3b666723e */ /* 0x000fe600000000ff */
[C---:B--2---:R-:W-:Y:S01]  /*8430*/  F2FP.PACK_AB R101, R181.reuse, R178 ;  /* 0x000000b2b565723e */ /* 0x044fe200000000ff */
[----:B------:R-:W-:Y:S01]  /*8440*/  FADD.FTZ R178, R178, R175 ;  /* 0x000000afb2b27221 */ /* 0x000fe20000010000 */
[C---:B------:R-:W-:Y:S03]  /*8450*/  F2FP.PACK_AB R103, R218.reuse, R183 ;  /* 0x000000b7da67723e */ /* 0x040fe600000000ff */
[----:B------:R-:W-:Y:S04]  /*8460*/  FADD.FTZ R178, R181, R178 ;  /* 0x000000b2b5b27221 */ /* 0x000fe80000010000 */
[C---:B-1----:R-:W-:Y:S03]  /*8470*/  HMMA.16816.F32 R4, R100.reuse, R108, R4 ;  /* 0x0000006c6404723c */ /* 0x042fe60000001804 */
[----:B------:R-:W-:Y:S04]  /*8480*/  FADD.FTZ R183, R183, R178 ;  /* 0x000000b2b7b77221 */ /* 0x000fe80000010000 */
[----:B------:R-:W-:Y:S01]  /*8490*/  FADD.FTZ R218, R218, R183 ;  /* 0x000000b7dada7221 */ /* 0x000fe20000010000 */
[C---:B------:R-:W-:Y:S01]  /*84a0*/  HMMA.16816.F32 R8, R100.reuse, R110, R8 ;  /* 0x0000006e6408723c */ /* 0x040fe20000001808 */
[----:B------:R-:W1:Y:S03]  /*84b0*/  LDSM.16.MT88.4 R108, [R134+UR4+0x3100] ;  /* 0x00310004866c783b */ /* 0x000e660008004200 */
[----:B------:R-:W-:Y:S04]  /*84c0*/  FADD.FTZ R219, R219, R218 ;  /* 0x000000dadbdb7221 */ /* 0x000fe80000010000 */
[C---:B------:R-:W-:Y:S04]  /*84d0*/  HMMA.16816.F32 R12, R100.reuse, R120, R12 ;  /* 0x00000078640c723c */ /* 0x040fe8000000180c */
[----:B------:R-:W-:Y:S04]  /*84e0*/  FADD.FTZ R224, R224, R219 ;  /* 0x000000dbe0e07221 */ /* 0x000fe80000010000 */
[C---:B------:R-:W-:Y:S04]  /*84f0*/  HMMA.16816.F32 R16, R100.reuse, R122, R16 ;  /* 0x0000007a6410723c */ /* 0x040fe80000001810 */
[----:B------:R-:W-:Y:S04]  /*8500*/  FADD.FTZ R221, R221, R224 ;  /* 0x000000e0dddd7221 */ /* 0x000fe80000010000 */
[C---:B----4-:R-:W-:Y:S04]  /*8510*/  HMMA.16816.F32 R20, R100.reuse, R112, R20 ;  /* 0x000000706414723c */ /* 0x050fe80000001814 */
[----:B------:R-:W-:Y:S04]  /*8520*/  FADD.FTZ R206, R226, R221 ;  /* 0x000000dde2ce7221 */ /* 0x000fe80000010000 */
[C---:B------:R-:W-:Y:S01]  /*8530*/  HMMA.16816.F32 R24, R100.reuse, R114, R24 ;  /* 0x000000726418723c */ /* 0x040fe20000001818 */
[----:B------:R-:W2:Y:S07]  /*8540*/  LDSM.16.MT88.4 R112, [R160+0x3100] ;  /* 0x00310000a070783b */ /* 0x000eae0000004200 */
[C---:B------:R-:W-:Y:S08]  /*8550*/  HMMA.16816.F32 R28, R100.reuse, R124, R28 ;  /* 0x0000007c641c723c */ /* 0x040ff0000000181c */
[C---:B------:R-:W-:Y:S01]  /*8560*/  HMMA.16816.F32 R32, R100.reuse, R126, R32 ;  /* 0x0000007e6420723c */ /* 0x040fe20000001820 */
[----:B------:R-:W-:Y:S07]  /*8570*/  LDSM.16.MT88.4 R124, [R135+UR4+0x1900] ;  /* 0x00190004877c783b */ /* 0x000fee0008004200 */
[C---:B-----5:R-:W-:Y:S08]  /*8580*/  HMMA.16816.F32 R36, R100.reuse, R116, R36 ;  /* 0x000000746424723c */ /* 0x060ff00000001824 */
[C---:B------:R-:W-:Y:S01]  /*8590*/  HMMA.16816.F32 R40, R100.reuse, R118, R40 ;  /* 0x000000766428723c */ /* 0x040fe20000001828 */
[----:B------:R-:W4:Y:S07]  /*85a0*/  LDSM.16.MT88.4 R116, [R135+UR4+0x5100] ;  /* 0x005100048774783b */ /* 0x000f2e0008004200 */
[C---:B---3--:R-:W-:Y:S08]  /*85b0*/  HMMA.16816.F32 R44, R100.reuse, R104, R44 ;  /* 0x00000068642c723c */ /* 0x048ff0000000182c */
[C---:B------:R-:W-:Y:S01]  /*85c0*/  HMMA.16816.F32 R48, R100.reuse, R106, R48 ;  /* 0x0000006a6430723c */ /* 0x040fe20000001830 */
[----:B------:R-:W3:Y:S07]  /*85d0*/  LDSM.16.MT88.4 R104, [R133+0x5100] ;  /* 0x005100008568783b */ /* 0x000eee0000004200 */
[C---:B-1----:R-:W-:Y:S08]  /*85e0*/  HMMA.16816.F32 R52, R100.reuse, R108, R52 ;  /* 0x0000006c6434723c */ /* 0x042ff00000001834 */
[C---:B------:R-:W-:Y:S01]  /*85f0*/  HMMA.16816.F32 R56, R100.reuse, R110, R56 ;  /* 0x0000006e6438723c */ /* 0x040fe20000001838 */
[----:B------:R-:W1:Y:S07]  /*8600*/  LDSM.16.MT88.4 R108, [R134+UR4+0x5100] ;  /* 0x00510004866c783b */ /* 0x000e6e0008004200 */
[C---:B--2---:R-:W-:Y:S08]  /*8610*/  HMMA.16816.F32 R60, R100.reuse, R112, R60 ;  /* 0x00000070643c723c */ /* 0x044ff0000000183c */
[C---:B------:R-:W-:Y:S01]  /*8620*/  HMMA.16816.F32 R64, R100.reuse, R114, R64 ;  /* 0x000000726440723c */ /* 0x040fe20000001840 */
[----:B------:R-:W2:Y:S07]  /*8630*/  LDSM.16.MT88.4 R112, [R160+0x5100] ;  /* 0x00510000a070783b */ /* 0x000eae0000004200 */
[C---:B----4-:R-:W-:Y:S08]  /*8640*/  HMMA.16816.F32 R68, R100.reuse, R116, R68 ;  /* 0x000000746444723c */ /* 0x050ff00000001844 */
[C---:B------:R-:W-:Y:S01]  /*8650*/  HMMA.16816.F32 R72, R100.reuse, R118, R72 ;  /* 0x000000766448723c */ /* 0x040fe20000001848 */
[----:B------:R-:W4:Y:S07]  /*8660*/  LDSM.16.MT88.4 R116, [R133+0x1900] ;  /* 0x001900008574783b */ /* 0x000f2e0000004200 */
[C---:B---3--:R-:W-:Y:S08]  /*8670*/  HMMA.16816.F32 R76, R100.reuse, R104, R76 ;  /* 0x00000068644c723c */ /* 0x048ff0000000184c */
[C---:B------:R-:W-:Y:S08]  /*8680*/  HMMA.16816.F32 R80, R100.reuse, R106, R80 ;  /* 0x0000006a6450723c */ /* 0x040ff00000001850 */
[C---:B-1----:R-:W-:Y:S08]  /*8690*/  HMMA.16816.F32 R84, R100.reuse, R108, R84 ;  /* 0x0000006c6454723c */ /* 0x042ff00000001854 */
[C---:B------:R-:W-:Y:S08]  /*86a0*/  HMMA.16816.F32 R88, R100.reuse, R110, R88 ;  /* 0x0000006e6458723c */ /* 0x040ff00000001858 */
[C---:B--2---:R-:W-:Y:S08]  /*86b0*/  HMMA.16816.F32 R92, R100.reuse, R112, R92 ;  /* 0x00000070645c723c */ /* 0x044ff0000000185c */
[----:B------:R-:W-:Y:S08]  /*86c0*/  HMMA.16816.F32 R96, R100, R114, R96 ;  /* 0x000000726460723c */ /* 0x000ff00000001860 */
[C---:B------:R-:W-:Y:S01]  /*86d0*/  HMMA.16816.F32 R128, R136.reuse, R124, R4 ;  /* 0x0000007c8880723c */ /* 0x040fe20000001804 */
[----:B------:R-:W1:Y:S07]  /*86e0*/  LDSM.16.MT88.4 R4, [R160+0x3900] ;  /* 0x00390000a004783b */ /* 0x000e6e0000004200 */
[C---:B------:R-:W-:Y:S01]  /*86f0*/  HMMA.16816.F32 R124, R136.reuse, R126, R8 ;  /* 0x0000007e887c723c */ /* 0x040fe20000001808 */
[----:B------:R-:W2:Y:S07]  /*8700*/  LDSM.16.MT88.4 R8, [R135+UR4+0x5900] ;  /* 0x005900048708783b */ /* 0x000eae0008004200 */
[C---:B----4-:R-:W-:Y:S01]  /*8710*/  HMMA.16816.F32 R120, R136.reuse, R116, R12 ;  /* 0x000000748878723c */ /* 0x050fe2000000180c */
[----:B------:R-:W3:Y:S07]  /*8720*/  LDSM.16.MT88.4 R12, [R133+0x5900] ;  /* 0x00590000850c783b */ /* 0x000eee0000004200 */
[C---:B------:R-:W-:Y:S08]  /*8730*/  HMMA.16816.F32 R116, R136.reuse, R118, R16 ;  /* 0x000000768874723c */ /* 0x040ff00000001810 */
[C---:B------:R-:W-:Y:S07]  /*8740*/  HMMA.16816.F32 R112, R136.reuse, R140, R20 ;  /* 0x0000008c8870723c */ /* 0x040fee0000001814 */
[----:B------:R-:W-:Y:S01]  /*8750*/  FADD.FTZ R20, R162, R167 ;  /* 0x000000a7a2147221 */ /* 0x000fe20000010000 */
[C---:B------:R-:W-:Y:S04]  /*8760*/  HMMA.16816.F32 R108, R136.reuse, R142, R24 ;  /* 0x0000008e886c723c */ /* 0x040fe80000001818 */
[----:B------:R-:W-:Y:S04]  /*8770*/  FADD.FTZ R20, R163, R20 ;  /* 0x00000014a3147221 */ /* 0x000fe80000010000 */
[C---:B------:R-:W-:Y:S04]  /*8780*/  HMMA.16816.F32 R104, R136.reuse, R144, R28 ;  /* 0x000000908868723c */ /* 0x040fe8000000181c */
[----:B------:R-:W-:Y:S01]  /*8790*/  FADD.FTZ R169, R169, R20 ;  /* 0x00000014a9a97221 */ /* 0x000fe20000010000 */
[----:B------:R-:W-:Y:S03]  /*87a0*/  MOV R20, UR15 ;  /* 0x0000000f00147c02 */ /* 0x000fe60008000f00 */
[C---:B------:R-:W-:Y:S04]  /*87b0*/  HMMA.16816.F32 R100, R136.reuse, R146, R32 ;  /* 0x000000928864723c */ /* 0x040fe80000001820 */
[----:B------:R-:W-:Y:S02]  /*87c0*/  @P0 IMAD R25, R20, 0x3000, R193 ;  /* 0x0000300014190824 */ /* 0x000fe400078e02c1 */
[----:B------:R-:W-:Y:S02]  /*87d0*/  FADD.FTZ R170, R170, R169 ;  /* 0x000000a9aaaa7221 */ /* 0x000fe40000010000 */
        /* <DEDUP_REMOVED lines=12> */
[C---:B-1----:R-:W-:Y:S04]  /*88a0*/  HMMA.16816.F32 R60, R136.reuse, R4, R60 ;  /* 0x00000004883c723c */ /* 0x042fe8000000183c */
[----:B------:R-:W-:Y:S03]  /*88b0*/  FADD.FTZ R191, R191, R182 ;  /* 0x000000b6bfbf7221 */ /* 0x000fe60000010000 */
[----:B------:R-:W-:Y:S01]  /*88c0*/  @P0 IADD3 R4, P5, R196, UR6, RZ ;  /* 0x00000006c4040c10 */ /* 0x000fe2000ffbe0ff */
[C---:B------:R-:W-:Y:S04]  /*88d0*/  HMMA.16816.F32 R64, R136.reuse, R6, R64 ;  /* 0x000000068840723c */ /* 0x040fe80000001840 */
[----:B------:R-:W-:Y:S01]  /*88e0*/  @P0 LEA R16, P4, R4, c[0x0][0x1c8], 0x1 ;  /* 0x0000720004100a11 */ /* 0x000fe200078808ff */
[----:B------:R-:W-:Y:S01]  /*88f0*/  FADD.FTZ R220, R220, R191 ;  /* 0x000000bfdcdc7221 */ /* 0x000fe20000010000 */
[----:B------:R-:W-:Y:S02]  /*8900*/  @P0 IADD3.X R5, R203, UR23, RZ, P5, !PT ;  /* 0x00000017cb050c10 */ /* 0x000fe4000affe4ff */
[C---:B--2---:R-:W-:Y:S04]  /*8910*/  HMMA.16816.F32 R68, R136.reuse, R8, R68 ;  /* 0x000000088844723c */ /* 0x044fe80000001844 */
[----:B------:R-:W-:Y:S01]  /*8920*/  @P0 LEA.HI.X R17, R4, c[0x0][0x1cc], R5, 0x1, P4 ;  /* 0x0000730004110a11 */ /* 0x000fe200020f0c05 */
[----:B------:R-:W-:Y:S01]  /*8930*/  FADD.FTZ R205, R217, R220 ;  /* 0x000000dcd9cd7221 */ /* 0x000fe20000010000 */
[----:B------:R-:W1:Y:S01]  /*8940*/  LDSM.16.MT88.4 R4, [R134+UR4+0x5900] ;  /* 0x005900048604783b */ /* 0x000e620008004200 */
[----:B------:R-:W-:Y:S01]  /*8950*/  @P0 IADD3 R8, P5, R212, UR6, RZ ;  /* 0x00000006d4080c10 */ /* 0x000fe2000ffbe0ff */
[C---:B------:R-:W-:Y:S04]  /*8960*/  HMMA.16816.F32 R72, R136.reuse, R10, R72 ;  /* 0x0000000a8848723c */ /* 0x040fe80000001848 */
[----:B------:R-:W-:Y:S01]  /*8970*/  @P0 LEA R18, P4, R8, c[0x0][0x1c8], 0x1 ;  /* 0x0000720008120a11 */ /* 0x000fe200078808ff */
[----:B------:R-:W-:Y:S01]  /*8980*/  FADD.FTZ R205, R222, R205 ;  /* 0x000000cddecd7221 */ /* 0x000fe20000010000 */
[----:B------:R-:W-:Y:S02]  /*8990*/  @P0 IADD3.X R9, R211, UR23, RZ, P5, !PT ;  /* 0x00000017d3090c10 */ /* 0x000fe4000affe4ff */
[C---:B---3--:R-:W-:Y:S04]  /*89a0*/  HMMA.16816.F32 R76, R136.reuse, R12, R76 ;  /* 0x0000000c884c723c */ /* 0x048fe8000000184c */
[----:B------:R-:W-:Y:S02]  /*89b0*/  @P0 LEA.HI.X R19, R8, c[0x0][0x1cc], R9, 0x1, P4 ;  /* 0x0000730008130a11 */ /* 0x000fe400020f0c09 */
[----:B------:R-:W2:Y:S01]  /*89c0*/  LDSM.16.MT88.4 R8, [R160+0x5900] ;  /* 0x00590000a008783b */ /* 0x000ea20000004200 */
[----:B------:R-:W-:Y:S01]  /*89d0*/  @P0 IADD3 R3, P4, R210, UR6, RZ ;  /* 0x00000006d2030c10 */ /* 0x000fe2000ff9e0ff */
[----:B------:R-:W-:Y:S01]  /*89e0*/  @UP1 UIADD3.X UR6, UR13, UR23, URZ, UP0, !UPT ;  /* 0x000000170d061290 */ /* 0x000fe200087fe43f */
[----:B------:R-:W-:Y:S01]  /*89f0*/  @P0 IADD3 R21, P5, R196, UR7, RZ ;  /* 0x00000007c4150c10 */ /* 0x000fe2000ffbe0ff */
[C---:B------:R-:W-:Y:S01]  /*8a00*/  HMMA.16816.F32 R80, R136.reuse, R14, R80 ;  /* 0x0000000e8850723c */ /* 0x040fe20000001850 */
[----:B------:R-:W-:Y:S02]  /*8a10*/  UISETP.GT.AND UP0, UPT, UR17, UR21, UPT ;  /* 0x000000151100728c */ /* 0x000fe4000bf04270 */
[----:B------:R-:W-:Y:S01]  /*8a20*/  @P0 LEA R22, P6, R3, c[0x0][0x1c8], 0x1 ;  /* 0x0000720003160a11 */ /* 0x000fe200078c08ff */
[----:B------:R-:W-:Y:S01]  /*8a30*/  UISETP.GE.AND UP1, UPT, UR5, 0x1, UPT ;  /* 0x000000010500788c */ /* 0x000fe2000bf26270 */
[----:B------:R-:W-:Y:S01]  /*8a40*/  @P0 IADD3.X R24, R209, UR23, RZ, P4, !PT ;  /* 0x00000017d1180c10 */ /* 0x000fe2000a7fe4ff */
[----:B------:R-:W-:Y:S01]  /*8a50*/  UIADD3 UR17, UR17, -0x1, URZ ;  /* 0xffffffff11117890 */ /* 0x000fe2000fffe03f */
[----:B------:R-:W-:Y:S02]  /*8a60*/  @P0 LEA R12, P4, R21, c[0x0][0x1c8], 0x1 ;  /* 0x00007200150c0a11 */ /* 0x000fe400078808ff */
[----:B------:R-:W-:Y:S03]  /*8a70*/  @P0 IADD3.X R26, R203, UR6, RZ, P5, !PT ;  /* 0x00000006cb1a0c10 */ /* 0x000fe6000affe4ff */
[----:B------:R-:W-:Y:S02]  /*8a80*/  @P0 LEA.HI.X R23, R3, c[0x0][0x1cc], R24, 0x1, P6 ;  /* 0x0000730003170a11 */ /* 0x000fe400030f0c18 */
[----:B------:R-:W-:Y:S02]  /*8a90*/  @P0 LEA.HI.X R13, R21, c[0x0][0x1cc], R26, 0x1, P4 ;  /* 0x00007300150d0a11 */ /* 0x000fe400020f0c1a */
[----:B------:R-:W-:Y:S02]  /*8aa0*/  @P0 IADD3 R3, P4, R212, UR7, RZ ;  /* 0x00000007d4030c10 */ /* 0x000fe4000ff9e0ff */
[----:B------:R-:W-:Y:S02]  /*8ab0*/  @P0 IADD3 R21, P5, R210, UR7, RZ ;  /* 0x00000007d2150c10 */ /* 0x000fe4000ffbe0ff */
[----:B------:R-:W-:Y:S01]  /*8ac0*/  @P0 LEA R14, P6, R3, c[0x0][0x1c8], 0x1 ;  /* 0x00007200030e0a11 */ /* 0x000fe200078c08ff */
[C---:B-1----:R-:W-:Y:S03]  /*8ad0*/  HMMA.16816.F32 R84, R136.reuse, R4, R84 ;  /* 0x000000048854723c */ /* 0x042fe60000001854 */
[----:B------:R-:W-:Y:S02]  /*8ae0*/  @P0 IADD3.X R24, R211, UR6, RZ, P4, !PT ;  /* 0x00000006d3180c10 */ /* 0x000fe4000a7fe4ff */
[----:B------:R-:W-:Y:S02]  /*8af0*/  @P0 LEA R20, P4, R21, c[0x0][0x1c8], 0x1 ;  /* 0x0000720015140a11 */ /* 0x000fe400078808ff */
[----:B------:R-:W-:Y:S01]  /*8b00*/  @P0 LEA.HI.X R15, R3, c[0x0][0x1cc], R24, 0x1, P6 ;  /* 0x00007300030f0a11 */ /* 0x000fe200030f0c18 */
[C---:B------:R-:W-:Y:S04]  /*8b10*/  HMMA.16816.F32 R88, R136.reuse, R6, R88 ;  /* 0x000000068858723c */ /* 0x040fe80000001858 */
[----:B------:R-:W-:Y:S02]  /*8b20*/  @P0 SHF.L.U32 R3, R25, 0x1, RZ ;  /* 0x0000000119030819 */ /* 0x000fe400000006ff */
[----:B------:R-:W-:Y:S01]  /*8b30*/  @P0 IADD3.X R26, R209, UR6, RZ, P5, !PT ;  /* 0x00000006d11a0c10 */ /* 0x000fe2000affe4ff */
[----:B------:R-:W-:Y:S01]  /*8b40*/  UIADD3 UR6, UR5, 0x1, URZ ;  /* 0x0000000105067890 */ /* 0x000fe2000fffe03f */
[C---:B--2---:R-:W-:Y:S01]  /*8b50*/  HMMA.16816.F32 R92, R136.reuse, R8, R92 ;  /* 0x00000008885c723c */ /* 0x044fe2000000185c */
[----:B------:R-:W-:Y:S01]  /*8b60*/  @!PT LDS RZ, [RZ] ;  /* 0x00000000fffff984 */ /* 0x000fe20000000800 */
[----:B------:R-:W-:Y:S01]  /*8b70*/  @!PT LDS RZ, [RZ] ;  /* 0x00000000fffff984 */ /* 0x000fe20000000800 */
[----:B------:R-:W-:Y:S01]  /*8b80*/  @!PT LDS RZ, [RZ] ;  /* 0x00000000fffff984 */ /* 0x000fe20000000800 */
[----:B------:R1:W-:Y:S02]  /*8b90*/  @P0 LDGSTS.E.BYPASS.LTC128B.128 [R3+0xc100], [R16.64], !P3 ;  /* 0x0c10000010030fae */ /* 0x0003e4000d901d52 */
[----:B------:R-:W-:Y:S01]  /*8ba0*/  USEL UR5, UR6, URZ, !UP1 ;  /* 0x0000003f06057287 */ /* 0x000fe2000c800000 */
[----:B------:R-:W-:Y:S04]  /*8bb0*/  @P0 LEA.HI.X R21, R21, c[0x0][0x1cc], R26, 0x1, P4 ;  /* 0x0000730015150a11 */ /* 0x000fe800020f0c1a */
[----:B------:R-:W-:Y:S01]  /*8bc0*/  HMMA.16816.F32 R96, R136, R10, R96 ;  /* 0x0000000a8860723c */ /* 0x000fe20000001860 */
[----:B------:R1:W-:Y:S08]  /*8bd0*/  @P0 LDGSTS.E.BYPASS.LTC128B.128 [R3+0xe100], [R18.64], !P2 ;  /* 0x0e10000012030fae */ /* 0x0003f0000d101d52 */
[----:B------:R1:W-:Y:S08]  /*8be0*/  @P0 LDGSTS.E.BYPASS.LTC128B.128 [R3+0x10100], [R22.64], !P1 ;  /* 0x1010000016030fae */ /* 0x0003f0000c901d52 */
[----:B------:R1:W-:Y:S08]  /*8bf0*/  @P0 LDGSTS.E.BYPASS.LTC128B.128 [R3+0xd100], [R12.64], !P3 ;  /* 0x0d1000000c030fae */ /* 0x0003f0000d901d52 */
[----:B------:R1:W-:Y:S08]  /*8c00*/  @P0 LDGSTS.E.BYPASS.LTC128B.128 [R3+0xf100], [R14.64], !P2 ;  /* 0x0f1000000e030fae */ /* 0x0003f0000d101d52 */
[----:B------:R1:W-:Y:S01]  /*8c10*/  @P0 LDGSTS.E.BYPASS.LTC128B.128 [R3+0x11100], [R20.64], !P1 ;  /* 0x1110000014030fae */ /* 0x0003e2000c901d52 */
[----:B------:R-:W-:Y:S07]  /*8c20*/  PLOP3.LUT P0, PT, PT, PT, UP0, 0x80, 0x0 ;  /* 0x000000000000781c */ /* 0x000fee0003f0f008 */
[----:B------:R-:W0:Y:S01]  /*8c30*/  LDGDEPBAR ;  /* 0x00000000000079af */ /* 0x000e220000000000 */
[----:B-1----:R-:W-:Y:S05]  /*8c40*/  MOV R3, R0 ;  /* 0x0000000000037202 */ /* 0x002fea0000000f00 */
[----:B------:R-:W-:-:S05]  /*8c50*/  @P0 BRA `(.L_x_814) ;  /* 0xffffc68000000947 */ /* 0x000fca000383ffff */
.L_x_805:
[----:B------:R-:W-:Y:S01]  /*8c60*/  ULEA UR20, UR20, 0x7f, 0x7 ;  /* 0x0000007f14147891 */ /* 0x000fe2000f8e383f */
[----:B------:R-:W-:Y:S01]  /*8c70*/  PLOP3.LUT P0, PT, PT, PT, UP2, 0x40, 0x0 ;  /* 0x000000000000781c */ /* 0x000fe20003f0e828 */
[----:B------:R-:W-:-:S02]  /*8c80*/  ULDC.64 UR6, c[0x0][0x2c8] ;  /* 0x0000b20000067ab9 */ /* 0x000fc40000000a00 */
[----:B------:R-:W-:Y:S02]  /*8c90*/  UIMAD.WIDE.U32 UR8, UR20, UR6, URZ ;  /* 0x00000006140872a5 */ /* 0x000fe4000f8e003f */
[----:B------:R-:W-:Y:S02]  /*8ca0*/  ULDC UR4, c[0x0][0x168] ;  /* 0x00005a0000047ab9 */ /* 0x000fe40000000800 */
[----:B------:R-:W-:Y:S02]  /*8cb0*/  UMOV UR6, 0x1 ;  /* 0x0000000100067882 */ /* 0x000fe40000000000 */
[----:B------:R-:W-:Y:S02]  /*8cc0*/  UIADD3 UR4, UR6, -UR4, URZ ;  /* 0x8000000406047290 */ /* 0x000fe4000fffe03f */
[----:B------:R-:W-:Y:S02]  /*8cd0*/  @UP3 USHF.R.U32.HI UR20, URZ, UR7, UR9 ;  /* 0x000000073f143299 */ /* 0x000fe40008011609 */
[----:B------:R-:W-:-:S02]  /*8ce0*/  ULDC UR6, c[0x0][0x1d0] ;  /* 0x0000740000067ab9 */ /* 0x000fc40000000800 */
[----:B------:R-:W-:-:S03]  /*8cf0*/  UIADD3 UR8, UR20, UR6, UR4 ;  /* 0x0000000614087290 */ /* 0x000fc6000fffe004 */
        /* <DEDUP_REMOVED lines=15> */
.L_x_816:
[----:B------:R-:W-:Y:S02]  /*8df0*/  ULDC UR6, c[0x0][0x32c] ;  /* 0x0000cb0000067ab9 */ /* 0x000fe40000000800 */
[----:B------:R-:W-:-:S03]  /*8e00*/  UISETP.NE.AND UP0, UPT, UR6, 0x1, UPT ;  /* 0x000000010600788c */ /* 0x000fc6000bf05270 */
[----:B------:R-:W-:Y:S02]  /*8e10*/  ULDC.64 UR6, c[0x0][0x330] ;  /* 0x0000cc0000067ab9 */ /* 0x000fe40000000a00 */
[----:B------:R-:W-:-:S07]  /*8e20*/  UIMAD.WIDE.U32 UR20, UR8, UR6, URZ ;  /* 0x00000006081472a5 */ /* 0x000fce000f8e003f */
[----:B------:R-:W-:Y:S02]  /*8e30*/  @UP0 UMOV UR9, UR21 ;  /* 0x0000001500090c82 */ /* 0x000fe40008000000 */
[----:B------:R-:W-:Y:S02]  /*8e40*/  @UP0 USHF.R.U32.HI UR8, URZ, UR7, UR9 ;  /* 0x000000073f080299 */ /* 0x000fe40008011609 */
.L_x_817:
[----:B------:R-:W-:Y:S02]  /*8e50*/  ULDC UR6, c[0x0][0x32c] ;  /* 0x0000cb0000067ab9 */ /* 0x000fe40000000800 */
[----:B------:R-:W-:-:S04]  /*8e60*/  UIMAD UR6, UR8, UR6, URZ ;  /* 0x00000006080672a4 */ /* 0x000fc8000f8e023f */
[----:B------:R-:W-:-:S04]  /*8e70*/  UISETP.LT.AND UP0, UPT, UR4, UR6, UPT ;  /* 0x000000060400728c */ /* 0x000fc8000bf01270 */
[----:B------:R-:W-:-:S04]  /*8e80*/  USEL UR4, UR4, UR6, !UP0 ;  /* 0x0000000604047287 */ /* 0x000fc8000c000000 */
.L_x_815:
        /* <DEDUP_REMOVED lines=9> */
[----:B------:R-:W-:Y:S01]  /*8f20*/  IMAD.MOV.U32 R189, RZ, RZ, 0x20 ;  /* 0x00000020ffbd7424 */ /* 0x000fe200078e00ff */
[----:B------:R-:W-:Y:S01]  /*8f30*/  LOP3.LUT P0, RZ, R207, 0x2, RZ, 0xc0, !PT ;  /* 0x00000002cfff7812 */ /* 0x000fe2000780c0ff */
[----:B------:R-:W-:Y:S01]  /*8f40*/  IMAD.MOV.U32 R3, RZ, RZ, R0 ;  /* 0x000000ffff037224 */ /* 0x000fe200078e0000 */
[----:B------:R-:W-:Y:S01]  /*8f50*/  IADD3 R213, P5, R194, 0x80, RZ ;  /* 0x00000080c2d57810 */ /* 0x000fe20007fbe0ff */
[----:B------:R-:W-:Y:S01]  /*8f60*/  IMAD.MOV.U32 R133, RZ, RZ, R2 ;  /* 0x000000ffff857224 */ /* 0x000fe200078e0002 */
[----:B------:R-:W-:Y:S01]  /*8f70*/  IADD3 R211, P4, R196, 0x40, RZ ;  /* 0x00000040c4d37810 */ /* 0x000fe20007f9e0ff */
[----:B------:R-:W-:Y:S01]  /*8f80*/  UMOV UR21, UR17 ;  /* 0x0000001100157c82 */ /* 0x000fe20008000000 */
[----:B------:R-:W-:Y:S01]  /*8f90*/  SEL R189, R189, 0xffffffe0, !P0 ;  /* 0xffffffe0bdbd7807 */ /* 0x000fe20004000000 */
[----:B------:R-:W-:Y:S01]  /*8fa0*/  IMAD.X R212, RZ, RZ, R199, P5 ;  /* 0x000000ffffd47224 */ /* 0x000fe200028e06c7 */
[----:B------:R-:W-:Y:S01]  /*8fb0*/  IADD3 R215, P6, R194, 0x40, RZ ;  /* 0x00000040c2d77810 */ /* 0x000fe20007fde0ff */
[----:B------:R-:W-:Y:S01]  /*8fc0*/  IMAD.X R210, RZ, RZ, R203, P4 ;  /* 0x000000ffffd27224 */ /* 0x000fe200020e06cb */
[----:B------:R-:W-:Y:S01]  /*8fd0*/  IADD3 R209, P0, R196, 0x80, RZ ;  /* 0x00000080c4d17810 */ /* 0x000fe20007f1e0ff */
[----:B------:R-:W-:Y:S01]  /*8fe0*/  ULDC.64 UR8, c[0x0][0x208] ;  /* 0x0000820000087ab9 */ /* 0x000fe20000000a00 */
[----:B------:R-:W-:Y:S01]  /*8ff0*/  IADD3.X R214, RZ, R199, RZ, P6, !PT ;  /* 0x000000c7ffd67210 */ /* 0x000fe200037fe4ff */
[----:B------:R-:W-:Y:S01]  /*9000*/  ULDC.64 UR6, c[0x0][0x1e0] ;  /* 0x0000780000067ab9 */ /* 0x000fe20000000a00 */
[----:B------:R-:W-:-:S02]  /*9010*/  IADD3.X R208, RZ, R203, RZ, P0, !PT ;  /* 0x000000cbffd07210 */ /* 0x000fc400007fe4ff */
.L_x_819:
[----:B------:R-:W-:Y:S04]  /*9020*/  DEPBAR.LE SB0, 0x2 ;  /* 0x000080800000791a */ /* 0x000fe80000000000 */
[----:B------:R-:W-:Y:S01]  /*9030*/  BAR.SYNC.DEFER_BLOCKING 0x0 ;  /* 0x0000000000007b1d */ /* 0x000fe20000010000 */
[----:B------:R-:W-:Y:S01]  /*9040*/  UIMAD UR4, UR5, 0x6000, URZ ;  /* 0x00006000050478a4 */ /* 0x000fe2000f8e023f */
[----:B------:R-:W-:Y:S01]  /*9050*/  MOV R167, UR15 ;  /* 0x0000000f00a77c02 */ /* 0x000fe20008000f00 */
[----:B------:R-:W-:Y:S02]  /*9060*/  UISETP.GE.AND UP1, UPT, UR10, UR21, UPT ;  /* 0x000000150a00728c */ /* 0x000fe4000bf26270 */
[----:B------:R-:W-:Y:S02]  /*9070*/  UIADD3 UR17, UR21, -0x1, URZ ;  /* 0xffffffff15117890 */ /* 0x000fe4000fffe03f */
[----:B------:R-:W-:Y:S02]  /*9080*/  IADD3 R132, R188, UR4, RZ ;  /* 0x00000004bc847c10 */ /* 0x000fe4000fffe0ff */
[----:B------:R-:W-:Y:S02]  /*9090*/  PLOP3.LUT P0, PT, PT, PT, UP1, 0x80, 0x0 ;  /* 0x000000000000781c */ /* 0x000fe40003f0f018 */
[-C--:B------:R-:W-:Y:S03]  /*90a0*/  IADD3 R191, R189, R132.reuse, RZ ;  /* 0x00000084bdbf7210 */ /* 0x080fe60007ffe0ff */
[----:B------:R-:W-:Y:S02]  /*90b0*/  @!UP1 USHF.R.S32.HI UR22, URZ, 0x1f, UR17 ;  /* 0x0000001f3f169899 */ /* 0x000fe40008011411 */
[----:B------:R-:W-:Y:S02]  /*90c0*/  @!UP1 UIMAD.WIDE.U32 UR24, UR17, UR8, URZ ;  /* 0x00000008111892a5 */ /* 0x000fe4000f8e003f */
[----:B------:R-:W-:Y:S02]  /*90d0*/  @!UP1 UIMAD UR22, UR22, UR8, URZ ;  /* 0x00000008161692a4 */ /* 0x000fe4000f8e023f */
[----:B------:R-:W-:Y:S02]  /*90e0*/  @!UP1 USHF.L.U32 UR23, UR24, 0x6, URZ ;  /* 0x0000000618179899 */ /* 0x000fe4000800063f */
[----:B------:R-:W-:Y:S01]  /*90f0*/  @!UP1 UIMAD UR22, UR17, UR9, UR22 ;  /* 0x00000009111692a4 */ /* 0x000fe2000f8e0216 */
[----:B------:R-:W-:Y:S01]  /*9100*/  @!P0 IMAD R167, R167, 0x6000, R204 ;  /* 0x00006000a7a78824 */ /* 0x000fe200078e02cc */
[----:B------:R-:W-:Y:S02]  /*9110*/  LDSM.16.M88.4 R32, [R190] ;  /* 0x00000000be20783b */ /* 0x000fe40000000200 */
[----:B------:R-:W-:Y:S01]  /*9120*/  @!UP1 UIADD3 UR22, UR25, UR22, URZ ;  /* 0x0000001619169290 */ /* 0x000fe2000fffe03f */
[----:B------:R-:W-:Y:S02]  /*9130*/  @!P0 IADD3 R23, P4, R215, UR23, RZ ;  /* 0x00000017d7178c10 */ /* 0x000fe4000ff9e0ff */
[----:B------:R-:W-:Y:S01]  /*9140*/  @!P0 IADD3 R2, P5, R194, UR23, RZ ;  /* 0x00000017c2028c10 */ /* 0x000fe2000ffbe0ff */
[----:B------:R-:W-:Y:S02]  /*9150*/  @!UP1 USHF.L.U64.HI UR22, UR24, 0x6, UR22 ;  /* 0x0000000618169899 */ /* 0x000fe40008010216 */
[----:B------:R-:W1:Y:S01]  /*9160*/  LDSM.16.M88.4 R8, [R188+UR4+0xc100] ;  /* 0x00c10004bc08783b */ /* 0x000e620008000200 */
[----:B------:R-:W-:Y:S01]  /*9170*/  @!P0 LEA R172, P6, R2, c[0x0][0x1f8], 0x1 ;  /* 0x00007e0002ac8a11 */ /* 0x000fe200078c08ff */
[----:B------:R-:W-:Y:S02]  /*9180*/  @!UP1 UIADD3 UR24, UP0, UR12, UR23, URZ ;  /* 0x000000170c189290 */ /* 0x000fe4000ff1e03f */
[----:B------:R-:W-:Y:S02]  /*9190*/  @!P0 IADD3.X R20, R214, UR22, RZ, P4, !PT ;  /* 0x00000016d6148c10 */ /* 0x000fe4000a7fe4ff */
[----:B------:R-:W-:Y:S02]  /*91a0*/  @!P0 IADD3 R0, P4, R213, UR23, RZ ;  /* 0x00000017d5008c10 */ /* 0x000fe4000ff9e0ff */
[----:B------:R-:W2:Y:S01]  /*91b0*/  LDSM.16.M88.4 R16, [R188+UR4+0xc900] ;  /* 0x00c90004bc10783b */ /* 0x000ea20008000200 */
[----:B------:R-:W-:Y:S02]  /*91c0*/  @!P0 IADD3.X R21, R199, UR22, RZ, P5, !PT ;  /* 0x00000016c7158c10 */ /* 0x000fe4000affe4ff */
[C---:B------:R-:W-:Y:S02]  /*91d0*/  @!P0 LEA R164, P5, R23.reuse, c[0x0][0x1f8], 0x1 ;  /* 0x00007e0017a48a11 */ /* 0x040fe400078a08ff */
[----:B------:R-:W-:Y:S02]  /*91e0*/  @!P0 LEA.HI.X R173, R2, c[0x0][0x1fc], R21, 0x1, P6 ;  /* 0x00007f0002ad8a11 */ /* 0x000fe400030f0c15 */
[----:B------:R-:W-:Y:S01]  /*91f0*/  @!P0 LEA.HI.X R165, R23, c[0x0][0x1fc], R20, 0x1, P5 ;  /* 0x00007f0017a58a11 */ /* 0x000fe200028f0c14 */
[----:B------:R-:W3:Y:S01]  /*9200*/  LDSM.16.M88.4 R24, [R188+UR4+0xd100] ;  /* 0x00d10004bc18783b */ /* 0x000ee20008000200 */
[----:B------:R-:W-:Y:S02]  /*9210*/  @!P0 LEA R168, P5, R0, c[0x0][0x1f8], 0x1 ;  /* 0x00007e0000a88a11 */ /* 0x000fe400078a08ff */
[----:B------:R-:W-:Y:S01]  /*9220*/  @!P0 IADD3.X R29, R212, UR22, RZ, P4, !PT ;  /* 0x00000016d41d8c10 */ /* 0x000fe2000a7fe4ff */
[----:B------:R-:W-:Y:S01]  /*9230*/  @!UP1 UIADD3.X UR22, UR11, UR22, URZ, UP0, !UPT ;  /* 0x000000160b169290 */ /* 0x000fe200087fe43f */
[----:B------:R-:W-:Y:S02]  /*9240*/  @!P0 IADD3 R2, P4, R194, UR24, RZ ;  /* 0x00000018c2028c10 */ /* 0x000fe4000ff9e0ff */
[----:B------:R-:W-:Y:S01]  /*9250*/  @!P0 LEA.HI.X R169, R0, c[0x0][0x1fc], R29, 0x1, P5 ;  /* 0x00007f0000a98a11 */ /* 0x000fe200028f0c1d */
[----:B------:R-:W4:Y:S01]  /*9260*/  LDSM.16.M88.4 R136, [R188+UR4+0xd900] ;  /* 0x00d90004bc88783b */ /* 0x000f220008000200 */
[C---:B------:R-:W-:Y:S02]  /*9270*/  @!P0 LEA R170, P5, R2.reuse, c[0x0][0x1f8], 0x1 ;  /* 0x00007e0002aa8a11 */ /* 0x040fe400078a08ff */
[----:B------:R-:W-:Y:S02]  /*9280*/  @!P0 IADD3.X R29, R199, UR22, RZ, P4, !PT ;  /* 0x00000016c71d8c10 */ /* 0x000fe4000a7fe4ff */
[----:B------:R-:W-:Y:S02]  /*9290*/  @!P0 IADD3 R0, P4, R215, UR24, RZ ;  /* 0x00000018d7008c10 */ /* 0x000fe4000ff9e0ff */
[----:B------:R-:W-:Y:S01]  /*92a0*/  @!P0 LEA.HI.X R171, R2, c[0x0][0x1fc], R29, 0x1, P5 ;  /* 0x00007f0002ab8a11 */ /* 0x000fe200028f0c1d */
[----:B------:R-:W-:Y:S01]  /*92b0*/  LDSM.16.M88.4 R140, [R186] ;  /* 0x00000000ba8c783b */ /* 0x000fe20000000200 */
[----:B------:R-:W-:Y:S02]  /*92c0*/  @!P0 IADD3 R159, P5, R213, UR24, RZ ;  /* 0x00000018d59f8c10 */ /* 0x000fe4000ffbe0ff */
[----:B------:R-:W-:Y:S02]  /*92d0*/  @!P0 LEA R176, P6, R0, c[0x0][0x1f8], 0x1 ;  /* 0x00007e0000b08a11 */ /* 0x000fe400078c08ff */
[----:B------:R-:W-:Y:S02]  /*92e0*/  @!P0 IADD3.X R157, R214, UR22, RZ, P4, !PT ;  /* 0x00000016d69d8c10 */ /* 0x000fe4000a7fe4ff */
[----:B------:R-:W-:Y:S01]  /*92f0*/  @!P0 LEA R174, P4, R159, c[0x0][0x1f8], 0x1 ;  /* 0x00007e009fae8a11 */ /* 0x000fe200078808ff */
[C---:B-1----:R-:W-:Y:S01]  /*9300*/  HMMA.16816.F32 R4, R32.reuse, R8, RZ ;  /* 0x000000082004723c */ /* 0x042fe200000018ff */
[----:B------:R-:W1:Y:S02]  /*9310*/  LDSM.16.M88.4 R144, [R191+0xc100] ;  /* 0x00c10000bf90783b */ /* 0x000e640000000200 */
[----:B------:R-:W-:Y:S02]  /*9320*/  @!P0 LEA.HI.X R177, R0, c[0x0][0x1fc], R157, 0x1, P6 ;  /* 0x00007f0000b18a11 */ /* 0x000fe400030f0c9d */
[-C--:B------:R-:W-:Y:S02]  /*9330*/  IADD3 R0, R192, R132.reuse, RZ ;  /* 0x00000084c0007210 */ /* 0x080fe40007ffe0ff */
[----:B------:R-:W-:Y:S01]  /*9340*/  IADD3 R132, R189, R132, R192 ;  /* 0x00000084bd847210 */ /* 0x000fe20007ffe0c0 */
[C---:B------:R-:W-:Y:S01]  /*9350*/  HMMA.16816.F32 R8, R32.reuse, R10, RZ ;  /* 0x0000000a2008723c */ /* 0x040fe200000018ff */
[----:B------:R-:W5:Y:S03]  /*9360*/  LDSM.16.M88.4 R148, [R191+0xc900] ;  /* 0x00c90000bf94783b */ /* 0x000f660000000200 */
[----:B------:R-:W-:Y:S01]  /*9370*/  @!P0 IADD3.X R2, R212, UR22, RZ, P5, !PT ;  /* 0x00000016d4028c10 */ /* 0x000fe2000affe4ff */
[----:B------:R-:W-:Y:S03]  /*9380*/  UIADD3 UR22, UR21, -0x2, URZ ;  /* 0xfffffffe15167890 */ /* 0x000fe6000fffe03f */
[C---:B--2---:R-:W-:Y:S01]  /*9390*/  HMMA.16816.F32 R12, R32.reuse, R16, RZ ;  /* 0x00000010200c723c */ /* 0x044fe200000018ff */
[----:B------:R-:W2:Y:S01]  /*93a0*/  LDSM.16.M88.4 R152, [R191+0xd100] ;  /* 0x00d10000bf98783b */ /* 0x000ea20000000200 */
[----:B------:R-:W-:Y:S02]  /*93b0*/  UISETP.GE.AND UP1, UPT, UR22, UR10, UPT ;  /* 0x0000000a1600728c */ /* 0x000fe4000bf26270 */
[----:B------:R-:W-:Y:S02]  /*93c0*/  @!P0 LEA.HI.X R175, R159, c[0x0][0x1fc], R2, 0x1, P4 ;  /* 0x00007f009faf8a11 */ /* 0x000fe400020f0c02 */
[----:B------:R-:W-:Y:S02]  /*93d0*/  IADD3 R2, R192, R191, RZ ;  /* 0x000000bfc0027210 */ /* 0x000fe40007ffe0ff */
[C---:B------:R-:W-:Y:S01]  /*93e0*/  HMMA.16816.F32 R16, R32.reuse, R18, RZ ;  /* 0x000000122010723c */ /* 0x040fe200000018ff */
[----:B------:R-:W2:Y:S04]  /*93f0*/  LDSM.16.M88.4 R156, [R191+0xd900] ;  /* 0x00d90000bf9c783b */ /* 0x000ea80000000200 */
[----:B------:R-:W-:Y:S02]  /*9400*/  @UP1 USHF.R.S32.HI UR23, URZ, 0x1f, UR22 ;  /* 0x0000001f3f171899 */ /* 0x000fe40008011416 */
[----:B------:R-:W-:Y:S01]  /*9410*/  @UP1 UIMAD.WIDE.U32 UR24, UR22, UR6, URZ ;  /* 0x00000006161812a5 */ /* 0x000fe2000f8e003f */
[C---:B---3--:R-:W-:Y:S01]  /*9420*/  HMMA.16816.F32 R20, R32.reuse, R24, RZ ;  /* 0x000000182014723c */ /* 0x048fe200000018ff */
[----:B------:R-:W-:Y:S01]  /*9430*/  @!PT LDS RZ, [RZ] ;  /* 0x00000000fffff984 */ /* 0x000fe20000000800 */
[----:B------:R-:W-:Y:S01]  /*9440*/  @!PT LDS RZ, [RZ] ;  /* 0x00000000fffff984 */ /* 0x000fe20000000800 */
[----:B------:R-:W-:Y:S01]  /*9450*/  @!PT LDS RZ, [RZ] ;  /* 0x00000000fffff984 */ /* 0x000fe20000000800 */
[----:B------:R3:W-:Y:S01]  /*9460*/  @!P0 LDGSTS.E.BYPASS.LTC128B.128 [R167], [R172.64], !P3 ;  /* 0x00000000aca78fae */ /* 0x0007e2000d901d52 */
[----:B------:R-:W-:Y:S04]  /*9470*/  @UP1 UIMAD UR23, UR23, UR6, URZ ;  /* 0x00000006171712a4 */ /* 0x000fe8000f8e023f */
[----:B------:R-:W-:Y:S02]  /*9480*/  @UP1 UIMAD UR23, UR22, UR7, UR23 ;  /* 0x00000007161712a4 */ /* 0x000fe4000f8e0217 */
[C---:B------:R-:W-:Y:S01]  /*9490*/  HMMA.16816.F32 R24, R32.reuse, R26, RZ ;  /* 0x0000001a2018723c */ /* 0x040fe200000018ff */
[----:B------:R3:W-:Y:S01]  /*94a0*/  @!P0 LDGSTS.E.BYPASS.LTC128B.128 [R167+0x2000], [R164.64], !P2 ;  /* 0x02000000a4a78fae */ /* 0x0007e2000d101d52 */
[----:B------:R-:W-:Y:S02]  /*94b0*/  @UP1 USHF.L.U32 UR22, UR24, 0x6, URZ ;  /* 0x0000000618161899 */ /* 0x000fe4000800063f */
[----:B------:R-:W-:Y:S02]  /*94c0*/  @UP1 UIADD3 UR23, UR25, UR23, URZ ;  /* 0x0000001719171290 */ /* 0x000fe4000fffe03f */
[----:B------:R-:W-:Y:S02]  /*94d0*/  UIADD3 UR25, UR15, 0x1, URZ ;  /* 0x000000010f197890 */ /* 0x000fe4000fffe03f */
[C---:B----4-:R-:W-:Y:S01]  /*94e0*/  HMMA.16816.F32 R28, R32.reuse, R136, RZ ;  /* 0x00000088201c723c */ /* 0x050fe200000018ff */
[----:B------:R3:W-:Y:S01]  /*94f0*/  @!P0 LDGSTS.E.BYPASS.LTC128B.128 [R167+0x4000], [R168.64], !P1 ;  /* 0x04000000a8a78fae */ /* 0x0007e2000c901d52 */
[----:B------:R-:W-:Y:S02]  /*9500*/  @UP1 USHF.L.U64.HI UR23, UR24, 0x6, UR23 ;  /* 0x0000000618171899 */ /* 0x000fe40008010217 */
[----:B------:R-:W-:Y:S04]  /*9510*/  @UP1 UIADD3 UR24, UP0, UR14, UR22, URZ ;  /* 0x000000160e181290 */ /* 0x000fe8000ff1e03f */
[----:B------:R-:W-:Y:S01]  /*9520*/  HMMA.16816.F32 R32, R32, R138, RZ ;  /* 0x0000008a2020723c */ /* 0x000fe200000018ff */
[----:B------:R3:W-:Y:S07]  /*9530*/  @!P0 LDGSTS.E.BYPASS.LTC128B.128 [R167+0x1000], [R170.64], !P3 ;  /* 0x01000000aaa78fae */ /* 0x0007ee000d901d52 */
[C---:B-1----:R-:W-:Y:S01]  /*9540*/  HMMA.16816.F32 R4, R140.reuse, R144, R4 ;  /* 0x000000908c04723c */ /* 0x042fe20000001804 */
[----:B------:R3:W-:Y:S07]  /*9550*/  @!P0 LDGSTS.E.BYPASS.LTC128B.128 [R167+0x3000], [R176.64], !P2 ;  /* 0x03000000b0a78fae */ /* 0x0007ee000d101d52 */
[C---:B------:R-:W-:Y:S01]  /*9560*/  HMMA.16816.F32 R8, R140.reuse, R146, R8 ;  /* 0x000000928c08723c */ /* 0x040fe20000001808 */
[----:B------:R3:W-:Y:S01]  /*9570*/  @!P0 LDGSTS.E.BYPASS.LTC128B.128 [R167+0x5000], [R174.64], !P1 ;  /* 0x05000000aea78fae */ /* 0x0007e2000c901d52 */
[----:B------:R-:W-:Y:S06]  /*9580*/  PLOP3.LUT P0, PT, PT, PT, UP1, 0x80, 0x0 ;  /* 0x000000000000781c */ /* 0x000fec0003f0f018 */
[C---:B-----5:R-:W-:Y:S01]  /*9590*/  HMMA.16816.F32 R12, R140.reuse, R148, R12 ;  /* 0x000000948c0c723c */ /* 0x060fe2000000180c */
[----:B------:R-:W-:Y:S07]  /*95a0*/  LDSM.16.M88.4 R136, [R185] ;  /* 0x00000000b988783b */ /* 0x000fee0000000200 */
[C---:B------:R-:W-:Y:S01]  /*95b0*/  HMMA.16816.F32 R16, R140.reuse, R150, R16 ;  /* 0x000000968c10723c */ /* 0x040fe20000001810 */
[----:B------:R-:W1:Y:S07]  /*95c0*/  LDSM.16.M88.4 R160, [R0+0xc100] ;  /* 0x00c1000000a0783b */ /* 0x000e6e0000000200 */
[C---:B--2---:R-:W-:Y:S01]  /*95d0*/  HMMA.16816.F32 R20, R140.reuse, R152, R20 ;  /* 0x000000988c14723c */ /* 0x044fe20000001814 */
[----:B------:R-:W0:Y:S07]  /*95e0*/  LDGDEPBAR ;  /* 0x00000000000079af */ /* 0x000e2e0000000000 */
[C---:B------:R-:W-:Y:S01]  /*95f0*/  HMMA.16816.F32 R24, R140.reuse, R154, R24 ;  /* 0x0000009a8c18723c */ /* 0x040fe20000001818 */
[----:B------:R-:W2:Y:S07]  /*9600*/  LDSM.16.M88.4 R144, [R0+0xc900] ;  /* 0x00c900000090783b */ /* 0x000eae0000000200 */
[C---:B------:R-:W-:Y:S01]  /*9610*/  HMMA.16816.F32 R28, R140.reuse, R156, R28 ;  /* 0x0000009c8c1c723c */ /* 0x040fe2000000181c */
[----:B------:R-:W4:Y:S07]  /*9620*/  LDSM.16.M88.4 R148, [R0+0xd100] ;  /* 0x00d100000094783b */ /* 0x000f2e0000000200 */
[----:B------:R-:W-:Y:S01]  /*9630*/  HMMA.16816.F32 R32, R140, R158, R32 ;  /* 0x0000009e8c20723c */ /* 0x000fe20000001820 */
[----:B------:R-:W5:Y:S07]  /*9640*/  LDSM.16.M88.4 R152, [R0+0xd900] ;  /* 0x00d900000098783b */ /* 0x000f6e0000000200 */
[C---:B-1----:R-:W-:Y:S01]  /*9650*/  HMMA.16816.F32 R4, R136.reuse, R160, R4 ;  /* 0x000000a08804723c */ /* 0x042fe20000001804 */
[----:B---3--:R-:W-:Y:S07]  /*9660*/  LDSM.16.M88.4 R164, [R184] ;  /* 0x00000000b8a4783b */ /* 0x008fee0000000200 */
[C---:B------:R-:W-:Y:S01]  /*9670*/  HMMA.16816.F32 R8, R136.reuse, R162, R8 ;  /* 0x000000a28808723c */ /* 0x040fe20000001808 */
[----:B------:R-:W1:Y:S07]  /*9680*/  LDSM.16.M88.4 R168, [R2+0xc100] ;  /* 0x00c1000002a8783b */ /* 0x000e6e0000000200 */
[C---:B--2---:R-:W-:Y:S01]  /*9690*/  HMMA.16816.F32 R12, R136.reuse, R144, R12 ;  /* 0x00000090880c723c */ /* 0x044fe2000000180c */
[----:B------:R-:W2:Y:S07]  /*96a0*/  LDSM.16.M88.4 R140, [R2+0xc900] ;  /* 0x00c90000028c783b */ /* 0x000eae0000000200 */
[C---:B------:R-:W-:Y:S01]  /*96b0*/  HMMA.16816.F32 R16, R136.reuse, R146, R16 ;  /* 0x000000928810723c */ /* 0x040fe20000001810 */
[----:B------:R-:W3:Y:S07]  /*96c0*/  LDSM.16.M88.4 R156, [R2+0xd100] ;  /* 0x00d10000029c783b */ /* 0x000eee0000000200 */
[C---:B----4-:R-:W-:Y:S01]  /*96d0*/  HMMA.16816.F32 R20, R136.reuse, R148, R20 ;  /* 0x000000948814723c */ /* 0x050fe20000001814 */
[----:B------:R-:W4:Y:S07]  /*96e0*/  LDSM.16.M88.4 R144, [R2+0xd900] ;  /* 0x00d900000290783b */ /* 0x000f2e0000000200 */
[C---:B------:R-:W-:Y:S01]  /*96f0*/  HMMA.16816.F32 R24, R136.reuse, R150, R24 ;  /* 0x000000968818723c */ /* 0x040fe20000001818 */
[----:B------:R-:W-:Y:S07]  /*9700*/  LDSM.16.M88.4 R148, [R188+UR4+0xe100] ;  /* 0x00e10004bc94783b */ /* 0x000fee0008000200 */
[C---:B-----5:R-:W-:Y:S01]  /*9710*/  HMMA.16816.F32 R28, R136.reuse, R152, R28 ;  /* 0x00000098881c723c */ /* 0x060fe2000000181c */
[----:B------:R-:W-:Y:S07]  /*9720*/  LDSM.16.M88.4 R160, [R188+UR4+0xf900] ;  /* 0x00f90004bca0783b */ /* 0x000fee0008000200 */
[----:B------:R-:W-:Y:S01]  /*9730*/  HMMA.16816.F32 R32, R136, R154, R32 ;  /* 0x0000009a8820723c */ /* 0x000fe20000001820 */
[----:B------:R-:W5:Y:S07]  /*9740*/  LDSM.16.M88.4 R136, [R190+0x4000] ;  /* 0x00400000be88783b */ /* 0x000f6e0000000200 */
[C---:B-1----:R-:W-:Y:S01]  /*9750*/  HMMA.16816.F32 R4, R164.reuse, R168, R4 ;  /* 0x000000a8a404723c */ /* 0x042fe20000001804 */
[----:B------:R-:W1:Y:S07]  /*9760*/  LDSM.16.M88.4 R152, [R188+UR4+0xe900] ;  /* 0x00e90004bc98783b */ /* 0x000e6e0008000200 */
[C---:B------:R-:W-:Y:S01]  /*9770*/  HMMA.16816.F32 R8, R164.reuse, R170, R8 ;  /* 0x000000aaa408723c */ /* 0x040fe20000001808 */
[----:B------:R-:W-:Y:S07]  /*9780*/  LDSM.16.M88.4 R168, [R191+0xe100] ;  /* 0x00e10000bfa8783b */ /* 0x000fee0000000200 */
[C---:B--2---:R-:W-:Y:S01]  /*9790*/  HMMA.16816.F32 R12, R164.reuse, R140, R12 ;  /* 0x0000008ca40c723c */ /* 0x044fe2000000180c */
[----:B------:R-:W-:Y:S07]  /*97a0*/  LDSM.16.M88.4 R172, [R191+0xe900] ;  /* 0x00e90000bfac783b */ /* 0x000fee0000000200 */
[C---:B------:R-:W-:Y:S01]  /*97b0*/  HMMA.16816.F32 R16, R164.reuse, R142, R16 ;  /* 0x0000008ea410723c */ /* 0x040fe20000001810 */
[----:B------:R-:W2:Y:S07]  /*97c0*/  LDSM.16.M88.4 R140, [R188+UR4+0xf100] ;  /* 0x00f10004bc8c783b */ /* 0x000eae0008000200 */
[C---:B---3--:R-:W-:Y:S01]  /*97d0*/  HMMA.16816.F32 R20, R164.reuse, R156, R20 ;  /* 0x0000009ca414723c */ /* 0x048fe20000001814 */
[----:B------:R-:W-:Y:S07]  /*97e0*/  LDSM.16.M88.4 R176, [R0+0xe100] ;  /* 0x00e1000000b0783b */ /* 0x000fee0000000200 */
[C---:B------:R-:W-:Y:S01]  /*97f0*/  HMMA.16816.F32 R24, R164.reuse, R158, R24 ;  /* 0x0000009ea418723c */ /* 0x040fe20000001818 */
[----:B------:R-:W3:Y:S07]  /*9800*/  LDSM.16.M88.4 R156, [R186+0x4000] ;  /* 0x00400000ba9c783b */ /* 0x000eee0000000200 */
[C---:B----4-:R-:W-:Y:S01]  /*9810*/  HMMA.16816.F32 R28, R164.reuse, R144, R28 ;  /* 0x00000090a41c723c */ /* 0x050fe2000000181c */
[----:B------:R-:W-:Y:S07]  /*9820*/  LDSM.16.M88.4 R180, [R188+UR4+0x10100] ;  /* 0x01010004bcb4783b */ /* 0x000fee0008000200 */
[----:B------:R-:W-:Y:S01]  /*9830*/  HMMA.16816.F32 R32, R164, R146, R32 ;  /* 0x00000092a420723c */ /* 0x000fe20000001820 */
[----:B------:R-:W4:Y:S07]  /*9840*/  LDSM.16.M88.4 R144, [R191+0xf100] ;  /* 0x00f10000bf90783b */ /* 0x000f2e0000000200 */
[C---:B-----5:R-:W-:Y:S01]  /*9850*/  HMMA.16816.F32 R4, R136.reuse, R148, R4 ;  /* 0x000000948804723c */ /* 0x060fe20000001804 */
[----:B------:R-:W-:Y:S07]  /*9860*/  LDSM.16.M88.4 R164, [R185+0x4000] ;  /* 0x00400000b9a4783b */ /* 0x000fee0000000200 */
[C---:B------:R-:W-:Y:S01]  /*9870*/  HMMA.16816.F32 R8, R136.reuse, R150, R8 ;  /* 0x000000968808723c */ /* 0x040fe20000001808 */
[----:B------:R-:W5:Y:S07]  /*9880*/  LDSM.16.M88.4 R148, [R191+0xf900] ;  /* 0x00f90000bf94783b */ /* 0x000f6e0000000200 */
[C---:B-1----:R-:W-:Y:S08]  /*9890*/  HMMA.16816.F32 R12, R136.reuse, R152, R12 ;  /* 0x00000098880c723c */ /* 0x042ff0000000180c */
[C---:B------:R-:W-:Y:S01]  /*98a0*/  HMMA.16816.F32 R16, R136.reuse, R154, R16 ;  /* 0x0000009a8810723c */ /* 0x040fe20000001810 */
[----:B------:R-:W-:Y:S07]  /*98b0*/  LDSM.16.M88.4 R152, [R0+0xf900] ;  /* 0x00f900000098783b */ /* 0x000fee0000000200 */
[C---:B--2---:R-:W-:Y:S08]  /*98c0*/  HMMA.16816.F32 R20, R136.reuse, R140, R20 ;  /* 0x0000008c8814723c */ /* 0x044ff00000001814 */
[C---:B------:R-:W-:Y:S01]  /*98d0*/  HMMA.16816.F32 R24, R136.reuse, R142, R24 ;  /* 0x0000008e8818723c */ /* 0x040fe20000001818 */
[----:B------:R-:W-:Y:S07]  /*98e0*/  LDSM.16.M88.4 R140, [R0+0xf100] ;  /* 0x00f10000008c783b */ /* 0x000fee0000000200 */
[C---:B------:R-:W-:Y:S08]  /*98f0*/  HMMA.16816.F32 R28, R136.reuse, R160, R28 ;  /* 0x000000a0881c723c */ /* 0x040ff0000000181c */
[----:B------:R-:W-:Y:S01]  /*9900*/  HMMA.16816.F32 R32, R136, R162, R32 ;  /* 0x000000a28820723c */ /* 0x000fe20000001820 */
[----:B------:R-:W1:Y:S07]  /*9910*/  LDSM.16.M88.4 R136, [R0+0xe900] ;  /* 0x00e900000088783b */ /* 0x000e6e0000000200 */
[C---:B---3--:R-:W-:Y:S01]  /*9920*/  HMMA.16816.F32 R4, R156.reuse, R168, R4 ;  /* 0x000000a89c04723c */ /* 0x048fe20000001804 */
[----:B------:R-:W-:Y:S07]  /*9930*/  LDSM.16.M88.4 R160, [R184+0x4000] ;  /* 0x00400000b8a0783b */ /* 0x000fee0000000200 */
[C---:B------:R-:W-:Y:S01]  /*9940*/  HMMA.16816.F32 R8, R156.reuse, R170, R8 ;  /* 0x000000aa9c08723c */ /* 0x040fe20000001808 */
[----:B------:R-:W2:Y:S07]  /*9950*/  LDSM.16.M88.4 R168, [R2+0xe100] ;  /* 0x00e1000002a8783b */ /* 0x000eae0000000200 */
[C---:B------:R-:W-:Y:S08]  /*9960*/  HMMA.16816.F32 R12, R156.reuse, R172, R12 ;  /* 0x000000ac9c0c723c */ /* 0x040ff0000000180c */
[C---:B------:R-:W-:Y:S01]  /*9970*/  HMMA.16816.F32 R16, R156.reuse, R174, R16 ;  /* 0x000000ae9c10723c */ /* 0x040fe20000001810 */
[----:B------:R-:W-:Y:S07]  /*9980*/  LDSM.16.M88.4 R172, [R190+0x8000] ;  /* 0x00800000beac783b */ /* 0x000fee0000000200 */
[C---:B----4-:R-:W-:Y:S08]  /*9990*/  HMMA.16816.F32 R20, R156.reuse, R144, R20 ;  /* 0x000000909c14723c */ /* 0x050ff00000001814 */
[C---:B------:R-:W-:Y:S01]  /*99a0*/  HMMA.16816.F32 R24, R156.reuse, R146, R24 ;  /* 0x000000929c18723c */ /* 0x040fe20000001818 */
[----:B------:R-:W3:Y:S07]  /*99b0*/  LDSM.16.M88.4 R144, [R132+0xe900] ;  /* 0x00e900008490783b */ /* 0x000eee0000000200 */
[C---:B-----5:R-:W-:Y:S08]  /*99c0*/  HMMA.16816.F32 R28, R156.reuse, R148, R28 ;  /* 0x000000949c1c723c */ /* 0x060ff0000000181c */
[----:B------:R-:W-:Y:S01]  /*99d0*/  HMMA.16816.F32 R32, R156, R150, R32 ;  /* 0x000000969c20723c */ /* 0x000fe20000001820 */
[----:B------:R-:W4:Y:S07]  /*99e0*/  LDSM.16.M88.4 R148, [R132+0xf100] ;  /* 0x00f100008494783b */ /* 0x000f2e0000000200 */
[C---:B------:R-:W-:Y:S01]  /*99f0*/  HMMA.16816.F32 R4, R164.reuse, R176, R4 ;  /* 0x000000b0a404723c */ /* 0x040fe20000001804 */
[----:B------:R-:W5:Y:S07]  /*9a00*/  LDSM.16.M88.4 R156, [R132+0xf900] ;  /* 0x00f90000849c783b */ /* 0x000f6e0000000200 */
[C---:B------:R-:W-:Y:S01]  /*9a10*/  HMMA.16816.F32 R8, R164.reuse, R178, R8 ;  /* 0x000000b2a408723c */ /* 0x040fe20000001808 */
[----:B------:R-:W-:Y:S07]  /*9a20*/  LDSM.16.M88.4 R176, [R191+0x10100] ;  /* 0x01010000bfb0783b */ /* 0x000fee0000000200 */
[C---:B-1----:R-:W-:Y:S08]  /*9a30*/  HMMA.16816.F32 R12, R164.reuse, R136, R12 ;  /* 0x00000088a40c723c */ /* 0x042ff0000000180c */
[C---:B------:R-:W-:Y:S01]  /*9a40*/  HMMA.16816.F32 R16, R164.reuse, R138, R16 ;  /* 0x0000008aa410723c */ /* 0x040fe20000001810 */
[----:B------:R-:W1:Y:S07]  /*9a50*/  LDSM.16.M88.4 R136, [R188+UR4+0x10900] ;  /* 0x01090004bc88783b */ /* 0x000e6e0008000200 */
[C---:B------:R-:W-:Y:S08]  /*9a60*/  HMMA.16816.F32 R20, R164.reuse, R140, R20 ;  /* 0x0000008ca414723c */ /* 0x040ff00000001814 */
[C---:B------:R-:W-:Y:S01]  /*9a70*/  HMMA.16816.F32 R24, R164.reuse, R142, R24 ;  /* 0x0000008ea418723c */ /* 0x040fe20000001818 */
[----:B------:R-:W1:Y:S07]  /*9a80*/  LDSM.16.M88.4 R140, [R188+UR4+0x11100] ;  /* 0x01110004bc8c783b */ /* 0x000e6e0008000200 */
[C---:B------:R-:W-:Y:S08]  /*9a90*/  HMMA.16816.F32 R28, R164.reuse, R152, R28 ;  /* 0x00000098a41c723c */ /* 0x040ff0000000181c */
[----:B------:R-:W-:Y:S01]  /*9aa0*/  HMMA.16816.F32 R32, R164, R154, R32 ;  /* 0x0000009aa420723c */ /* 0x000fe20000001820 */
[----:B------:R-:W1:Y:S07]  /*9ab0*/  LDSM.16.M88.4 R152, [R188+UR4+0x11900] ;  /* 0x01190004bc98783b */ /* 0x000e6e0008000200 */
        /* <DEDUP_REMOVED lines=10> */
[C---:B-----5:R-:W-:Y:S08]  /*9b60*/  HMMA.16816.F32 R28, R160.reuse, R156, R28 ;  /* 0x0000009ca01c723c */ /* 0x060ff0000000181c */
[----:B------:R-:W-:Y:S01]  /*9b70*/  HMMA.16816.F32 R32, R160, R158, R32 ;  /* 0x0000009ea020723c */ /* 0x000fe20000001820 */
[----:B------:R-:W5:Y:S07]  /*9b80*/  LDSM.16.M88.4 R156, [R191+0x11900] ;  /* 0x01190000bf9c783b */ /* 0x000f6e0000000200 */
        /* <DEDUP_REMOVED lines=15> */
[C---:B------:R-:W-:Y:S08]  /*9c80*/  HMMA.16816.F32 R8, R164.reuse, R178, R8 ;  /* 0x000000b2a408723c */ /* 0x040ff00000001808 */
[C---:B---3--:R-:W-:Y:S08]  /*9c90*/  HMMA.16816.F32 R12, R164.reuse, R144, R12 ;  /* 0x00000090a40c723c */ /* 0x048ff0000000180c */
[C---:B------:R-:W-:Y:S08]  /*9ca0*/  HMMA.16816.F32 R16, R164.reuse, R146, R16 ;  /* 0x00000092a410723c */ /* 0x040ff00000001810 */
[C---:B----4-:R-:W-:Y:S08]  /*9cb0*/  HMMA.16816.F32 R20, R164.reuse, R148, R20 ;  /* 0x00000094a414723c */ /* 0x050ff00000001814 */
[C---:B------:R-:W-:Y:S08]  /*9cc0*/  HMMA.16816.F32 R24, R164.reuse, R150, R24 ;  /* 0x00000096a418723c */ /* 0x040ff00000001818 */
[C---:B-----5:R-:W-:Y:S08]  /*9cd0*/  HMMA.16816.F32 R28, R164.reuse, R156, R28 ;  /* 0x0000009ca41c723c */ /* 0x060ff0000000181c */
[----:B------:R-:W-:Y:S08]  /*9ce0*/  HMMA.16816.F32 R32, R164, R158, R32 ;  /* 0x0000009ea420723c */ /* 0x000ff00000001820 */
[C---:B------:R-:W-:Y:S08]  /*9cf0*/  HMMA.16816.F32 R4, R160.reuse, R168, R4 ;  /* 0x000000a8a004723c */ /* 0x040ff00000001804 */
[C---:B------:R-:W-:Y:S08]  /*9d00*/  HMMA.16816.F32 R8, R160.reuse, R170, R8 ;  /* 0x000000aaa008723c */ /* 0x040ff00000001808 */
[C---:B-1----:R-:W-:Y:S08]  /*9d10*/  HMMA.16816.F32 R12, R160.reuse, R136, R12 ;  /* 0x00000088a00c723c */ /* 0x042ff0000000180c */
[C---:B------:R-:W-:Y:S01]  /*9d20*/  HMMA.16816.F32 R16, R160.reuse, R138, R16 ;  /* 0x0000008aa010723c */ /* 0x040fe20000001810 */
[----:B------:R-:W1:Y:S07]  /*9d30*/  LDSM.16.M88.4 R136, [R132+0x10900] ;  /* 0x010900008488783b */ /* 0x000e6e0000000200 */
[C---:B------:R-:W-:Y:S08]  /*9d40*/  HMMA.16816.F32 R20, R160.reuse, R140, R20 ;  /* 0x0000008ca014723c */ /* 0x040ff00000001814 */
[C---:B------:R-:W-:Y:S08]  /*9d50*/  HMMA.16816.F32 R24, R160.reuse, R142, R24 ;  /* 0x0000008ea018723c */ /* 0x040ff00000001818 */
[C---:B------:R-:W-:Y:S08]  /*9d60*/  HMMA.16816.F32 R28, R160.reuse, R152, R28 ;  /* 0x00000098a01c723c */ /* 0x040ff0000000181c */
        /* <DEDUP_REMOVED lines=21> */
[----:B------:R-:W-:Y:S01]  /*9ec0*/  FMUL.FTZ R16, R16, c[0x0][0x320] ;  /* 0x0000c80010107a20 */ /* 0x000fe20000410000 */
[----:B-1----:R-:W-:Y:S01]  /*9ed0*/  FMNMX.FTZ R0, R161, R133, !PT ;  /* 0x00000085a1007209 */ /* 0x002fe20007810000 */
[----:B------:R-:W-:Y:S02]  /*9ee0*/  FMUL.FTZ R17, R17, c[0x0][0x320] ;  /* 0x0000c80011117a20 */ /* 0x000fe40000410000 */
[----:B------:R-:W-:Y:S02]  /*9ef0*/  FMUL.FTZ R18, R18, c[0x0][0x320] ;  /* 0x0000c80012127a20 */ /* 0x000fe40000410000 */
[----:B------:R-:W-:Y:S01]  /*9f00*/  FMUL.FTZ R19, R19, c[0x0][0x320] ;  /* 0x0000c80013137a20 */ /* 0x000fe20000410000 */
[----:B------:R1:W-:Y:S10]  /*9f10*/  MUFU.TANH R170, R11 ;  /* 0x0000000b00aa7308 */ /* 0x0003f40000002400 */
[----:B------:R-:W-:Y:S10]  /*9f20*/  MUFU.TANH R159, R13 ;  /* 0x0000000d009f7308 */ /* 0x000ff40000002400 */
[----:B------:R-:W-:Y:S01]  /*9f30*/  MUFU.TANH R176, R14 ;  /* 0x0000000e00b07308 */ /* 0x000fe20000002400 */
[C---:B--2---:R-:W-:Y:S01]  /*9f40*/  HMMA.16816.F32 R20, R172.reuse, R4, R20 ;  /* 0x00000004ac14723c */ /* 0x044fe20000001814 */
[----:B-1----:R-:W1:Y:S01]  /*9f50*/  LDSM.16.M88.4 R8, [R132+0x11900] ;  /* 0x011900008408783b */ /* 0x002e620000000200 */
        /* <DEDUP_REMOVED lines=28> */
[----:B------:R-:W-:Y:S01]  /*a120*/  FMUL.FTZ R32, R32, c[0x0][0x320] ;  /* 0x0000c80020207a20 */ /* 0x000fe20000410000 */
[----:B------:R-:W-:Y:S01]  /*a130*/  FMNMX.FTZ R13, R170, R13, !PT ;  /* 0x0000000daa0d7209 */ /* 0x000fe20007810000 */
[----:B------:R-:W-:Y:S01]  /*a140*/  FMUL.FTZ R33, R33, c[0x0][0x320] ;  /* 0x0000c80021217a20 */ /* 0x000fe20000410000 */
[----:B---3--:R-:W-:Y:S01]  /*a150*/  FMNMX.FTZ R0, R163, R0, !PT ;  /* 0x00000000a3007209 */ /* 0x008fe20007810000 */
[----:B------:R-:W-:Y:S01]  /*a160*/  FMUL.FTZ R34, R34, c[0x0][0x320] ;  /* 0x0000c80022227a20 */ /* 0x000fe20000410000 */
[----:B------:R-:W-:Y:S01]  /*a170*/  FMNMX.FTZ R13, R176, R13, !PT ;  /* 0x0000000db00d7209 */ /* 0x000fe20007810000 */
[----:B------:R-:W-:Y:S01]  /*a180*/  FMUL.FTZ R35, R35, c[0x0][0x320] ;  /* 0x0000c80023237a20 */ /* 0x000fe20000410000 */
[----:B------:R-:W-:Y:S02]  /*a190*/  FMNMX.FTZ R0, R171, R0, !PT ;  /* 0x00000000ab007209 */ /* 0x000fe40007810000 */
[----:B------:R-:W3:Y:S02]  /*a1a0*/  MUFU.TANH R139, R16 ;  /* 0x00000010008b7308 */ /* 0x000ee40000002400 */
[----:B--2---:R-:W-:Y:S04]  /*a1b0*/  FMNMX.FTZ R0, R169, R0, !PT ;  /* 0x00000000a9007209 */ /* 0x004fe80007810000 */
[----:B------:R-:W-:Y:S04]  /*a1c0*/  FMNMX.FTZ R0, R159, R0, !PT ;  /* 0x000000009f007209 */ /* 0x000fe80007810000 */
[----:B------:R-:W2:Y:S01]  /*a1d0*/  MUFU.TANH R137, R17 ;  /* 0x0000001100897308 */ /* 0x000ea20000002400 */
[----:B-1----:R-:W-:Y:S09]  /*a1e0*/  FMNMX.FTZ R13, R138, R13, !PT ;  /* 0x0000000d8a0d7209 */ /* 0x002ff20007810000 */
        /* <DEDUP_REMOVED lines=40> */
[----:B--2---:R-:W-:Y:S03]  /*a470*/  FMNMX.FTZ R9, R140, R13, !PT ;  /* 0x0000000d8c097209 */ /* 0x004fe60007810000 */
[----:B------:R-:W-:Y:S01]  /*a480*/  LDSM.16.MT88.4 R12, [R135+UR4+0x100] ;  /* 0x00010004870c783b */ /* 0x000fe20008004200 */
[----:B-1----:R-:W-:Y:S07]  /*a490*/  FMNMX.FTZ R7, R11, R2, !PT ;  /* 0x000000020b077209 */ /* 0x002fee0007810000 */
[----:B------:R-:W1:Y:S08]  /*a4a0*/  SHFL.BFLY PT, R0, R9, 0x2, 0x1f ;  /* 0x0c401f0009007f89 */ /* 0x000e7000000e0000 */
[----:B------:R-:W2:Y:S01]  /*a4b0*/  SHFL.BFLY PT, R2, R7, 0x1, 0x1f ;  /* 0x0c201f0007027f89 */ /* 0x000ea200000e0000 */
[----:B-1----:R-:W-:Y:S07]  /*a4c0*/  FMNMX.FTZ R5, R9, R0, !PT ;  /* 0x0000000009057209 */ /* 0x002fee0007810000 */
[----:B------:R-:W1:Y:S01]  /*a4d0*/  SHFL.BFLY PT, R0, R5, 0x1, 0x1f ;  /* 0x0c201f0005007f89 */ /* 0x000e6200000e0000 */
[----:B--2---:R-:W-:Y:S05]  /*a4e0*/  FMNMX.FTZ R2, R7, R2, !PT ;  /* 0x0000000207027209 */ /* 0x004fea0007810000 */
[C---:B------:R-:W-:Y:S02]  /*a4f0*/  FADD.FTZ R4, -R2.reuse, R133 ;  /* 0x0000008502047221 */ /* 0x040fe40000010100 */
[----:B------:R-:W-:Y:S02]  /*a500*/  FMUL.FTZ R148, R2, c[0x0][0x2d0] ;  /* 0x0000b40002947a20 */ /* 0x000fe40000410000 */
[----:B------:R-:W-:Y:S02]  /*a510*/  FMUL.FTZ R132, R4, c[0x0][0x2d0] ;  /* 0x0000b40004847a20 */ /* 0x000fe40000410000 */
[--C-:B------:R-:W-:Y:S02]  /*a520*/  FFMA.FTZ R167, R141, c[0x0][0x2d0], -R148.reuse ;  /* 0x0000b4008da77a23 */ /* 0x100fe40000010894 */
[--C-:B------:R-:W-:Y:S02]  /*a530*/  FFMA.FTZ R168, R161, c[0x0][0x2d0], -R148.reuse ;  /* 0x0000b400a1a87a23 */ /* 0x100fe40000010894 */
[--C-:B------:R-:W-:Y:S01]  /*a540*/  FFMA.FTZ R165, R163, c[0x0][0x2d0], -R148.reuse ;  /* 0x0000b400a3a57a23 */ /* 0x100fe20000010894 */
[----:B------:R-:W2:Y:S01]  /*a550*/  MUFU.EX2 R132, R132 ;  /* 0x0000008400847308 */ /* 0x000ea20000000800 */
[--C-:B------:R-:W-:Y:S02]  /*a560*/  FFMA.FTZ R164, R171, c[0x0][0x2d0], -R148.reuse ;  /* 0x0000b400aba47a23 */ /* 0x100fe40000010894 */
[--C-:B------:R-:W-:Y:S01]  /*a570*/  FFMA.FTZ R171, R139, c[0x0][0x2d0], -R148.reuse ;  /* 0x0000b4008bab7a23 */ /* 0x100fe20000010894 */
[----:B-1----:R-:W-:Y:S01]  /*a580*/  FMNMX.FTZ R0, R5, R0, !PT ;  /* 0x0000000005007209 */ /* 0x002fe20007810000 */
[--C-:B------:R-:W-:Y:S02]  /*a590*/  FFMA.FTZ R172, R137, c[0x0][0x2d0], -R148.reuse ;  /* 0x0000b40089ac7a23 */ /* 0x100fe40000010894 */
[--C-:B------:R-:W-:Y:S02]  /*a5a0*/  FFMA.FTZ R177, R157, c[0x0][0x2d0], -R148.reuse ;  /* 0x0000b4009db17a23 */ /* 0x100fe40000010894 */
[C---:B------:R-:W-:Y:S01]  /*a5b0*/  FMUL.FTZ R141, R0.reuse, c[0x0][0x2d0] ;  /* 0x0000b400008d7a20 */ /* 0x040fe20000410000 */
[----:B------:R-:W-:Y:S01]  /*a5c0*/  MUFU.EX2 R168, R168 ;  /* 0x000000a800a87308 */ /* 0x000fe20000000800 */
[----:B------:R-:W-:Y:S02]  /*a5d0*/  FADD.FTZ R4, -R0, R3 ;  /* 0x0000000300047221 */ /* 0x000fe40000010100 */
[--C-:B------:R-:W-:Y:S02]  /*a5e0*/  FFMA.FTZ R166, R162, c[0x0][0x2d0], -R141.reuse ;  /* 0x0000b400a2a67a23 */ /* 0x100fe4000001088d */
[--C-:B------:R-:W-:Y:S01]  /*a5f0*/  FFMA.FTZ R163, R160, c[0x0][0x2d0], -R141.reuse ;  /* 0x0000b400a0a37a23 */ /* 0x100fe2000001088d */
[----:B------:R-:W-:Y:S01]  /*a600*/  IADD3 R160, R187, R16, RZ ;  /* 0x00000010bba07210 */ /* 0x000fe20007ffe0ff */
[--C-:B------:R-:W-:Y:S02]  /*a610*/  FFMA.FTZ R162, R178, c[0x0][0x2d0], -R141.reuse ;  /* 0x0000b400b2a27a23 */ /* 0x100fe4000001088d */
[--C-:B------:R-:W-:Y:S01]  /*a620*/  FFMA.FTZ R161, R170, c[0x0][0x2d0], -R141.reuse ;  /* 0x0000b400aaa17a23 */ /* 0x100fe2000001088d */
[----:B------:R-:W1:Y:S01]  /*a630*/  MUFU.EX2 R167, R167 ;  /* 0x000000a700a77308 */ /* 0x000e620000000800 */
[----:B------:R-:W-:Y:S01]  /*a640*/  FMUL.FTZ R3, R4, c[0x0][0x2d0] ;  /* 0x0000b40004037a20 */ /* 0x000fe20000410000 */
[----:B------:R-:W-:Y:S01]  /*a650*/  IADD3 R4, R135, UR4, RZ ;  /* 0x0000000487047c10 */ /* 0x000fe2000fffe0ff */
[C---:B--2---:R-:W-:Y:S02]  /*a660*/  FMUL.FTZ R5, R132.reuse, R129 ;  /* 0x0000008184057220 */ /* 0x044fe40000410000 */
[C---:B------:R-:W-:Y:S01]  /*a670*/  FMUL.FTZ R8, R132.reuse, R124 ;  /* 0x0000007c84087220 */ /* 0x040fe20000410000 */
[----:B------:R-:W-:Y:S01]  /*a680*/  IADD3 R133, R187, R4, RZ ;  /* 0x00000004bb857210 */ /* 0x000fe20007ffe0ff */
[C---:B------:R-:W-:Y:S02]  /*a690*/  FMUL.FTZ R4, R132.reuse, R128 ;  /* 0x0000008084047220 */ /* 0x040fe40000410000 */
[C---:B------:R-:W-:Y:S01]  /*a6a0*/  FMUL.FTZ R9, R132.reuse, R125 ;  /* 0x0000007d84097220 */ /* 0x040fe20000410000 */
[----:B------:R-:W2:Y:S01]  /*a6b0*/  MUFU.EX2 R3, R3 ;  /* 0x0000000300037308 */ /* 0x000ea20000000800 */
[----:B------:R-:W3:Y:S01]  /*a6c0*/  LDSM.16.MT88.4 R20, [R133+0x100] ;  /* 0x000100008514783b */ /* 0x000ee20000004200 */
[C---:B------:R-:W-:Y:S02]  /*a6d0*/  FMUL.FTZ R16, R132.reuse, R116 ;  /* 0x0000007484107220 */ /* 0x040fe40000410000 */
[C---:B------:R-:W-:Y:S02]  /*a6e0*/  FMUL.FTZ R17, R132.reuse, R117 ;  /* 0x0000007584117220 */ /* 0x040fe40000410000 */
[C---:B------:R-:W-:Y:S02]  /*a6f0*/  FMUL.FTZ R24, R132.reuse, R108 ;  /* 0x0000006c84187220 */ /* 0x040fe40000410000 */
[C---:B------:R-:W-:Y:S02]  /*a700*/  FMUL.FTZ R25, R132.reuse, R109 ;  /* 0x0000006d84197220 */ /* 0x040fe40000410000 */
[----:B------:R-:W-:Y:S01]  /*a710*/  MUFU.EX2 R165, R165 ;  /* 0x000000a500a57308 */ /* 0x000fe20000000800 */
[C---:B------:R-:W-:Y:S02]  /*a720*/  FMUL.FTZ R32, R132.reuse, R100 ;  /* 0x0000006484207220 */ /* 0x040fe40000410000 */
[C---:B------:R-:W-:Y:S01]  /*a730*/  FMUL.FTZ R33, R132.reuse, R101 ;  /* 0x0000006584217220 */ /* 0x040fe20000410000 */
[----:B-1----:R-:W-:Y:S01]  /*a740*/  F2FP.PACK_AB R128, R167, R168 ;  /* 0x000000a8a780723e */ /* 0x002fe200000000ff */
[C---:B------:R-:W-:Y:S02]  /*a750*/  FMUL.FTZ R36, R132.reuse, R36 ;  /* 0x0000002484247220 */ /* 0x040fe40000410000 */
[----:B------:R-:W-:Y:S02]  /*a760*/  FMUL.FTZ R37, R132, R37 ;  /* 0x0000002584257220 */ /* 0x000fe40000410000 */
[--C-:B------:R-:W-:Y:S01]  /*a770*/  FFMA.FTZ R170, R159, c[0x0][0x2d0], -R148.reuse ;  /* 0x0000b4009faa7a23 */ /* 0x100fe20000010894 */
[----:B------:R-:W1:Y:S01]  /*a780*/  MUFU.EX2 R164, R164 ;  /* 0x000000a400a47308 */ /* 0x000e620000000800 */
[--C-:B------:R-:W-:Y:S02]  /*a790*/  FFMA.FTZ R174, R138, c[0x0][0x2d0], -R141.reuse ;  /* 0x0000b4008aae7a23 */ /* 0x100fe4000001088d */
[--C-:B------:R-:W-:Y:S02]  /*a7a0*/  FFMA.FTZ R175, R158, c[0x0][0x2d0], -R141.reuse ;  /* 0x0000b4009eaf7a23 */ /* 0x100fe4000001088d */
[C---:B--2---:R-:W-:Y:S02]  /*a7b0*/  FMUL.FTZ R6, R3.reuse, R130 ;  /* 0x0000008203067220 */ /* 0x044fe40000410000 */
        /* <DEDUP_REMOVED lines=9> */
[----:B------:R-:W2:Y:S01]  /*a850*/  MUFU.EX2 R163, R163 ;  /* 0x000000a300a37308 */ /* 0x000ea20000000800 */
[C---:B------:R-:W-:Y:S01]  /*a860*/  FMUL.FTZ R34, R3.reuse, R102 ;  /* 0x0000006603227220 */ /* 0x040fe20000410000 */
[----:B------:R-:W-:Y:S01]  /*a870*/  LDSM.16.MT88.4 R108, [R160+0x2100] ;  /* 0x00210000a06c783b */ /* 0x000fe20000004200 */
[C---:B------:R-:W-:Y:S01]  /*a880*/  FMUL.FTZ R35, R3.reuse, R103 ;  /* 0x0000006703237220 */ /* 0x040fe20000410000 */
[----:B-1----:R-:W-:Y:S01]  /*a890*/  F2FP.PACK_AB R130, R164, R165 ;  /* 0x000000a5a482723e */ /* 0x002fe200000000ff */
[C---:B------:R-:W-:Y:S02]  /*a8a0*/  FMUL.FTZ R38, R3.reuse, R38 ;  /* 0x0000002603267220 */ /* 0x040fe40000410000 */
[----:B------:R-:W-:Y:S02]  /*a8b0*/  FMUL.FTZ R39, R3, R39 ;  /* 0x0000002703277220 */ /* 0x000fe40000410000 */
[--C-:B------:R-:W-:Y:S01]  /*a8c0*/  FFMA.FTZ R178, R151, c[0x0][0x2d0], -R148.reuse ;  /* 0x0000b40097b27a23 */ /* 0x100fe20000010894 */
[----:B------:R-:W-:Y:S01]  /*a8d0*/  MUFU.EX2 R162, R162 ;  /* 0x000000a200a27308 */ /* 0x000fe20000000800 */
[----:B------:R-:W-:Y:S01]  /*a8e0*/  LDSM.16.MT88.4 R100, [R134+UR4+0x2100] ;  /* 0x002100048664783b */ /* 0x000fe20008004200 */
[--C-:B------:R-:W-:Y:S02]  /*a8f0*/  FFMA.FTZ R179, R155, c[0x0][0x2d0], -R148.reuse ;  /* 0x0000b4009bb37a23 */ /* 0x100fe40000010894 */
[--C-:B------:R-:W-:Y:S02]  /*a900*/  FFMA.FTZ R180, R153, c[0x0][0x2d0], -R148.reuse ;  /* 0x0000b40099b47a23 */ /* 0x100fe40000010894 */
[--C-:B------:R-:W-:Y:S02]  /*a910*/  FFMA.FTZ R181, R156, c[0x0][0x2d0], -R141.reuse ;  /* 0x0000b4009cb57a23 */ /* 0x100fe4000001088d */
[--C-:B------:R-:W-:Y:S01]  /*a920*/  FFMA.FTZ R182, R152, c[0x0][0x2d0], -R141.reuse ;  /* 0x0000b40098b67a23 */ /* 0x100fe2000001088d */
[----:B------:R-:W-:Y:S01]  /*a930*/  LDSM.16.MT88.4 R116, [R133+0x900] ;  /* 0x000900008574783b */ /* 0x000fe20000004200 */
[----:B------:R-:W1:Y:S01]  /*a940*/  MUFU.EX2 R161, R161 ;  /* 0x000000a100a17308 */ /* 0x000e620000000800 */
[--C-:B------:R-:W-:Y:S02]  /*a950*/  FFMA.FTZ R183, R154, c[0x0][0x2d0], -R141.reuse ;  /* 0x0000b4009ab77a23 */ /* 0x100fe4000001088d */
[--C-:B------:R-:W-:Y:S01]  /*a960*/  FFMA.FTZ R216, R150, c[0x0][0x2d0], -R141.reuse ;  /* 0x0000b40096d87a23 */ /* 0x100fe2000001088d */
[----:B--2---:R-:W-:Y:S01]  /*a970*/  F2FP.PACK_AB R129, R163, R166 ;  /* 0x000000a6a381723e */ /* 0x004fe200000000ff */
[--C-:B------:R-:W-:Y:S02]  /*a980*/  FFMA.FTZ R191, R149, c[0x0][0x2d0], -R148.reuse ;  /* 0x0000b40095bf7a23 */ /* 0x100fe40000010894 */
[----:B------:R-:W-:Y:S01]  /*a990*/  LDSM.16.MT88.4 R152, [R133+0x3900] ;  /* 0x003900008598783b */ /* 0x000fe20000004200 */
[--C-:B------:R-:W-:Y:S02]  /*a9a0*/  FFMA.FTZ R218, R147, c[0x0][0x2d0], -R148.reuse ;  /* 0x0000b40093da7a23 */ /* 0x100fe40000010894 */
[--C-:B------:R-:W-:Y:S01]  /*a9b0*/  FFMA.FTZ R217, R145, c[0x0][0x2d0], -R148.reuse ;  /* 0x0000b40091d97a23 */ /* 0x100fe20000010894 */
[----:B------:R-:W-:Y:S01]  /*a9c0*/  MUFU.EX2 R170, R170 ;  /* 0x000000aa00aa7308 */ /* 0x000fe20000000800 */
[--C-:B------:R-:W-:Y:S02]  /*a9d0*/  FFMA.FTZ R219, R146, c[0x0][0x2d0], -R141.reuse ;  /* 0x0000b40092db7a23 */ /* 0x100fe4000001088d */
[--C-:B------:R-:W-:Y:S01]  /*a9e0*/  FFMA.FTZ R222, R144, c[0x0][0x2d0], -R141.reuse ;  /* 0x0000b40090de7a23 */ /* 0x100fe2000001088d */
[----:B------:R-:W-:Y:S01]  /*a9f0*/  LDSM.16.MT88.4 R156, [R134+UR4+0x3900] ;  /* 0x00390004869c783b */ /* 0x000fe20008004200 */
[--C-:B------:R-:W-:Y:S02]  /*aa00*/  FFMA.FTZ R221, R142, c[0x0][0x2d0], -R141.reuse ;  /* 0x0000b4008edd7a23 */ /* 0x100fe4000001088d */
[C---:B------:R-:W-:Y:S02]  /*aa10*/  FMUL.FTZ R40, R132.reuse, R40 ;  /* 0x0000002884287220 */ /* 0x040fe40000410000 */
[C---:B------:R-:W-:Y:S01]  /*aa20*/  FMUL.FTZ R41, R132.reuse, R41 ;  /* 0x0000002984297220 */ /* 0x040fe20000410000 */
[----:B------:R-:W-:Y:S01]  /*aa30*/  MUFU.EX2 R171, R171 ;  /* 0x000000ab00ab7308 */ /* 0x000fe20000000800 */
[----:B------:R-:W-:Y:S01]  /*aa40*/  FMUL.FTZ R42, R3, R42 ;  /* 0x0000002a032a7220 */ /* 0x000fe20000410000 */
[----:B------:R-:W-:Y:S01]  /*aa50*/  LDSM.16.MT88.4 R144, [R160+0x1900] ;  /* 0x00190000a090783b */ /* 0x000fe20000004200 */
[----:B-1----:R-:W-:Y:S01]  /*aa60*/  F2FP.PACK_AB R131, R161, R162 ;  /* 0x000000a2a183723e */ /* 0x002fe200000000ff */
[C---:B------:R-:W-:Y:S02]  /*aa70*/  FMUL.FTZ R43, R3.reuse, R43 ;  /* 0x0000002b032b7220 */ /* 0x040fe40000410000 */
[C---:B------:R-:W-:Y:S02]  /*aa80*/  FMUL.FTZ R44, R132.reuse, R44 ;  /* 0x0000002c842c7220 */ /* 0x040fe40000410000 */
[C---:B------:R-:W-:Y:S02]  /*aa90*/  FMUL.FTZ R45, R132.reuse, R45 ;  /* 0x0000002d842d7220 */ /* 0x040fe40000410000 */
[C---:B------:R-:W-:Y:S01]  /*aaa0*/  HMMA.16816.F32 R4, R128.reuse, R12, R4 ;  /* 0x0000000c8004723c */ /* 0x040fe20000001804 */
[----:B------:R-:W1:Y:S04]  /*aab0*/  MUFU.EX2 R172, R172 ;  /* 0x000000ac00ac7308 */ /* 0x000e680000000800 */
        /* <DEDUP_REMOVED lines=9> */
[----:B------:R-:W2:Y:S01]  /*ab50*/  LDSM.16.MT88.4 R120, [R160+0x100] ;  /* 0x00010000a078783b */ /* 0x000ea20000004200 */
[C---:B------:R-:W-:Y:S02]  /*ab60*/  FMUL.FTZ R48, R132.reuse, R48 ;  /* 0x0000003084307220 */ /* 0x040fe40000410000 */
[C---:B------:R-:W-:Y:S02]  /*ab70*/  FMUL.FTZ R49, R132.reuse, R49 ;  /* 0x0000003184317220 */ /* 0x040fe40000410000 */
[C---:B---3--:R-:W-:Y:S03]  /*ab80*/  HMMA.16816.F32 R12, R128.reuse, R20, R12 ;  /* 0x00000014800c723c */ /* 0x048fe6000000180c */
        /* <DEDUP_REMOVED lines=10> */
[----:B------:R-:W3:Y:S01]  /*ac30*/  LDSM.16.MT88.4 R112, [R135+UR4+0x2100] ;  /* 0x002100048770783b */ /* 0x000ee20008004200 */
        /* <DEDUP_REMOVED lines=14> */
[----:B------:R-:W4:Y:S01]  /*ad20*/  LDSM.16.MT88.4 R104, [R133+0x2100] ;  /* 0x002100008568783b */ /* 0x000f220000004200 */
[C---:B------:R-:W-:Y:S02]  /*ad30*/  FMUL.FTZ R58, R3.reuse, R58 ;  /* 0x0000003a033a7220 */ /* 0x040fe40000410000 */
[C---:B------:R-:W-:Y:S02]  /*ad40*/  FMUL.FTZ R59, R3.reuse, R59 ;  /* 0x0000003b033b7220 */ /* 0x040fe40000410000 */
[C---:B--2---:R-:W-:Y:S02]  /*ad50*/  HMMA.16816.F32 R28, R128.reuse, R120, R28 ;  /* 0x00000078801c723c */ /* 0x044fe4000000181c */
        /* <DEDUP_REMOVED lines=19> */
[C---:B----4-:R-:W-:Y:S03]  /*ae90*/  HMMA.16816.F32 R44, R128.reuse, R104, R44 ;  /* 0x00000068802c723c */ /* 0x050fe6000000182c */
[C---:B------:R-:W-:Y:S02]  /*aea0*/  FMUL.FTZ R70, R3.reuse, R70 ;  /* 0x0000004603467220 */ /* 0x040fe40000410000 */
[C---:B------:R-:W-:Y:S02]  /*aeb0*/  FMUL.FTZ R71, R3.reuse, R71 ;  /* 0x0000004703477220 */ /* 0x040fe40000410000 */
[C---:B------:R-:W-:Y:S01]  /*aec0*/  FMUL.FTZ R72, R132.reuse, R72 ;  /* 0x0000004884487220 */ /* 0x040fe20000410000 */
[C---:B------:R-:W-:Y:S01]  /*aed0*/  HMMA.16816.F32 R48, R128.reuse, R106, R48 ;  /* 0x0000006a8030723c */ /* 0x040fe20000001830 */
[----:B------:R-:W2:Y:S01]  /*aee0*/  LDSM.16.MT88.4 R104, [R135+UR4+0x4100] ;  /* 0x004100048768783b */ /* 0x000ea20008004200 */
        /* <DEDUP_REMOVED lines=8> */
[----:B------:R-:W3:Y:S03]  /*af70*/  LDSM.16.MT88.4 R100, [R133+0x4100] ;  /* 0x004100008564783b */ /* 0x000ee60000004200 */
[C---:B------:R-:W-:Y:S02]  /*af80*/  FMUL.FTZ R77, R132.reuse, R77 ;  /* 0x0000004d844d7220 */ /* 0x040fe40000410000 */
[C---:B------:R-:W-:Y:S01]  /*af90*/  FMUL.FTZ R78, R3.reuse, R78 ;  /* 0x0000004e034e7220 */ /* 0x040fe20000410000 */
[----:B------:R-:W-:Y:S01]  /*afa0*/  MUFU.EX2 R219, R219 ;  /* 0x000000db00db7308 */ /* 0x000fe20000000800 */
[C---:B------:R-:W-:Y:S04]  /*afb0*/  HMMA.16816.F32 R60, R128.reuse, R108, R60 ;  /* 0x0000006c803c723c */ /* 0x040fe8000000183c */
[C---:B------:R-:W-:Y:S02]  /*afc0*/  FMUL.FTZ R79, R3.reuse, R79 ;  /* 0x0000004f034f7220 */ /* 0x040fe40000410000 */
[C---:B------:R-:W-:Y:S02]  /*afd0*/  FMUL.FTZ R80, R132.reuse, R80 ;  /* 0x0000005084507220 */ /* 0x040fe40000410000 */
[C---:B------:R-:W-:Y:S01]  /*afe0*/  HMMA.16816.F32 R64, R128.reuse, R110, R64 ;  /* 0x0000006e8040723c */ /* 0x040fe20000001840 */
[----:B------:R-:W4:Y:S01]  /*aff0*/  LDSM.16.MT88.4 R108, [R134+UR4+0x4100] ;  /* 0x00410004866c783b */ /* 0x000f220008004200 */
[----:B------:R-:W-:Y:S02]  /*b000*/  MUFU.EX2 R222, R222 ;  /* 0x000000de00de7308 */ /* 0x000fe40000000800 */
[C---:B------:R-:W-:Y:S02]  /*b010*/  FMUL.FTZ R81, R132.reuse, R81 ;  /* 0x0000005184517220 */ /* 0x040fe40000410000 */
[C---:B------:R-:W-:Y:S02]  /*b020*/  FMUL.FTZ R82, R3.reuse, R82 ;  /* 0x0000005203527220 */ /* 0x040fe40000410000 */
[C---:B------:R-:W-:Y:S01]  /*b030*/  FMUL.FTZ R83, R3.reuse, R83 ;  /* 0x0000005303537220 */ /* 0x040fe20000410000 */
[C---:B--2---:R-:W-:Y:S03]  /*b040*/  HMMA.16816.F32 R68, R128.reuse, R104, R68 ;  /* 0x000000688044723c */ /* 0x044fe60000001844 */
[C---:B------:R-:W-:Y:S01]  /*b050*/  FMUL.FTZ R84, R132.reuse, R84 ;  /* 0x0000005484547220 */ /* 0x040fe20000410000 */
[----:B------:R-:W-:Y:S01]  /*b060*/  MUFU.EX2 R221, R221 ;  /* 0x000000dd00dd7308 */ /* 0x000fe20000000800 */
[----:B------:R-:W-:Y:S02]  /*b070*/  FMUL.FTZ R85, R132, R85 ;  /* 0x0000005584557220 */ /* 0x000fe40000410000 */
[C---:B------:R-:W-:Y:S01]  /*b080*/  FMUL.FTZ R86, R3.reuse, R86 ;  /* 0x0000005603567220 */ /* 0x040fe20000410000 */
[C---:B------:R-:W-:Y:S01]  /*b090*/  HMMA.16816.F32 R72, R128.reuse, R106, R72 ;  /* 0x0000006a8048723c */ /* 0x040fe20000001848 */
[----:B------:R-:W2:Y:S03]  /*b0a0*/  LDSM.16.MT88.4 R104, [R160+0x4100] ;  /* 0x00410000a068783b */ /* 0x000ea60000004200 */
[----:B------:R-:W-:Y:S02]  /*b0b0*/  FMUL.FTZ R87, R3, R87 ;  /* 0x0000005703577220 */ /* 0x000fe40000410000 */
[--C-:B------:R-:W-:Y:S02]  /*b0c0*/  FFMA.FTZ R169, R169, c[0x0][0x2d0], -R148.reuse ;  /* 0x0000b400a9a97a23 */ /* 0x100fe40000010894 */
[C---:B---3--:R-:W-:Y:S04]  /*b0d0*/  HMMA.16816.F32 R76, R128.reuse, R100, R76 ;  /* 0x00000064804c723c */ /* 0x048fe8000000184c */
[----:B------:R-:W-:Y:S01]  /*b0e0*/  FFMA.FTZ R148, R143, c[0x0][0x2d0], -R148 ;  /* 0x0000b4008f947a23 */ /* 0x000fe20000010894 */
[----:B------:R-:W3:Y:S01]  /*b0f0*/  MUFU.EX2 R169, R169 ;  /* 0x000000a900a97308 */ /* 0x000ee20000000800 */
[--C-:B------:R-:W-:Y:S02]  /*b100*/  FFMA.FTZ R173, R176, c[0x0][0x2d0], -R141.reuse ;  /* 0x0000b400b0ad7a23 */ /* 0x100fe4000001088d */
[C---:B------:R-:W-:Y:S04]  /*b110*/  HMMA.16816.F32 R80, R128.reuse, R102, R80 ;  /* 0x000000668050723c */ /* 0x040fe80000001850 */
[--C-:B------:R-:W-:Y:S02]  /*b120*/  FFMA.FTZ R176, R136, c[0x0][0x2d0], -R141.reuse ;  /* 0x0000b40088b07a23 */ /* 0x100fe4000001088d */
[----:B------:R-:W-:Y:S01]  /*b130*/  LDSM.16.MT88.4 R136, [R133+0x2900] ;  /* 0x002900008588783b */ /* 0x000fe20000004200 */
[----:B------:R-:W-:Y:S01]  /*b140*/  FFMA.FTZ R141, R140, c[0x0][0x2d0], -R141 ;  /* 0x0000b4008c8d7a23 */ /* 0x000fe2000001088d */
[C---:B----4-:R-:W-:Y:S01]  /*b150*/  HMMA.16816.F32 R84, R128.reuse, R108, R84 ;  /* 0x0000006c8054723c */ /* 0x050fe20000001854 */
[----:B------:R-:W4:Y:S03]  /*b160*/  MUFU.EX2 R173, R173 ;  /* 0x000000ad00ad7308 */ /* 0x000f260000000800 */
[----:B------:R-:W-:Y:S01]  /*b170*/  FMUL.FTZ R88, R132, R88 ;  /* 0x0000005884587220 */ /* 0x000fe20000410000 */
[----:B-1----:R-:W-:Y:S01]  /*b180*/  F2FP.PACK_AB R102, R172, R171 ;  /* 0x000000abac66723e */ /* 0x002fe200000000ff */
[----:B------:R-:W-:Y:S02]  /*b190*/  FMUL.FTZ R89, R132, R89 ;  /* 0x0000005984597220 */ /* 0x000fe40000410000 */
[C---:B------:R-:W-:Y:S03]  /*b1a0*/  FMUL.FTZ R90, R3.reuse, R90 ;  /* 0x0000005a035a7220 */ /* 0x040fe60000410000 */
[----:B------:R-:W1:Y:S01]  /*b1b0*/  MUFU.EX2 R176, R176 ;  /* 0x000000b000b07308 */ /* 0x000e620000000800 */
[C---:B------:R-:W-:Y:S01]  /*b1c0*/  FMUL.FTZ R91, R3.reuse, R91 ;  /* 0x0000005b035b7220 */ /* 0x040fe20000410000 */
[----:B---3--:R-:W-:Y:S01]  /*b1d0*/  F2FP.PACK_AB R100, R170, R169 ;  /* 0x000000a9aa64723e */ /* 0x008fe200000000ff */
[C---:B------:R-:W-:Y:S02]  /*b1e0*/  FMUL.FTZ R92, R132.reuse, R92 ;  /* 0x0000005c845c7220 */ /* 0x040fe40000410000 */
[C---:B------:R-:W-:Y:S02]  /*b1f0*/  FMUL.FTZ R93, R132.reuse, R93 ;  /* 0x0000005d845d7220 */ /* 0x040fe40000410000 */
[C---:B------:R-:W-:Y:S01]  /*b200*/  FMUL.FTZ R94, R3.reuse, R94 ;  /* 0x0000005e035e7220 */ /* 0x040fe20000410000 */
[C---:B------:R-:W-:Y:S01]  /*b210*/  HMMA.16816.F32 R88, R128.reuse, R110, R88 ;  /* 0x0000006e8058723c */ /* 0x040fe20000001858 */
[----:B------:R-:W3:Y:S01]  /*b220*/  LDSM.16.MT88.4 R108, [R134+UR4+0x900] ;  /* 0x00090004866c783b */ /* 0x000ee20008004200 */
[----:B------:R5:W-:Y:S01]  /*b230*/  MUFU.EX2 R224, R141 ;  /* 0x0000008d00e07308 */ /* 0x000be20000000800 */
[C---:B------:R-:W-:Y:S02]  /*b240*/  FMUL.FTZ R95, R3.reuse, R95 ;  /* 0x0000005f035f7220 */ /* 0x040fe40000410000 */
[----:B------:R-:W-:Y:S01]  /*b250*/  FMUL.FTZ R96, R132, R96 ;  /* 0x0000006084607220 */ /* 0x000fe20000410000 */
[----:B----4-:R-:W-:Y:S01]  /*b260*/  F2FP.PACK_AB R101, R174, R173 ;  /* 0x000000adae65723e */ /* 0x010fe200000000ff */
[----:B------:R-:W-:Y:S02]  /*b270*/  FMUL.FTZ R97, R132, R97 ;  /* 0x0000006184617220 */ /* 0x000fe40000410000 */
[C---:B------:R-:W-:Y:S01]  /*b280*/  FMUL.FTZ R98, R3.reuse, R98 ;  /* 0x0000006203627220 */ /* 0x040fe20000410000 */
[C---:B--2---:R-:W-:Y:S02]  /*b290*/  HMMA.16816.F32 R92, R128.reuse, R104, R92 ;  /* 0x00000068805c723c */ /* 0x044fe4000000185c */
[----:B------:R2:W4:Y:S01]  /*b2a0*/  MUFU.EX2 R220, R148 ;  /* 0x0000009400dc7308 */ /* 0x0005220000000800 */
[C---:B------:R-:W-:Y:S02]  /*b2b0*/  FMUL.FTZ R99, R3.reuse, R99 ;  /* 0x0000006303637220 */ /* 0x040fe40000410000 */
[----:B------:R-:W-:Y:S01]  /*b2c0*/  FFMA.FTZ R166, R3, R206, R166 ;  /* 0x000000ce03a67223 */ /* 0x000fe200000100a6 */
[----:B------:R-:W-:Y:S01]  /*b2d0*/  @P0 IADD3 R3, P4, R196, UR22, RZ ;  /* 0x00000016c4030c10 */ /* 0x000fe2000ff9e0ff */
[----:B------:R-:W-:Y:S01]  /*b2e0*/  FFMA.FTZ R168, R132, R205, R168 ;  /* 0x000000cd84a87223 */ /* 0x000fe200000100a8 */
[----:B-1----:R-:W-:Y:S01]  /*b2f0*/  F2FP.PACK_AB R103, R176, R175 ;  /* 0x000000afb067723e */ /* 0x002fe200000000ff */
[----:B------:R-:W-:Y:S01]  /*b300*/  FADD.FTZ R163, R163, R166 ;  /* 0x000000a6a3a37221 */ /* 0x000fe20000010000 */
[----:B------:R-:W-:Y:S01]  /*b310*/  HMMA.16816.F32 R96, R128, R106, R96 ;  /* 0x0000006a8060723c */ /* 0x000fe20000001860 */
[----:B------:R-:W1:Y:S02]  /*b320*/  LDSM.16.MT88.4 R104, [R134+UR4+0x2900] ;  /* 0x002900048668783b */ /* 0x000e640008004200 */
[----:B------:R-:W-:Y:S02]  /*b330*/  FADD.FTZ R168, R167, R168 ;  /* 0x000000a8a7a87221 */ /* 0x000fe40000010000 */
[----:B------:R-:W-:Y:S02]  /*b340*/  FADD.FTZ R162, R162, R163 ;  /* 0x000000a3a2a27221 */ /* 0x000fe40000010000 */
[----:B------:R-:W-:Y:S01]  /*b350*/  FADD.FTZ R165, R165, R168 ;  /* 0x000000a8a5a57221 */ /* 0x000fe20000010000 */
[C---:B------:R-:W-:Y:S01]  /*b360*/  HMMA.16816.F32 R4, R100.reuse, R112, R4 ;  /* 0x000000706404723c */ /* 0x040fe20000001804 */
[----:B------:R-:W-:Y:S04]  /*b370*/  LDSM.16.MT88.4 R128, [R135+UR4+0x3100] ;  /* 0x003100048780783b */ /* 0x000fe80008004200 */
[----:B------:R-:W-:Y:S02]  /*b380*/  FADD.FTZ R164, R164, R165 ;  /* 0x000000a5a4a47221 */ /* 0x000fe40000010000 */
[----:B------:R-:W-:Y:S01]  /*b390*/  FADD.FTZ R162, R161, R162 ;  /* 0x000000a2a1a27221 */ /* 0x000fe20000010000 */
[C---:B------:R-:W-:Y:S01]  /*b3a0*/  HMMA.16816.F32 R8, R100.reuse, R114, R8 ;  /* 0x000000726408723c */ /* 0x040fe20000001808 */
[----:B------:R-:W1:Y:S03]  /*b3b0*/  LDSM.16.MT88.4 R112, [R160+0x2900] ;  /* 0x00290000a070783b */ /* 0x000e660000004200 */
[----:B------:R-:W-:Y:S02]  /*b3c0*/  FADD.FTZ R169, R169, R164 ;  /* 0x000000a4a9a97221 */ /* 0x000fe40000010000 */
[----:B------:R-:W-:Y:S02]  /*b3d0*/  FADD.FTZ R173, R173, R162 ;  /* 0x000000a2adad7221 */ /* 0x000fe40000010000 */
[C---:B------:R-:W-:Y:S01]  /*b3e0*/  HMMA.16816.F32 R12, R100.reuse, R116, R12 ;  /* 0x00000074640c723c */ /* 0x040fe2000000180c */
[----:B-----5:R-:W-:Y:S03]  /*b3f0*/  LDSM.16.MT88.4 R140, [R134+UR4+0x1900] ;  /* 0x00190004868c783b */ /* 0x020fe60008004200 */
[----:B------:R-:W-:Y:S02]  /*b400*/  FADD.FTZ R170, R170, R169 ;  /* 0x000000a9aaaa7221 */ /* 0x000fe40000010000 */
[----:B------:R-:W-:Y:S02]  /*b410*/  FADD.FTZ R174, R174, R173 ;  /* 0x000000adaeae7221 */ /* 0x000fe40000010000 */
[C---:B------:R-:W-:Y:S01]  /*b420*/  HMMA.16816.F32 R16, R100.reuse, R118, R16 ;  /* 0x000000766410723c */ /* 0x040fe20000001810 */
[----:B------:R-:W-:Y:S03]  /*b430*/  LDSM.16.MT88.4 R116, [R133+0x4900] ;  /* 0x004900008574783b */ /* 0x000fe60000004200 */
[----:B------:R-:W-:Y:S02]  /*b440*/  FADD.FTZ R171, R171, R170 ;  /* 0x000000aaabab7221 */ /* 0x000fe40000010000 */
[----:B------:R-:W-:Y:S02]  /*b450*/  FADD.FTZ R175, R175, R174 ;  /* 0x000000aeafaf7221 */ /* 0x000fe40000010000 */
[C---:B---3--:R-:W-:Y:S01]  /*b460*/  HMMA.16816.F32 R20, R100.reuse, R108, R20 ;  /* 0x0000006c6414723c */ /* 0x048fe20000001814 */
[----:B--2---:R-:W-:Y:S03]  /*b470*/  LDSM.16.MT88.4 R148, [R135+UR4+0x3900] ;  /* 0x003900048794783b */ /* 0x004fe60008004200 */
[----:B------:R-:W-:Y:S02]  /*b480*/  FADD.FTZ R172, R172, R171 ;  /* 0x000000abacac7221 */ /* 0x000fe40000010000 */
[----:B------:R-:W-:Y:S02]  /*b490*/  FADD.FTZ R176, R176, R175 ;  /* 0x000000afb0b07221 */ /* 0x000fe40000010000 */
[C---:B------:R-:W-:Y:S01]  /*b4a0*/  HMMA.16816.F32 R24, R100.reuse, R110, R24 ;  /* 0x0000006e6418723c */ /* 0x040fe20000001818 */
[----:B------:R-:W2:Y:S07]  /*b4b0*/  LDSM.16.MT88.4 R108, [R135+UR4+0x4900] ;  /* 0x00490004876c783b */ /* 0x000eae0008004200 */
        /* <DEDUP_REMOVED lines=11> */
[----:B------:R-:W1:Y:S07]  /*b570*/  LDSM.16.MT88.4 R104, [R134+UR4+0x4900] ;  /* 0x004900048668783b */ /* 0x000e6e0008004200 */
[C---:B------:R-:W-:Y:S08]  /*b580*/  HMMA.16816.F32 R60, R100.reuse, R112, R60 ;  /* 0x00000070643c723c */ /* 0x040ff0000000183c */
[C---:B------:R-:W-:Y:S01]  /*b590*/  HMMA.16816.F32 R64, R100.reuse, R114, R64 ;  /* 0x000000726440723c */ /* 0x040fe20000001840 */
[----:B------:R-:W3:Y:S07]  /*b5a0*/  LDSM.16.MT88.4 R112, [R160+0x4900] ;  /* 0x00490000a070783b */ /* 0x000eee0000004200 */
[C---:B--2---:R-:W-:Y:S08]  /*b5b0*/  HMMA.16816.F32 R68, R100.reuse, R108, R68 ;  /* 0x0000006c6444723c */ /* 0x044ff00000001844 */
[C---:B------:R-:W-:Y:S01]  /*b5c0*/  HMMA.16816.F32 R72, R100.reuse, R110, R72 ;  /* 0x0000006e6448723c */ /* 0x040fe20000001848 */
[----:B------:R-:W2:Y:S07]  /*b5d0*/  LDSM.16.MT88.4 R108, [R135+UR4+0x1100] ;  /* 0x00110004876c783b */ /* 0x000eae0008004200 */
[C---:B------:R-:W-:Y:S08]  /*b5e0*/  HMMA.16816.F32 R76, R100.reuse, R116, R76 ;  /* 0x00000074644c723c */ /* 0x040ff0000000184c */
[C---:B------:R-:W-:Y:S01]  /*b5f0*/  HMMA.16816.F32 R80, R100.reuse, R118, R80 ;  /* 0x000000766450723c */ /* 0x040fe20000001850 */
[----:B------:R-:W5:Y:S07]  /*b600*/  LDSM.16.MT88.4 R116, [R134+UR4+0x1100] ;  /* 0x001100048674783b */ /* 0x000f6e0008004200 */
[C---:B-1----:R-:W-:Y:S08]  /*b610*/  HMMA.16816.F32 R84, R100.reuse, R104, R84 ;  /* 0x000000686454723c */ /* 0x042ff00000001854 */
[C---:B------:R-:W-:Y:S01]  /*b620*/  HMMA.16816.F32 R88, R100.reuse, R106, R88 ;  /* 0x0000006a6458723c */ /* 0x040fe20000001858 */
[----:B------:R-:W1:Y:S07]  /*b630*/  LDSM.16.MT88.4 R104, [R134+UR4+0x3100] ;  /* 0x003100048668783b */ /* 0x000e6e0008004200 */
[C---:B---3--:R-:W-:Y:S08]  /*b640*/  HMMA.16816.F32 R92, R100.reuse, R112, R92 ;  /* 0x00000070645c723c */ /* 0x048ff0000000185c */
[----:B------:R-:W-:Y:S01]  /*b650*/  HMMA.16816.F32 R96, R100, R114, R96 ;  /* 0x000000726460723c */ /* 0x000fe20000001860 */
[----:B------:R-:W-:Y:S06]  /*b660*/  LDSM.16.MT88.4 R112, [R135+UR4+0x5100] ;  /* 0x005100048770783b */ /* 0x000fec0008004200 */
        /* <DEDUP_REMOVED lines=9> */
[C---:B--2---:R-:W-:Y:S03]  /*b700*/  HMMA.16816.F32 R4, R100.reuse, R108, R4 ;  /* 0x0000006c6404723c */ /* 0x044fe60000001804 */
[----:B------:R-:W-:Y:S02]  /*b710*/  FADD.FTZ R183, R183, R182 ;  /* 0x000000b6b7b77221 */ /* 0x000fe40000010000 */
[----:B------:R-:W-:Y:S02]  /*b720*/  FADD.FTZ R180, R180, R179 ;  /* 0x000000b3b4b47221 */ /* 0x000fe40000010000 */
[----:B------:R-:W-:Y:S01]  /*b730*/  FADD.FTZ R216, R216, R183 ;  /* 0x000000b7d8d87221 */ /* 0x000fe20000010000 */
[C---:B------:R-:W-:Y:S01]  /*b740*/  HMMA.16816.F32 R8, R100.reuse, R110, R8 ;  /* 0x0000006e6408723c */ /* 0x040fe20000001808 */
[----:B------:R-:W2:Y:S07]  /*b750*/  LDSM.16.MT88.4 R108, [R160+0x3100] ;  /* 0x00310000a06c783b */ /* 0x000eae0000004200 */
[C---:B------:R-:W-:Y:S08]  /*b760*/  HMMA.16816.F32 R12, R100.reuse, R120, R12 ;  /* 0x00000078640c723c */ /* 0x040ff0000000180c */
[C---:B------:R-:W-:Y:S08]  /*b770*/  HMMA.16816.F32 R16, R100.reuse, R122, R16 ;  /* 0x0000007a6410723c */ /* 0x040ff00000001810 */
[C---:B-----5:R-:W-:Y:S08]  /*b780*/  HMMA.16816.F32 R20, R100.reuse, R116, R20 ;  /* 0x000000746414723c */ /* 0x060ff00000001814 */
[C---:B------:R-:W-:Y:S01]  /*b790*/  HMMA.16816.F32 R24, R100.reuse, R118, R24 ;  /* 0x000000766418723c */ /* 0x040fe20000001818 */
[----:B------:R-:W3:Y:S07]  /*b7a0*/  LDSM.16.MT88.4 R116, [R133+0x5100] ;  /* 0x005100008574783b */ /* 0x000eee0000004200 */
[C---:B------:R-:W-:Y:S08]  /*b7b0*/  HMMA.16816.F32 R28, R100.reuse, R124, R28 ;  /* 0x0000007c641c723c */ /* 0x040ff0000000181c */
[C---:B------:R-:W-:Y:S01]  /*b7c0*/  HMMA.16816.F32 R32, R100.reuse, R126, R32 ;  /* 0x0000007e6420723c */ /* 0x040fe20000001820 */
[----:B------:R-:W-:Y:S07]  /*b7d0*/  LDSM.16.MT88.4 R124, [R135+UR4+0x1900] ;  /* 0x00190004877c783b */ /* 0x000fee0008004200 */
[C---:B------:R-:W-:Y:S08]  /*b7e0*/  HMMA.16816.F32 R36, R100.reuse, R128, R36 ;  /* 0x000000806424723c */ /* 0x040ff00000001824 */
[C---:B------:R-:W-:Y:S08]  /*b7f0*/  HMMA.16816.F32 R40, R100.reuse, R130, R40 ;  /* 0x000000826428723c */ /* 0x040ff00000001828 */
[C---:B------:R-:W-:Y:S07]  /*b800*/  HMMA.16816.F32 R44, R100.reuse, R136, R44 ;  /* 0x00000088642c723c */ /* 0x040fee000000182c */
[----:B------:R-:W-:Y:S01]  /*b810*/  F2FP.PACK_AB R136, R218, R191 ;  /* 0x000000bfda88723e */ /* 0x000fe200000000ff */
[C---:B------:R-:W-:Y:S04]  /*b820*/  HMMA.16816.F32 R48, R100.reuse, R138, R48 ;  /* 0x0000008a6430723c */ /* 0x040fe80000001830 */
[----:B------:R-:W-:Y:S01]  /*b830*/  F2FP.PACK_AB R137, R222, R219 ;  /* 0x000000dbde89723e */ /* 0x000fe200000000ff */
[----:B------:R-:W-:Y:S02]  /*b840*/  FADD.FTZ R191, R191, R180 ;  /* 0x000000b4bfbf7221 */ /* 0x000fe40000010000 */
[----:B----4-:R-:W-:Y:S01]  /*b850*/  F2FP.PACK_AB R138, R220, R217 ;  /* 0x000000d9dc8a723e */ /* 0x010fe200000000ff */
[C---:B-1----:R-:W-:Y:S04]  /*b860*/  HMMA.16816.F32 R52, R100.reuse, R104, R52 ;  /* 0x000000686434723c */ /* 0x042fe80000001834 */
[----:B------:R-:W-:Y:S01]  /*b870*/  F2FP.PACK_AB R139, R224, R221 ;  /* 0x000000dde08b723e */ /* 0x000fe200000000ff */
[----:B------:R-:W-:Y:S02]  /*b880*/  FADD.FTZ R219, R219, R216 ;  /* 0x000000d8dbdb7221 */ /* 0x000fe40000010000 */
[----:B------:R-:W-:Y:S01]  /*b890*/  FADD.FTZ R218, R218, R191 ;  /* 0x000000bfdada7221 */ /* 0x000fe20000010000 */
[C---:B------:R-:W-:Y:S01]  /*b8a0*/  HMMA.16816.F32 R56, R100.reuse, R106, R56 ;  /* 0x0000006a6438723c */ /* 0x040fe20000001838 */
[----:B------:R-:W1:Y:S03]  /*b8b0*/  LDSM.16.MT88.4 R104, [R134+UR4+0x5100] ;  /* 0x005100048668783b */ /* 0x000e660008004200 */
[----:B------:R-:W-:Y:S02]  /*b8c0*/  FADD.FTZ R222, R222, R219 ;  /* 0x000000dbdede7221 */ /* 0x000fe40000010000 */
[----:B------:R-:W-:Y:S02]  /*b8d0*/  FADD.FTZ R205, R217, R218 ;  /* 0x000000dad9cd7221 */ /* 0x000fe40000010000 */
[C---:B--2---:R-:W-:Y:S04]  /*b8e0*/  HMMA.16816.F32 R60, R100.reuse, R108, R60 ;  /* 0x0000006c643c723c */ /* 0x044fe8000000183c */
[----:B------:R-:W-:Y:S02]  /*b8f0*/  FADD.FTZ R221, R221, R222 ;  /* 0x000000dedddd7221 */ /* 0x000fe40000010000 */
[----:B------:R-:W-:Y:S02]  /*b900*/  FADD.FTZ R205, R220, R205 ;  /* 0x000000cddccd7221 */ /* 0x000fe40000010000 */
[C---:B------:R-:W-:Y:S01]  /*b910*/  HMMA.16816.F32 R64, R100.reuse, R110, R64 ;  /* 0x0000006e6440723c */ /* 0x040fe20000001840 */
[----:B------:R-:W2:Y:S03]  /*b920*/  LDSM.16.MT88.4 R108, [R160+0x5100] ;  /* 0x00510000a06c783b */ /* 0x000ea60000004200 */
[----:B------:R-:W-:Y:S04]  /*b930*/  FADD.FTZ R206, R224, R221 ;  /* 0x000000dde0ce7221 */ /* 0x000fe80000010000 */
[C---:B------:R-:W-:Y:S08]  /*b940*/  HMMA.16816.F32 R68, R100.reuse, R112, R68 ;  /* 0x000000706444723c */ /* 0x040ff00000001844 */
        /* <DEDUP_REMOVED lines=13> */
[----:B------:R3:W4:Y:S07]  /*ba20*/  LDSM.16.MT88.4 R12, [R133+0x5900] ;  /* 0x00590000850c783b */ /* 0x00072e0000004200 */
[C---:B------:R-:W-:Y:S07]  /*ba30*/  HMMA.16816.F32 R116, R136.reuse, R114, R16 ;  /* 0x000000728874723c */ /* 0x040fee0000001810 */
[----:B------:R-:W-:Y:S01]  /*ba40*/  @P0 LEA R18, P6, R3, c[0x0][0x1c8], 0x1 ;  /* 0x0000720003120a11 */ /* 0x000fe200078c08ff */
[C---:B------:R-:W-:Y:S08]  /*ba50*/  HMMA.16816.F32 R112, R136.reuse, R140, R20 ;  /* 0x0000008c8870723c */ /* 0x040ff00000001814 */
[C---:B------:R-:W-:Y:S04]  /*ba60*/  HMMA.16816.F32 R108, R136.reuse, R142, R24 ;  /* 0x0000008e886c723c */ /* 0x040fe80000001818 */
[----:B---3--:R-:W-:Y:S04]  /*ba70*/  MOV R133, R2 ;  /* 0x0000000200857202 */ /* 0x008fe80000000f00 */
        /* <DEDUP_REMOVED lines=9> */
[C---:B------:R-:W-:Y:S01]  /*bb10*/  HMMA.16816.F32 R64, R136.reuse, R6, R64 ;  /* 0x000000068840723c */ /* 0x040fe20000001840 */
[----:B------:R-:W1:Y:S07]  /*bb20*/  LDSM.16.MT88.4 R4, [R134+UR4+0x5900] ;  /* 0x005900048604783b */ /* 0x000e6e0008004200 */
[C---:B--2---:R-:W-:Y:S07]  /*bb30*/  HMMA.16816.F32 R68, R136.reuse, R8, R68 ;  /* 0x000000088844723c */ /* 0x044fee0000001844 */
[----:B------:R-:W-:Y:S01]  /*bb40*/  @P0 IADD3 R8, P5, R211, UR22, RZ ;  /* 0x00000016d3080c10 */ /* 0x000fe2000ffbe0ff */
[C---:B------:R-:W-:Y:S04]  /*bb50*/  HMMA.16816.F32 R72, R136.reuse, R10, R72 ;  /* 0x0000000a8848723c */ /* 0x040fe80000001848 */
[----:B------:R-:W-:Y:S02]  /*bb60*/  @P0 IADD3.X R9, R210, UR23, RZ, P5, !PT ;  /* 0x00000017d2090c10 */ /* 0x000fe4000affe4ff */
[----:B------:R-:W-:Y:S02]  /*bb70*/  @P0 IADD3 R24, P5, R196, UR24, RZ ;  /* 0x00000018c4180c10 */ /* 0x000fe4000ffbe0ff */
[----:B------:R-:W-:Y:S01]  /*bb80*/  @P0 IADD3.X R10, R203, UR23, RZ, P4, !PT ;  /* 0x00000017cb0a0c10 */ /* 0x000fe2000a7fe4ff */
[C---:B----4-:R-:W-:Y:S03]  /*bb90*/  HMMA.16816.F32 R76, R136.reuse, R12, R76 ;  /* 0x0000000c884c723c */ /* 0x050fe6000000184c */
[C---:B------:R-:W-:Y:S02]  /*bba0*/  @P0 LEA R16, P4, R8.reuse, c[0x0][0x1c8], 0x1 ;  /* 0x0000720008100a11 */ /* 0x040fe400078808ff */
[----:B------:R-:W-:Y:S02]  /*bbb0*/  @P0 LEA.HI.X R19, R3, c[0x0][0x1cc], R10, 0x1, P6 ;  /* 0x0000730003130a11 */ /* 0x000fe400030f0c0a */
[----:B------:R-:W-:Y:S01]  /*bbc0*/  @P0 LEA.HI.X R17, R8, c[0x0][0x1cc], R9, 0x1, P4 ;  /* 0x0000730008110a11 */ /* 0x000fe200020f0c09 */
[C---:B------:R-:W-:Y:S01]  /*bbd0*/  HMMA.16816.F32 R80, R136.reuse, R14, R80 ;  /* 0x0000000e8850723c */ /* 0x040fe20000001850 */
[----:B------:R-:W2:Y:S03]  /*bbe0*/  LDSM.16.MT88.4 R8, [R160+0x5900] ;  /* 0x00590000a008783b */ /* 0x000ea60000004200 */
[----:B------:R-:W-:Y:S01]  /*bbf0*/  @P0 IADD3 R22, P4, R209, UR22, RZ ;  /* 0x00000016d1160c10 */ /* 0x000fe2000ff9e0ff */
[----:B------:R-:W-:Y:S02]  /*bc00*/  @UP1 UIADD3.X UR22, UR13, UR23, URZ, UP0, !UPT ;  /* 0x000000170d161290 */ /* 0x000fe400087fe43f */
[----:B------:R-:W-:Y:S01]  /*bc10*/  UISETP.GE.AND UP0, UPT, UR15, 0x1, UPT ;  /* 0x000000010f00788c */ /* 0x000fe2000bf06270 */
[----:B------:R-:W-:Y:S01]  /*bc20*/  @P0 LEA R20, P6, R22, c[0x0][0x1c8], 0x1 ;  /* 0x0000720016140a11 */ /* 0x000fe200078c08ff */
[C---:B-1----:R-:W-:Y:S01]  /*bc30*/  HMMA.16816.F32 R84, R136.reuse, R4, R84 ;  /* 0x000000048854723c */ /* 0x042fe20000001854 */
[----:B------:R-:W-:Y:S02]  /*bc40*/  UISETP.GE.AND UP1, UPT, UR5, 0x1, UPT ;  /* 0x000000010500788c */ /* 0x000fe4000bf26270 */
[----:B------:R-:W-:Y:S01]  /*bc50*/  USEL UR15, UR25, URZ, !UP0 ;  /* 0x0000003f190f7287 */ /* 0x000fe2000c000000 */
[----:B------:R-:W-:Y:S01]  /*bc60*/  @P0 IADD3.X R3, R208, UR23, RZ, P4, !PT ;  /* 0x00000017d0030c10 */ /* 0x000fe2000a7fe4ff */
[----:B------:R-:W-:Y:S01]  /*bc70*/  UISETP.GT.AND UP0, UPT, UR21, UR20, UPT ;  /* 0x000000141500728c */ /* 0x000fe2000bf04270 */
[----:B------:R-:W-:Y:S01]  /*bc80*/  @P0 LEA R12, P4, R24, c[0x0][0x1c8], 0x1 ;  /* 0x00007200180c0a11 */ /* 0x000fe200078808ff */
[----:B------:R-:W-:Y:S01]  /*bc90*/  UIADD3 UR21, UR5, 0x1, URZ ;  /* 0x0000000105157890 */ /* 0x000fe2000fffe03f */
[----:B------:R-:W-:Y:S01]  /*bca0*/  @P0 IADD3.X R13, R203, UR22, RZ, P5, !PT ;  /* 0x00000016cb0d0c10 */ /* 0x000fe2000affe4ff */
[C---:B------:R-:W-:Y:S02]  /*bcb0*/  HMMA.16816.F32 R88, R136.reuse, R6, R88 ;  /* 0x000000068858723c */ /* 0x040fe40000001858 */
[----:B------:R-:W-:Y:S01]  /*bcc0*/  USEL UR5, UR21, URZ, !UP1 ;  /* 0x0000003f15057287 */ /* 0x000fe2000c800000 */
[----:B------:R-:W-:Y:S02]  /*bcd0*/  @P0 LEA.HI.X R21, R22, c[0x0][0x1cc], R3, 0x1, P6 ;  /* 0x0000730016150a11 */ /* 0x000fe400030f0c03 */
[----:B------:R-:W-:Y:S01]  /*bce0*/  MOV R22, UR15 ;  /* 0x0000000f00167c02 */ /* 0x000fe20008000f00 */
[----:B------:R-:W-:Y:S01]  /*bcf0*/  UMOV UR21, UR17 ;  /* 0x0000001100157c82 */ /* 0x000fe20008000000 */
[----:B------:R-:W-:Y:S02]  /*bd00*/  @P0 LEA.HI.X R13, R24, c[0x0][0x1cc], R13, 0x1, P4 ;  /* 0x00007300180d0a11 */ /* 0x000fe400020f0c0d */
[----:B------:R-:W-:Y:S03]  /*bd10*/  @P0 IADD3 R3, P4, R211, UR24, RZ ;  /* 0x00000018d3030c10 */ /* 0x000fe6000ff9e0ff */
[----:B------:R-:W-:Y:S01]  /*bd20*/  @P0 IMAD R25, R22, 0x3000, R193 ;  /* 0x0000300016190824 */ /* 0x000fe200078e02c1 */
[----:B------:R-:W-:Y:S02]  /*bd30*/  @P0 LEA R14, P6, R3, c[0x0][0x1c8], 0x1 ;  /* 0x00007200030e0a11 */ /* 0x000fe400078c08ff */
[----:B------:R-:W-:Y:S02]  /*bd40*/  @P0 IADD3.X R24, R210, UR22, RZ, P4, !PT ;  /* 0x00000016d2180c10 */ /* 0x000fe4000a7fe4ff */
[----:B------:R-:W-:Y:S02]  /*bd50*/  @P0 IADD3 R23, P5, R209, UR24, RZ ;  /* 0x00000018d1170c10 */ /* 0x000fe4000ffbe0ff */
[----:B------:R-:W-:Y:S02]  /*bd60*/  @P0 LEA.HI.X R15, R3, c[0x0][0x1cc], R24, 0x1, P6 ;  /* 0x00007300030f0a11 */ /* 0x000fe400030f0c18 */
[----:B------:R-:W-:Y:S02]  /*bd70*/  @P0 SHF.L.U32 R3, R25, 0x1, RZ ;  /* 0x0000000119030819 */ /* 0x000fe400000006ff */
[C---:B------:R-:W-:Y:S01]  /*bd80*/  @P0 LEA R22, P4, R23.reuse, c[0x0][0x1c8], 0x1 ;  /* 0x0000720017160a11 */ /* 0x040fe200078808ff */
[C---:B--2---:R-:W-:Y:S02]  /*bd90*/  HMMA.16816.F32 R92, R136.reuse, R8, R92 ;  /* 0x00000008885c723c */ /* 0x044fe4000000185c */
[----:B------:R-:W-:Y:S01]  /*bda0*/  @!PT LDS RZ, [RZ] ;  /* 0x00000000fffff984 */ /* 0x000fe20000000800 */
[----:B------:R-:W-:Y:S01]  /*bdb0*/  @!PT LDS RZ, [RZ] ;  /* 0x00000000fffff984 */ /* 0x000fe20000000800 */
[----:B------:R-:W-:Y:S01]  /*bdc0*/  @!PT LDS RZ, [RZ] ;  /* 0x00000000fffff984 */ /* 0x000fe20000000800 */
[----:B------:R1:W-:Y:S01]  /*bdd0*/  @P0 LDGSTS.E.BYPASS.LTC128B.128 [R3+0xc100], [R18.64], !P3 ;  /* 0x0c10000012030fae */ /* 0x0003e2000d901d52 */
[----:B------:R-:W-:Y:S04]  /*bde0*/  @P0 IADD3.X R26, R208, UR22, RZ, P5, !PT ;  /* 0x00000016d01a0c10 */ /* 0x000fe8000affe4ff */
[----:B------:R-:W-:Y:S01]  /*bdf0*/  @P0 LEA.HI.X R23, R23, c[0x0][0x1cc], R26, 0x1, P4 ;  /* 0x0000730017170a11 */ /* 0x000fe200020f0c1a */
[----:B------:R-:W-:Y:S02]  /*be00*/  HMMA.16816.F32 R96, R136, R10, R96 ;  /* 0x0000000a8860723c */ /* 0x000fe40000001860 */
        /* <DEDUP_REMOVED lines=9> */
.L_x_818:
[----:B------:R-:W-:-:S06]  /*bea0*/  UISETP.GE.AND UP0, UPT, UR17, UR10, UPT ;  /* 0x0000000a1100728c */ /* 0x000fcc000bf06270 */
[----:B------:R-:W-:-:S13]  /*beb0*/  PLOP3.LUT P0, PT, PT, PT, UP0, 0x80, 0x0 ;  /* 0x000000000000781c */ /* 0x000fda0003f0f008 */
[----:B------:R-:W-:Y:S05]  /*bec0*/  @!P0 BRA `(.L_x_820) ;  /* 0x00003a9000008947 */ /* 0x000fea0003800000 */
[----:B------:R-:W-:Y:S01]  /*bed0*/  PLOP3.LUT P5, PT, PT, PT, UP3, 0x80, 0x0 ;  /* 0x000000000000781c */ /* 0x000fe20003faf038 */
[----:B------:R-:W-:Y:S01]  /*bee0*/  IMAD.MOV.U32 R133, RZ, RZ, 0x40 ;  /* 0x00000040ff857424 */ /* 0x000fe200078e00ff */
[----:B------:R-:W-:Y:S01]  /*bef0*/  PLOP3.LUT P4, PT, PT, PT, UP3, 0x80, 0x0 ;  /* 0x000000000000781c */ /* 0x000fe20003f8f038 */
[----:B------:R-:W-:Y:S01]  /*bf00*/  IMAD.MOV.U32 R3, RZ, RZ, R0 ;  /* 0x000000ffff037224 */ /* 0x000fe200078e0000 */
[----:B------:R-:W-:Y:S01]  /*bf10*/  LOP3.LUT P0, RZ, R207, 0x4, RZ, 0xc0, !PT ;  /* 0x00000004cfff7812 */ /* 0x000fe2000780c0ff */
[----:B------:R-:W-:Y:S01]  /*bf20*/  IMAD.MOV.U32 R132, RZ, RZ, R2 ;  /* 0x000000ffff847224 */ /* 0x000fe200078e0002 */
[C---:B------:R-:W-:Y:S01]  /*bf30*/  IADD3 R207, P6, R194.reuse, 0x40, RZ ;  /* 0x00000040c2cf7810 */ /* 0x040fe20007fde0ff */
[----:B------:R-:W-:Y:S01]  /*bf40*/  ULDC.64 UR8, c[0x0][0x208] ;  /* 0x0000820000087ab9 */ /* 0x000fe20000000a00 */
[----:B------:R-:W-:Y:S02]  /*bf50*/  SEL R133, R133, 0xffffffc0, !P0 ;  /* 0xffffffc085857807 */ /* 0x000fe40004000000 */
[----:B------:R-:W-:Y:S01]  /*bf60*/  IADD3 R214, P0, R194, 0x80, RZ ;  /* 0x00000080c2d67810 */ /* 0x000fe20007f1e0ff */
[----:B------:R-:W-:Y:S01]  /*bf70*/  IMAD.X R215, RZ, RZ, R199, P6 ;  /* 0x000000ffffd77224 */ /* 0x000fe200030e06c7 */
[----:B------:R-:W-:Y:S01]  /*bf80*/  IADD3 R210, P6, R196, 0x80, RZ ;  /* 0x00000080c4d27810 */ /* 0x000fe20007fde0ff */
[----:B------:R-:W-:Y:S01]  /*bf90*/  @P5 IMAD.HI.U32 R208, R200, c[0x0][0x2c8], RZ ;  /* 0x0000b200c8d05a27 */ /* 0x000fe200078e00ff */
[----:B------:R-:W-:-:S03]  /*bfa0*/  IADD3 R212, P5, R196, 0x40, RZ ;  /* 0x00000040c4d47810 */ /* 0x000fc60007fbe0ff */
[----:B------:R-:W-:Y:S01]  /*bfb0*/  IMAD.X R213, RZ, RZ, R199, P0 ;  /* 0x000000ffffd57224 */ /* 0x000fe200000e06c7 */
[----:B------:R-:W-:Y:S01]  /*bfc0*/  @P4 SHF.R.U32.HI R208, RZ, c[0x0][0x2cc], R208 ;  /* 0x0000b300ffd04a19 */ /* 0x000fe200000116d0 */
[--C-:B------:R-:W-:Y:S02]  /*bfd0*/  IMAD.X R211, RZ, RZ, R203.reuse, P5 ;  /* 0x000000ffffd37224 */ /* 0x100fe400028e06cb */
[----:B------:R-:W-:Y:S02]  /*bfe0*/  IMAD.X R209, RZ, RZ, R203, P6 ;  /* 0x000000ffffd17224 */ /* 0x000fe400030e06cb */
.L_x_829:
[----:B------:R-:W-:Y:S04]  /*bff0*/  DEPBAR.LE SB0, 0x2 ;  /* 0x000080800000791a */ /* 0x000fe80000000000 */
[----:B------:R-:W-:Y:S01]  /*c000*/  BAR.SYNC.DEFER_BLOCKING 0x0 ;  /* 0x0000000000007b1d */ /* 0x000fe20000010000 */
[----:B------:R-:W-:Y:S01]  /*c010*/  UIMAD UR4, UR5, 0x6000, URZ ;  /* 0x00006000050478a4 */ /* 0x000fe2000f8e023f */
[----:B------:R-:W-:Y:S01]  /*c020*/  IMAD.U32 R175, RZ, RZ, UR15 ;  /* 0x0000000fffaf7e24 */ /* 0x000fe2000f8e00ff */
[----:B------:R-:W-:Y:S04]  /*c030*/  UISETP.GE.AND UP1, UPT, UR10, UR17, UPT ;  /* 0x000000110a00728c */ /* 0x000fe8000bf26270 */
[----:B------:R-:W-:Y:S02]  /*c040*/  IADD3 R0, R188, UR4, RZ ;  /* 0x00000004bc007c10 */ /* 0x000fe4000fffe0ff */
[----:B------:R-:W-:Y:S03]  /*c050*/  PLOP3.LUT P0, PT, PT, PT, UP1, 0x80, 0x0 ;  /* 0x000000000000781c */ /* 0x000fe60003f0f018 */
[----:B------:R-:W-:Y:S01]  /*c060*/  IMAD.IADD R192, R189, 0x1, R0 ;  /* 0x00000001bdc07824 */ /* 0x000fe200078e0200 */
[----:B------:R-:W-:Y:S01]  /*c070*/  IADD3 R0, R133, R0, RZ ;  /* 0x0000000085007210 */ /* 0x000fe20007ffe0ff */
[----:B------:R-:W-:Y:S04]  /*c080*/  @!UP1 UIADD3 UR7, UR17, -0x1, URZ ;  /* 0xffffffff11079890 */ /* 0x000fe8000fffe03f */
[----:B------:R-:W-:Y:S02]  /*c090*/  @!UP1 USHF.R.S32.HI UR6, URZ, 0x1f, UR7 ;  /* 0x0000001f3f069899 */ /* 0x000fe40008011407 */
[----:B------:R-:W-:Y:S02]  /*c0a0*/  @!UP1 UIMAD.WIDE.U32 UR20, UR7, UR8, URZ ;  /* 0x00000008071492a5 */ /* 0x000fe4000f8e003f */
[----:B------:R-:W-:Y:S01]  /*c0b0*/  @!UP1 UIMAD UR6, UR6, UR8, URZ ;  /* 0x00000008060692a4 */ /* 0x000fe2000f8e023f */
[----:B------:R-:W-:Y:S01]  /*c0c0*/  @!P0 IMAD R175, R175, 0x6000, R204 ;  /* 0x00006000afaf8824 */ /* 0x000fe200078e02cc */
[----:B------:R-:W-:Y:S02]  /*c0d0*/  LDSM.16.M88.4 R32, [R190] ;  /* 0x00000000be20783b */ /* 0x000fe40000000200 */
[----:B------:R-:W-:Y:S02]  /*c0e0*/  @!UP1 UIMAD UR6, UR7, UR9, UR6 ;  /* 0x00000009070692a4 */ /* 0x000fe4000f8e0206 */
[----:B------:R-:W-:Y:S02]  /*c0f0*/  @!UP1 USHF.L.U32 UR7, UR20, 0x6, URZ ;  /* 0x0000000614079899 */ /* 0x000fe4000800063f */
[----:B------:R-:W-:Y:S01]  /*c100*/  @!UP1 UIADD3 UR6, UR21, UR6, URZ ;  /* 0x0000000615069290 */ /* 0x000fe2000fffe03f */
[----:B------:R-:W1:Y:S03]  /*c110*/  LDSM.16.M88.4 R8, [R188+UR4+0xc100] ;  /* 0x00c10004bc08783b */ /* 0x000e660008000200 */
[----:B------:R-:W-:Y:S01]  /*c120*/  @!P0 IADD3 R2, P5, R194, UR7, RZ ;  /* 0x00000007c2028c10 */ /* 0x000fe2000ffbe0ff */
[----:B------:R-:W-:Y:S02]  /*c130*/  @!UP1 USHF.L.U64.HI UR6, UR20, 0x6, UR6 ;  /* 0x0000000614069899 */ /* 0x000fe40008010206 */
[----:B------:R-:W-:Y:S01]  /*c140*/  @!UP1 UIADD3 UR20, UP0, UR12, UR7, URZ ;  /* 0x000000070c149290 */ /* 0x000fe2000ff1e03f */
[----:B------:R-:W2:Y:S01]  /*c150*/  LDSM.16.M88.4 R16, [R188+UR4+0xc900] ;  /* 0x00c90004bc10783b */ /* 0x000ea20008000200 */
[----:B------:R-:W-:Y:S02]  /*c160*/  @!P0 LEA R176, P4, R2, c[0x0][0x1f8], 0x1 ;  /* 0x00007e0002b08a11 */ /* 0x000fe400078808ff */
[----:B------:R-:W-:Y:S02]  /*c170*/  @!P0 IADD3.X R29, R199, UR6, RZ, P5, !PT ;  /* 0x00000006c71d8c10 */ /* 0x000fe4000affe4ff */
[----:B------:R-:W-:Y:S02]  /*c180*/  @!P0 IADD3 R30, P5, R214, UR7, RZ ;  /* 0x00000007d61e8c10 */ /* 0x000fe4000ffbe0ff */
[----:B------:R-:W3:Y:S01]  /*c190*/  LDSM.16.M88.4 R24, [R188+UR4+0xd100] ;  /* 0x00d10004bc18783b */ /* 0x000ee20008000200 */
[----:B------:R-:W-:Y:S02]  /*c1a0*/  @!P0 LEA.HI.X R177, R2, c[0x0][0x1fc], R29, 0x1, P4 ;  /* 0x00007f0002b18a11 */ /* 0x000fe400020f0c1d */
[----:B------:R-:W-:Y:S01]  /*c1b0*/  @!P0 IADD3 R29, P6, R207, UR7, RZ ;  /* 0x00000007cf1d8c10 */ /* 0x000fe2000ffde0ff */
[----:B------:R-:W-:Y:S01]  /*c1c0*/  @!UP1 UIADD3.X UR7, UR11, UR6, URZ, UP0, !UPT ;  /* 0x000000060b079290 */ /* 0x000fe200087fe43f */
[----:B------:R-:W-:Y:S01]  /*c1d0*/  @!P0 IADD3.X R31, R213, UR6, RZ, P5, !PT ;  /* 0x00000006d51f8c10 */ /* 0x000fe2000affe4ff */
[----:B------:R-:W-:Y:S01]  /*c1e0*/  UISETP.GE.AND UP0, UPT, UR15, 0x1, UPT ;  /* 0x000000010f00788c */ /* 0x000fe2000bf06270 */
[----:B------:R-:W4:Y:S01]  /*c1f0*/  LDSM.16.M88.4 R136, [R188+UR4+0xd900] ;  /* 0x00d90004bc88783b */ /* 0x000f220008000200 */
[C---:B------:R-:W-:Y:S02]  /*c200*/  @!P0 LEA R170, P5, R30.reuse, c[0x0][0x1f8], 0x1 ;  /* 0x00007e001eaa8a11 */ /* 0x040fe400078a08ff */
[----:B------:R-:W-:Y:S01]  /*c210*/  @!P0 IADD3.X R28, R215, UR6, RZ, P6, !PT ;  /* 0x00000006d71c8c10 */ /* 0x000fe2000b7fe4ff */
[----:B------:R-:W-:Y:S01]  /*c220*/  USHF.L.U32 UR6, UR17, 0x6, URZ ;  /* 0x0000000611067899 */ /* 0x000fe2000800063f */
[C---:B------:R-:W-:Y:S02]  /*c230*/  @!P0 LEA R172, P6, R29.reuse, c[0x0][0x1f8], 0x1 ;  /* 0x00007e001dac8a11 */ /* 0x040fe400078c08ff */
[----:B------:R-:W-:Y:S01]  /*c240*/  LDSM.16.M88.4 R140, [R186] ;  /* 0x00000000ba8c783b */ /* 0x000fe20000000200 */
[----:B------:R-:W-:Y:S02]  /*c250*/  @!P0 LEA.HI.X R171, R30, c[0x0][0x1fc], R31, 0x1, P5 ;  /* 0x00007f001eab8a11 */ /* 0x000fe400028f0c1f */
[----:B------:R-:W-:Y:S02]  /*c260*/  @!P0 LEA.HI.X R173, R29, c[0x0][0x1fc], R28, 0x1, P6 ;  /* 0x00007f001dad8a11 */ /* 0x000fe400030f0c1c */
[----:B------:R-:W-:Y:S02]  /*c270*/  @!P0 IADD3 R2, P4, R194, UR20, RZ ;  /* 0x00000014c2028c10 */ /* 0x000fe4000ff9e0ff */
[----:B------:R-:W5:Y:S02]  /*c280*/  LDSM.16.M88.4 R144, [R192+0xc100] ;  /* 0x00c10000c090783b */ /* 0x000f640000000200 */
[----:B------:R-:W-:Y:S02]  /*c290*/  @!P0 IADD3.X R149, R199, UR7, RZ, P4, !PT ;  /* 0x00000007c7958c10 */ /* 0x000fe4000a7fe4ff */
[C---:B------:R-:W-:Y:S01]  /*c2a0*/  @!P0 LEA R168, P4, R2.reuse, c[0x0][0x1f8], 0x1 ;  /* 0x00007e0002a88a11 */ /* 0x040fe200078808ff */
[C---:B-1----:R-:W-:Y:S03]  /*c2b0*/  HMMA.16816.F32 R4, R32.reuse, R8, RZ ;  /* 0x000000082004723c */ /* 0x042fe600000018ff */
[----:B------:R-:W-:Y:S02]  /*c2c0*/  @!P0 LEA.HI.X R169, R2, c[0x0][0x1fc], R149, 0x1, P4 ;  /* 0x00007f0002a98a11 */ /* 0x000fe400020f0c95 */
[----:B------:R-:W1:Y:S01]  /*c2d0*/  LDSM.16.M88.4 R148, [R192+0xc900] ;  /* 0x00c90000c094783b */ /* 0x000e620000000200 */
[----:B------:R-:W-:Y:S02]  /*c2e0*/  @!P0 IADD3 R2, P5, R214, UR20, RZ ;  /* 0x00000014d6028c10 */ /* 0x000fe4000ffbe0ff */
[C---:B------:R-:W-:Y:S04]  /*c2f0*/  HMMA.16816.F32 R8, R32.reuse, R10, RZ ;  /* 0x0000000a2008723c */ /* 0x040fe800000018ff */
[----:B------:R-:W-:Y:S04]  /*c300*/  @!P0 IADD3.X R153, R213, UR7, RZ, P5, !PT ;  /* 0x00000007d5998c10 */ /* 0x000fe8000affe4ff */
[C---:B--2---:R-:W-:Y:S08]  /*c310*/  HMMA.16816.F32 R12, R32.reuse, R16, RZ ;  /* 0x00000010200c723c */ /* 0x044ff000000018ff */
[C---:B------:R-:W-:Y:S08]  /*c320*/  HMMA.16816.F32 R16, R32.reuse, R18, RZ ;  /* 0x000000122010723c */ /* 0x040ff000000018ff */
[C---:B---3--:R-:W-:Y:S08]  /*c330*/  HMMA.16816.F32 R20, R32.reuse, R24, RZ ;  /* 0x000000182014723c */ /* 0x048ff000000018ff */
[C---:B------:R-:W-:Y:S08]  /*c340*/  HMMA.16816.F32 R24, R32.reuse, R26, RZ ;  /* 0x0000001a2018723c */ /* 0x040ff000000018ff */
[C---:B----4-:R-:W-:Y:S07]  /*c350*/  HMMA.16816.F32 R28, R32.reuse, R136, RZ ;  /* 0x00000088201c723c */ /* 0x050fee00000018ff */
[----:B------:R-:W-:Y:S01]  /*c360*/  @!P0 IADD3 R137, P4, R207, UR20, RZ ;  /* 0x00000014cf898c10 */ /* 0x000fe2000ff9e0ff */
[----:B------:R-:W-:Y:S04]  /*c370*/  HMMA.16816.F32 R32, R32, R138, RZ ;  /* 0x0000008a2020723c */ /* 0x000fe800000018ff */
[----:B------:R-:W-:Y:S02]  /*c380*/  @!P0 LEA R178, P6, R137, c[0x0][0x1f8], 0x1 ;  /* 0x00007e0089b28a11 */ /* 0x000fe400078c08ff */
[----:B------:R-:W-:Y:S02]  /*c390*/  @!P0 IADD3.X R136, R215, UR7, RZ, P4, !PT ;  /* 0x00000007d7888c10 */ /* 0x000fe4000a7fe4ff */
[C---:B-----5:R-:W-:Y:S05]  /*c3a0*/  HMMA.16816.F32 R4, R140.reuse, R144, R4 ;  /* 0x000000908c04723c */ /* 0x060fea0000001804 */
[C---:B------:R-:W-:Y:S02]  /*c3b0*/  @!P0 LEA R180, P4, R2.reuse, c[0x0][0x1f8], 0x1 ;  /* 0x00007e0002b48a11 */ /* 0x040fe400078808ff */
[----:B------:R-:W-:Y:S01]  /*c3c0*/  @!P0 LEA.HI.X R179, R137, c[0x0][0x1fc], R136, 0x1, P6 ;  /* 0x00007f0089b38a11 */ /* 0x000fe200030f0c88 */
[C---:B------:R-:W-:Y:S01]  /*c3d0*/  HMMA.16816.F32 R8, R140.reuse, R146, R8 ;  /* 0x000000928c08723c */ /* 0x040fe20000001808 */
[----:B------:R-:W2:Y:S03]  /*c3e0*/  LDSM.16.M88.4 R136, [R192+0xd100] ;  /* 0x00d10000c088783b */ /* 0x000ea60000000200 */
[----:B------:R-:W-:Y:S01]  /*c3f0*/  @!P0 LEA.HI.X R181, R2, c[0x0][0x1fc], R153, 0x1, P4 ;  /* 0x00007f0002b58a11 */ /* 0x000fe200020f0c99 */
[C---:B------:R-:W-:Y:S03]  /*c400*/  IMAD.IADD R2, R133.reuse, 0x1, R192 ;  /* 0x0000000185027824 */ /* 0x040fe600078e02c0 */
[C---:B-1----:R-:W-:Y:S01]  /*c410*/  HMMA.16816.F32 R12, R140.reuse, R148, R12 ;  /* 0x000000948c0c723c */ /* 0x042fe2000000180c */
[----:B------:R-:W1:Y:S07]  /*c420*/  LDSM.16.M88.4 R152, [R192+0xd900] ;  /* 0x00d90000c098783b */ /* 0x000e6e0000000200 */
[C---:B------:R-:W-:Y:S01]  /*c430*/  HMMA.16816.F32 R16, R140.reuse, R150, R16 ;  /* 0x000000968c10723c */ /* 0x040fe20000001810 */
[----:B------:R-:W-:Y:S01]  /*c440*/  @!PT LDS RZ, [RZ] ;  /* 0x00000000fffff984 */ /* 0x000fe20000000800 */
[----:B------:R-:W-:Y:S01]  /*c450*/  @!PT LDS RZ, [RZ] ;  /* 0x00000000fffff984 */ /* 0x000fe20000000800 */
[----:B------:R-:W-:Y:S01]  /*c460*/  @!PT LDS RZ, [RZ] ;  /* 0x00000000fffff984 */ /* 0x000fe20000000800 */
[----:B------:R3:W-:Y:S07]  /*c470*/  @!P0 LDGSTS.E.BYPASS.LTC128B.128 [R175], [R176.64], !P3 ;  /* 0x00000000b0af8fae */ /* 0x0007ee000d901d52 */
[----:B------:R3:W-:Y:S07]  /*c480*/  @!P0 LDGSTS.E.BYPASS.LTC128B.128 [R175+0x2000], [R172.64], !P2 ;  /* 0x02000000acaf8fae */ /* 0x0007ee000d101d52 */
[----:B------:R4:W-:Y:S07]  /*c490*/  @!P0 LDGSTS.E.BYPASS.LTC128B.128 [R175+0x4000], [R170.64], !P1 ;  /* 0x04000000aaaf8fae */ /* 0x0009ee000c901d52 */
[----:B------:R4:W-:Y:S01]  /*c4a0*/  @!P0 LDGSTS.E.BYPASS.LTC128B.128 [R175+0x1000], [R168.64], !P3 ;  /* 0x01000000a8af8fae */ /* 0x0009e2000d901d52 */
[C---:B--2---:R-:W-:Y:S06]  /*c4b0*/  HMMA.16816.F32 R20, R140.reuse, R136, R20 ;  /* 0x000000888c14723c */ /* 0x044fec0000001814 */
[----:B------:R3:W-:Y:S02]  /*c4c0*/  @!P0 LDGSTS.E.BYPASS.LTC128B.128 [R175+0x3000], [R178.64], !P2 ;  /* 0x03000000b2af8fae */ /* 0x0007e4000d101d52 */
[C---:B------:R-:W-:Y:S05]  /*c4d0*/  HMMA.16816.F32 R24, R140.reuse, R138, R24 ;  /* 0x0000008a8c18723c */ /* 0x040fea0000001818 */
[----:B------:R3:W-:Y:S01]  /*c4e0*/  @!P0 LDGSTS.E.BYPASS.LTC128B.128 [R175+0x5000], [R180.64], !P1 ;  /* 0x05000000b4af8fae */ /* 0x0007e2000c901d52 */
[----:B------:R-:W-:Y:S02]  /*c4f0*/  PLOP3.LUT P0, PT, PT, PT, UP3, 0x80, 0x0 ;  /* 0x000000000000781c */ /* 0x000fe40003f0f038 */
[C---:B-1----:R-:W-:Y:S04]  /*c500*/  HMMA.16816.F32 R28, R140.reuse, R152, R28 ;  /* 0x000000988c1c723c */ /* 0x042fe8000000181c */
[----:B------:R-:W-:Y:S04]  /*c510*/  LDSM.16.M88.4 R156, [R185] ;  /* 0x00000000b99c783b */ /* 0x000fe80000000200 */
[----:B------:R-:W-:Y:S03]  /*c520*/  HMMA.16816.F32 R32, R140, R154, R32 ;  /* 0x0000009a8c20723c */ /* 0x000fe60000001820 */
[----:B------:R-:W1:Y:S07]  /*c530*/  LDSM.16.M88.4 R160, [R0+0xc100] ;  /* 0x00c1000000a0783b */ /* 0x000e6e0000000200 */
[----:B------:R-:W2:Y:S07]  /*c540*/  LDSM.16.M88.4 R164, [R0+0xc900] ;  /* 0x00c9000000a4783b */ /* 0x000eae0000000200 */
[----:B------:R-:W5:Y:S07]  /*c550*/  LDSM.16.M88.4 R144, [R0+0xd100] ;  /* 0x00d100000090783b */ /* 0x000f6e0000000200 */
[----:B------:R-:W3:Y:S07]  /*c560*/  LDSM.16.M88.4 R148, [R0+0xd900] ;  /* 0x00d900000094783b */ /* 0x000eee0000000200 */
[----:B------:R-:W-:Y:S07]  /*c570*/  LDSM.16.M88.4 R136, [R184] ;  /* 0x00000000b888783b */ /* 0x000fee0000000200 */
[----:B----4-:R-:W4:Y:S01]  /*c580*/  LDSM.16.M88.4 R168, [R2+0xc100] ;  /* 0x00c1000002a8783b */ /* 0x010f220000000200 */
[C---:B-1----:R-:W-:Y:S06]  /*c590*/  HMMA.16816.F32 R4, R156.reuse, R160, R4 ;  /* 0x000000a09c04723c */ /* 0x042fec0000001804 */
[----:B------:R-:W1:Y:S02]  /*c5a0*/  LDSM.16.M88.4 R140, [R2+0xc900] ;  /* 0x00c90000028c783b */ /* 0x000e640000000200 */
[C---:B------:R-:W-:Y:S05]  /*c5b0*/  HMMA.16816.F32 R8, R156.reuse, R162, R8 ;  /* 0x000000a29c08723c */ /* 0x040fea0000001808 */
[----:B------:R-:W1:Y:S03]  /*c5c0*/  LDSM.16.M88.4 R152, [R2+0xd100] ;  /* 0x00d100000298783b */ /* 0x000e660000000200 */
[C---:B--2---:R-:W-:Y:S04]  /*c5d0*/  HMMA.16816.F32 R12, R156.reuse, R164, R12 ;  /* 0x000000a49c0c723c */ /* 0x044fe8000000180c */
[----:B------:R-:W2:Y:S04]  /*c5e0*/  LDSM.16.M88.4 R160, [R2+0xd900] ;  /* 0x00d9000002a0783b */ /* 0x000ea80000000200 */
[C---:B------:R-:W-:Y:S03]  /*c5f0*/  HMMA.16816.F32 R16, R156.reuse, R166, R16 ;  /* 0x000000a69c10723c */ /* 0x040fe60000001810 */
[----:B------:R-:W-:Y:S05]  /*c600*/  LDSM.16.M88.4 R164, [R188+UR4+0xe100] ;  /* 0x00e10004bca4783b */ /* 0x000fea0008000200 */
[C---:B-----5:R-:W-:Y:S02]  /*c610*/  HMMA.16816.F32 R20, R156.reuse, R144, R20 ;  /* 0x000000909c14723c */ /* 0x060fe40000001814 */
[----:B---3--:R-:W-:Y:S06]  /*c620*/  LDSM.16.M88.4 R172, [R192+0xf900] ;  /* 0x00f90000c0ac783b */ /* 0x008fec0000000200 */
[C---:B------:R-:W-:Y:S01]  /*c630*/  HMMA.16816.F32 R24, R156.reuse, R146, R24 ;  /* 0x000000929c18723c */ /* 0x040fe20000001818 */
[----:B------:R-:W3:Y:S07]  /*c640*/  LDSM.16.M88.4 R144, [R190+0x4000] ;  /* 0x00400000be90783b */ /* 0x000eee0000000200 */
[C---:B------:R-:W-:Y:S01]  /*c650*/  HMMA.16816.F32 R28, R156.reuse, R148, R28 ;  /* 0x000000949c1c723c */ /* 0x040fe2000000181c */
[----:B------:R-:W-:Y:S07]  /*c660*/  LDSM.16.M88.4 R176, [R190+0x8000] ;  /* 0x00800000beb0783b */ /* 0x000fee0000000200 */
[----:B------:R-:W-:Y:S01]  /*c670*/  HMMA.16816.F32 R32, R156, R150, R32 ;  /* 0x000000969c20723c */ /* 0x000fe20000001820 */
[----:B------:R-:W5:Y:S07]  /*c680*/  LDSM.16.M88.4 R148, [R188+UR4+0xe900] ;  /* 0x00e90004bc94783b */ /* 0x000f6e0008000200 */
[C---:B----4-:R-:W-:Y:S01]  /*c690*/  HMMA.16816.F32 R4, R136.reuse, R168, R4 ;  /* 0x000000a88804723c */ /* 0x050fe20000001804 */
[----:B------:R-:W4:Y:S07]  /*c6a0*/  LDSM.16.M88.4 R156, [R188+UR4+0xf100] ;  /* 0x00f10004bc9c783b */ /* 0x000f2e0008000200 */
[C---:B------:R-:W-:Y:S01]  /*c6b0*/  HMMA.16816.F32 R8, R136.reuse, R170, R8 ;  /* 0x000000aa8808723c */ /* 0x040fe20000001808 */
[----:B------:R-:W3:Y:S07]  /*c6c0*/  LDSM.16.M88.4 R168, [R188+UR4+0xf900] ;  /* 0x00f90004bca8783b */ /* 0x000eee0008000200 */
[C---:B-1----:R-:W-:Y:S01]  /*c6d0*/  HMMA.16816.F32 R12, R136.reuse, R140, R12 ;  /* 0x0000008c880c723c */ /* 0x042fe2000000180c */
[----:B------:R-:W-:Y:S07]  /*c6e0*/  LDSM.16.M88.4 R180, [R188+UR4+0x10100] ;  /* 0x01010004bcb4783b */ /* 0x000fee0008000200 */
[C---:B------:R-:W-:Y:S01]  /*c6f0*/  HMMA.16816.F32 R16, R136.reuse, R142, R16 ;  /* 0x0000008e8810723c */ /* 0x040fe20000001810 */
[----:B------:R-:W-:Y:S07]  /*c700*/  LDSM.16.M88.4 R140, [R192+0xe100] ;  /* 0x00e10000c08c783b */ /* 0x000fee0000000200 */
[C---:B------:R-:W-:Y:S01]  /*c710*/  HMMA.16816.F32 R20, R136.reuse, R152, R20 ;  /* 0x000000988814723c */ /* 0x040fe20000001814 */
[----:B------:R-:W0:Y:S07]  /*c720*/  LDGDEPBAR ;  /* 0x00000000000079af */ /* 0x000e2e0000000000 */
[C---:B------:R-:W-:Y:S01]  /*c730*/  HMMA.16816.F32 R24, R136.reuse, R154, R24 ;  /* 0x0000009a8818723c */ /* 0x040fe20000001818 */
[----:B------:R-:W-:Y:S07]  /*c740*/  LDSM.16.M88.4 R152, [R192+0xe900] ;  /* 0x00e90000c098783b */ /* 0x000fee0000000200 */
[C---:B--2---:R-:W-:Y:S08]  /*c750*/  HMMA.16816.F32 R28, R136.reuse, R160, R28 ;  /* 0x000000a0881c723c */ /* 0x044ff0000000181c */
[----:B------:R-:W-:Y:S01]  /*c760*/  HMMA.16816.F32 R32, R136, R162, R32 ;  /* 0x000000a28820723c */ /* 0x000fe20000001820 */
[----:B------:R-:W1:Y:S07]  /*c770*/  LDSM.16.M88.4 R136, [R186+0x4000] ;  /* 0x00400000ba88783b */ /* 0x000e6e0000000200 */
[C---:B---3--:R-:W-:Y:S01]  /*c780*/  HMMA.16816.F32 R4, R144.reuse, R164, R4 ;  /* 0x000000a49004723c */ /* 0x048fe20000001804 */
[----:B------:R-:W2:Y:S07]  /*c790*/  LDSM.16.M88.4 R160, [R192+0xf100] ;  /* 0x00f10000c0a0783b */ /* 0x000eae0000000200 */
[C---:B------:R-:W-:Y:S01]  /*c7a0*/  HMMA.16816.F32 R8, R144.reuse, R166, R8 ;  /* 0x000000a69008723c */ /* 0x040fe20000001808 */
[----:B------:R-:W-:Y:S07]  /*c7b0*/  LDSM.16.M88.4 R164, [R2+0xe100] ;  /* 0x00e1000002a4783b */ /* 0x000fee0000000200 */
[C---:B-----5:R-:W-:Y:S08]  /*c7c0*/  HMMA.16816.F32 R12, R144.reuse, R148, R12 ;  /* 0x00000094900c723c */ /* 0x060ff0000000180c */
[C---:B------:R-:W-:Y:S01]  /*c7d0*/  HMMA.16816.F32 R16, R144.reuse, R150, R16 ;  /* 0x000000969010723c */ /* 0x040fe20000001810 */
[----:B------:R-:W-:Y:S07]  /*c7e0*/  LDSM.16.M88.4 R148, [R185+0x4000] ;  /* 0x00400000b994783b */ /* 0x000fee0000000200 */
[C---:B----4-:R-:W-:Y:S08]  /*c7f0*/  HMMA.16816.F32 R20, R144.reuse, R156, R20 ;  /* 0x0000009c9014723c */ /* 0x050ff00000001814 */
[C---:B------:R-:W-:Y:S01]  /*c800*/  HMMA.16816.F32 R24, R144.reuse, R158, R24 ;  /* 0x0000009e9018723c */ /* 0x040fe20000001818 */
[----:B------:R-:W3:Y:S07]  /*c810*/  LDSM.16.M88.4 R156, [R0+0xe100] ;  /* 0x00e10000009c783b */ /* 0x000eee0000000200 */
        /* <DEDUP_REMOVED lines=9> */
[C---:B--2---:R-:W-:Y:S08]  /*c8b0*/  HMMA.16816.F32 R20, R136.reuse, R160, R20 ;  /* 0x000000a08814723c */ /* 0x044ff00000001814 */
[C---:B------:R-:W-:Y:S01]  /*c8c0*/  HMMA.16816.F32 R24, R136.reuse, R162, R24 ;  /* 0x000000a28818723c */ /* 0x040fe20000001818 */
[----:B------:R-:W2:Y:S07]  /*c8d0*/  LDSM.16.M88.4 R160, [R184+0x4000] ;  /* 0x00400000b8a0783b */ /* 0x000eae0000000200 */
[C---:B------:R-:W-:Y:S08]  /*c8e0*/  HMMA.16816.F32 R28, R136.reuse, R172, R28 ;  /* 0x000000ac881c723c */ /* 0x040ff0000000181c */
[----:B------:R-:W-:Y:S07]  /*c8f0*/  HMMA.16816.F32 R32, R136, R174, R32 ;  /* 0x000000ae8820723c */ /* 0x000fee0000001820 */
[----:B------:R-:W-:Y:S01]  /*c900*/  IADD3 R136, R133, UR4, R188 ;  /* 0x0000000485887c10 */ /* 0x000fe2000fffe0bc */
[C---:B---3--:R-:W-:Y:S05]  /*c910*/  HMMA.16816.F32 R4, R148.reuse, R156, R4 ;  /* 0x0000009c9404723c */ /* 0x048fea0000001804 */
[----:B------:R-:W-:Y:S03]  /*c920*/  IADD3 R191, R189, R136, RZ ;  /* 0x00000088bdbf7210 */ /* 0x000fe60007ffe0ff */
[C---:B------:R-:W-:Y:S01]  /*c930*/  HMMA.16816.F32 R8, R148.reuse, R158, R8 ;  /* 0x0000009e9408723c */ /* 0x040fe20000001808 */
[----:B------:R-:W-:Y:S07]  /*c940*/  LDSM.16.M88.4 R156, [R192+0x10100] ;  /* 0x01010000c09c783b */ /* 0x000fee0000000200 */
[C---:B-1----:R-:W-:Y:S01]  /*c950*/  HMMA.16816.F32 R12, R148.reuse, R140, R12 ;  /* 0x0000008c940c723c */ /* 0x042fe2000000180c */
[----:B------:R-:W1:Y:S07]  /*c960*/  LDSM.16.M88.4 R136, [R191+0xe900] ;  /* 0x00e90000bf88783b */ /* 0x000e6e0000000200 */
[C---:B------:R-:W-:Y:S01]  /*c970*/  HMMA.16816.F32 R16, R148.reuse, R142, R16 ;  /* 0x0000008e9410723c */ /* 0x040fe20000001810 */
[----:B------:R-:W3:Y:S07]  /*c980*/  LDSM.16.M88.4 R168, [R191+0xf100] ;  /* 0x00f10000bfa8783b */ /* 0x000eee0000000200 */
[C---:B------:R-:W-:Y:S01]  /*c990*/  HMMA.16816.F32 R20, R148.reuse, R144, R20 ;  /* 0x000000909414723c */ /* 0x040fe20000001814 */
[----:B------:R-:W5:Y:S07]  /*c9a0*/  LDSM.16.M88.4 R172, [R191+0xf900] ;  /* 0x00f90000bfac783b */ /* 0x000f6e0000000200 */
[C---:B------:R-:W-:Y:S01]  /*c9b0*/  HMMA.16816.F32 R24, R148.reuse, R146, R24 ;  /* 0x000000929418723c */ /* 0x040fe20000001818 */
[----:B------:R-:W3:Y:S07]  /*c9c0*/  LDSM.16.M88.4 R140, [R188+UR4+0x10900] ;  /* 0x01090004bc8c783b */ /* 0x000eee0008000200 */
[C---:B----4-:R-:W-:Y:S01]  /*c9d0*/  HMMA.16816.F32 R28, R148.reuse, R152, R28 ;  /* 0x00000098941c723c */ /* 0x050fe2000000181c */
[----:B------:R-:W4:Y:S07]  /*c9e0*/  LDSM.16.M88.4 R144, [R188+UR4+0x11100] ;  /* 0x01110004bc90783b */ /* 0x000f2e0008000200 */
[----:B------:R-:W-:Y:S01]  /*c9f0*/  HMMA.16816.F32 R32, R148, R154, R32 ;  /* 0x0000009a9420723c */ /* 0x000fe20000001820 */
[----:B------:R-:W4:Y:S07]  /*ca00*/  LDSM.16.M88.4 R148, [R188+UR4+0x11900] ;  /* 0x01190004bc94783b */ /* 0x000f2e0008000200 */
[C---:B--2---:R-:W-:Y:S01]  /*ca10*/  HMMA.16816.F32 R4, R160.reuse, R164, R4 ;  /* 0x000000a4a004723c */ /* 0x044fe20000001804 */
[----:B------:R-:W2:Y:S07]  /*ca20*/  LDSM.16.M88.4 R152, [R186+0x8000] ;  /* 0x00800000ba98783b */ /* 0x000eae0000000200 */
[C---:B------:R-:W-:Y:S01]  /*ca30*/  HMMA.16816.F32 R8, R160.reuse, R166, R8 ;  /* 0x000000a6a008723c */ /* 0x040fe20000001808 */
[----:B------:R-:W-:Y:S07]  /*ca40*/  LDSM.16.M88.4 R164, [R192+0x11900] ;  /* 0x01190000c0a4783b */ /* 0x000fee0000000200 */
[C---:B-1----:R-:W-:Y:S08]  /*ca50*/  HMMA.16816.F32 R12, R160.reuse, R136, R12 ;  /* 0x00000088a00c723c */ /* 0x042ff0000000180c */
[C---:B------:R-:W-:Y:S01]  /*ca60*/  HMMA.16816.F32 R16, R160.reuse, R138, R16 ;  /* 0x0000008aa010723c */ /* 0x040fe20000001810 */
[----:B------:R-:W1:Y:S07]  /*ca70*/  LDSM.16.M88.4 R136, [R192+0x10900] ;  /* 0x01090000c088783b */ /* 0x000e6e0000000200 */
[C---:B---3--:R-:W-:Y:S08]  /*ca80*/  HMMA.16816.F32 R20, R160.reuse, R168, R20 ;  /* 0x000000a8a014723c */ /* 0x048ff00000001814 */
[C---:B------:R-:W-:Y:S01]  /*ca90*/  HMMA.16816.F32 R24, R160.reuse, R170, R24 ;  /* 0x000000aaa018723c */ /* 0x040fe20000001818 */
[----:B------:R-:W-:Y:S07]  /*caa0*/  LDSM.16.M88.4 R168, [R185+0x8000] ;  /* 0x00800000b9a8783b */ /* 0x000fee0000000200 */
[C---:B-----5:R-:W-:Y:S08]  /*cab0*/  HMMA.16816.F32 R28, R160.reuse, R172, R28 ;  /* 0x000000aca01c723c */ /* 0x060ff0000000181c */
[----:B------:R-:W-:Y:S01]  /*cac0*/  HMMA.16816.F32 R32, R160, R174, R32 ;  /* 0x000000aea020723c */ /* 0x000fe20000001820 */
[----:B------:R-:W3:Y:S07]  /*cad0*/  LDSM.16.M88.4 R160, [R192+0x11100] ;  /* 0x01110000c0a0783b */ /* 0x000eee0000000200 */
[C---:B------:R-:W-:Y:S01]  /*cae0*/  HMMA.16816.F32 R4, R176.reuse, R180, R4 ;  /* 0x000000b4b004723c */ /* 0x040fe20000001804 */
[----:B------:R-:W5:Y:S07]  /*caf0*/  LDSM.16.M88.4 R172, [R0+0x10100] ;  /* 0x0101000000ac783b */ /* 0x000f6e0000000200 */
[C---:B------:R-:W-:Y:S01]  /*cb00*/  HMMA.16816.F32 R8, R176.reuse, R182, R8 ;  /* 0x000000b6b008723c */ /* 0x040fe20000001808 */
[----:B------:R-:W-:Y:S07]  /*cb10*/  LDSM.16.M88.4 R180, [R2+0x10100] ;  /* 0x0101000002b4783b */ /* 0x000fee0000000200 */
[C---:B------:R-:W-:Y:S08]  /*cb20*/  HMMA.16816.F32 R12, R176.reuse, R140, R12 ;  /* 0x0000008cb00c723c */ /* 0x040ff0000000180c */
[C---:B------:R-:W-:Y:S01]  /*cb30*/  HMMA.16816.F32 R16, R176.reuse, R142, R16 ;  /* 0x0000008eb010723c */ /* 0x040fe20000001810 */
[----:B------:R-:W1:Y:S07]  /*cb40*/  LDSM.16.M88.4 R140, [R0+0x10900] ;  /* 0x01090000008c783b */ /* 0x000e6e0000000200 */
[C---:B----4-:R-:W-:Y:S08]  /*cb50*/  HMMA.16816.F32 R20, R176.reuse, R144, R20 ;  /* 0x00000090b014723c */ /* 0x050ff00000001814 */
[C---:B------:R-:W-:Y:S01]  /*cb60*/  HMMA.16816.F32 R24, R176.reuse, R146, R24 ;  /* 0x00000092b018723c */ /* 0x040fe20000001818 */
[----:B------:R-:W4:Y:S07]  /*cb70*/  LDSM.16.M88.4 R144, [R0+0x11100] ;  /* 0x011100000090783b */ /* 0x000f2e0000000200 */
[C---:B------:R-:W-:Y:S08]  /*cb80*/  HMMA.16816.F32 R28, R176.reuse, R148, R28 ;  /* 0x00000094b01c723c */ /* 0x040ff0000000181c */
[----:B------:R-:W-:Y:S01]  /*cb90*/  HMMA.16816.F32 R32, R176, R150, R32 ;  /* 0x00000096b020723c */ /* 0x000fe20000001820 */
[----:B------:R-:W3:Y:S07]  /*cba0*/  LDSM.16.M88.4 R148, [R0+0x11900] ;  /* 0x011900000094783b */ /* 0x000eee0000000200 */
[----:B------:R-:W4:Y:S01]  /*cbb0*/  LDSM.16.M88.4 R176, [R184+0x8000] ;  /* 0x00800000b8b0783b */ /* 0x000f220000000200 */
[C---:B--2---:R-:W-:Y:S08]  /*cbc0*/  HMMA.16816.F32 R4, R152.reuse, R156, R4 ;  /* 0x0000009c9804723c */ /* 0x044ff00000001804 */
[C---:B------:R-:W-:Y:S08]  /*cbd0*/  HMMA.16816.F32 R8, R152.reuse, R158, R8 ;  /* 0x0000009e9808723c */ /* 0x040ff00000001808 */
[C---:B-1----:R-:W-:Y:S08]  /*cbe0*/  HMMA.16816.F32 R12, R152.reuse, R136, R12 ;  /* 0x00000088980c723c */ /* 0x042ff0000000180c */
[C---:B------:R-:W-:Y:S01]  /*cbf0*/  HMMA.16816.F32 R16, R152.reuse, R138, R16 ;  /* 0x0000008a9810723c */ /* 0x040fe20000001810 */
[----:B------:R-:W1:Y:S07]  /*cc00*/  LDSM.16.M88.4 R136, [R191+0x10900] ;  /* 0x01090000bf88783b */ /* 0x000e6e0000000200 */
[C---:B---3--:R-:W-:Y:S08]  /*cc10*/  HMMA.16816.F32 R20, R152.reuse, R160, R20 ;  /* 0x000000a09814723c */ /* 0x048ff00000001814 */
[C---:B------:R-:W-:Y:S08]  /*cc20*/  HMMA.16816.F32 R24, R152.reuse, R162, R24 ;  /* 0x000000a29818723c */ /* 0x040ff00000001818 */
[C---:B------:R-:W-:Y:S08]  /*cc30*/  HMMA.16816.F32 R28, R152.reuse, R164, R28 ;  /* 0x000000a4981c723c */ /* 0x040ff0000000181c */
[----:B------:R-:W-:Y:S08]  /*cc40*/  HMMA.16816.F32 R32, R152, R166, R32 ;  /* 0x000000a69820723c */ /* 0x000ff00000001820 */
[C---:B-----5:R-:W-:Y:S08]  /*cc50*/  HMMA.16816.F32 R4, R168.reuse, R172, R4 ;  /* 0x000000aca804723c */ /* 0x060ff00000001804 */
[C---:B------:R-:W-:Y:S08]  /*cc60*/  HMMA.16816.F32 R8, R168.reuse, R174, R8 ;  /* 0x000000aea808723c */ /* 0x040ff00000001808 */
[C---:B------:R-:W-:Y:S08]  /*cc70*/  HMMA.16816.F32 R12, R168.reuse, R140, R12 ;  /* 0x0000008ca80c723c */ /* 0x040ff0000000180c */
[C---:B------:R-:W-:Y:S08]  /*cc80*/  HMMA.16816.F32 R16, R168.reuse, R142, R16 ;  /* 0x0000008ea810723c */ /* 0x040ff00000001810 */
[C---:B----4-:R-:W-:Y:S08]  /*cc90*/  HMMA.16816.F32 R20, R168.reuse, R144, R20 ;  /* 0x00000090a814723c */ /* 0x050ff00000001814 */
[C---:B------:R-:W-:Y:S08]  /*cca0*/  HMMA.16816.F32 R24, R168.reuse, R146, R24 ;  /* 0x00000092a818723c */ /* 0x040ff00000001818 */
[C---:B------:R-:W-:Y:S08]  /*ccb0*/  HMMA.16816.F32 R28, R168.reuse, R148, R28 ;  /* 0x00000094a81c723c */ /* 0x040ff0000000181c */
[----:B------:R-:W-:Y:S08]  /*ccc0*/  HMMA.16816.F32 R32, R168, R150, R32 ;  /* 0x00000096a820723c */ /* 0x000ff00000001820 */
[C---:B------:R-:W-:Y:S08]  /*ccd0*/  HMMA.16816.F32 R4, R176.reuse, R180, R4 ;  /* 0x000000b4b004723c */ /* 0x040ff00000001804 */
[C---:B------:R-:W-:Y:S08]  /*cce0*/  HMMA.16816.F32 R8, R176.reuse, R182, R8 ;  /* 0x000000b6b008723c */ /* 0x040ff00000001808 */
[C---:B-1----:R-:W-:Y:S08]  /*ccf0*/  HMMA.16816.F32 R12, R176.reuse, R136, R12 ;  /* 0x00000088b00c723c */ /* 0x042ff0000000180c */
        /* <DEDUP_REMOVED lines=18> */
[----:B------:R-:W-:Y:S03]  /*ce20*/  FMUL.FTZ R14, R17, c[0x0][0x320] ;  /* 0x0000c800110e7a20 */ /* 0x000fe60000410000 */
[----:B------:R5:W1:Y:S10]  /*ce30*/  MUFU.TANH R137, R11 ;  /* 0x0000000b00897308 */ /* 0x000a740000002400 */
[----:B------:R-:W1:Y:S10]  /*ce40*/  MUFU.TANH R141, R141 ;  /* 0x0000008d008d7308 */ /* 0x000e740000002400 */
[----:B------:R-:W1:Y:S01]  /*ce50*/  MUFU.TANH R0, R0 ;  /* 0x0000000000007308 */ /* 0x000e620000002400 */
[C---:B---3--:R-:W-:Y:S01]  /*ce60*/  HMMA.16816.F32 R20, R176.reuse, R4, R20 ;  /* 0x00000004b014723c */ /* 0x048fe20000001814 */
[----:B-----5:R-:W3:Y:S08]  /*ce70*/  LDSM.16.M88.4 R8, [R191+0x11900] ;  /* 0x01190000bf08783b */ /* 0x020ef00000000200 */
[----:B------:R-:W1:Y:S01]  /*ce80*/  MUFU.TANH R2, R2 ;  /* 0x0000000200027308 */ /* 0x000e620000002400 */
[C---:B------:R-:W-:Y:S03]  /*ce90*/  HMMA.16816.F32 R24, R176.reuse, R6, R24 ;  /* 0x00000006b018723c */ /* 0x040fe60000001818 */
[----:B------:R-:W-:Y:S02]  /*cea0*/  FMUL.FTZ R5, R18, c[0x0][0x320] ;  /* 0x0000c80012057a20 */ /* 0x000fe40000410000 */
[----:B------:R-:W-:Y:S04]  /*ceb0*/  FMUL.FTZ R4, R19, c[0x0][0x320] ;  /* 0x0000c80013047a20 */ /* 0x000fe80000410000 */
[----:B------:R-:W1:Y:S05]  /*cec0*/  MUFU.TANH R142, R142 ;  /* 0x0000008e008e7308 */ /* 0x000e6a0000002400 */
[----:B------:R-:W-:Y:S02]  /*ced0*/  FMUL.FTZ R7, R20, c[0x0][0x320] ;  /* 0x0000c80014077a20 */ /* 0x000fe40000410000 */
[----:B------:R-:W-:Y:S03]  /*cee0*/  IMAD.MOV.U32 R20, RZ, RZ, R200 ;  /* 0x000000ffff147224 */ /* 0x000fe600078e00c8 */
[----:B------:R-:W1:Y:S01]  /*cef0*/  MUFU.TANH R173, R173 ;  /* 0x000000ad00ad7308 */ /* 0x000e620000002400 */
[----:B------:R-:W-:Y:S01]  /*cf00*/  @P0 MOV R20, R208 ;  /* 0x000000d000140202 */ /* 0x000fe20000000f00 */
[----:B------:R-:W-:Y:S01]  /*cf10*/  FMUL.FTZ R6, R22, c[0x0][0x320] ;  /* 0x0000c80016067a20 */ /* 0x000fe20000410000 */
[----:B------:R-:W-:Y:S01]  /*cf20*/  PLOP3.LUT P0, PT, PT, PT, UP2, 0x40, 0x0 ;  /* 0x000000000000781c */ /* 0x000fe20003f0e828 */
[----:B------:R-:W-:Y:S02]  /*cf30*/  FMUL.FTZ R21, R21, c[0x0][0x320] ;  /* 0x0000c80015157a20 */ /* 0x000fe40000410000 */
[----:B------:R-:W-:Y:S02]  /*cf40*/  FMUL.FTZ R157, R24, c[0x0][0x320] ;  /* 0x0000c800189d7a20 */ /* 0x000fe40000410000 */
[----:B------:R-:W-:Y:S02]  /*cf50*/  FMUL.FTZ R23, R23, c[0x0][0x320] ;  /* 0x0000c80017177a20 */ /* 0x000fe40000410000 */
[----:B------:R-:W1:Y:S01]  /*cf60*/  MUFU.TANH R171, R171 ;  /* 0x000000ab00ab7308 */ /* 0x000e620000002400 */
[----:B------:R-:W-:Y:S02]  /*cf70*/  FMUL.FTZ R25, R25, c[0x0][0x320] ;  /* 0x0000c80019197a20 */ /* 0x000fe40000410000 */
[----:B------:R-:W-:Y:S01]  /*cf80*/  FMUL.FTZ R26, R26, c[0x0][0x320] ;  /* 0x0000c8001a1a7a20 */ /* 0x000fe20000410000 */
[C---:B---3--:R-:W-:Y:S01]  /*cf90*/  HMMA.16816.F32 R28, R176.reuse, R8, R28 ;  /* 0x00000008b01c723c */ /* 0x048fe2000000181c */
[----:B------:R-:W3:Y:S02]  /*cfa0*/  SHFL.IDX PT, R9, R20, RZ, 0x1c1f ;  /* 0x001c1fff14097589 */ /* 0x000ee400000e0000 */
[----:B------:R-:W-:Y:S03]  /*cfb0*/  FMUL.FTZ R27, R27, c[0x0][0x320] ;  /* 0x0000c8001b1b7a20 */ /* 0x000fe60000410000 */
[----:B------:R-:W1:Y:S01]  /*cfc0*/  MUFU.TANH R174, R174 ;  /* 0x000000ae00ae7308 */ /* 0x000e620000002400 */
[----:B------:R-:W-:Y:S01]  /*cfd0*/  IMAD.U32 R8, RZ, RZ, UR6 ;  /* 0x00000006ff087e24 */ /* 0x000fe2000f8e00ff */
[----:B------:R-:W-:Y:S01]  /*cfe0*/  HMMA.16816.F32 R32, R176, R10, R32 ;  /* 0x0000000ab020723c */ /* 0x000fe20000001820 */
[----:B------:R-:W-:Y:S04]  /*cff0*/  UIADD3 UR6, UR15, 0x1, URZ ;  /* 0x000000010f067890 */ /* 0x000fe8000fffe03f */
[----:B------:R-:W-:Y:S02]  /*d000*/  USEL UR15, UR6, URZ, !UP0 ;  /* 0x0000003f060f7287 */ /* 0x000fe4000c000000 */
[----:B------:R-:W-:Y:S01]  /*d010*/  IADD3 R10, -R201, 0x1, -R8 ;  /* 0x00000001c90a7810 */ /* 0x000fe20007ffe908 */
[----:B------:R-:W1:Y:S04]  /*d020*/  MUFU.TANH R12, R12 ;  /* 0x0000000c000c7308 */ /* 0x000e680000002400 */
[----:B------:R-:W-:Y:S04]  /*d030*/  IADD3 R10, R10, c[0x0][0x1d0], RZ ;  /* 0x000074000a0a7a10 */ /* 0x000fe80007ffe0ff */
[----:B------:R-:W-:Y:S01]  /*d040*/  FMUL.FTZ R153, R28, c[0x0][0x320] ;  /* 0x0000c8001c997a20 */ /* 0x000fe20000410000 */
[----:B------:R-:W-:Y:S01]  /*d050*/  IADD3 R10, R10, -c[0x0][0x168], RZ ;  /* 0x80005a000a0a7a10 */ /* 0x000fe20007ffe0ff */
[----:B------:R-:W1:Y:S01]  /*d060*/  MUFU.TANH R13, R13 ;  /* 0x0000000d000d7308 */ /* 0x000e620000002400 */
[----:B------:R-:W-:Y:S02]  /*d070*/  FMUL.FTZ R29, R29, c[0x0][0x320] ;  /* 0x0000c8001d1d7a20 */ /* 0x000fe40000410000 */
[----:B------:R-:W-:Y:S01]  /*d080*/  FMUL.FTZ R30, R30, c[0x0][0x320] ;  /* 0x0000c8001e1e7a20 */ /* 0x000fe20000410000 */
[C---:B------:R-:W-:Y:S01]  /*d090*/  IADD3 R16, R10.reuse, c[0x0][0x328], RZ ;  /* 0x0000ca000a107a10 */ /* 0x040fe20007ffe0ff */
[----:B------:R-:W-:Y:S01]  /*d0a0*/  FMUL.FTZ R31, R31, c[0x0][0x320] ;  /* 0x0000c8001f1f7a20 */ /* 0x000fe20000410000 */
[----:B------:R-:W-:Y:S01]  /*d0b0*/  IADD3 R10, R10, UR16, RZ ;  /* 0x000000100a0a7c10 */ /* 0x000fe2000fffe0ff */
[----:B------:R-:W-:Y:S01]  /*d0c0*/  FMUL.FTZ R149, R32, c[0x0][0x320] ;  /* 0x0000c80020957a20 */ /* 0x000fe20000410000 */
[-C--:B---3--:R-:W-:Y:S01]  /*d0d0*/  IADD3 R19, R16, R9.reuse, RZ ;  /* 0x0000000910137210 */ /* 0x088fe20007ffe0ff */
[----:B------:R-:W-:Y:S01]  /*d0e0*/  FMUL.FTZ R33, R33, c[0x0][0x320] ;  /* 0x0000c80021217a20 */ /* 0x000fe20000410000 */
[----:B------:R-:W3:Y:S01]  /*d0f0*/  MUFU.TANH R14, R14 ;  /* 0x0000000e000e7308 */ /* 0x000ee20000002400 */
[----:B------:R-:W-:Y:S01]  /*d100*/  FMUL.FTZ R34, R34, c[0x0][0x320] ;  /* 0x0000c80022227a20 */ /* 0x000fe20000410000 */
[----:B------:R-:W-:Y:S01]  /*d110*/  IADD3 R18, R10, R9, RZ ;  /* 0x000000090a127210 */ /* 0x000fe20007ffe0ff */
[----:B------:R-:W-:Y:S07]  /*d120*/  FMUL.FTZ R35, R35, c[0x0][0x320] ;  /* 0x0000c80023237a20 */ /* 0x000fee0000410000 */
[----:B------:R-:W1:Y:S10]  /*d130*/  MUFU.TANH R5, R5 ;  /* 0x0000000500057308 */ /* 0x000e740000002400 */
[----:B------:R-:W1:Y:S10]  /*d140*/  MUFU.TANH R4, R4 ;  /* 0x0000000400047308 */ /* 0x000e740000002400 */
[----:B------:R-:W1:Y:S10]  /*d150*/  MUFU.TANH R7, R7 ;  /* 0x0000000700077308 */ /* 0x000e740000002400 */
[----:B------:R1:W1:Y:S10]  /*d160*/  MUFU.TANH R159, R21 ;  /* 0x00000015009f7308 */ /* 0x0002740000002400 */
[----:B------:R-:W1:Y:S10]  /*d170*/  MUFU.TANH R6, R6 ;  /* 0x0000000600067308 */ /* 0x000e740000002400 */
[----:B------:R1:W1:Y:S10]  /*d180*/  MUFU.TANH R158, R23 ;  /* 0x00000017009e7308 */ /* 0x0002740000002400 */
[----:B------:R-:W1:Y:S10]  /*d190*/  MUFU.TANH R157, R157 ;  /* 0x0000009d009d7308 */ /* 0x000e740000002400 */
[----:B------:R1:W1:Y:S10]  /*d1a0*/  MUFU.TANH R155, R25 ;  /* 0x00000019009b7308 */ /* 0x0002740000002400 */
[----:B------:R1:W1:Y:S10]  /*d1b0*/  MUFU.TANH R156, R26 ;  /* 0x0000001a009c7308 */ /* 0x0002740000002400 */
        /* <DEDUP_REMOVED lines=24> */
.L_x_823:
[----:B------:R-:W-:Y:S04]  /*d340*/  MOV R9, c[0x0][0x32c] ;  /* 0x0000cb0000097a02 */ /* 0x000fe80000000f00 */
[----:B------:R-:W-:Y:S11]  /*d350*/  ISETP.NE.AND P0, PT, R9, 0x1, PT ;  /* 0x000000010900780c */ /* 0x000ff60003f05270 */
[----:B------:R-:W-:Y:S02]  /*d360*/  @!UPT UIADD3 URZ, URZ, URZ, URZ ;  /* 0x0000003f3f3ff290 */ /* 0x000fe4000fffe03f */
[----:B------:R-:W-:Y:S05]  /*d370*/  @P0 IMAD.HI.U32 R9, R11, c[0x0][0x330], RZ ;  /* 0x0000cc000b090a27 */ /* 0x000fea00078e00ff */
[----:B------:R-:W-:Y:S02]  /*d380*/  @P0 SHF.R.U32.HI R11, RZ, c[0x0][0x334], R9 ;  /* 0x0000cd00ff0b0a19 */ /* 0x000fe40000011609 */
.L_x_824:
[----:B------:R-:W-:Y:S05]  /*d390*/  BSYNC B0 ;  /* 0x0000000000007941 */ /* 0x000fea0003800000 */
.L_x_822:
[----:B------:R-:W-:Y:S04]  /*d3a0*/  IMAD R22, R11, c[0x0][0x32c], -R8 ;  /* 0x0000cb000b167a24 */ /* 0x000fe800078e0a08 */
[----:B------:R-:W-:Y:S05]  /*d3b0*/  IMAD.IADD R9, R22, 0x1, -R201 ;  /* 0x0000000116097824 */ /* 0x000fea00078e0ac9 */
[----:B------:R-:W-:Y:S02]  /*d3c0*/  IADD3 R22, R9, c[0x0][0x32c], RZ ;  /* 0x0000cb0009167a10 */ /* 0x000fe40007ffe0ff */
[----:B------:R-:W-:Y:S02]  /*d3d0*/  IMNMX R18, R18, R9, !PT ;  /* 0x0000000912127217 */ /* 0x000fe40007800200 */
[----:B------:R-:W-:Y:S02]  /*d3e0*/  IMNMX R19, R19, R22, PT ;  /* 0x0000001613137217 */ /* 0x000fe40003800200 */
.L_x_821:
[----:B--234-:R-:W-:Y:S01]  /*d3f0*/  UISETP.GT.AND UP0, UPT, UR17, -0x1, UPT ;  /* 0xffffffff1100788c */ /* 0x01cfe2000bf04270 */
[----:B-1----:R-:W1:Y:S05]  /*d400*/  SHFL.IDX PT, R21, R20, 0x1, 0x1c1f ;  /* 0x003c1f0014157f89 */ /* 0x002e6a00000e0000 */
        /* <DEDUP_REMOVED lines=27> */
[----:B------:R-:W-:Y:S01]  /*d5c0*/  FSEL R143, R13, -INF , !P5 ;  /* 0xff8000000d8f7808 */ /* 0x000fe20006800000 */
[--C-:B-1----:R-:W-:Y:S01]  /*d5d0*/  IMAD.IADD R13, R10, 0x1, R21.reuse ;  /* 0x000000010a0d7824 */ /* 0x102fe200078e0215 */
[C---:B------:R-:W-:Y:S02]  /*d5e0*/  ISETP.GT.AND P5, PT, R18.reuse, 0x21, P0 ;  /* 0x000000211200780c */ /* 0x040fe400007a4270 */
[----:B------:R-:W-:Y:S02]  /*d5f0*/  FSEL R157, R157, -INF , !P4 ;  /* 0xff8000009d9d7808 */ /* 0x000fe40006000000 */
[----:B------:R-:W-:Y:S02]  /*d600*/  ISETP.GT.AND P4, PT, R18, 0x31, P0 ;  /* 0x000000311200780c */ /* 0x000fe40000784270 */
[C---:B------:R-:W-:Y:S02]  /*d610*/  ISETP.LT.OR P6, PT, R19.reuse, 0x21, P6 ;  /* 0x000000211300780c */ /* 0x040fe400037c1670 */
[C---:B------:R-:W-:Y:S02]  /*d620*/  ISETP.LT.OR P5, PT, R19.reuse, 0x22, P5 ;  /* 0x000000221300780c */ /* 0x040fe40002fa1670 */
[----:B------:R-:W-:Y:S02]  /*d630*/  ISETP.LT.OR P4, PT, R19, 0x32, P4 ;  /* 0x000000321300780c */ /* 0x000fe40002781670 */
[----:B------:R-:W-:Y:S01]  /*d640*/  FSEL R179, R7, -INF , !P6 ;  /* 0xff80000007b37808 */ /* 0x000fe20007000000 */
[----:B------:R-:W-:Y:S01]  /*d650*/  IMAD.IADD R7, R16, 0x1, R21 ;  /* 0x0000000110077824 */ /* 0x000fe200078e0215 */
        /* <DEDUP_REMOVED lines=30> */
.L_x_827:
[----:B------:R-:W-:Y:S04]  /*d840*/  MOV R10, c[0x0][0x32c] ;  /* 0x0000cb00000a7a02 */ /* 0x000fe80000000f00 */
[----:B------:R-:W-:Y:S11]  /*d850*/  ISETP.NE.AND P4, PT, R10, 0x1, PT ;  /* 0x000000010a00780c */ /* 0x000ff60003f85270 */
[----:B------:R-:W-:Y:S02]  /*d860*/  @!UPT UIADD3 URZ, URZ, URZ, URZ ;  /* 0x0000003f3f3ff290 */ /* 0x000fe4000fffe03f */
[----:B------:R-:W-:Y:S05]  /*d870*/  @P4 IMAD.HI.U32 R10, R19, c[0x0][0x330], RZ ;  /* 0x0000cc00130a4a27 */ /* 0x000fea00078e00ff */
[----:B------:R-:W-:Y:S02]  /*d880*/  @P4 SHF.R.U32.HI R19, RZ, c[0x0][0x334], R10 ;  /* 0x0000cd00ff134a19 */ /* 0x000fe4000001160a */
.L_x_828:
[----:B------:R-:W-:Y:S05]  /*d890*/  BSYNC B0 ;  /* 0x0000000000007941 */ /* 0x000fea0003800000 */
.L_x_826:
[----:B------:R-:W-:Y:S04]  /*d8a0*/  IMAD R8, R19, c[0x0][0x32c], -R8 ;  /* 0x0000cb0013087a24 */ /* 0x000fe800078e0a08 */
[----:B------:R-:W-:Y:S05]  /*d8b0*/  IMAD.IADD R10, R8, 0x1, -R201 ;  /* 0x00000001080a7824 */ /* 0x000fea00078e0ac9 */
[----:B------:R-:W-:Y:S02]  /*d8c0*/  IADD3 R8, R10, c[0x0][0x32c], RZ ;  /* 0x0000cb000a087a10 */ /* 0x000fe40007ffe0ff */
[----:B------:R-:W-:Y:S02]  /*d8d0*/  IMNMX R13, R13, R10, !PT ;  /* 0x0000000a0d0d7217 */ /* 0x000fe40007800200 */
[----:B------:R-:W-:Y:S02]  /*d8e0*/  IMNMX R7, R7, R8, PT ;  /* 0x0000000807077217 */ /* 0x000fe40003800200 */
.L_x_825:
[----:B------:R-:W-:Y:S01]  /*d8f0*/  FMNMX.FTZ R8, R17, R132, !PT ;  /* 0x0000008411087209 */ /* 0x000fe20007810000 */
[----:B------:R-:W-:Y:S04]  /*d900*/  DEPBAR.LE SB0, 0x2 ;  /* 0x000080800000791a */ /* 0x000fe80000000000 */
[----:B------:R-:W-:Y:S01]  /*d910*/  FMNMX.FTZ R8, R15, R8, !PT ;  /* 0x000000080f087209 */ /* 0x000fe20007810000 */
[----:B------:R-:W-:Y:S01]  /*d920*/  BAR.SYNC.DEFER_BLOCKING 0x0 ;  /* 0x0000000000007b1d */ /* 0x000fe20000010000 */
[----:B------:R-:W-:Y:S01]  /*d930*/  ISETP.GT.AND P6, PT, R13, RZ, P0 ;  /* 0x000000ff0d00720c */ /* 0x000fe200007c4270 */
        /* <DEDUP_REMOVED lines=8> */
[----:B------:R-:W-:Y:S02]  /*d9c0*/  FMNMX.FTZ R8, R171, R8, !PT ;  /* 0x00000008ab087209 */ /* 0x000fe40007810000 */
[----:B------:R-:W-:Y:S01]  /*d9d0*/  ISETP.GT.AND P4, PT, R13, 0x8, P0 ;  /* 0x000000080d00780c */ /* 0x000fe20000784270 */
[----:B------:R-:W-:Y:S01]  /*d9e0*/  @UP1 USHF.R.S32.HI UR21, URZ, 0x1f, UR20 ;  /* 0x0000001f3f151899 */ /* 0x000fe20008011414 */
[----:B------:R-:W-:Y:S02]  /*d9f0*/  ISETP.LT.OR P5, PT, R7, 0x2, P5 ;  /* 0x000000020700780c */ /* 0x000fe40002fa1670 */
[----:B------:R-:W-:Y:S02]  /*da00*/  FMNMX.FTZ R8, R143, R8, !PT ;  /* 0x000000088f087209 */ /* 0x000fe40007810000 */
[----:B------:R-:W-:Y:S01]  /*da10*/  FMNMX.FTZ R19, R14, R3, !PT ;  /* 0x000000030e137209 */ /* 0x000fe20007810000 */
[----:B------:R-:W-:Y:S01]  /*da20*/  LDSM.16.MT88.4 R28, [R134+UR4+0x100] ;  /* 0x00010004861c783b */ /* 0x000fe20008004200 */
[----:B------:R-:W-:Y:S01]  /*da30*/  ISETP.GT.AND P6, PT, R13, 0x9, P0 ;  /* 0x000000090d00780c */ /* 0x000fe200007c4270 */
[----:B------:R-:W-:Y:S01]  /*da40*/  ULDC.64 UR6, c[0x0][0x1e0] ;  /* 0x0000780000067ab9 */ /* 0x000fe20000000a00 */
[----:B------:R-:W-:Y:S02]  /*da50*/  ISETP.LT.OR P4, PT, R7, 0x9, P4 ;  /* 0x000000090700780c */ /* 0x000fe40002781670 */
[----:B------:R-:W-:Y:S02]  /*da60*/  FSEL R10, R2, -INF , !P5 ;  /* 0xff800000020a7808 */ /* 0x000fe40006800000 */
[----:B------:R-:W-:Y:S01]  /*da70*/  FMNMX.FTZ R0, R141, R8, !PT ;  /* 0x000000088d007209 */ /* 0x000fe20007810000 */
[----:B------:R-:W-:Y:S01]  /*da80*/  @UP1 UIMAD UR21, UR21, UR6, URZ ;  /* 0x00000006151512a4 */ /* 0x000fe2000f8e023f */
[----:B------:R-:W-:Y:S01]  /*da90*/  ISETP.GT.AND P5, PT, R13, 0x10, P0 ;  /* 0x000000100d00780c */ /* 0x000fe200007a4270 */
[----:B------:R-:W-:Y:S01]  /*daa0*/  @UP1 UIMAD.WIDE.U32 UR22, UR20, UR6, URZ ;  /* 0x00000006141612a5 */ /* 0x000fe2000f8e003f */
[----:B------:R-:W-:Y:S01]  /*dab0*/  ISETP.LT.OR P6, PT, R7, 0xa, P6 ;  /* 0x0000000a0700780c */ /* 0x000fe200037c1670 */
[----:B------:R-:W-:Y:S01]  /*dac0*/  @UP1 UIMAD UR21, UR20, UR7, UR21 ;  /* 0x00000007141512a4 */ /* 0x000fe2000f8e0215 */
[----:B------:R-:W-:Y:S01]  /*dad0*/  FMNMX.FTZ R19, R10, R19, !PT ;  /* 0x000000130a137209 */ /* 0x000fe20007810000 */
[----:B------:R-:W-:Y:S01]  /*dae0*/  @UP1 USHF.L.U32 UR6, UR22, 0x6, URZ ;  /* 0x0000000616061899 */ /* 0x000fe2000800063f */
[----:B------:R-:W-:Y:S01]  /*daf0*/  FSEL R136, R136, -INF , !P4 ;  /* 0xff80000088887808 */ /* 0x000fe20006000000 */
[----:B------:R-:W-:Y:S01]  /*db00*/  @UP1 UIADD3 UR21, UR23, UR21, URZ ;  /* 0x0000001517151290 */ /* 0x000fe2000fffe03f */
[----:B------:R-:W-:Y:S01]  /*db10*/  FMNMX.FTZ R0, R179, R0, !PT ;  /* 0x00000000b3007209 */ /* 0x000fe20007810000 */
[----:B------:R-:W-:Y:S01]  /*db20*/  @UP1 UIADD3 UR7, UP0, UR14, UR6, URZ ;  /* 0x000000060e071290 */ /* 0x000fe2000ff1e03f */
[----:B------:R-:W-:Y:S01]  /*db30*/  ISETP.GT.AND P4, PT, R13, 0x11, P0 ;  /* 0x000000110d00780c */ /* 0x000fe20000784270 */
[----:B------:R-:W-:Y:S01]  /*db40*/  @UP1 USHF.L.U64.HI UR21, UR22, 0x6, UR21 ;  /* 0x0000000616151899 */ /* 0x000fe20008010215 */
[----:B------:R-:W-:Y:S02]  /*db50*/  FSEL R8, R137, -INF , !P6 ;  /* 0xff80000089087808 */ /* 0x000fe40007000000 */
[----:B------:R-:W-:Y:S02]  /*db60*/  ISETP.LT.OR P5, PT, R7, 0x11, P5 ;  /* 0x000000110700780c */ /* 0x000fe40002fa1670 */
[----:B------:R-:W-:Y:S02]  /*db70*/  FMNMX.FTZ R19, R136, R19, !PT ;  /* 0x0000001388137209 */ /* 0x000fe40007810000 */
[----:B------:R-:W-:Y:S02]  /*db80*/  FMNMX.FTZ R0, R159, R0, !PT ;  /* 0x000000009f007209 */ /* 0x000fe40007810000 */
[----:B------:R-:W-:Y:S02]  /*db90*/  ISETP.GT.AND P6, PT, R13, 0x18, P0 ;  /* 0x000000180d00780c */ /* 0x000fe400007c4270 */
[----:B------:R-:W-:Y:S02]  /*dba0*/  ISETP.LT.OR P4, PT, R7, 0x12, P4 ;  /* 0x000000120700780c */ /* 0x000fe40002781670 */
[----:B------:R-:W-:Y:S02]  /*dbb0*/  FMNMX.FTZ R19, R8, R19, !PT ;  /* 0x0000001308137209 */ /* 0x000fe40007810000 */
[----:B------:R-:W-:Y:S02]  /*dbc0*/  FSEL R174, R174, -INF , !P5 ;  /* 0xff800000aeae7808 */ /* 0x000fe40006800000 */
[----:B------:R-:W-:Y:S02]  /*dbd0*/  FMNMX.FTZ R0, R157, R0, !PT ;  /* 0x000000009d007209 */ /* 0x000fe40007810000 */
[----:B------:R-:W-:Y:S02]  /*dbe0*/  FSEL R176, R12, -INF , !P4 ;  /* 0xff8000000cb07808 */ /* 0x000fe40006000000 */
[----:B------:R-:W-:Y:S02]  /*dbf0*/  ISETP.GT.AND P5, PT, R13, 0x19, P0 ;  /* 0x000000190d00780c */ /* 0x000fe400007a4270 */
[----:B------:R-:W-:Y:S02]  /*dc00*/  ISETP.LT.OR P6, PT, R7, 0x19, P6 ;  /* 0x000000190700780c */ /* 0x000fe400037c1670 */
[----:B------:R-:W-:Y:S02]  /*dc10*/  FMNMX.FTZ R19, R174, R19, !PT ;  /* 0x00000013ae137209 */ /* 0x000fe40007810000 */
[----:B------:R-:W-:Y:S02]  /*dc20*/  FMNMX.FTZ R0, R155, R0, !PT ;  /* 0x000000009b007209 */ /* 0x000fe40007810000 */
[----:B------:R-:W-:Y:S02]  /*dc30*/  FSEL R142, R5, -INF , !P6 ;  /* 0xff800000058e7808 */ /* 0x000fe40007000000 */
[----:B------:R-:W-:Y:S02]  /*dc40*/  ISETP.GT.AND P4, PT, R13, 0x20, P0 ;  /* 0x000000200d00780c */ /* 0x000fe40000784270 */
[----:B------:R-:W-:Y:S02]  /*dc50*/  ISETP.LT.OR P5, PT, R7, 0x1a, P5 ;  /* 0x0000001a0700780c */ /* 0x000fe40002fa1670 */
[----:B------:R-:W-:Y:S02]  /*dc60*/  FMNMX.FTZ R19, R176, R19, !PT ;  /* 0x00000013b0137209 */ /* 0x000fe40007810000 */
[----:B------:R-:W-:Y:S02]  /*dc70*/  FMNMX.FTZ R0, R153, R0, !PT ;  /* 0x0000000099007209 */ /* 0x000fe40007810000 */
[----:B------:R-:W-:Y:S02]  /*dc80*/  FSEL R140, R4, -INF , !P5 ;  /* 0xff800000048c7808 */ /* 0x000fe40006800000 */
[----:B------:R-:W-:Y:S02]  /*dc90*/  FMNMX.FTZ R19, R142, R19, !PT ;  /* 0x000000138e137209 */ /* 0x000fe40007810000 */
[----:B------:R-:W-:Y:S02]  /*dca0*/  ISETP.GT.AND P6, PT, R13, 0x21, P0 ;  /* 0x000000210d00780c */ /* 0x000fe400007c4270 */
[----:B------:R-:W-:Y:S02]  /*dcb0*/  ISETP.LT.OR P4, PT, R7, 0x21, P4 ;  /* 0x000000210700780c */ /* 0x000fe40002781670 */
[----:B------:R-:W-:Y:S02]  /*dcc0*/  FMNMX.FTZ R0, R151, R0, !PT ;  /* 0x0000000097007209 */ /* 0x000fe40007810000 */
[----:B------:R-:W-:Y:S02]  /*dcd0*/  FMNMX.FTZ R19, R140, R19, !PT ;  /* 0x000000138c137209 */ /* 0x000fe40007810000 */
[----:B------:R-:W-:Y:S02]  /*dce0*/  ISETP.GT.AND P5, PT, R13, 0x28, P0 ;  /* 0x000000280d00780c */ /* 0x000fe400007a4270 */
[----:B------:R-:W-:Y:S02]  /*dcf0*/  ISETP.LT.OR P6, PT, R7, 0x22, P6 ;  /* 0x000000220700780c */ /* 0x000fe400037c1670 */
        /* <DEDUP_REMOVED lines=8> */
[----:B------:R-:W-:Y:S01]  /*dd80*/  FMNMX.FTZ R19, R158, R19, !PT ;  /* 0x000000139e137209 */ /* 0x000fe20007810000 */
[----:B------:R-:W1:Y:S01]  /*dd90*/  SHFL.BFLY PT, R0, R5, 0x2, 0x1f ;  /* 0x0c401f0005007f89 */ /* 0x000e6200000e0000 */
[----:B------:R-:W-:Y:S02]  /*dda0*/  ISETP.GT.AND P6, PT, R13, 0x30, P0 ;  /* 0x000000300d00780c */ /* 0x000fe400007c4270 */
[C---:B------:R-:W-:Y:S02]  /*ddb0*/  ISETP.LT.OR P4, PT, R7.reuse, 0x2a, P4 ;  /* 0x0000002a0700780c */ /* 0x040fe40002781670 */
[----:B------:R-:W-:Y:S02]  /*ddc0*/  FMNMX.FTZ R19, R156, R19, !PT ;  /* 0x000000139c137209 */ /* 0x000fe40007810000 */
[----:B------:R-:W-:Y:S02]  /*ddd0*/  FSEL R154, R154, -INF , !P4 ;  /* 0xff8000009a9a7808 */ /* 0x000fe40006000000 */
[----:B------:R-:W-:Y:S02]  /*dde0*/  ISETP.LT.OR P6, PT, R7, 0x31, P6 ;  /* 0x000000310700780c */ /* 0x000fe400037c1670 */
[C---:B------:R-:W-:Y:S02]  /*ddf0*/  ISETP.GT.AND P5, PT, R13.reuse, 0x31, P0 ;  /* 0x000000310d00780c */ /* 0x040fe400007a4270 */
[----:B------:R-:W-:Y:S02]  /*de00*/  FSEL R150, R150, -INF , !P6 ;  /* 0xff80000096967808 */ /* 0x000fe40007000000 */
[----:B------:R-:W-:Y:S02]  /*de10*/  FMNMX.FTZ R19, R154, R19, !PT ;  /* 0x000000139a137209 */ /* 0x000fe40007810000 */
[----:B------:R-:W-:Y:S02]  /*de20*/  ISETP.GT.AND P4, PT, R13, 0x38, P0 ;  /* 0x000000380d00780c */ /* 0x000fe40000784270 */
[C---:B------:R-:W-:Y:S02]  /*de30*/  ISETP.LT.OR P5, PT, R7.reuse, 0x32, P5 ;  /* 0x000000320700780c */ /* 0x040fe40002fa1670 */
[----:B------:R-:W-:Y:S02]  /*de40*/  FMNMX.FTZ R19, R150, R19, !PT ;  /* 0x0000001396137209 */ /* 0x000fe40007810000 */
[----:B------:R-:W-:Y:S02]  /*de50*/  FSEL R148, R148, -INF , !P5 ;  /* 0xff80000094947808 */ /* 0x000fe40006800000 */
[----:B------:R-:W-:Y:S02]  /*de60*/  ISETP.LT.OR P4, PT, R7, 0x39, P4 ;  /* 0x000000390700780c */ /* 0x000fe40002781670 */
[----:B------:R-:W-:Y:S02]  /*de70*/  ISETP.GT.AND P0, PT, R13, 0x39, P0 ;  /* 0x000000390d00780c */ /* 0x000fe40000704270 */
[----:B------:R-:W-:Y:S02]  /*de80*/  FSEL R146, R146, -INF , !P4 ;  /* 0xff80000092927808 */ /* 0x000fe40006000000 */
[----:B------:R-:W-:Y:S02]  /*de90*/  FMNMX.FTZ R19, R148, R19, !PT ;  /* 0x0000001394137209 */ /* 0x000fe40007810000 */
[----:B------:R-:W-:Y:S02]  /*dea0*/  ISETP.LT.OR P0, PT, R7, 0x3a, P0 ;  /* 0x0000003a0700780c */ /* 0x000fe40000701670 */
[----:B------:R-:W-:Y:S02]  /*deb0*/  FMNMX.FTZ R19, R146, R19, !PT ;  /* 0x0000001392137209 */ /* 0x000fe40007810000 */
[----:B------:R-:W-:Y:S02]  /*dec0*/  FSEL R144, R144, -INF , !P0 ;  /* 0xff80000090907808 */ /* 0x000fe40004000000 */
[----:B-1----:R-:W-:Y:S02]  /*ded0*/  FMNMX.FTZ R5, R5, R0, !PT ;  /* 0x0000000005057209 */ /* 0x002fe40007810000 */
[----:B------:R-:W-:Y:S02]  /*dee0*/  FMNMX.FTZ R13, R144, R19, !PT ;  /* 0x00000013900d7209 */ /* 0x000fe40007810000 */
[----:B------:R-:W-:Y:S01]  /*def0*/  IADD3 R16, R134, UR4, RZ ;  /* 0x0000000486107c10 */ /* 0x000fe2000fffe0ff */
[----:B------:R-:W1:Y:S03]  /*df00*/  SHFL.BFLY PT, R2, R5, 0x1, 0x1f ;  /* 0x0c201f0005027f89 */ /* 0x000e6600000e0000 */
[----:B------:R-:W-:Y:S05]  /*df10*/  IADD3 R161, R187, R16, RZ ;  /* 0x00000010bba17210 */ /* 0x000fea0007ffe0ff */
[----:B------:R-:W2:Y:S01]  /*df20*/  SHFL.BFLY PT, R0, R13, 0x2, 0x1f ;  /* 0x0c401f000d007f89 */ /* 0x000ea200000e0000 */
[----:B-1----:R-:W-:Y:S04]  /*df30*/  FMNMX.FTZ R2, R5, R2, !PT ;  /* 0x0000000205027209 */ /* 0x002fe80007810000 */
[C---:B------:R-:W-:Y:S01]  /*df40*/  FSETP.NEU.FTZ.AND P0, PT, R2.reuse, -INF , PT ;  /* 0xff8000000200780b */ /* 0x040fe20003f1d000 */
[C---:B------:R-:W-:Y:S01]  /*df50*/  FMUL.FTZ R152, R2.reuse, c[0x0][0x2d0] ;  /* 0x0000b40002987a20 */ /* 0x040fe20000410000 */
[----:B--2---:R-:W-:Y:S02]  /*df60*/  FMNMX.FTZ R7, R13, R0, !PT ;  /* 0x000000000d077209 */ /* 0x004fe40007810000 */
[----:B------:R-:W-:Y:S02]  /*df70*/  FSEL R5, R2, RZ, P0 ;  /* 0x000000ff02057208 */ /* 0x000fe40000000000 */
[----:B------:R-:W-:Y:S01]  /*df80*/  FSEL R152, R152, RZ, P0 ;  /* 0x000000ff98987208 */ /* 0x000fe20000000000 */
[----:B------:R-:W1:Y:S02]  /*df90*/  SHFL.BFLY PT, R0, R7, 0x1, 0x1f ;  /* 0x0c201f0007007f89 */ /* 0x000e6400000e0000 */
[----:B------:R-:W-:Y:S02]  /*dfa0*/  FADD.FTZ R4, -R5, R132 ;  /* 0x0000008405047221 */ /* 0x000fe40000010100 */
[--C-:B------:R-:W-:Y:S02]  /*dfb0*/  FFMA.FTZ R168, R15, c[0x0][0x2d0], -R152.reuse ;  /* 0x0000b4000fa87a23 */ /* 0x100fe40000010898 */
[----:B------:R-:W-:Y:S02]  /*dfc0*/  FMUL.FTZ R132, R4, c[0x0][0x2d0] ;  /* 0x0000b40004847a20 */ /* 0x000fe40000410000 */
[--C-:B------:R-:W-:Y:S02]  /*dfd0*/  FFMA.FTZ R169, R17, c[0x0][0x2d0], -R152.reuse ;  /* 0x0000b40011a97a23 */ /* 0x100fe40000010898 */
[--C-:B------:R-:W-:Y:S01]  /*dfe0*/  FFMA.FTZ R163, R11, c[0x0][0x2d0], -R152.reuse ;  /* 0x0000b4000ba37a23 */ /* 0x100fe20000010898 */
[----:B------:R-:W-:Y:S01]  /*dff0*/  MUFU.EX2 R168, R168 ;  /* 0x000000a800a87308 */ /* 0x000fe20000000800 */
[--C-:B------:R-:W-:Y:S02]  /*e000*/  FFMA.FTZ R164, R9, c[0x0][0x2d0], -R152.reuse ;  /* 0x0000b40009a47a23 */ /* 0x100fe40000010898 */
[--C-:B------:R-:W-:Y:S02]  /*e010*/  FFMA.FTZ R172, R143, c[0x0][0x2d0], -R152.reuse ;  /* 0x0000b4008fac7a23 */ /* 0x100fe40000010898 */
[--C-:B------:R-:W-:Y:S02]  /*e020*/  FFMA.FTZ R180, R159, c[0x0][0x2d0], -R152.reuse ;  /* 0x0000b4009fb47a23 */ /* 0x100fe40000010898 */
        /* <DEDUP_REMOVED lines=8> */
[C---:B------:R-:W-:Y:S03]  /*e0b0*/  FMUL.FTZ R145, R0.reuse, c[0x0][0x2d0] ;  /* 0x0000b40000917a20 */ /* 0x040fe60000410000 */
[----:B------:R-:W1:Y:S01]  /*e0c0*/  MUFU.EX2 R169, R169 ;  /* 0x000000a900a97308 */ /* 0x000e620000000800 */
[----:B------:R-:W-:Y:S01]  /*e0d0*/  FSEL R4, R0, RZ, P0 ;  /* 0x000000ff00047208 */ /* 0x000fe20000000000 */
[--C-:B------:R-:W-:Y:S01]  /*e0e0*/  FFMA.FTZ R170, R173, c[0x0][0x2d0], -R152.reuse ;  /* 0x0000b400adaa7a23 */ /* 0x100fe20000010898 */
[----:B------:R-:W-:Y:S01]  /*e0f0*/  FSEL R145, R145, RZ, P0 ;  /* 0x000000ff91917208 */ /* 0x000fe20000000000 */
[--C-:B------:R-:W-:Y:S01]  /*e100*/  FFMA.FTZ R173, R141, c[0x0][0x2d0], -R152.reuse ;  /* 0x0000b4008dad7a23 */ /* 0x100fe20000010898 */
[----:B------:R-:W-:Y:S01]  /*e110*/  PLOP3.LUT P0, PT, PT, PT, UP1, 0x80, 0x0 ;  /* 0x000000000000781c */ /* 0x000fe20003f0f018 */
[----:B------:R-:W-:Y:S02]  /*e120*/  FADD.FTZ R4, -R4, R3 ;  /* 0x0000000304047221 */ /* 0x000fe40000010100 */
[--C-:B------:R-:W-:Y:S02]  /*e130*/  FFMA.FTZ R167, R14, c[0x0][0x2d0], -R145.reuse ;  /* 0x0000b4000ea77a23 */ /* 0x100fe40000010891 */
[----:B------:R-:W3:Y:S01]  /*e140*/  LDSM.16.MT88.4 R12, [R135+UR4+0x100] ;  /* 0x00010004870c783b */ /* 0x000ee20008004200 */
[--C-:B------:R-:W-:Y:S01]  /*e150*/  FFMA.FTZ R166, R10, c[0x0][0x2d0], -R145.reuse ;  /* 0x0000b4000aa67a23 */ /* 0x100fe20000010891 */
[----:B------:R-:W-:Y:S01]  /*e160*/  MUFU.EX2 R163, R163 ;  /* 0x000000a300a37308 */ /* 0x000fe20000000800 */
[--C-:B------:R-:W-:Y:S02]  /*e170*/  FFMA.FTZ R162, R136, c[0x0][0x2d0], -R145.reuse ;  /* 0x0000b40088a27a23 */ /* 0x100fe40000010891 */
[--C-:B------:R-:W-:Y:S02]  /*e180*/  FFMA.FTZ R165, R8, c[0x0][0x2d0], -R145.reuse ;  /* 0x0000b40008a57a23 */ /* 0x100fe40000010891 */
[----:B------:R-:W-:Y:S01]  /*e190*/  FMUL.FTZ R3, R4, c[0x0][0x2d0] ;  /* 0x0000b40004037a20 */ /* 0x000fe20000410000 */
[----:B------:R-:W-:Y:S01]  /*e1a0*/  IADD3 R4, R135, UR4, RZ ;  /* 0x0000000487047c10 */ /* 0x000fe2000fffe0ff */
[C---:B--2---:R-:W-:Y:S02]  /*e1b0*/  FMUL.FTZ R5, R132.reuse, R129 ;  /* 0x0000008184057220 */ /* 0x044fe40000410000 */
[C---:B------:R-:W-:Y:S01]  /*e1c0*/  FMUL.FTZ R8, R132.reuse, R124 ;  /* 0x0000007c84087220 */ /* 0x040fe20000410000 */
[----:B------:R-:W2:Y:S01]  /*e1d0*/  MUFU.EX2 R164, R164 ;  /* 0x000000a400a47308 */ /* 0x000ea20000000800 */
[----:B------:R-:W-:Y:S01]  /*e1e0*/  IADD3 R160, R187, R4, RZ ;  /* 0x00000004bba07210 */ /* 0x000fe20007ffe0ff */
[----:B------:R-:W-:Y:S01]  /*e1f0*/  FMUL.FTZ R4, R132, R128 ;  /* 0x0000008084047220 */ /* 0x000fe20000410000 */
[----:B-1----:R-:W-:Y:S01]  /*e200*/  F2FP.PACK_AB R136, R168, R169 ;  /* 0x000000a9a888723e */ /* 0x002fe200000000ff */
[C---:B------:R-:W-:Y:S02]  /*e210*/  FMUL.FTZ R9, R132.reuse, R125 ;  /* 0x0000007d84097220 */ /* 0x040fe40000410000 */
[----:B------:R-:W1:Y:S01]  /*e220*/  LDSM.16.MT88.4 R20, [R160+0x100] ;  /* 0x00010000a014783b */ /* 0x000e620000004200 */
[C---:B------:R-:W-:Y:S02]  /*e230*/  FMUL.FTZ R16, R132.reuse, R116 ;  /* 0x0000007484107220 */ /* 0x040fe40000410000 */
[C---:B------:R-:W-:Y:S01]  /*e240*/  FMUL.FTZ R17, R132.reuse, R117 ;  /* 0x0000007584117220 */ /* 0x040fe20000410000 */
[----:B------:R-:W4:Y:S01]  /*e250*/  MUFU.EX2 R3, R3 ;  /* 0x0000000300037308 */ /* 0x000f220000000800 */
[C---:B------:R-:W-:Y:S02]  /*e260*/  FMUL.FTZ R24, R132.reuse, R108 ;  /* 0x0000006c84187220 */ /* 0x040fe40000410000 */
[C---:B------:R-:W-:Y:S02]  /*e270*/  FMUL.FTZ R25, R132.reuse, R109 ;  /* 0x0000006d84197220 */ /* 0x040fe40000410000 */
[C---:B------:R-:W-:Y:S02]  /*e280*/  FMUL.FTZ R32, R132.reuse, R100 ;  /* 0x0000006484207220 */ /* 0x040fe40000410000 */
[----:B------:R-:W-:Y:S02]  /*e290*/  FMUL.FTZ R33, R132, R101 ;  /* 0x0000006584217220 */ /* 0x000fe40000410000 */
[--C-:B------:R-:W-:Y:S01]  /*e2a0*/  FFMA.FTZ R177, R140, c[0x0][0x2d0], -R145.reuse ;  /* 0x0000b4008cb17a23 */ /* 0x100fe20000010891 */
[----:B------:R-:W-:Y:S01]  /*e2b0*/  MUFU.EX2 R167, R167 ;  /* 0x000000a700a77308 */ /* 0x000fe20000000800 */
[--C-:B------:R-:W-:Y:S02]  /*e2c0*/  FFMA.FTZ R183, R158, c[0x0][0x2d0], -R145.reuse ;  /* 0x0000b4009eb77a23 */ /* 0x100fe40000010891 */
[--C-:B------:R-:W-:Y:S01]  /*e2d0*/  FFMA.FTZ R191, R156, c[0x0][0x2d0], -R145.reuse ;  /* 0x0000b4009cbf7a23 */ /* 0x100fe20000010891 */
[----:B--2---:R-:W-:Y:S01]  /*e2e0*/  F2FP.PACK_AB R138, R164, R163 ;  /* 0x000000a3a48a723e */ /* 0x004fe200000000ff */
[----:B------:R-:W-:Y:S01]  /*e2f0*/  LDSM.16.MT88.4 R156, [R134+UR4+0x3900] ;  /* 0x00390004869c783b */ /* 0x000fe20008004200 */
[--C-:B------:R-:W-:Y:S02]  /*e300*/  FFMA.FTZ R192, R154, c[0x0][0x2d0], -R145.reuse ;  /* 0x0000b4009ac07a23 */ /* 0x100fe40000010891 */
[--C-:B------:R-:W-:Y:S02]  /*e310*/  FFMA.FTZ R220, R150, c[0x0][0x2d0], -R145.reuse ;  /* 0x0000b40096dc7a23 */ /* 0x100fe40000010891 */
[----:B------:R-:W2:Y:S01]  /*e320*/  MUFU.EX2 R166, R166 ;  /* 0x000000a600a67308 */ /* 0x000ea20000000800 */
[--C-:B------:R-:W-:Y:S02]  /*e330*/  FFMA.FTZ R221, R148, c[0x0][0x2d0], -R145.reuse ;  /* 0x0000b40094dd7a23 */ /* 0x100fe40000010891 */
[----:B------:R-:W-:Y:S01]  /*e340*/  LDSM.16.MT88.4 R148, [R135+UR4+0x3900] ;  /* 0x003900048794783b */ /* 0x000fe20008004200 */
[C---:B----4-:R-:W-:Y:S02]  /*e350*/  FMUL.FTZ R6, R3.reuse, R130 ;  /* 0x0000008203067220 */ /* 0x050fe40000410000 */
[C---:B------:R-:W-:Y:S02]  /*e360*/  FMUL.FTZ R7, R3.reuse, R131 ;  /* 0x0000008303077220 */ /* 0x040fe40000410000 */
[C---:B------:R-:W-:Y:S02]  /*e370*/  FMUL.FTZ R10, R3.reuse, R126 ;  /* 0x0000007e030a7220 */ /* 0x040fe40000410000 */
[----:B------:R-:W-:Y:S01]  /*e380*/  MUFU.EX2 R162, R162 ;  /* 0x000000a200a27308 */ /* 0x000fe20000000800 */
[C---:B------:R-:W-:Y:S01]  /*e390*/  FMUL.FTZ R11, R3.reuse, R127 ;  /* 0x0000007f030b7220 */ /* 0x040fe20000410000 */
[----:B------:R-:W-:Y:S01]  /*e3a0*/  LDSM.16.MT88.4 R128, [R160+0x2900] ;  /* 0x00290000a080783b */ /* 0x000fe20000004200 */
[C---:B------:R-:W-:Y:S02]  /*e3b0*/  FMUL.FTZ R18, R3.reuse, R118 ;  /* 0x0000007603127220 */ /* 0x040fe40000410000 */
[C---:B------:R-:W-:Y:S02]  /*e3c0*/  FMUL.FTZ R19, R3.reuse, R119 ;  /* 0x0000007703137220 */ /* 0x040fe40000410000 */
[C---:B------:R-:W-:Y:S02]  /*e3d0*/  FMUL.FTZ R26, R3.reuse, R110 ;  /* 0x0000006e031a7220 */ /* 0x040fe40000410000 */
[C---:B------:R-:W-:Y:S01]  /*e3e0*/  FMUL.FTZ R27, R3.reuse, R111 ;  /* 0x0000006f031b7220 */ /* 0x040fe20000410000 */
[----:B------:R-:W4:Y:S01]  /*e3f0*/  MUFU.EX2 R165, R165 ;  /* 0x000000a500a57308 */ /* 0x000f220000000800 */
[C---:B------:R-:W-:Y:S01]  /*e400*/  FMUL.FTZ R34, R3.reuse, R102 ;  /* 0x0000006603227220 */ /* 0x040fe20000410000 */
[----:B------:R-:W-:Y:S01]  /*e410*/  LDSM.16.MT88.4 R108, [R161+0x2100] ;  /* 0x00210000a16c783b */ /* 0x000fe20000004200 */
[C---:B------:R-:W-:Y:S01]  /*e420*/  FMUL.FTZ R35, R3.reuse, R103 ;  /* 0x0000006703237220 */ /* 0x040fe20000410000 */
[----:B--2---:R-:W-:Y:S01]  /*e430*/  F2FP.PACK_AB R137, R166, R167 ;  /* 0x000000a7a689723e */ /* 0x004fe200000000ff */
[--C-:B------:R-:W-:Y:S02]  /*e440*/  FFMA.FTZ R222, R146, c[0x0][0x2d0], -R145.reuse ;  /* 0x0000b40092de7a23 */ /* 0x100fe40000010891 */
[C---:B------:R-:W-:Y:S02]  /*e450*/  FMUL.FTZ R36, R132.reuse, R36 ;  /* 0x0000002484247220 */ /* 0x040fe40000410000 */
[C---:B------:R-:W-:Y:S01]  /*e460*/  FMUL.FTZ R37, R132.reuse, R37 ;  /* 0x0000002584257220 */ /* 0x040fe20000410000 */
[----:B------:R-:W-:Y:S01]  /*e470*/  LDSM.16.MT88.4 R100, [R134+UR4+0x2100] ;  /* 0x002100048664783b */ /* 0x000fe20008004200 */
[C---:B------:R-:W-:Y:S01]  /*e480*/  FMUL.FTZ R38, R3.reuse, R38 ;  /* 0x0000002603267220 */ /* 0x040fe20000410000 */
[----:B------:R-:W-:Y:S01]  /*e490*/  MUFU.EX2 R170, R170 ;  /* 0x000000aa00aa7308 */ /* 0x000fe20000000800 */
[C---:B------:R-:W-:Y:S02]  /*e4a0*/  FMUL.FTZ R39, R3.reuse, R39 ;  /* 0x0000002703277220 */ /* 0x040fe40000410000 */
[C---:B------:R-:W-:Y:S02]  /*e4b0*/  FMUL.FTZ R40, R132.reuse, R40 ;  /* 0x0000002884287220 */ /* 0x040fe40000410000 */
[C---:B------:R-:W-:Y:S01]  /*e4c0*/  FMUL.FTZ R41, R132.reuse, R41 ;  /* 0x0000002984297220 */ /* 0x040fe20000410000 */
[----:B------:R-:W-:Y:S01]  /*e4d0*/  LDSM.16.MT88.4 R116, [R160+0x900] ;  /* 0x00090000a074783b */ /* 0x000fe20000004200 */
[C---:B------:R-:W-:Y:S02]  /*e4e0*/  FMUL.FTZ R42, R3.reuse, R42 ;  /* 0x0000002a032a7220 */ /* 0x040fe40000410000 */
[----:B------:R-:W-:Y:S01]  /*e4f0*/  FMUL.FTZ R43, R3, R43 ;  /* 0x0000002b032b7220 */ /* 0x000fe20000410000 */
[----:B------:R-:W-:Y:S01]  /*e500*/  MUFU.EX2 R172, R172 ;  /* 0x000000ac00ac7308 */ /* 0x000fe20000000800 */
[C---:B------:R-:W-:Y:S01]  /*e510*/  FMUL.FTZ R44, R132.reuse, R44 ;  /* 0x0000002c842c7220 */ /* 0x040fe20000410000 */
[----:B----4-:R-:W-:Y:S01]  /*e520*/  F2FP.PACK_AB R139, R165, R162 ;  /* 0x000000a2a58b723e */ /* 0x010fe200000000ff */
[C---:B------:R-:W-:Y:S01]  /*e530*/  FMUL.FTZ R45, R132.reuse, R45 ;  /* 0x0000002d842d7220 */ /* 0x040fe20000410000 */
[----:B------:R-:W-:Y:S01]  /*e540*/  LDSM.16.MT88.4 R124, [R135+UR4+0x2900] ;  /* 0x00290004877c783b */ /* 0x000fe20008004200 */
[C---:B------:R-:W-:Y:S02]  /*e550*/  FMUL.FTZ R46, R3.reuse, R46 ;  /* 0x0000002e032e7220 */ /* 0x040fe40000410000 */
[C---:B------:R-:W-:Y:S02]  /*e560*/  FMUL.FTZ R47, R3.reuse, R47 ;  /* 0x0000002f032f7220 */ /* 0x040fe40000410000 */
[C---:B---3--:R-:W-:Y:S01]  /*e570*/  HMMA.16816.F32 R4, R136.reuse, R12, R4 ;  /* 0x0000000c8804723c */ /* 0x048fe20000001804 */
        /* <DEDUP_REMOVED lines=13> */
[C---:B-1----:R-:W-:Y:S03]  /*e650*/  HMMA.16816.F32 R12, R136.reuse, R20, R12 ;  /* 0x00000014880c723c */ /* 0x042fe6000000180c */
        /* <DEDUP_REMOVED lines=10> */
[----:B------:R-:W1:Y:S01]  /*e700*/  LDSM.16.MT88.4 R112, [R135+UR4+0x2100] ;  /* 0x002100048770783b */ /* 0x000e620008004200 */
        /* <DEDUP_REMOVED lines=27> */
[C---:B-1----:R-:W-:Y:S04]  /*e8c0*/  HMMA.16816.F32 R36, R136.reuse, R112, R36 ;  /* 0x000000708824723c */ /* 0x042fe80000001824 */
        /* <DEDUP_REMOVED lines=11> */
[C---:B------:R-:W-:Y:S02]  /*e980*/  FMUL.FTZ R73, R132.reuse, R73 ;  /* 0x0000004984497220 */ /* 0x040fe40000410000 */
[C---:B------:R-:W-:Y:S01]  /*e990*/  FMUL.FTZ R74, R3.reuse, R74 ;  /* 0x0000004a034a7220 */ /* 0x040fe20000410000 */
[C---:B------:R-:W-:Y:S01]  /*e9a0*/  HMMA.16816.F32 R48, R136.reuse, R106, R48 ;  /* 0x0000006a8830723c */ /* 0x040fe20000001830 */
[----:B------:R-:W1:Y:S01]  /*e9b0*/  LDSM.16.MT88.4 R104, [R135+UR4+0x4100] ;  /* 0x004100048768783b */ /* 0x000e620008004200 */
[----:B------:R-:W-:Y:S02]  /*e9c0*/  MUFU.EX2 R221, R221 ;  /* 0x000000dd00dd7308 */ /* 0x000fe40000000800 */
[C---:B------:R-:W-:Y:S02]  /*e9d0*/  FMUL.FTZ R75, R3.reuse, R75 ;  /* 0x0000004b034b7220 */ /* 0x040fe40000410000 */
[C---:B------:R-:W-:Y:S02]  /*e9e0*/  FMUL.FTZ R84, R132.reuse, R84 ;  /* 0x0000005484547220 */ /* 0x040fe40000410000 */
[C---:B------:R-:W-:Y:S04]  /*e9f0*/  HMMA.16816.F32 R52, R136.reuse, R100, R52 ;  /* 0x000000648834723c */ /* 0x040fe80000001834 */
[----:B------:R-:W-:Y:S01]  /*ea00*/  FMUL.FTZ R85, R132, R85 ;  /* 0x0000005584557220 */ /* 0x000fe20000410000 */
[----:B------:R-:W-:Y:S01]  /*ea10*/  MUFU.EX2 R222, R222 ;  /* 0x000000de00de7308 */ /* 0x000fe20000000800 */
[C---:B------:R-:W-:Y:S02]  /*ea20*/  FMUL.FTZ R86, R3.reuse, R86 ;  /* 0x0000005603567220 */ /* 0x040fe40000410000 */
[C---:B------:R-:W-:Y:S01]  /*ea30*/  HMMA.16816.F32 R56, R136.reuse, R102, R56 ;  /* 0x000000668838723c */ /* 0x040fe20000001838 */
[----:B------:R-:W2:Y:S03]  /*ea40*/  LDSM.16.MT88.4 R100, [R160+0x4100] ;  /* 0x00410000a064783b */ /* 0x000ea60000004200 */
[----:B------:R-:W-:Y:S02]  /*ea50*/  FMUL.FTZ R87, R3, R87 ;  /* 0x0000005703577220 */ /* 0x000fe40000410000 */
[--C-:B------:R-:W-:Y:S02]  /*ea60*/  FFMA.FTZ R171, R171, c[0x0][0x2d0], -R152.reuse ;  /* 0x0000b400abab7a23 */ /* 0x100fe40000010898 */
[C---:B------:R-:W-:Y:S04]  /*ea70*/  HMMA.16816.F32 R60, R136.reuse, R108, R60 ;  /* 0x0000006c883c723c */ /* 0x040fe8000000183c */
[--C-:B------:R-:W-:Y:S01]  /*ea80*/  FFMA.FTZ R174, R174, c[0x0][0x2d0], -R145.reuse ;  /* 0x0000b400aeae7a23 */ /* 0x100fe20000010891 */
[----:B------:R-:W3:Y:S01]  /*ea90*/  MUFU.EX2 R171, R171 ;  /* 0x000000ab00ab7308 */ /* 0x000ee20000000800 */
[--C-:B------:R-:W-:Y:S02]  /*eaa0*/  FFMA.FTZ R175, R176, c[0x0][0x2d0], -R145.reuse ;  /* 0x0000b400b0af7a23 */ /* 0x100fe40000010891 */
[C---:B------:R-:W-:Y:S01]  /*eab0*/  HMMA.16816.F32 R64, R136.reuse, R110, R64 ;  /* 0x0000006e8840723c */ /* 0x040fe20000001840 */
[----:B------:R-:W4:Y:S03]  /*eac0*/  LDSM.16.MT88.4 R108, [R134+UR4+0x4100] ;  /* 0x00410004866c783b */ /* 0x000f260008004200 */
[--C-:B------:R-:W-:Y:S02]  /*ead0*/  FFMA.FTZ R176, R142, c[0x0][0x2d0], -R145.reuse ;  /* 0x0000b4008eb07a23 */ /* 0x100fe40000010891 */
[C---:B------:R-:W-:Y:S01]  /*eae0*/  FMUL.FTZ R88, R132.reuse, R88 ;  /* 0x0000005884587220 */ /* 0x040fe20000410000 */
[----:B------:R-:W-:Y:S01]  /*eaf0*/  MUFU.EX2 R174, R174 ;  /* 0x000000ae00ae7308 */ /* 0x000fe20000000800 */
[C---:B------:R-:W-:Y:S01]  /*eb00*/  FMUL.FTZ R89, R132.reuse, R89 ;  /* 0x0000005984597220 */ /* 0x040fe20000410000 */
[C---:B-1----:R-:W-:Y:S01]  /*eb10*/  HMMA.16816.F32 R68, R136.reuse, R104, R68 ;  /* 0x000000688844723c */ /* 0x042fe20000001844 */
[----:B------:R-:W-:Y:S02]  /*eb20*/  LDSM.16.MT88.4 R140, [R134+UR4+0x2900] ;  /* 0x00290004868c783b */ /* 0x000fe40008004200 */
[C---:B------:R-:W-:Y:S02]  /*eb30*/  FMUL.FTZ R90, R3.reuse, R90 ;  /* 0x0000005a035a7220 */ /* 0x040fe40000410000 */
[C---:B------:R-:W-:Y:S02]  /*eb40*/  FMUL.FTZ R91, R3.reuse, R91 ;  /* 0x0000005b035b7220 */ /* 0x040fe40000410000 */
[C---:B------:R-:W-:Y:S01]  /*eb50*/  FMUL.FTZ R92, R132.reuse, R92 ;  /* 0x0000005c845c7220 */ /* 0x040fe20000410000 */
[C---:B------:R-:W-:Y:S01]  /*eb60*/  HMMA.16816.F32 R72, R136.reuse, R106, R72 ;  /* 0x0000006a8848723c */ /* 0x040fe20000001848 */
[----:B------:R-:W1:Y:S01]  /*eb70*/  LDSM.16.MT88.4 R104, [R161+0x4100] ;  /* 0x00410000a168783b */ /* 0x000e620000004200 */
[----:B------:R-:W5:Y:S02]  /*eb80*/  MUFU.EX2 R175, R175 ;  /* 0x000000af00af7308 */ /* 0x000f640000000800 */
[C---:B------:R-:W-:Y:S02]  /*eb90*/  FMUL.FTZ R76, R132.reuse, R76 ;  /* 0x0000004c844c7220 */ /* 0x040fe40000410000 */
[C---:B------:R-:W-:Y:S02]  /*eba0*/  FMUL.FTZ R77, R132.reuse, R77 ;  /* 0x0000004d844d7220 */ /* 0x040fe40000410000 */
[C---:B------:R-:W-:Y:S04]  /*ebb0*/  FMUL.FTZ R78, R3.reuse, R78 ;  /* 0x0000004e034e7220 */ /* 0x040fe80000410000 */
[C---:B------:R-:W-:Y:S01]  /*ebc0*/  FMUL.FTZ R79, R3.reuse, R79 ;  /* 0x0000004f034f7220 */ /* 0x040fe20000410000 */
[----:B------:R-:W1:Y:S01]  /*ebd0*/  MUFU.EX2 R176, R176 ;  /* 0x000000b000b07308 */ /* 0x000e620000000800 */
[C---:B------:R-:W-:Y:S02]  /*ebe0*/  FMUL.FTZ R93, R132.reuse, R93 ;  /* 0x0000005d845d7220 */ /* 0x040fe40000410000 */
[C---:B------:R-:W-:Y:S02]  /*ebf0*/  FMUL.FTZ R94, R3.reuse, R94 ;  /* 0x0000005e035e7220 */ /* 0x040fe40000410000 */
[C---:B------:R-:W-:Y:S01]  /*ec00*/  FMUL.FTZ R95, R3.reuse, R95 ;  /* 0x0000005f035f7220 */ /* 0x040fe20000410000 */
[C---:B--2---:R-:W-:Y:S03]  /*ec10*/  HMMA.16816.F32 R76, R136.reuse, R100, R76 ;  /* 0x00000064884c723c */ /* 0x044fe6000000184c */
[C---:B------:R-:W-:Y:S02]  /*ec20*/  FMUL.FTZ R80, R132.reuse, R80 ;  /* 0x0000005084507220 */ /* 0x040fe40000410000 */
[C---:B------:R-:W-:Y:S02]  /*ec30*/  FMUL.FTZ R81, R132.reuse, R81 ;  /* 0x0000005184517220 */ /* 0x040fe40000410000 */
[----:B------:R-:W-:Y:S01]  /*ec40*/  FMUL.FTZ R82, R3, R82 ;  /* 0x0000005203527220 */ /* 0x000fe20000410000 */
[----:B---3--:R-:W-:Y:S01]  /*ec50*/  F2FP.PACK_AB R100, R171, R170 ;  /* 0x000000aaab64723e */ /* 0x008fe200000000ff */
[----:B------:R-:W-:Y:S03]  /*ec60*/  FMUL.FTZ R83, R3, R83 ;  /* 0x0000005303537220 */ /* 0x000fe60000410000 */
[C---:B------:R-:W-:Y:S01]  /*ec70*/  FMUL.FTZ R96, R132.reuse, R96 ;  /* 0x0000006084607220 */ /* 0x040fe20000410000 */
[----:B-----5:R-:W-:Y:S01]  /*ec80*/  F2FP.PACK_AB R101, R175, R174 ;  /* 0x000000aeaf65723e */ /* 0x020fe200000000ff */
[----:B------:R-:W-:Y:S02]  /*ec90*/  FMUL.FTZ R97, R132, R97 ;  /* 0x0000006184617220 */ /* 0x000fe40000410000 */
[C---:B------:R-:W-:Y:S03]  /*eca0*/  HMMA.16816.F32 R80, R136.reuse, R102, R80 ;  /* 0x000000668850723c */ /* 0x040fe60000001850 */
[C---:B------:R-:W-:Y:S02]  /*ecb0*/  FMUL.FTZ R98, R3.reuse, R98 ;  /* 0x0000006203627220 */ /* 0x040fe40000410000 */
[----:B------:R-:W-:Y:S02]  /*ecc0*/  FMUL.FTZ R99, R3, R99 ;  /* 0x0000006303637220 */ /* 0x000fe40000410000 */
[----:B------:R-:W-:Y:S01]  /*ecd0*/  F2FP.PACK_AB R102, R173, R172 ;  /* 0x000000acad66723e */ /* 0x000fe200000000ff */
[C---:B----4-:R-:W-:Y:S04]  /*ece0*/  HMMA.16816.F32 R84, R136.reuse, R108, R84 ;  /* 0x0000006c8854723c */ /* 0x050fe80000001854 */
[----:B-1----:R-:W-:Y:S01]  /*ecf0*/  F2FP.PACK_AB R103, R177, R176 ;  /* 0x000000b0b167723e */ /* 0x002fe200000000ff */
[--C-:B------:R-:W-:Y:S02]  /*ed00*/  FFMA.FTZ R179, R179, c[0x0][0x2d0], -R152.reuse ;  /* 0x0000b400b3b37a23 */ /* 0x100fe40000010898 */
[----:B------:R-:W-:Y:S01]  /*ed10*/  FFMA.FTZ R152, R147, c[0x0][0x2d0], -R152 ;  /* 0x0000b40093987a23 */ /* 0x000fe20000010898 */
[C---:B------:R-:W-:Y:S01]  /*ed20*/  HMMA.16816.F32 R88, R136.reuse, R110, R88 ;  /* 0x0000006e8858723c */ /* 0x040fe20000001858 */
[----:B------:R-:W1:Y:S02]  /*ed30*/  LDSM.16.MT88.4 R108, [R134+UR4+0x900] ;  /* 0x00090004866c783b */ /* 0x000e640008004200 */
[----:B------:R2:W3:Y:S01]  /*ed40*/  MUFU.EX2 R219, R152 ;  /* 0x0000009800db7308 */ /* 0x0004e20000000800 */
[--C-:B------:R-:W-:Y:S02]  /*ed50*/  FFMA.FTZ R178, R178, c[0x0][0x2d0], -R145.reuse ;  /* 0x0000b400b2b27a23 */ /* 0x100fe40000010891 */
[----:B------:R-:W-:Y:S02]  /*ed60*/  FFMA.FTZ R145, R144, c[0x0][0x2d0], -R145 ;  /* 0x0000b40090917a23 */ /* 0x000fe40000010891 */
[C---:B------:R-:W-:Y:S04]  /*ed70*/  HMMA.16816.F32 R92, R136.reuse, R104, R92 ;  /* 0x00000068885c723c */ /* 0x040fe8000000185c */
[----:B------:R-:W-:Y:S01]  /*ed80*/  FFMA.FTZ R167, R3, R206, R167 ;  /* 0x000000ce03a77223 */ /* 0x000fe200000100a7 */
[----:B------:R-:W4:Y:S01]  /*ed90*/  MUFU.EX2 R223, R145 ;  /* 0x0000009100df7308 */ /* 0x000f220000000800 */
[----:B------:R-:W-:Y:S01]  /*eda0*/  FFMA.FTZ R169, R132, R205, R169 ;  /* 0x000000cd84a97223 */ /* 0x000fe200000100a9 */
[----:B------:R-:W-:Y:S01]  /*edb0*/  MOV R132, R2 ;  /* 0x0000000200847202 */ /* 0x000fe20000000f00 */
[----:B------:R-:W-:Y:S01]  /*edc0*/  HMMA.16816.F32 R96, R136, R106, R96 ;  /* 0x0000006a8860723c */ /* 0x000fe20000001860 */
[----:B------:R-:W5:Y:S03]  /*edd0*/  LDSM.16.MT88.4 R104, [R161+0x2900] ;  /* 0x00290000a168783b */ /* 0x000f660000004200 */
[----:B------:R-:W-:Y:S02]  /*ede0*/  FADD.FTZ R168, R168, R169 ;  /* 0x000000a9a8a87221 */ /* 0x000fe40000010000 */
[----:B------:R-:W-:Y:S01]  /*edf0*/  FADD.FTZ R167, R166, R167 ;  /* 0x000000a7a6a77221 */ /* 0x000fe20000010000 */
[----:B------:R-:W-:Y:S01]  /*ee00*/  F2FP.PACK_AB R136, R217, R216 ;  /* 0x000000d8d988723e */ /* 0x000fe200000000ff */
[C---:B------:R-:W-:Y:S01]  /*ee10*/  HMMA.16816.F32 R4, R100.reuse, R112, R4 ;  /* 0x000000706404723c */ /* 0x040fe20000001804 */
[----:B------:R-:W1:Y:S01]  /*ee20*/  MUFU.EX2 R179, R179 ;  /* 0x000000b300b37308 */ /* 0x000e620000000800 */
[----:B--2---:R-:W-:Y:S03]  /*ee30*/  LDSM.16.MT88.4 R152, [R160+0x3900] ;  /* 0x00390000a098783b */ /* 0x004fe60000004200 */
[----:B---3--:R-:W-:Y:S01]  /*ee40*/  F2FP.PACK_AB R138, R219, R218 ;  /* 0x000000dadb8a723e */ /* 0x008fe200000000ff */
[----:B------:R-:W-:Y:S01]  /*ee50*/  FADD.FTZ R163, R163, R168 ;  /* 0x000000a8a3a37221 */ /* 0x000fe20000010000 */
[----:B------:R-:W-:Y:S01]  /*ee60*/  F2FP.PACK_AB R137, R221, R220 ;  /* 0x000000dcdd89723e */ /* 0x000fe200000000ff */
[C---:B------:R-:W-:Y:S02]  /*ee70*/  HMMA.16816.F32 R8, R100.reuse, R114, R8 ;  /* 0x000000726408723c */ /* 0x040fe40000001808 */
[----:B------:R-:W-:Y:S01]  /*ee80*/  LDSM.16.MT88.4 R112, [R160+0x4900] ;  /* 0x00490000a070783b */ /* 0x000fe20000004200 */
[----:B------:R-:W2:Y:S01]  /*ee90*/  MUFU.EX2 R178, R178 ;  /* 0x000000b200b27308 */ /* 0x000ea20000000800 */
[----:B----4-:R-:W-:Y:S01]  /*eea0*/  F2FP.PACK_AB R139, R223, R222 ;  /* 0x000000dedf8b723e */ /* 0x010fe200000000ff */
[----:B------:R-:W-:Y:S03]  /*eeb0*/  FADD.FTZ R3, R164, R163 ;  /* 0x000000a3a4037221 */ /* 0x000fe60000010000 */
[C---:B------:R-:W-:Y:S02]  /*eec0*/  HMMA.16816.F32 R12, R100.reuse, R116, R12 ;  /* 0x00000074640c723c */ /* 0x040fe4000000180c */
[----:B------:R-:W-:Y:S02]  /*eed0*/  LDSM.16.MT88.4 R144, [R161+0x1900] ;  /* 0x00190000a190783b */ /* 0x000fe40000004200 */
[----:B------:R-:W-:Y:S02]  /*eee0*/  FADD.FTZ R170, R170, R3 ;  /* 0x00000003aaaa7221 */ /* 0x000fe40000010000 */
[----:B------:R-:W-:Y:S02]  /*eef0*/  FADD.FTZ R162, R162, R167 ;  /* 0x000000a7a2a27221 */ /* 0x000fe40000010000 */
[C---:B------:R-:W-:Y:S02]  /*ef00*/  HMMA.16816.F32 R16, R100.reuse, R118, R16 ;  /* 0x000000766410723c */ /* 0x040fe40000001810 */
[----:B------:R-:W-:Y:S02]  /*ef10*/  LDSM.16.MT88.4 R116, [R134+UR4+0x4900] ;  /* 0x004900048674783b */ /* 0x000fe40008004200 */
[----:B------:R-:W-:Y:S02]  /*ef20*/  FADD.FTZ R165, R165, R162 ;  /* 0x000000a2a5a57221 */ /* 0x000fe40000010000 */
[----:B------:R-:W-:Y:S02]  /*ef30*/  FADD.FTZ R171, R171, R170 ;  /* 0x000000aaabab7221 */ /* 0x000fe40000010000 */
[C---:B-1----:R-:W-:Y:S04]  /*ef40*/  HMMA.16816.F32 R20, R100.reuse, R108, R20 ;  /* 0x0000006c6414723c */ /* 0x042fe80000001814 */
[----:B------:R-:W-:Y:S02]  /*ef50*/  FADD.FTZ R174, R174, R165 ;  /* 0x000000a5aeae7221 */ /* 0x000fe40000010000 */
[----:B------:R-:W-:Y:S02]  /*ef60*/  FADD.FTZ R172, R172, R171 ;  /* 0x000000abacac7221 */ /* 0x000fe40000010000 */
[C---:B------:R-:W-:Y:S01]  /*ef70*/  HMMA.16816.F32 R24, R100.reuse, R110, R24 ;  /* 0x0000006e6418723c */ /* 0x040fe20000001818 */
[----:B------:R-:W1:Y:S03]  /*ef80*/  LDSM.16.MT88.4 R108, [R135+UR4+0x4900] ;  /* 0x00490004876c783b */ /* 0x000e660008004200 */
[----:B------:R-:W-:Y:S02]  /*ef90*/  FADD.FTZ R175, R175, R174 ;  /* 0x000000aeafaf7221 */ /* 0x000fe40000010000 */
[----:B------:R-:W-:Y:S02]  /*efa0*/  FADD.FTZ R172, R173, R172 ;  /* 0x000000acadac7221 */ /* 0x000fe40000010000 */
[C---:B------:R-:W-:Y:S04]  /*efb0*/  HMMA.16816.F32 R28, R100.reuse, R120, R28 ;  /* 0x00000078641c723c */ /* 0x040fe8000000181c */
[----:B------:R-:W-:Y:S04]  /*efc0*/  FADD.FTZ R176, R176, R175 ;  /* 0x000000afb0b07221 */ /* 0x000fe80000010000 */
[C---:B------:R-:W-:Y:S01]  /*efd0*/  HMMA.16816.F32 R32, R100.reuse, R122, R32 ;  /* 0x0000007a6420723c */ /* 0x040fe20000001820 */
[----:B------:R-:W-:Y:S03]  /*efe0*/  LDSM.16.MT88.4 R120, [R160+0x1100] ;  /* 0x00110000a078783b */ /* 0x000fe60000004200 */
[----:B------:R-:W-:Y:S04]  /*eff0*/  FADD.FTZ R177, R177, R176 ;  /* 0x000000b0b1b17221 */ /* 0x000fe80000010000 */
        /* <DEDUP_REMOVED lines=23> */
[----:B------:R-:W-:Y:S01]  /*f170*/  F2FP.PACK_AB R100, R180, R179 ;  /* 0x000000b3b464723e */ /* 0x000fe200000000ff */
[----:B------:R-:W-:Y:S01]  /*f180*/  FADD.FTZ R179, R179, R172 ;  /* 0x000000acb3b37221 */ /* 0x000fe20000010000 */
[----:B------:R-:W-:Y:S03]  /*f190*/  F2FP.PACK_AB R102, R182, R181 ;  /* 0x000000b5b666723e */ /* 0x000fe600000000ff */
[C---:B--2---:R-:W-:Y:S01]  /*f1a0*/  F2FP.PACK_AB R101, R183.reuse, R178 ;  /* 0x000000b2b765723e */ /* 0x044fe200000000ff */
        /* <DEDUP_REMOVED lines=10> */
[----:B------:R-:W1:Y:S03]  /*f250*/  LDSM.16.MT88.4 R108, [R134+UR4+0x3100] ;  /* 0x00310004866c783b */ /* 0x000e660008004200 */
        /* <DEDUP_REMOVED lines=55> */
[----:B------:R-:W-:Y:S01]  /*f5d0*/  @P0 IADD3 R4, P5, R196, UR6, RZ ;  /* 0x00000006c4040c10 */ /* 0x000fe2000ffbe0ff */
[C---:B------:R-:W-:Y:S04]  /*f5e0*/  HMMA.16816.F32 R64, R136.reuse, R6, R64 ;  /* 0x000000068840723c */ /* 0x040fe80000001840 */
[C---:B------:R-:W-:Y:S02]  /*f5f0*/  @P0 LEA R16, P4, R4.reuse, c[0x0][0x1c8], 0x1 ;  /* 0x0000720004100a11 */ /* 0x040fe400078808ff */
[----:B------:R-:W-:Y:S02]  /*f600*/  @P0 IADD3.X R5, R203, UR21, RZ, P5, !PT ;  /* 0x00000015cb050c10 */ /* 0x000fe4000affe4ff */
[C---:B--2---:R-:W-:Y:S04]  /*f610*/  HMMA.16816.F32 R68, R136.reuse, R8, R68 ;  /* 0x000000088844723c */ /* 0x044fe80000001844 */
[----:B------:R-:W-:Y:S02]  /*f620*/  @P0 LEA.HI.X R17, R4, c[0x0][0x1cc], R5, 0x1, P4 ;  /* 0x0000730004110a11 */ /* 0x000fe400020f0c05 */
[----:B------:R-:W1:Y:S01]  /*f630*/  LDSM.16.MT88.4 R4, [R134+UR4+0x5900] ;  /* 0x005900048604783b */ /* 0x000e620008004200 */
[----:B------:R-:W-:Y:S01]  /*f640*/  @P0 IADD3 R8, P5, R212, UR6, RZ ;  /* 0x00000006d4080c10 */ /* 0x000fe2000ffbe0ff */
[C---:B------:R-:W-:Y:S04]  /*f650*/  HMMA.16816.F32 R72, R136.reuse, R10, R72 ;  /* 0x0000000a8848723c */ /* 0x040fe80000001848 */
[C---:B------:R-:W-:Y:S02]  /*f660*/  @P0 LEA R18, P4, R8.reuse, c[0x0][0x1c8], 0x1 ;  /* 0x0000720008120a11 */ /* 0x040fe400078808ff */
        /* <DEDUP_REMOVED lines=8> */
[----:B------:R-:W-:Y:S02]  /*f6f0*/  UISETP.GE.AND UP0, UPT, UR10, UR17, UPT ;  /* 0x000000110a00728c */ /* 0x000fe4000bf06270 */
[C---:B------:R-:W-:Y:S01]  /*f700*/  @P0 LEA R22, P6, R20.reuse, c[0x0][0x1c8], 0x1 ;  /* 0x0000720014160a11 */ /* 0x040fe200078c08ff */
[----:B------:R-:W-:Y:S01]  /*f710*/  UISETP.GE.AND UP1, UPT, UR5, 0x1, UPT ;  /* 0x000000010500788c */ /* 0x000fe2000bf26270 */
[----:B------:R-:W-:Y:S01]  /*f720*/  @P0 IADD3.X R13, R209, UR21, RZ, P4, !PT ;  /* 0x00000015d10d0c10 */ /* 0x000fe2000a7fe4ff */
[----:B------:R-:W-:Y:S01]  /*f730*/  UIADD3 UR17, UR17, -0x1, URZ ;  /* 0xffffffff11117890 */ /* 0x000fe2000fffe03f */
[----:B------:R-:W-:Y:S02]  /*f740*/  @P0 LEA R12, P4, R21, c[0x0][0x1c8], 0x1 ;  /* 0x00007200150c0a11 */ /* 0x000fe400078808ff */
[----:B------:R-:W-:Y:S03]  /*f750*/  @P0 IADD3.X R24, R203, UR6, RZ, P5, !PT ;  /* 0x00000006cb180c10 */ /* 0x000fe6000affe4ff */
[----:B------:R-:W-:Y:S02]  /*f760*/  @P0 LEA.HI.X R23, R20, c[0x0][0x1cc], R13, 0x1, P6 ;  /* 0x0000730014170a11 */ /* 0x000fe400030f0c0d */
[----:B------:R-:W-:Y:S02]  /*f770*/  MOV R20, UR15 ;  /* 0x0000000f00147c02 */ /* 0x000fe40008000f00 */
[----:B------:R-:W-:Y:S02]  /*f780*/  @P0 LEA.HI.X R13, R21, c[0x0][0x1cc], R24, 0x1, P4 ;  /* 0x00007300150d0a11 */ /* 0x000fe400020f0c18 */
[----:B------:R-:W-:Y:S01]  /*f790*/  @P0 IADD3 R3, P4, R212, UR7, RZ ;  /* 0x00000007d4030c10 */ /* 0x000fe2000ff9e0ff */
[----:B------:R-:W-:Y:S01]  /*f7a0*/  @P0 IMAD R25, R20, 0x3000, R193 ;  /* 0x0000300014190824 */ /* 0x000fe200078e02c1 */
[----:B------:R-:W-:Y:S01]  /*f7b0*/  @P0 IADD3 R21, P5, R210, UR7, RZ ;  /* 0x00000007d2150c10 */ /* 0x000fe2000ffbe0ff */
[C---:B-1----:R-:W-:Y:S03]  /*f7c0*/  HMMA.16816.F32 R84, R136.reuse, R4, R84 ;  /* 0x000000048854723c */ /* 0x042fe60000001854 */
[----:B------:R-:W-:Y:S02]  /*f7d0*/  @P0 LEA R14, P6, R3, c[0x0][0x1c8], 0x1 ;  /* 0x00007200030e0a11 */ /* 0x000fe400078c08ff */
[----:B------:R-:W-:Y:S02]  /*f7e0*/  @P0 IADD3.X R24, R211, UR6, RZ, P4, !PT ;  /* 0x00000006d3180c10 */ /* 0x000fe4000a7fe4ff */
[----:B------:R-:W-:Y:S01]  /*f7f0*/  @P0 LEA R20, P4, R21, c[0x0][0x1c8], 0x1 ;  /* 0x0000720015140a11 */ /* 0x000fe200078808ff */
[C---:B------:R-:W-:Y:S04]  /*f800*/  HMMA.16816.F32 R88, R136.reuse, R6, R88 ;  /* 0x000000068858723c */ /* 0x040fe80000001858 */
[----:B------:R-:W-:Y:S02]  /*f810*/  @P0 LEA.HI.X R15, R3, c[0x0][0x1cc], R24, 0x1, P6 ;  /* 0x00007300030f0a11 */ /* 0x000fe400030f0c18 */
[----:B------:R-:W-:Y:S02]  /*f820*/  @P0 SHF.L.U32 R3, R25, 0x1, RZ ;  /* 0x0000000119030819 */ /* 0x000fe400000006ff */
[----:B------:R-:W-:Y:S01]  /*f830*/  @P0 IADD3.X R26, R209, UR6, RZ, P5, !PT ;  /* 0x00000006d11a0c10 */ /* 0x000fe2000affe4ff */
[C---:B--2---:R-:W-:Y:S01]  /*f840*/  HMMA.16816.F32 R92, R136.reuse, R8, R92 ;  /* 0x00000008885c723c */ /* 0x044fe2000000185c */
[----:B------:R-:W-:Y:S01]  /*f850*/  UIADD3 UR6, UR5, 0x1, URZ ;  /* 0x0000000105067890 */ /* 0x000fe2000fffe03f */
[----:B------:R-:W-:Y:S01]  /*f860*/  @!PT LDS RZ, [RZ] ;  /* 0x00000000fffff984 */ /* 0x000fe20000000800 */
[----:B------:R-:W-:Y:S01]  /*f870*/  @!PT LDS RZ, [RZ] ;  /* 0x00000000fffff984 */ /* 0x000fe20000000800 */
[----:B------:R-:W-:Y:S01]  /*f880*/  @!PT LDS RZ, [RZ] ;  /* 0x00000000fffff984 */ /* 0x000fe20000000800 */
[----:B------:R1:W-:Y:S01]  /*f890*/  @P0 LDGSTS.E.BYPASS.LTC128B.128 [R3+0xc100], [R16.64], !P3 ;  /* 0x0c10000010030fae */ /* 0x0003e2000d901d52 */
[----:B------:R-:W-:Y:S02]  /*f8a0*/  @P0 LEA.HI.X R21, R21, c[0x0][0x1cc], R26, 0x1, P4 ;  /* 0x0000730015150a11 */ /* 0x000fe400020f0c1a */
[----:B------:R-:W-:Y:S03]  /*f8b0*/  USEL UR5, UR6, URZ, !UP1 ;  /* 0x0000003f06057287 */ /* 0x000fe6000c800000 */
        /* <DEDUP_REMOVED lines=9> */
[----:B------:R-:W-:-:S05]  /*f950*/  @!P0 BRA `(.L_x_829) ;  /* 0xffffc69000008947 */ /* 0x000fca000383ffff */
.L_x_820:
[----:B------:R-:W1:Y:S01]  /*f960*/  SHFL.BFLY PT, R4, R205, 0x2, 0x1f ;  /* 0x0c401f00cd047f89 */ /* 0x000e6200000e0000 */
[----:B------:R-:W-:-:S02]  /*f970*/  MOV R6, RZ ;  /* 0x000000ff00067202 */ /* 0x000fc40000000f00 */
[----:B------:R-:W-:Y:S01]  /*f980*/  MOV R5, RZ ;  /* 0x000000ff00057202 */ /* 0x000fe20000000f00 */
[----:B------:R-:W2:Y:S01]  /*f990*/  SHFL.BFLY PT, R3, R206, 0x2, 0x1f ;  /* 0x0c401f00ce037f89 */ /* 0x000ea200000e0000 */
[----:B------:R-:W-:Y:S01]  /*f9a0*/  PLOP3.LUT P2, PT, PT, PT, PT, 0x8, 0x0 ;  /* 0x000000000000781c */ /* 0x000fe20003f4e170 */
[----:B-1----:R-:W-:Y:S02]  /*f9b0*/  FADD.FTZ R7, R4, R205 ;  /* 0x000000cd04077221 */ /* 0x002fe40000010000 */
        /* <DEDUP_REMOVED lines=117> */
.L_x_793:
        /* <DEDUP_REMOVED lines=223> */
[----:B-1----:R-:W-:-:S03]  /*10f00*/  IMAD.IADD R5, R17, 0x1, R2 ;  /* 0x0000000111057824 */ /* 0x002fc600078e0202 */
[----:B------:R-:W-:Y:S02]  /*10f10*/  STS [R29+0x8000], R96 ;  /* 0x008000601d007388 */ /* 0x000fe40000000800 */
[----:B------:R-:W-:Y:S02]  /*10f20*/  LEA.HI.X R2, R16, c[0x0][0x384], R5, 0x1, P0 ;  /* 0x0000e10010027a11 */ /* 0x000fe400000f0c05 */
[----:B------:R-:W-:Y:S04]  /*10f30*/  STS [R29+0x8400], R98 ;  /* 0x008400621d007388 */ /* 0x000fe80000000800 */
[----:B------:R-:W-:Y:S01]  /*10f40*/  BAR.SYNC.DEFER_BLOCKING 0x1, 0x100 ;  /* 0x0044000000007b1d */ /* 0x000fe20000010000 */
[----:B------:R-:W-:-:S05]  /*10f50*/  ISETP.GE.AND P0, PT, R57, R10, PT ;  /* 0x0000000a3900720c */ /* 0x000fca0003f06270 */
[----:B------:R-:W-:Y:S04]  /*10f60*/  SHFL.IDX PT, R30, R12, RZ, 0x1c1f ;  /* 0x001c1fff0c1e7589 */ /* 0x000fe800000e0000 */
[----:B------:R-:W1:Y:S04]  /*10f70*/  SHFL.IDX PT, R31, R23, RZ, 0x1c1f ;  /* 0x001c1fff171f7589 */ /* 0x000e6800000e0000 */
[----:B------:R-:W-:Y:S04]  /*10f80*/  SHFL.IDX PT, R100, R12, 0x1, 0x1c1f ;  /* 0x003c1f000c647f89 */ /* 0x000fe800000e0000 */
[----:B------:R-:W2:Y:S04]  /*10f90*/  SHFL.IDX PT, R101, R23, 0x1, 0x1c1f ;  /* 0x003c1f0017657f89 */ /* 0x000ea800000e0000 */
[----:B------:R3:W4:Y:S04]  /*10fa0*/  SHFL.IDX PT, R60, R0, RZ, 0x181f ;  /* 0x00181fff003c7589 */ /* 0x00072800000e0000 */
[----:B------:R3:W3:Y:S04]  /*10fb0*/  SHFL.IDX PT, R61, R2, RZ, 0x181f ;  /* 0x00181fff023d7589 */ /* 0x0006e800000e0000 */
[----:B-1----:R1:W-:Y:S04]  /*10fc0*/  @!P5 ST.E [R30.64], R6 ;  /* 0x000000061e00d985 */ /* 0x0023e8000c101912 */
[----:B--2---:R1:W-:Y:S04]  /*10fd0*/  @!P4 ST.E [R100.64], R7 ;  /* 0x000000076400c985 */ /* 0x0043e8000c101912 */
[----:B------:R1:W2:Y:S04]  /*10fe0*/  LDS.128 R52, [R58+0x1080] ;  /* 0x001080003a347984 */ /* 0x0002a80000000c00 */
        /* <DEDUP_REMOVED lines=9> */
[----:B-1-34-:R-:W1:Y:S01]  /*11080*/  LDS.128 R28, [R58+0x80] ;  /* 0x000080003a1c7984 */ /* 0x01ae620000000c00 */
[----:B------:R-:W-:-:S02]  /*11090*/  IADD3 R56, R3, 0x40, RZ ;  /* 0x0000004003387810 */ /* 0x000fc40007ffe0ff */
[----:B------:R-:W-:Y:S01]  /*110a0*/  IADD3 R9, R3, 0x80, RZ ;  /* 0x0000008003097810 */ /* 0x000fe20007ffe0ff */
[----:B------:R-:W3:Y:S01]  /*110b0*/  LDS.128 R16, [R58+0x4080] ;  /* 0x004080003a107984 */ /* 0x000ee20000000c00 */
        /* <DEDUP_REMOVED lines=13> */
[----:B-1----:R1:W-:Y:S04]  /*11190*/  @!P2 ST.E.128 [R58.64], R28 ;  /* 0x0000001c3a00a985 */ /* 0x0023e8000c101d12 */
[----:B---3--:R1:W-:Y:S04]  /*111a0*/  @!P1 ST.E.128 [R62.64], R16 ;  /* 0x000000103e009985 */ /* 0x0083e8000c101d12 */
[----:B-----5:R1:W-:Y:S02]  /*111b0*/  @!P0 ST.E.128 [R8.64], R4 ;  /* 0x0000000408008985 */ /* 0x0203e4000c101d12 */
.L_x_832:
[----:B---34-:R-:W-:Y:S05]  /*111c0*/  BSYNC B0 ;  /* 0x0000000000007941 */ /* 0x018fea0003800000 */
.L_x_831:
[----:B-1----:R-:W-:Y:S01]  /*111d0*/  IADD3 R5, R57, 0x20, RZ ;  /* 0x0000002039057810 */ /* 0x002fe20007ffe0ff */
[----:B------:R1:W3:Y:S01]  /*111e0*/  SHFL.IDX PT, R9, R2, 0x1, 0x181f ;  /* 0x00381f0002097f89 */ /* 0x0002e200000e0000 */
        /* <DEDUP_REMOVED lines=16> */
[----:B--2---:R2:W-:Y:S02]  /*112f0*/  @!P2 ST.E.128 [R16.64], R52 ;  /* 0x000000341000a985 */ /* 0x0045e4000c101d12 */
[----:B------:R-:W-:-:S04]  /*11300*/  @!P1 IMAD.WIDE R6, R6, 0x2, R8 ;  /* 0x0000000206069825 */ /* 0x000fc800078e0208 */
[----:B------:R-:W-:Y:S01]  /*11310*/  @!P0 IMAD.WIDE R4, R4, 0x2, R8 ;  /* 0x0000000204048825 */ /* 0x000fe200078e0208 */
[----:B------:R2:W-:Y:S04]  /*11320*/  @!P1 ST.E.128 [R6.64], R40 ;  /* 0x0000002806009985 */ /* 0x0005e8000c101d12 */
[----:B------:R2:W-:Y:S02]  /*11330*/  @!P0 ST.E.128 [R4.64], R24 ;  /* 0x0000001804008985 */ /* 0x0005e4000c101d12 */
.L_x_834:
[----:B------:R-:W-:Y:S05]  /*11340*/  BSYNC B0 ;  /* 0x0000000000007941 */ /* 0x000fea0003800000 */
.L_x_833:
[----:B--2---:R-:W-:Y:S01]  /*11350*/  IADD3 R5, R57, 0x40, RZ ;  /* 0x0000004039057810 */ /* 0x004fe20007ffe0ff */
[----:B---3--:R2:W3:Y:S01]  /*11360*/  SHFL.IDX PT, R9, R2, 0x2, 0x181f ;  /* 0x00581f0002097f89 */ /* 0x0084e200000e0000 */
        /* <DEDUP_REMOVED lines=21> */
.L_x_836:
[----:B------:R-:W-:Y:S05]  /*114c0*/  BSYNC B0 ;  /* 0x0000000000007941 */ /* 0x000fea0003800000 */
.L_x_835:
[----:B------:R-:W-:Y:S01]  /*114d0*/  IADD3 R57, R57, 0x60, RZ ;  /* 0x0000006039397810 */ /* 0x000fe20007ffe0ff */
[----:B---3--:R3:W1:Y:S03]  /*114e0*/  SHFL.IDX PT, R7, R2, 0x3, 0x181f ;  /* 0x00781f0002077f89 */ /* 0x00866600000e0000 */
[----:B------:R-:W-:Y:S01]  /*114f0*/  ISETP.GE.AND P0, PT, R57, R10, PT ;  /* 0x0000000a3900720c */ /* 0x000fe20003f06270 */
[----:B------:R3:W2:-:S12]  /*11500*/  SHFL.IDX PT, R6, R0, 0x3, 0x181f ;  /* 0x00781f0000067f89 */ /* 0x00069800000e0000 */
        /* <DEDUP_REMOVED lines=20> */
.L_x_830:
        /* <DEDUP_REMOVED lines=40> */
.L_x_838:
[----:B------:R-:W-:Y:S05]  /*118d0*/  BSYNC B0 ;  /* 0x0000000000007941 */ /* 0x000fea0003800000 */
.L_x_837:
        /* <DEDUP_REMOVED lines=62> */
.L_x_840:
[----:B------:R-:W-:Y:S05]  /*11cc0*/  BSYNC B0 ;  /* 0x0000000000007941 */ /* 0x000fea0003800000 */
.L_x_839:
        /* <DEDUP_REMOVED lines=21> */
.L_x_842:
[----:B------:R-:W-:Y:S05]  /*11e20*/  BSYNC B0 ;  /* 0x0000000000007941 */ /* 0x000fea0003800000 */
.L_x_841:
        /* <DEDUP_REMOVED lines=21> */
.L_x_844:
[----:B------:R-:W-:Y:S05]  /*11f80*/  BSYNC B0 ;  /* 0x0000000000007941 */ /* 0x000fea0003800000 */
.L_x_843:
        /* <DEDUP_REMOVED lines=22> */
.L_x_845:
        /* <DEDUP_REMOVED lines=9> */
.L_x_1297:


//--------------------- .text._ZN7cutlass13device_kernelIN5flash19enable_sm80_to_sm89INS1_16FlashAttnFwdSm80INS1_25CollectiveMainloopFwdSm80ILi8ELi2ELb0EN4cute5tupleIJNS5_1CILi128EEENS7_ILi64EEENS7_ILi192EEEEEELi192ENS_6half_tEfNS_4arch4Sm80ELb0ELb1ELb1ELb1ELb0ELb0ELb1ELb0EEENS1_21CollectiveEpilogueFwdINS6_IJS8_SA_S9_EEENS6_IJNS7_ILi1EEESI_SI_EEESC_SE_Li256ELb1ELb1ELb0ELb0EEENS1_19SingleTileSchedulerILb1ELb0ELb1ELi128EEEEEEEEEvNT_6ParamsE --------------------------
	.section	.text._ZN7cutlass13device_kernelIN5flash19enable_sm80_to_sm89INS1_16FlashAttnFwdSm80INS1_25CollectiveMainloopFwdSm80ILi8ELi2ELb0EN4cute5tupleIJNS5_1CILi128EEENS7_ILi64EEENS7_ILi192EEEEEELi192ENS_6half_tEfNS_4arch4Sm80ELb0ELb1ELb1ELb1ELb0ELb0ELb1ELb0EEENS1_21CollectiveEpilogueFwdINS6_IJS8_SA_S9_EEENS6_IJNS7_ILi1EEESI_SI_EEESC_SE_Li256ELb1ELb1ELb0ELb0EEENS1_19SingleTileSchedulerILb1ELb0ELb1ELi128EEEEEEEEEvNT_6ParamsE,"ax",@progbits
	.sectioninfo	@"SHI_REGISTERS=252"
	.align	128
.text._ZN7cutlass13device_kernelIN5flash19enable_sm80_to_sm89INS1_16FlashAttnFwdSm80INS1_25CollectiveMainloopFwdSm80ILi8ELi2ELb0EN4cute5tupleIJNS5_1CILi128EEENS7_ILi64EEENS7_ILi192EEEEEELi192ENS_6half_tEfNS_4arch4Sm80ELb0ELb1ELb1ELb1ELb0ELb0ELb1ELb0EEENS1_21CollectiveEpilogueFwdINS6_IJS8_SA_S9_EEENS6_IJNS7_ILi1EEESI_SI_EEESC_SE_Li256ELb1ELb1ELb0ELb0EEENS1_19SingleTileSchedulerILb1ELb0ELb1ELi128EEEEEEEEEvNT_6ParamsE:
        .type           _ZN7cutlass13device_kernelIN5flash19enable_sm80_to_sm89INS1_16FlashAttnFwdSm80INS1_25CollectiveMainloopFwdSm80ILi8ELi2ELb0EN4cute5tupleIJNS5_1CILi128EEENS7_ILi64EEENS7_ILi192EEEEEELi192ENS_6half_tEfNS_4arch4Sm80ELb0ELb1ELb1ELb1ELb0ELb0ELb1ELb0EEENS1_21CollectiveEpilogueFwdINS6_IJS8_SA_S9_EEENS6_IJNS7_ILi1EEESI_SI_EEESC_SE_Li256ELb1ELb1ELb0ELb0EEENS1_19SingleTileSchedulerILb1ELb0ELb1ELi128EEEEEEEEEvNT_6ParamsE,@function
        .size           _ZN7cutlass13device_kernelIN5flash19enable_sm80_to_sm89INS1_16FlashAttnFwdSm80INS1_25CollectiveMainloopFwdSm80ILi8ELi2ELb0EN4cute5tupleIJNS5_1CILi128EEENS7_ILi64EEENS7_ILi192EEEEEELi192ENS_6half_tEfNS_4arch4Sm80ELb0ELb1ELb1ELb1ELb0ELb0ELb1ELb0EEENS1_21CollectiveEpilogueFwdINS6_IJS8_SA_S9_EEENS6_IJNS7_ILi1EEESI_SI_EEESC_SE_Li256ELb1ELb1ELb0ELb0EEENS1_19SingleTileSchedulerILb1ELb0ELb1ELi128EEEEEEEEEvNT_6ParamsE,(.L_x_1298 - _ZN7cutlass13device_kernelIN5flash19enable_sm80_to_sm89INS1_16FlashAttnFwdSm80INS1_25CollectiveMainloopFwdSm80ILi8ELi2ELb0EN4cute5tupleIJNS5_1CILi128EEENS7_ILi64EEENS7_ILi192EEEEEELi192ENS_6half_tEfNS_4arch4Sm80ELb0ELb1ELb1ELb1ELb0ELb0ELb1ELb0EEENS1_21CollectiveEpilogueFwdINS6_IJS8_SA_S9_EEENS6_IJNS7_ILi1EEESI_SI_EEESC_SE_Li256ELb1ELb1ELb0ELb0EEENS1_19SingleTileSchedulerILb1ELb0ELb1ELi128EEEEEEEEEvNT_6ParamsE)
        .other          _ZN7cutlass13device_kernelIN5flash19enable_sm80_to_sm89INS1_16FlashAttnFwdSm80INS1_25CollectiveMainloopFwdSm80ILi8ELi2ELb0EN4cute5tupleIJNS5_1CILi128EEENS7_ILi64EEENS7_ILi192EEEEEELi192ENS_6half_tEfNS_4arch4Sm80ELb0ELb1ELb1ELb1ELb0ELb0ELb1ELb0EEENS1_21CollectiveEpilogueFwdINS6_IJS8_SA_S9_EEENS6_IJNS7_ILi1EEESI_SI_EEESC_SE_Li256ELb1ELb1ELb0ELb0EEENS1_19SingleTileSchedulerILb1ELb0ELb1ELi128EEEEEEEEEvNT_6ParamsE,@"STO_CUDA_ENTRY STV_DEFAULT"
_ZN7cutlass13device_kernelIN5flash19enable_sm80_to_sm89INS1_16FlashAttnFwdSm80INS1_25CollectiveMainloopFwdSm80ILi8ELi2ELb0EN4cute5tupleIJNS5_1CILi128EEENS7_ILi64EEENS7_ILi192EEEEEELi192ENS_6half_tEfNS_4arch4Sm80ELb0ELb1ELb1ELb1ELb0ELb0ELb1ELb0EEENS1_21CollectiveEpilogueFwdINS6_IJS8_SA_S9_EEENS6_IJNS7_ILi1EEESI_SI_EEESC_SE_Li256ELb1ELb1ELb0ELb0EEENS1_19SingleTileSchedulerILb1ELb0ELb1ELi128EEEEEEEEEvNT_6ParamsE:
        /* <DEDUP_REMOVED lines=16> */
.L_x_847:
        /* <DEDUP_REMOVED lines=8> */
.L_x_849:
[----:B------:R-:W-:-:S05]  /*0180*/  MOV R3, c[0x0][0x54c] ;  /* 0x0001530000037a02 */ /* 0x000fca0000000f00 */
.L_x_848:
[----:B-----5:R-:W-:Y:S01]  /*0190*/  IMAD R3, R3, c[0x0][0x548], RZ ;  /* 0x0001520003037a24 */ /* 0x020fe200078e02ff */
[----:B------:R-:W-:-:S04]  /*01a0*/  SHF.L.U32 R144, R219, 0x7, RZ ;  /* 0x00000007db907819 */ /* 0x000fc800000006ff */
[----:B------:R-:W-:-:S04]  /*01b0*/  ISETP.GE.AND P0, PT, R144, R3, PT ;  /* 0x000000039000720c */ /* 0x000fc80003f06270 */
[----:B------:R-:W-:Y:S01]  /*01c0*/  SEL R202, R202, 0xffffffff, !P0 ;  /* 0xffffffffcaca7807 */ /* 0x000fe20004000000 */
[----:B------:R-:W-:Y:S05]  /*01d0*/  BRA `(.L_x_850) ;  /* 0x0000012000007947 */ /* 0x000fea0003800000 */
.L_x_846:
[----:B---3--:R-:W-:-:S04]  /*01e0*/  ISETP.NE.U32.AND P0, PT, RZ, c[0x0][0x568], PT ;  /* 0x00015a00ff007a0c */ /* 0x008fc80003f05070 */
[----:B------:R-:W-:-:S13]  /*01f0*/  ISETP.NE.AND.EX P0, PT, RZ, c[0x0][0x56c], PT, P0 ;  /* 0x00015b00ff007a0c */ /* 0x000fda0003f05300 */
[----:B------:R-:W-:Y:S05]  /*0200*/  @!P0 BRA `(.L_x_851) ;  /* 0x0000002000008947 */ /* 0x000fea0003800000 */
[----:B------:R1:W5:Y:S01]  /*0210*/  LDG.E R3, [R2.64] ;  /* 0x0000000802037981 */ /* 0x000362000c1e1900 */
[----:B------:R-:W-:Y:S05]  /*0220*/  BRA `(.L_x_852) ;  /* 0x0000009000007947 */ /* 0x000fea0003800000 */
.L_x_851:
        /* <DEDUP_REMOVED lines=8> */
.L_x_853:
[----:B------:R-:W-:-:S05]  /*02b0*/  MOV R3, c[0x0][0x54c] ;  /* 0x0001530000037a02 */ /* 0x000fca0000000f00 */
.L_x_852:
[----:B-----5:R-:W-:Y:S01]  /*02c0*/  IMAD R3, R3, c[0x0][0x548], RZ ;  /* 0x0001520003037a24 */ /* 0x020fe200078e02ff */
[----:B------:R-:W-:-:S04]  /*02d0*/  SHF.L.U32 R144, R219, 0x7, RZ ;  /* 0x00000007db907819 */ /* 0x000fc800000006ff */
[----:B------:R-:W-:-:S04]  /*02e0*/  ISETP.GE.AND P0, PT, R144, R3, PT ;  /* 0x000000039000720c */ /* 0x000fc80003f06270 */
[----:B------:R-:W-:-:S04]  /*02f0*/  SEL R202, R202, 0xffffffff, !P0 ;  /* 0xffffffffcaca7807 */ /* 0x000fc80004000000 */
.L_x_850:
        /* <DEDUP_REMOVED lines=12> */
[----:B-1----:R-:W-:Y:S01]  /*03c0*/  IMAD.WIDE R2, R202, R11, c[0x0][0x350] ;  /* 0x0000d400ca027625 */ /* 0x002fe200078e020b */
        /* <DEDUP_REMOVED lines=8> */
[----:B------:R-:W-:Y:S01]  /*0450*/  IMAD.MOV.U32 R194, RZ, RZ, c[0x0][0x1d0] ;  /* 0x00007400ffc27624 */ /* 0x000fe200078e00ff */
[----:B------:R-:W-:Y:S05]  /*0460*/  @P0 BRA `(.L_x_854) ;  /* 0x0000004000000947 */ /* 0x000fea0003800000 */
[----:B------:R-:W-:Y:S05]  /*0470*/  @!P3 BRA `(.L_x_854) ;  /* 0x000000300000b947 */ /* 0x000fea0003800000 */
[----:B-----5:R-:W2:Y:S04]  /*0480*/  LDG.E R203, [R8.64] ;  /* 0x0000000808cb7981 */ /* 0x020ea8000c1e1900 */
[----:B------:R-:W2:Y:S02]  /*0490*/  LDG.E R0, [R8.64+0x4] ;  /* 0x0000040808007981 */ /* 0x000ea4000c1e1900 */
[----:B--2---:R-:W-:-:S02]  /*04a0*/  IADD3 R203, -R203, R0, RZ ;  /* 0x00000000cbcb7210 */ /* 0x004fc40007ffe1ff */
.L_x_854:
[----:B------:R-:W-:-:S04]  /*04b0*/  ISETP.NE.U32.AND P0, PT, RZ, c[0x0][0x368], PT ;  /* 0x0000da00ff007a0c */ /* 0x000fc80003f05070 */
[----:B------:R-:W-:-:S13]  /*04c0*/  ISETP.NE.AND.EX P0, PT, RZ, c[0x0][0x36c], PT, P0 ;  /* 0x0000db00ff007a0c */ /* 0x000fda0003f05300 */
[----:B------:R-:W-:Y:S05]  /*04d0*/  @!P0 BRA `(.L_x_855) ;  /* 0x0000003000008947 */ /* 0x000fea0003800000 */
[----:B------:R-:W-:-:S06]  /*04e0*/  IMAD.WIDE R194, R202, R11, c[0x0][0x368] ;  /* 0x0000da00cac27625 */ /* 0x000fcc00078e020b */
[----:B------:R2:W5:Y:S01]  /*04f0*/  LDG.E R194, [R194.64] ;  /* 0x00000008c2c27981 */ /* 0x000562000c1e1900 */
[----:B------:R-:W-:Y:S05]  /*0500*/  BRA `(.L_x_856) ;  /* 0x0000004000007947 */ /* 0x000fea0003800000 */
.L_x_855:
[----:B------:R-:W-:Y:S05]  /*0510*/  @!P4 BRA `(.L_x_856) ;  /* 0x000000300000c947 */ /* 0x000fea0003800000 */
[----:B------:R-:W2:Y:S04]  /*0520*/  LDG.E R194, [R2.64] ;  /* 0x0000000802c27981 */ /* 0x000ea8000c1e1900 */
[----:B------:R-:W2:Y:S02]  /*0530*/  LDG.E R5, [R2.64+0x4] ;  /* 0x0000040802057981 */ /* 0x000ea4000c1e1900 */
[----:B--2---:R-:W-:Y:S02]  /*0540*/  IADD3 R194, -R194, R5, RZ ;  /* 0x00000005c2c27210 */ /* 0x004fe40007ffe1ff */
.L_x_856:
[----:B------:R-:W-:Y:S01]  /*0550*/  IMAD.MOV.U32 R196, RZ, RZ, c[0x0][0x2c4] ;  /* 0x0000b100ffc47624 */ /* 0x000fe200078e00ff */
[----:B------:R-:W-:Y:S01]  /*0560*/  LOP3.LUT R0, R0, 0xfffffff7, RZ, 0xc0, !PT ;  /* 0xfffffff700007812 */ /* 0x000fe200078ec0ff */
[----:B--2---:R-:W-:Y:S01]  /*0570*/  IMAD.MOV.U32 R195, RZ, RZ, c[0x0][0x32c] ;  /* 0x0000cb00ffc37624 */ /* 0x004fe200078e00ff */
[----:B------:R-:W-:Y:S01]  /*0580*/  IADD3 R5, R144, 0x7f, RZ ;  /* 0x0000007f90057810 */ /* 0x000fe20007ffe0ff */
[----:B-----5:R-:W-:Y:S01]  /*0590*/  IMAD.IADD R194, R194, 0x1, -R7 ;  /* 0x00000001c2c27824 */ /* 0x020fe200078e0a07 */
[----:B------:R-:W-:-:S02]  /*05a0*/  ISETP.NE.AND P2, PT, R196, 0x1, PT ;  /* 0x00000001c400780c */ /* 0x000fc40003f45270 */
[----:B------:R-:W-:Y:S02]  /*05b0*/  ISETP.GE.AND P1, PT, R195, 0x1, PT ;  /* 0x00000001c300780c */ /* 0x000fe40003f26270 */
[----:B-1----:R-:W-:-:S09]  /*05c0*/  IADD3 R2, R194, 0x1, -R203 ;  /* 0x00000001c2027810 */ /* 0x002fd20007ffe8cb */
[----:B------:R-:W-:Y:S02]  /*05d0*/  @P2 IADD3 R3, R144, 0x7f, RZ ;  /* 0x0000007f90032810 */ /* 0x000fe40007ffe0ff */
[----:B------:R-:W-:-:S03]  /*05e0*/  @P2 LOP3.LUT R0, R0, 0x8, RZ, 0xfc, !PT ;  /* 0x0000000800002812 */ /* 0x000fc600078efcff */
[----:B------:R-:W-:Y:S01]  /*05f0*/  @P2 IMAD.HI.U32 R3, R3, c[0x0][0x2c8], RZ ;  /* 0x0000b20003032a27 */ /* 0x000fe200078e00ff */
[----:B------:R-:W-:-:S04]  /*0600*/  LOP3.LUT R0, R0, 0xfffffffb, RZ, 0xc0, !PT ;  /* 0xfffffffb00007812 */ /* 0x000fc800078ec0ff */
[----:B------:R-:W-:Y:S02]  /*0610*/  @P2 SHF.R.U32.HI R5, RZ, c[0x0][0x2cc], R3 ;  /* 0x0000b300ff052a19 */ /* 0x000fe40000011603 */
[----:B------:R-:W-:-:S03]  /*0620*/  @P1 LOP3.LUT R0, R0, 0x4, RZ, 0xfc, !PT ;  /* 0x0000000400001812 */ /* 0x000fc600078efcff */
[----:B------:R-:W-:Y:S02]  /*0630*/  IMAD.IADD R5, R2, 0x1, R5 ;  /* 0x0000000102057824 */ /* 0x000fe400078e0205 */
[----:B------:R-:W-:-:S03]  /*0640*/  IMAD.IADD R2, R6, 0x1, R7 ;  /* 0x0000000106027824 */ /* 0x000fc600078e0207 */
[----:B------:R-:W-:Y:S01]  /*0650*/  IADD3 R8, R5, c[0x0][0x328], RZ ;  /* 0x0000ca0005087a10 */ /* 0x000fe20007ffe0ff */
[----:B------:R-:W-:Y:S05]  /*0660*/  @!P1 BRA `(.L_x_857) ;  /* 0x000000e000009947 */ /* 0x000fea0003800000 */
[C---:B------:R-:W-:Y:S02]  /*0670*/  ISETP.GT.AND P0, PT, R5.reuse, RZ, PT ;  /* 0x000000ff0500720c */ /* 0x040fe40003f04270 */
[----:B------:R-:W-:-:S11]  /*0680*/  IADD3 R6, R5, -0x1, RZ ;  /* 0xffffffff05067810 */ /* 0x000fd60007ffe0ff */
[----:B------:R-:W-:Y:S05]  /*0690*/  @P0 BRA `(.L_x_858) ;  /* 0x0000006000000947 */ /* 0x000fea0003800000 */
[----:B------:R-:W-:Y:S01]  /*06a0*/  ISETP.NE.AND P0, PT, R195, 0x1, PT ;  /* 0x00000001c300780c */ /* 0x000fe20003f05270 */
[----:B------:R-:W-:-:S12]  /*06b0*/  IMAD.MOV R5, RZ, RZ, -R5 ;  /* 0x000000ffff057224 */ /* 0x000fd800078e0a05 */
[----:B------:R-:W-:-:S05]  /*06c0*/  @P0 IMAD.HI.U32 R3, R5, c[0x0][0x330], RZ ;  /* 0x0000cc0005030a27 */ /* 0x000fca00078e00ff */
[----:B------:R-:W-:-:S04]  /*06d0*/  @P0 SHF.R.U32.HI R5, RZ, c[0x0][0x334], R3 ;  /* 0x0000cd00ff050a19 */ /* 0x000fc80000011603 */
[----:B------:R-:W-:Y:S01]  /*06e0*/  LOP3.LUT R6, RZ, R5, RZ, 0x33, !PT ;  /* 0x00000005ff067212 */ /* 0x000fe200078e33ff */
[----:B------:R-:W-:Y:S05]  /*06f0*/  BRA `(.L_x_859) ;  /* 0x0000003000007947 */ /* 0x000fea0003800000 */
.L_x_858:
[----:B------:R-:W-:-:S13]  /*0700*/  ISETP.NE.AND P0, PT, R195, 0x1, PT ;  /* 0x00000001c300780c */ /* 0x000fda0003f05270 */
[----:B------:R-:W-:-:S05]  /*0710*/  @P0 IMAD.HI.U32 R3, R6, c[0x0][0x330], RZ ;  /* 0x0000cc0006030a27 */ /* 0x000fca00078e00ff */
[----:B------:R-:W-:-:S05]  /*0720*/  @P0 SHF.R.U32.HI R6, RZ, c[0x0][0x334], R3 ;  /* 0x0000cd00ff060a19 */ /* 0x000fca0000011603 */
.L_x_859:
[----:B------:R-:W-:-:S05]  /*0730*/  IMAD R3, R6, R195, c[0x0][0x32c] ;  /* 0x0000cb0006037624 */ /* 0x000fca00078e02c3 */
[----:B------:R-:W-:-:S04]  /*0740*/  IMNMX R8, R8, R3, PT ;  /* 0x0000000308087217 */ /* 0x000fc80003800200 */
.L_x_857:
[----:B------:R-:W-:Y:S01]  /*0750*/  IADD3 R8, R8, 0x3f, RZ ;  /* 0x0000003f08087810 */ /* 0x000fe20007ffe0ff */
[----:B------:R-:W-:Y:S01]  /*0760*/  @P2 IMAD.HI.U32 R7, R144, c[0x0][0x2c8], RZ ;  /* 0x0000b20090072a27 */ /* 0x000fe200078e00ff */
[C---:B------:R-:W-:Y:S02]  /*0770*/  IADD3 R10, R194.reuse, 0x3f, RZ ;  /* 0x0000003fc20a7810 */ /* 0x040fe40007ffe0ff */
[----:B------:R-:W-:Y:S01]  /*0780*/  SHF.R.S32.HI R3, RZ, 0x1f, R8 ;  /* 0x0000001fff037819 */ /* 0x000fe20000011408 */
[----:B------:R-:W-:Y:S01]  /*0790*/  IMAD.MOV.U32 R6, RZ, RZ, R144 ;  /* 0x000000ffff067224 */ /* 0x000fe200078e0090 */
[----:B------:R-:W-:Y:S01]  /*07a0*/  SHF.R.S32.HI R5, RZ, 0x1f, R10 ;  /* 0x0000001fff057819 */ /* 0x000fe2000001140a */
[----:B------:R-:W-:Y:S01]  /*07b0*/  IMAD.IADD R133, R194, 0x1, -R203 ;  /* 0x00000001c2857824 */ /* 0x000fe200078e0acb */
[----:B------:R-:W-:Y:S02]  /*07c0*/  @P2 SHF.R.U32.HI R6, RZ, c[0x0][0x2cc], R7 ;  /* 0x0000b300ff062a19 */ /* 0x000fe40000011607 */
[----:B------:R-:W-:-:S02]  /*07d0*/  LEA.HI R3, R3, R8, RZ, 0x6 ;  /* 0x0000000803037211 */ /* 0x000fc400078f30ff */
[----:B------:R-:W-:Y:S01]  /*07e0*/  LEA.HI R10, R5, R10, RZ, 0x6 ;  /* 0x0000000a050a7211 */ /* 0x000fe200078f30ff */
[----:B------:R-:W-:Y:S01]  /*07f0*/  IMAD.IADD R5, R133, 0x1, R6 ;  /* 0x0000000185057824 */ /* 0x000fe200078e0206 */
[----:B------:R-:W-:Y:S02]  /*0800*/  SHF.R.S32.HI R3, RZ, 0x6, R3 ;  /* 0x00000006ff037819 */ /* 0x000fe40000011403 */
[----:B------:R-:W-:Y:S02]  /*0810*/  SHF.R.S32.HI R10, RZ, 0x6, R10 ;  /* 0x00000006ff0a7819 */ /* 0x000fe4000001140a */
[----:B------:R-:W-:Y:S02]  /*0820*/  IADD3 R6, R5, -c[0x0][0x324], RZ ;  /* 0x8000c90005067a10 */ /* 0x000fe40007ffe0ff */
[----:B------:R-:W-:Y:S01]  /*0830*/  IMNMX R132, R10, R3, PT ;  /* 0x000000030a847217 */ /* 0x000fe20003800200 */
[----:B------:R-:W-:Y:S05]  /*0840*/  @!P1 BRA `(.L_x_860) ;  /* 0x000000d000009947 */ /* 0x000fea0003800000 */
[----:B------:R-:W-:-:S13]  /*0850*/  ISETP.GT.AND P0, PT, R5, -0x1, PT ;  /* 0xffffffff0500780c */ /* 0x000fda0003f04270 */
[----:B------:R-:W-:Y:S05]  /*0860*/  @P0 BRA `(.L_x_861) ;  /* 0x0000006000000947 */ /* 0x000fea0003800000 */
[----:B------:R-:W-:Y:S02]  /*0870*/  ISETP.NE.AND P0, PT, R195, 0x1, PT ;  /* 0x00000001c300780c */ /* 0x000fe40003f05270 */
[----:B------:R-:W-:-:S11]  /*0880*/  LOP3.LUT R5, RZ, R5, RZ, 0x33, !PT ;  /* 0x00000005ff057212 */ /* 0x000fd600078e33ff */
[----:B------:R-:W-:-:S05]  /*0890*/  @P0 IMAD.HI.U32 R3, R5, c[0x0][0x330], RZ ;  /* 0x0000cc0005030a27 */ /* 0x000fca00078e00ff */
[----:B------:R-:W-:-:S04]  /*08a0*/  @P0 SHF.R.U32.HI R5, RZ, c[0x0][0x334], R3 ;  /* 0x0000cd00ff050a19 */ /* 0x000fc80000011603 */
[----:B------:R-:W-:Y:S01]  /*08b0*/  LOP3.LUT R5, RZ, R5, RZ, 0x33, !PT ;  /* 0x00000005ff057212 */ /* 0x000fe200078e33ff */
[----:B------:R-:W-:Y:S05]  /*08c0*/  BRA `(.L_x_862) ;  /* 0x0000003000007947 */ /* 0x000fea0003800000 */
.L_x_861:
[----:B------:R-:W-:-:S13]  /*08d0*/  ISETP.NE.AND P0, PT, R195, 0x1, PT ;  /* 0x00000001c300780c */ /* 0x000fda0003f05270 */
[----:B------:R-:W-:-:S05]  /*08e0*/  @P0 IMAD.HI.U32 R3, R5, c[0x0][0x330], RZ ;  /* 0x0000cc0005030a27 */ /* 0x000fca00078e00ff */
[----:B------:R-:W-:-:S05]  /*08f0*/  @P0 SHF.R.U32.HI R5, RZ, c[0x0][0x334], R3 ;  /* 0x0000cd00ff050a19 */ /* 0x000fca0000011603 */
.L_x_862:
[----:B------:R-:W-:-:S05]  /*0900*/  IMAD R5, R5, c[0x0][0x32c], RZ ;  /* 0x0000cb0005057a24 */ /* 0x000fca00078e02ff */
[----:B------:R-:W-:-:S04]  /*0910*/  IMNMX R6, R6, R5, !PT ;  /* 0x0000000506067217 */ /* 0x000fc80007800200 */
.L_x_860:
[----:B------:R-:W-:Y:S01]  /*0920*/  SHF.R.S32.HI R193, RZ, 0x1f, R6 ;  /* 0x0000001fffc17819 */ /* 0x000fe20000011406 */
[----:B------:R-:W-:Y:S01]  /*0930*/  CS2R R98, SRZ ;  /* 0x0000000000627805 */ /* 0x000fe2000001ff00 */
[----:B------:R-:W-:Y:S01]  /*0940*/  PLOP3.LUT P2, PT, PT, PT, PT, 0x80, 0x0 ;  /* 0x000000000000781c */ /* 0x000fe20003f4f070 */
[----:B------:R-:W-:Y:S01]  /*0950*/  IMAD.MOV.U32 R5, RZ, RZ, RZ ;  /* 0x000000ffff057224 */ /* 0x000fe200078e00ff */
[----:B------:R-:W-:Y:S01]  /*0960*/  LEA.HI R193, R193, R6, RZ, 0x6 ;  /* 0x00000006c1c17211 */ /* 0x000fe200078f30ff */
[----:B------:R-:W-:Y:S01]  /*0970*/  IMAD.MOV.U32 R96, RZ, RZ, RZ ;  /* 0x000000ffff607224 */ /* 0x000fe200078e00ff */
[----:B------:R-:W-:Y:S01]  /*0980*/  CS2R R94, SRZ ;  /* 0x00000000005e7805 */ /* 0x000fe2000001ff00 */
[----:B------:R-:W-:Y:S01]  /*0990*/  CS2R R92, SRZ ;  /* 0x00000000005c7805 */ /* 0x000fe2000001ff00 */
[----:B------:R-:W-:Y:S01]  /*09a0*/  SHF.R.S32.HI R193, RZ, 0x6, R193 ;  /* 0x00000006ffc17819 */ /* 0x000fe200000114c1 */
[----:B------:R-:W-:Y:S01]  /*09b0*/  CS2R R90, SRZ ;  /* 0x00000000005a7805 */ /* 0x000fe2000001ff00 */
[----:B------:R-:W-:Y:S01]  /*09c0*/  CS2R R88, SRZ ;  /* 0x0000000000587805 */ /* 0x000fe2000001ff00 */
[----:B------:R-:W-:Y:S01]  /*09d0*/  CS2R R86, SRZ ;  /* 0x0000000000567805 */ /* 0x000fe2000001ff00 */
[----:B------:R-:W-:Y:S01]  /*09e0*/  IMNMX R193, RZ, R193, !PT ;  /* 0x000000c1ffc17217 */ /* 0x000fe20007800200 */
[----:B------:R-:W-:Y:S01]  /*09f0*/  CS2R R8, SRZ ;  /* 0x0000000000087805 */ /* 0x000fe2000001ff00 */
[----:B------:R-:W-:Y:S01]  /*0a00*/  IMAD.MOV.U32 R7, RZ, RZ, RZ ;  /* 0x000000ffff077224 */ /* 0x000fe200078e00ff */
[----:B------:R-:W-:Y:S01]  /*0a10*/  CS2R R82, SRZ ;  /* 0x0000000000527805 */ /* 0x000fe2000001ff00 */
[----:B------:R-:W-:Y:S01]  /*0a20*/  ISETP.GT.AND P0, PT, R132, R193, PT ;  /* 0x000000c18400720c */ /* 0x000fe20003f04270 */
        /* <DEDUP_REMOVED lines=43> */
[----:B------:R-:W-:-:S05]  /*0ce0*/  @P0 IMAD.WIDE R14, R202, R11, c[0x0][0x340] ;  /* 0x0000d000ca0e0625 */ /* 0x000fca00078e020b */
[----:B------:R1:W2:Y:S01]  /*0cf0*/  @P0 LDG.E R6, [R14.64] ;  /* 0x000000080e060981 */ /* 0x0002a2000c1e1900 */
[----:B------:R-:W-:Y:S01]  /*0d00*/  SHF.R.S32.HI R87, RZ, 0x1f, R84 ;  /* 0x0000001fff577819 */ /* 0x000fe20000011454 */
[C---:B------:R-:W-:Y:S01]  /*0d10*/  IMAD.WIDE.U32 R24, R4.reuse, c[0x0][0x178], RZ ;  /* 0x00005e0004187a25 */ /* 0x040fe200078e00ff */
[----:B------:R-:W-:Y:S01]  /*0d20*/  SHF.R.S32.HI R9, RZ, 0x1f, R4 ;  /* 0x0000001fff097819 */ /* 0x000fe20000011404 */
[----:B------:R-:W3:Y:S01]  /*0d30*/  S2R R3, SR_CTAID.Y ;  /* 0x0000000000037919 */ /* 0x000ee20000002600 */
[CC--:B------:R-:W-:Y:S01]  /*0d40*/  LEA.HI R7, R87.reuse, R84.reuse, RZ, 0x3 ;  /* 0x0000005457077211 */ /* 0x0c0fe200078f18ff */
[----:B------:R-:W-:Y:S01]  /*0d50*/  BSSY B0, `(.L_x_864) ;  /* 0x000009b000007945 */ /* 0x000fe20003800000 */
[----:B------:R-:W-:Y:S01]  /*0d60*/  LEA.HI R11, R87, R84, RZ, 0x4 ;  /* 0x00000054570b7211 */ /* 0x000fe200078f20ff */
[----:B------:R-:W-:Y:S01]  /*0d70*/  IMAD R9, R9, c[0x0][0x178], RZ ;  /* 0x00005e0009097a24 */ /* 0x000fe200078e02ff */
[----:B------:R-:W-:Y:S02]  /*0d80*/  SHF.R.S32.HI R13, RZ, 0x3, R7 ;  /* 0x00000003ff0d7819 */ /* 0x000fe40000011407 */
[----:B------:R-:W-:Y:S01]  /*0d90*/  LOP3.LUT R5, R7, 0xfffffff8, RZ, 0xc0, !PT ;  /* 0xfffffff807057812 */ /* 0x000fe200078ec0ff */
[----:B------:R-:W-:Y:S01]  /*0da0*/  IMAD R9, R4, c[0x0][0x17c], R9 ;  /* 0x00005f0004097a24 */ /* 0x000fe200078e0209 */
[----:B------:R-:W-:Y:S01]  /*0db0*/  SHF.R.S32.HI R8, RZ, 0x4, R11 ;  /* 0x00000004ff087819 */ /* 0x000fe2000001140b */
[----:B------:R-:W-:Y:S01]  /*0dc0*/  IMAD.SHL.U32 R201, R13, 0x40, RZ ;  /* 0x000000400dc97824 */ /* 0x000fe200078e00ff */
[----:B------:R-:W-:Y:S01]  /*0dd0*/  ISETP.NE.AND P5, PT, R196, 0x1, PT ;  /* 0x00000001c400780c */ /* 0x000fe20003fa5270 */
[----:B------:R-:W-:Y:S01]  /*0de0*/  IMAD.IADD R218, R84, 0x1, -R5 ;  /* 0x0000000154da7824 */ /* 0x000fe200078e0a05 */
[----:B------:R-:W-:Y:S01]  /*0df0*/  LEA.HI R5, R11, R8, RZ, 0x1 ;  /* 0x000000080b057211 */ /* 0x000fe200078f08ff */
[----:B------:R-:W-:Y:S01]  /*0e00*/  IMAD.IADD R25, R25, 0x1, R9 ;  /* 0x0000000119197824 */ /* 0x000fe200078e0209 */
[----:B------:R-:W-:Y:S01]  /*0e10*/  LOP3.LUT R201, R201, 0x1c0, RZ, 0xc0, !PT ;  /* 0x000001c0c9c97812 */ /* 0x000fe200078ec0ff */
[C---:B------:R-:W-:Y:S01]  /*0e20*/  IMAD.SHL.U32 R18, R218.reuse, 0x8, RZ ;  /* 0x00000008da127824 */ /* 0x040fe200078e00ff */
[----:B------:R-:W-:Y:S01]  /*0e30*/  LOP3.LUT R5, R5, 0xfffffffe, RZ, 0xc0, !PT ;  /* 0xfffffffe05057812 */ /* 0x000fe200078ec0ff */
[----:B------:R-:W-:Y:S01]  /*0e40*/  IMAD.SHL.U32 R20, R218, 0x40, RZ ;  /* 0x00000040da147824 */ /* 0x000fe200078e00ff */
[----:B------:R-:W-:-:S02]  /*0e50*/  IADD3 R27, P1, R2, R13, RZ ;  /* 0x0000000d021b7210 */ /* 0x000fc40007f3e0ff */
[----:B------:R-:W-:Y:S01]  /*0e60*/  LOP3.LUT R10, R201, 0x38, R18, 0xf8, !PT ;  /* 0x00000038c90a7812 */ /* 0x000fe200078ef812 */
[----:B------:R-:W-:Y:S01]  /*0e70*/  IMAD.IADD R4, R8, 0x1, -R5 ;  /* 0x0000000108047824 */ /* 0x000fe200078e0a05 */
[----:B------:R-:W-:Y:S01]  /*0e80*/  SHF.R.U32.HI R201, RZ, 0x3, R201 ;  /* 0x00000003ffc97819 */ /* 0x000fe200000116c9 */
[----:B-1----:R-:W-:Y:S01]  /*0e90*/  IMAD R15, R218, 0x20, R13 ;  /* 0x00000020da0f7824 */ /* 0x002fe200078e020d */
[----:B---3--:R-:W-:Y:S01]  /*0ea0*/  SHF.R.S32.HI R5, RZ, 0x1f, R3 ;  /* 0x0000001fff057819 */ /* 0x008fe20000011403 */
[----:B------:R-:W-:Y:S01]  /*0eb0*/  IMAD.WIDE.U32 R24, R3, c[0x0][0x1b8], R24 ;  /* 0x00006e0003187a25 */ /* 0x000fe200078e0018 */
[----:B------:R-:W-:Y:S02]  /*0ec0*/  LOP3.LUT R201, R10, R201, RZ, 0x3c, !PT ;  /* 0x000000c90ac97212 */ /* 0x000fe400078e3cff */
[----:B------:R-:W-:Y:S01]  /*0ed0*/  SHF.R.S32.HI R10, RZ, 0x1f, R2 ;  /* 0x0000001fff0a7819 */ /* 0x000fe20000011402 */
[----:B------:R-:W-:Y:S01]  /*0ee0*/  IMAD R2, R5, c[0x0][0x1b8], RZ ;  /* 0x00006e0005027a24 */ /* 0x000fe200078e02ff */
[----:B------:R-:W-:-:S02]  /*0ef0*/  IADD3 R8, R18, 0x80, RZ ;  /* 0x0000008012087810 */ /* 0x000fc40007ffe0ff */
[----:B------:R-:W-:Y:S01]  /*0f00*/  LOP3.LUT R11, R11, 0xfffffff0, RZ, 0xc0, !PT ;  /* 0xfffffff00b0b7812 */ /* 0x000fe200078ec0ff */
[----:B------:R-:W-:Y:S01]  /*0f10*/  IMAD R9, R3, c[0x0][0x1bc], R2 ;  /* 0x00006f0003097a24 */ /* 0x000fe200078e0202 */
[----:B------:R-:W-:Y:S02]  /*0f20*/  LEA.HI.X.SX32 R10, R13, R10, 0x1, P1 ;  /* 0x0000000a0d0a7211 */ /* 0x000fe400008f0eff */
[----:B------:R-:W-:Y:S01]  /*0f30*/  ISETP.GE.AND P6, PT, R8, c[0x0][0x1d4], PT ;  /* 0x0000750008007a0c */ /* 0x000fe20003fc6270 */
[----:B------:R-:W-:Y:S01]  /*0f40*/  IMAD.IADD R22, R84, 0x1, -R11 ;  /* 0x0000000154167824 */ /* 0x000fe200078e0a0b */
[----:B------:R-:W-:Y:S01]  /*0f50*/  ISETP.GE.AND P1, PT, R8, c[0x0][0x198], PT ;  /* 0x0000660008007a0c */ /* 0x000fe20003f26270 */
[----:B------:R-:W-:Y:S01]  /*0f60*/  IMAD.IADD R8, R144, 0x1, R15 ;  /* 0x0000000190087824 */ /* 0x000fe200078e020f */
[----:B------:R-:W-:Y:S01]  /*0f70*/  SHF.R.S32.HI R15, RZ, 0x1f, R202 ;  /* 0x0000001fff0f7819 */ /* 0x000fe200000114ca */
[----:B------:R-:W-:Y:S01]  /*0f80*/  IMAD.IADD R25, R25, 0x1, R9 ;  /* 0x0000000119197824 */ /* 0x000fe200078e0209 */
[----:B------:R-:W-:Y:S01]  /*0f90*/  SHF.R.S32.HI R17, RZ, 0x1f, R22 ;  /* 0x0000001fff117819 */ /* 0x000fe20000011416 */
[----:B------:R-:W-:Y:S01]  /*0fa0*/  @P5 IMAD.HI.U32 R2, R8, c[0x0][0x2c8], RZ ;  /* 0x0000b20008025a27 */ /* 0x000fe200078e00ff */
[----:B------:R-:W-:-:S02]  /*0fb0*/  SEL R16, R15, RZ, !P3 ;  /* 0x000000ff0f107207 */ /* 0x000fc40005800000 */
[----:B------:R-:W-:Y:S01]  /*0fc0*/  SEL R9, R202, RZ, !P3 ;  /* 0x000000ffca097207 */ /* 0x000fe20005800000 */
[----:B------:R-:W-:Y:S01]  /*0fd0*/  IMAD.MOV.U32 R14, RZ, RZ, R8 ;  /* 0x000000ffff0e7224 */ /* 0x000fe200078e0008 */
[----:B------:R-:W-:Y:S01]  /*0fe0*/  @P5 SHF.R.U32.HI R14, RZ, c[0x0][0x2cc], R2 ;  /* 0x0000b300ff0e5a19 */ /* 0x000fe20000011602 */
[----:B------:R-:W-:Y:S01]  /*0ff0*/  IMAD R16, R16, c[0x0][0x1c0], RZ ;  /* 0x0000700010107a24 */ /* 0x000fe200078e02ff */
[----:B------:R-:W-:Y:S01]  /*1000*/  LEA.HI R2, R17, R22, RZ, 0x3 ;  /* 0x0000001611027211 */ /* 0x000fe200078f18ff */
[----:B------:R-:W-:Y:S01]  /*1010*/  IMAD R12, R10, c[0x0][0x1e0], RZ ;  /* 0x000078000a0c7a24 */ /* 0x000fe200078e02ff */
[----:B------:R-:W-:Y:S01]  /*1020*/  LEA.HI R21, R87, R84, RZ, 0x6 ;  /* 0x0000005457157211 */ /* 0x000fe200078f30ff */
[C---:B------:R-:W-:Y:S01]  /*1030*/  IMAD R16, R9.reuse, c[0x0][0x1c4], R16 ;  /* 0x0000710009107a24 */ /* 0x040fe200078e0210 */
[----:B------:R-:W-:Y:S01]  /*1040*/  SHF.R.S32.HI R19, RZ, 0x1f, R18 ;  /* 0x0000001fff137819 */ /* 0x000fe20000011412 */
[----:B------:R-:W-:Y:S01]  /*1050*/  IMAD.WIDE.U32 R24, R9, c[0x0][0x1c0], R24 ;  /* 0x0000700009187a25 */ /* 0x000fe200078e0018 */
[----:B------:R-:W-:-:S02]  /*1060*/  LOP3.LUT R17, R2, 0xfffffff8, RZ, 0xc0, !PT ;  /* 0xfffffff802117812 */ /* 0x000fc400078ec0ff */
[----:B------:R-:W-:Y:S01]  /*1070*/  SHF.L.U32 R30, R21, 0x3, RZ ;  /* 0x00000003151e7819 */ /* 0x000fe200000006ff */
[--C-:B------:R-:W-:Y:S01]  /*1080*/  IMAD.MOV R21, RZ, RZ, -R14.reuse ;  /* 0x000000ffff157224 */ /* 0x100fe200078e0a0e */
[----:B------:R-:W-:Y:S01]  /*1090*/  SHF.R.S32.HI R9, RZ, 0x1f, R14 ;  /* 0x0000001fff097819 */ /* 0x000fe2000001140e */
[C---:B------:R-:W-:Y:S01]  /*10a0*/  IMAD R12, R27.reuse, c[0x0][0x1e4], R12 ;  /* 0x000079001b0c7a24 */ /* 0x040fe200078e020c */
[----:B------:R-:W-:Y:S01]  /*10b0*/  LOP3.LUT R20, R20, 0x1c0, RZ, 0xc0, !PT ;  /* 0x000001c014147812 */ /* 0x000fe200078ec0ff */
[----:B------:R-:W-:Y:S01]  /*10c0*/  IMAD.WIDE.U32 R28, R27, c[0x0][0x1e0], R18 ;  /* 0x000078001b1c7a25 */ /* 0x000fe200078e0012 */
[----:B------:R-:W-:Y:S02]  /*10d0*/  LOP3.LUT R0, R0, 0xffffffef, RZ, 0xc0, !PT ;  /* 0xffffffef00007812 */ /* 0x000fe400078ec0ff */
[----:B------:R-:W-:Y:S01]  /*10e0*/  LOP3.LUT R7, R20, 0x8, R7, 0xf8, !PT ;  /* 0x0000000814077812 */ /* 0x000fe200078ef807 */
[----:B------:R-:W-:Y:S01]  /*10f0*/  IMAD.IADD R17, R22, 0x1, -R17 ;  /* 0x0000000116117824 */ /* 0x000fe200078e0a11 */
[----:B------:R-:W-:Y:S01]  /*1100*/  SHF.R.U32.HI R20, RZ, 0x3, R20 ;  /* 0x00000003ff147819 */ /* 0x000fe20000011614 */
[----:B------:R-:W-:Y:S01]  /*1110*/  IMAD R21, R21, c[0x0][0x2c4], R8 ;  /* 0x0000b10015157a24 */ /* 0x000fe200078e0208 */
[----:B------:R-:W-:Y:S01]  /*1120*/  LEA.HI R86, R87, R84, RZ, 0x5 ;  /* 0x0000005457567211 */ /* 0x000fe200078f28ff */
[----:B------:R-:W-:Y:S01]  /*1130*/  IMAD.IADD R29, R29, 0x1, R12 ;  /* 0x000000011d1d7824 */ /* 0x000fe200078e020c */
[----:B------:R-:W-:Y:S01]  /*1140*/  LOP3.LUT R7, R7, R20, RZ, 0x3c, !PT ;  /* 0x0000001407077212 */ /* 0x000fe200078e3cff */
[----:B------:R-:W-:Y:S01]  /*1150*/  IMAD.IADD R25, R25, 0x1, R16 ;  /* 0x0000000119197824 */ /* 0x000fe200078e0210 */
[----:B------:R-:W-:Y:S01]  /*1160*/  LOP3.LUT P3, RZ, R17, 0x4, RZ, 0xc0, !PT ;  /* 0x0000000411ff7812 */ /* 0x000fe2000786c0ff */
[----:B------:R-:W-:Y:S01]  /*1170*/  IMAD R9, R9, c[0x0][0x1b0], RZ ;  /* 0x00006c0009097a24 */ /* 0x000fe200078e02ff */
[----:B------:R-:W-:Y:S01]  /*1180*/  LOP3.LUT P2, RZ, R17, 0x2, RZ, 0xc0, !PT ;  /* 0x0000000211ff7812 */ /* 0x000fe2000784c0ff */
[----:B------:R-:W-:Y:S01]  /*1190*/  IMAD R8, R5, c[0x0][0x210], RZ ;  /* 0x0000840005087a24 */ /* 0x000fe200078e02ff */
[----:B------:R-:W-:Y:S01]  /*11a0*/  SHF.L.U32 R17, R17, 0x6, RZ ;  /* 0x0000000611117819 */ /* 0x000fe200000006ff */
[----:B------:R-:W-:Y:S01]  /*11b0*/  IMAD.WIDE.U32 R206, R3, c[0x0][0x1e8], R28 ;  /* 0x00007a0003ce7a25 */ /* 0x000fe200078e001c */
[----:B------:R-:W-:-:S02]  /*11c0*/  P2R R11, PR, RZ, 0x2 ;  /* 0x00000002ff0b7803 */ /* 0x000fc40000000000 */
[----:B------:R-:W-:Y:S01]  /*11d0*/  LOP3.LUT R17, R17, 0x1c0, RZ, 0xc0, !PT ;  /* 0x000001c011117812 */ /* 0x000fe200078ec0ff */
[C---:B------:R-:W-:Y:S01]  /*11e0*/  IMAD R9, R14.reuse, c[0x0][0x1b4], R9 ;  /* 0x00006d000e097a24 */ /* 0x040fe200078e0209 */
[----:B------:R-:W-:Y:S01]  /*11f0*/  LOP3.LUT R201, R201, 0xfffffe00, R30, 0xf8, !PT ;  /* 0xfffffe00c9c97812 */ /* 0x000fe200078ef81e */
[----:B------:R-:W-:Y:S01]  /*1200*/  IMAD.WIDE.U32 R24, R14, c[0x0][0x1b0], R24 ;  /* 0x00006c000e187a25 */ /* 0x000fe200078e0018 */
[----:B------:R-:W-:Y:S02]  /*1210*/  SHF.R.S32.HI R85, RZ, 0x5, R86 ;  /* 0x00000005ff557819 */ /* 0x000fe40000011456 */
[----:B------:R-:W-:Y:S01]  /*1220*/  LOP3.LUT P1, RZ, R218, 0x4, RZ, 0xc0, !PT ;  /* 0x00000004daff7812 */ /* 0x000fe2000782c0ff */
[----:B------:R-:W-:Y:S01]  /*1230*/  IMAD R10, R10, c[0x0][0x208], RZ ;  /* 0x000082000a0a7a24 */ /* 0x000fe200078e02ff */
[----:B------:R-:W-:Y:S01]  /*1240*/  ISETP.GE.AND P5, PT, R18, c[0x0][0x1d4], PT ;  /* 0x0000750012007a0c */ /* 0x000fe20003fa6270 */
[----:B------:R-:W-:Y:S02]  /*1250*/  IMAD.IADD R25, R25, 0x1, R9 ;  /* 0x0000000119197824 */ /* 0x000fe400078e0209 */
[----:B------:R-:W-:-:S02]  /*1260*/  IMAD R10, R27, c[0x0][0x20c], R10 ;  /* 0x000083001b0a7a24 */ /* 0x000fc400078e020a */
[----:B------:R-:W-:-:S04]  /*1270*/  IMAD.WIDE.U32 R26, R27, c[0x0][0x208], R18 ;  /* 0x000082001b1a7a25 */ /* 0x000fc800078e0012 */
[----:B------:R-:W-:-:S04]  /*1280*/  IMAD.WIDE.U32 R24, R21, c[0x0][0x1a8], R24 ;  /* 0x00006a0015187a25 */ /* 0x000fc800078e0018 */
[----:B------:R-:W-:Y:S02]  /*1290*/  IMAD.IADD R27, R27, 0x1, R10 ;  /* 0x000000011b1b7824 */ /* 0x000fe400078e020a */
[C---:B------:R-:W-:Y:S02]  /*12a0*/  IMAD R188, R4.reuse, 0x200, R7 ;  /* 0x0000020004bc7824 */ /* 0x040fe400078e0207 */
[----:B------:R-:W-:Y:S02]  /*12b0*/  IMAD R8, R3, c[0x0][0x214], R8 ;  /* 0x0000850003087a24 */ /* 0x000fe400078e0208 */
[----:B------:R-:W-:-:S05]  /*12c0*/  IMAD.SHL.U32 R4, R4, 0x8, RZ ;  /* 0x0000000804047824 */ /* 0x000fca00078e00ff */
[----:B------:R-:W-:Y:S02]  /*12d0*/  LOP3.LUT R4, R17, 0x8, R4, 0xf8, !PT ;  /* 0x0000000811047812 */ /* 0x000fe400078ef804 */
[----:B------:R-:W-:-:S04]  /*12e0*/  SHF.R.U32.HI R17, RZ, 0x3, R17 ;  /* 0x00000003ff117819 */ /* 0x000fc80000011611 */
[----:B------:R-:W-:Y:S02]  /*12f0*/  LOP3.LUT R4, R4, R17, RZ, 0x3c, !PT ;  /* 0x0000001104047212 */ /* 0x000fe400078e3cff */
[--C-:B--2---:R-:W-:Y:S01]  /*1300*/  @P0 SHF.R.S32.HI R23, RZ, 0x1f, R6.reuse ;  /* 0x0000001fff170819 */ /* 0x104fe20000011406 */
[----:B------:R-:W-:Y:S02]  /*1310*/  @P0 IMAD.MOV.U32 R22, RZ, RZ, R6 ;  /* 0x000000ffff160224 */ /* 0x000fe400078e0006 */
[----:B------:R-:W-:Y:S01]  /*1320*/  IMAD R6, R5, c[0x0][0x1e8], RZ ;  /* 0x00007a0005067a24 */ /* 0x000fe200078e02ff */
[----:B------:R-:W-:Y:S01]  /*1330*/  SHF.R.S32.HI R5, RZ, 0x1f, R21 ;  /* 0x0000001fff057819 */ /* 0x000fe20000011415 */
[----:B------:R-:W-:Y:S02]  /*1340*/  @!P0 IMAD.MOV.U32 R22, RZ, RZ, R202 ;  /* 0x000000ffff168224 */ /* 0x000fe400078e00ca */
[----:B------:R-:W-:Y:S02]  /*1350*/  IMAD R6, R3, c[0x0][0x1ec], R6 ;  /* 0x00007b0003067a24 */ /* 0x000fe400078e0206 */
[----:B------:R-:W-:Y:S01]  /*1360*/  @!P0 IMAD.MOV.U32 R23, RZ, RZ, R15 ;  /* 0x000000ffff178224 */ /* 0x000fe200078e000f */
[----:B------:R-:W-:Y:S01]  /*1370*/  LEA R9, P0, R24, c[0x0][0x160], 0x1 ;  /* 0x0000580018097a11 */ /* 0x000fe200078008ff */
[----:B------:R-:W-:Y:S01]  /*1380*/  IMAD.IADD R207, R207, 0x1, R6 ;  /* 0x00000001cfcf7824 */ /* 0x000fe200078e0206 */
[----:B------:R-:W-:Y:S01]  /*1390*/  SEL R205, R22, RZ, !P4 ;  /* 0x000000ff16cd7207 */ /* 0x000fe20006000000 */
[----:B------:R-:W-:Y:S01]  /*13a0*/  IMAD R6, R5, c[0x0][0x1a8], RZ ;  /* 0x00006a0005067a24 */ /* 0x000fe200078e02ff */
[----:B------:R-:W-:Y:S01]  /*13b0*/  SEL R22, R23, RZ, !P4 ;  /* 0x000000ff17167207 */ /* 0x000fe20006000000 */
[----:B------:R-:W-:Y:S01]  /*13c0*/  IMAD.WIDE.U32 R14, R3, c[0x0][0x210], R26 ;  /* 0x00008400030e7a25 */ /* 0x000fe200078e001a */
[----:B------:R1:W2:Y:S03]  /*13d0*/  SHFL.IDX PT, R20, R9, RZ, 0x181f ;  /* 0x00181fff09147589 */ /* 0x0002a600000e0000 */
[----:B------:R-:W-:-:S02]  /*13e0*/  IMAD R6, R21, c[0x0][0x1ac], R6 ;  /* 0x00006b0015067a24 */ /* 0x000fc400078e0206 */
[----:B------:R-:W-:Y:S01]  /*13f0*/  IMAD.SHL.U32 R3, R2, 0x40, RZ ;  /* 0x0000004002037824 */ /* 0x000fe200078e00ff */
[----:B------:R-:W-:Y:S01]  /*1400*/  LEA.HI R2, R87, R84, RZ, 0x3 ;  /* 0x0000005457027211 */ /* 0x000fe200078f18ff */
[----:B------:R-:W-:Y:S02]  /*1410*/  IMAD.IADD R7, R25, 0x1, R6 ;  /* 0x0000000119077824 */ /* 0x000fe400078e0206 */
[----:B------:R-:W-:Y:S01]  /*1420*/  IMAD R6, R22, c[0x0][0x1f0], RZ ;  /* 0x00007c0016067a24 */ /* 0x000fe200078e02ff */
[----:B------:R-:W-:Y:S01]  /*1430*/  LOP3.LUT R5, R2, 0xfffffff8, RZ, 0xc0, !PT ;  /* 0xfffffff802057812 */ /* 0x000fe200078ec0ff */
[----:B------:R-:W-:Y:S01]  /*1440*/  IMAD R22, R22, c[0x0][0x218], RZ ;  /* 0x0000860016167a24 */ /* 0x000fe200078e02ff */
[----:B------:R-:W-:Y:S01]  /*1450*/  LEA.HI.X R7, R24, c[0x0][0x164], R7, 0x1, P0 ;  /* 0x0000590018077a11 */ /* 0x000fe200000f0c07 */
[----:B------:R-:W-:Y:S01]  /*1460*/  IMAD R213, R205, c[0x0][0x1f4], R6 ;  /* 0x00007d00cdd57a24 */ /* 0x000fe200078e0206 */
[----:B------:R-:W-:Y:S01]  /*1470*/  LOP3.LUT P0, RZ, R218, 0x2, RZ, 0xc0, !PT ;  /* 0x00000002daff7812 */ /* 0x000fe2000780c0ff */
[----:B------:R-:W-:Y:S01]  /*1480*/  IMAD.IADD R10, R84, 0x1, -R5 ;  /* 0x00000001540a7824 */ /* 0x000fe200078e0a05 */
[----:B------:R-:W-:Y:S01]  /*1490*/  LOP3.LUT R4, R4, 0xfffffe00, R3, 0xf8, !PT ;  /* 0xfffffe0004047812 */ /* 0x000fe200078ef803 */
[----:B------:R-:W-:Y:S01]  /*14a0*/  IMAD R6, R203, c[0x0][0x2c4], RZ ;  /* 0x0000b100cb067a24 */ /* 0x000fe200078e02ff */
[----:B------:R-:W-:Y:S01]  /*14b0*/  MOV R2, 0x10 ;  /* 0x0000001000027802 */ /* 0x000fe20000000f00 */
[----:B------:R-:W-:Y:S01]  /*14c0*/  IMAD.IADD R5, R144, 0x1, R13 ;  /* 0x0000000190057824 */ /* 0x000fe200078e020d */
[----:B------:R1:W3:Y:S01]  /*14d0*/  SHFL.IDX PT, R21, R7, RZ, 0x181f ;  /* 0x00181fff07157589 */ /* 0x0002e200000e0000 */
[----:B------:R-:W-:Y:S01]  /*14e0*/  IMAD.IADD R15, R15, 0x1, R8 ;  /* 0x000000010f0f7824 */ /* 0x000fe200078e0208 */
[----:B------:R-:W-:Y:S01]  /*14f0*/  SEL R2, R2, 0xfffffff0, !P2 ;  /* 0xfffffff002027807 */ /* 0x000fe20005000000 */
[----:B------:R-:W-:-:S02]  /*1500*/  IMAD R209, R205, c[0x0][0x21c], R22 ;  /* 0x00008700cdd17a24 */ /* 0x000fc400078e0216 */
[----:B------:R-:W-:Y:S02]  /*1510*/  IMAD.WIDE.U32 R206, R205, c[0x0][0x1f0], R206 ;  /* 0x00007c00cdce7a25 */ /* 0x000fe400078e00ce */
[----:B------:R-:W-:Y:S02]  /*1520*/  @P0 LOP3.LUT R0, R0, 0x10, RZ, 0xfc, !PT ;  /* 0x0000001000000812 */ /* 0x000fe400078efcff */
[----:B------:R-:W-:Y:S01]  /*1530*/  ISETP.GE.AND P0, PT, R5, R6, PT ;  /* 0x000000060500720c */ /* 0x000fe20003f06270 */
[----:B------:R-:W-:Y:S02]  /*1540*/  IMAD.MOV.U32 R3, RZ, RZ, 0x20 ;  /* 0x00000020ff037424 */ /* 0x000fe400078e00ff */
[----:B------:R-:W-:Y:S01]  /*1550*/  IMAD.WIDE.U32 R204, R205, c[0x0][0x218], R14 ;  /* 0x00008600cdcc7a25 */ /* 0x000fe200078e000e */
[----:B------:R-:W-:Y:S02]  /*1560*/  IADD3 R15, R18, 0x40, RZ ;  /* 0x00000040120f7810 */ /* 0x000fe40007ffe0ff */
[----:B------:R-:W-:Y:S01]  /*1570*/  SEL R3, R3, 0xffffffe0, !P3 ;  /* 0xffffffe003037807 */ /* 0x000fe20005800000 */
[----:B------:R-:W-:Y:S01]  /*1580*/  IMAD.SHL.U32 R10, R10, 0x8, RZ ;  /* 0x000000080a0a7824 */ /* 0x000fe200078e00ff */
[----:B------:R-:W-:Y:S01]  /*1590*/  ISETP.GE.AND P4, PT, R15, c[0x0][0x1d4], PT ;  /* 0x000075000f007a0c */ /* 0x000fe20003f86270 */
[----:B------:R-:W-:Y:S01]  /*15a0*/  IMAD.IADD R213, R207, 0x1, R213 ;  /* 0x00000001cfd57824 */ /* 0x000fe200078e02d5 */
[----:B------:R-:W-:Y:S01]  /*15b0*/  ISETP.GE.AND P3, PT, R15, c[0x0][0x198], PT ;  /* 0x000066000f007a0c */ /* 0x000fe20003f66270 */
[----:B------:R-:W-:Y:S01]  /*15c0*/  IMAD.IADD R209, R205, 0x1, R209 ;  /* 0x00000001cdd17824 */ /* 0x000fe200078e02d1 */
[----:B------:R-:W-:Y:S01]  /*15d0*/  ISETP.GE.AND P2, PT, R10, c[0x0][0x198], PT ;  /* 0x000066000a007a0c */ /* 0x000fe20003f46270 */
[----:B------:R-:W-:Y:S07]  /*15e0*/  @P0 BRA `(.L_x_865) ;  /* 0x0000011000000947 */ /* 0x000fee0003800000 */
[----:B--2---:R-:W-:Y:S02]  /*15f0*/  IADD3 R0, R10, 0x80, RZ ;  /* 0x000000800a007810 */ /* 0x004fe40007ffe0ff */
[----:B------:R-:W-:-:S02]  /*1600*/  SHF.R.S32.HI R8, RZ, 0x1f, R15 ;  /* 0x0000001fff087819 */ /* 0x000fc4000001140f */
[----:B------:R-:W-:Y:S02]  /*1610*/  LEA R22, P0, R10, R20, 0x1 ;  /* 0x000000140a167211 */ /* 0x000fe400078008ff */
[----:B------:R-:W-:Y:S02]  /*1620*/  SHF.R.S32.HI R17, RZ, 0x1f, R0 ;  /* 0x0000001fff117819 */ /* 0x000fe40000011400 */
[----:B------:R-:W-:Y:S02]  /*1630*/  LEA.HI R8, R8, R15, RZ, 0x3 ;  /* 0x0000000f08087211 */ /* 0x000fe400078f18ff */
[----:B---3--:R-:W-:Y:S02]  /*1640*/  LEA.HI.X R23, R10, R21, R19, 0x1, P0 ;  /* 0x000000150a177211 */ /* 0x008fe400000f0c13 */
[----:B------:R-:W-:Y:S01]  /*1650*/  LEA.HI R17, R17, R0, RZ, 0x3 ;  /* 0x0000000011117211 */ /* 0x000fe200078f18ff */
[----:B------:R-:W-:Y:S01]  /*1660*/  IMAD.SHL.U32 R0, R201, 0x2, RZ ;  /* 0x00000002c9007824 */ /* 0x000fe200078e00ff */
[----:B------:R-:W-:-:S02]  /*1670*/  ISETP.NE.AND P0, PT, R11, RZ, PT ;  /* 0x000000ff0b00720c */ /* 0x000fc40003f05270 */
        /* <DEDUP_REMOVED lines=8> */
.L_x_865:
[----:B--2---:R-:W-:Y:S05]  /*1700*/  BSYNC B0 ;  /* 0x0000000000007941 */ /* 0x004fea0003800000 */
.L_x_864:
[----:B------:R-:W-:Y:S01]  /*1710*/  IADD3 R17, R5, 0x20, RZ ;  /* 0x0000002005117810 */ /* 0x000fe20007ffe0ff */
[----:B---3--:R2:W3:Y:S01]  /*1720*/  SHFL.IDX PT, R21, R7, 0x1, 0x181f ;  /* 0x00381f0007157f89 */ /* 0x0084e200000e0000 */
[----:B------:R-:W-:Y:S02]  /*1730*/  BSSY B0, `(.L_x_866) ;  /* 0x0000015000007945 */ /* 0x000fe40003800000 */
[----:B------:R-:W-:Y:S01]  /*1740*/  ISETP.GE.AND P0, PT, R17, R6, PT ;  /* 0x000000061100720c */ /* 0x000fe20003f06270 */
[----:B------:R2:W4:-:S12]  /*1750*/  SHFL.IDX PT, R20, R9, 0x1, 0x181f ;  /* 0x00381f0009147f89 */ /* 0x00051800000e0000 */
[----:B------:R-:W-:Y:S05]  /*1760*/  @P0 BRA `(.L_x_867) ;  /* 0x0000011000000947 */ /* 0x000fea0003800000 */
[C---:B------:R-:W-:Y:S01]  /*1770*/  IADD3 R17, R10.reuse, 0x80, RZ ;  /* 0x000000800a117810 */ /* 0x040fe20007ffe0ff */
[----:B------:R-:W-:Y:S01]  /*1780*/  IMAD.SHL.U32 R12, R201, 0x2, RZ ;  /* 0x00000002c90c7824 */ /* 0x000fe200078e00ff */
[----:B------:R-:W-:Y:S02]  /*1790*/  SHF.R.S32.HI R8, RZ, 0x1f, R15 ;  /* 0x0000001fff087819 */ /* 0x000fe4000001140f */
[----:B----4-:R-:W-:Y:S02]  /*17a0*/  LEA R22, P0, R10, R20, 0x1 ;  /* 0x000000140a167211 */ /* 0x010fe400078008ff */
[----:B------:R-:W-:Y:S02]  /*17b0*/  SHF.R.S32.HI R0, RZ, 0x1f, R17 ;  /* 0x0000001fff007819 */ /* 0x000fe40000011411 */
[----:B------:R-:W-:Y:S02]  /*17c0*/  LEA.HI R8, R8, R15, RZ, 0x3 ;  /* 0x0000000f08087211 */ /* 0x000fe400078f18ff */
[----:B---3--:R-:W-:-:S02]  /*17d0*/  LEA.HI.X R23, R10, R21, R19, 0x1, P0 ;  /* 0x000000150a177211 */ /* 0x008fc400000f0c13 */
[----:B------:R-:W-:Y:S02]  /*17e0*/  LEA.HI R0, R0, R17, RZ, 0x3 ;  /* 0x0000001100007211 */ /* 0x000fe400078f18ff */
[----:B------:R-:W-:Y:S01]  /*17f0*/  ISETP.NE.AND P0, PT, R11, RZ, PT ;  /* 0x000000ff0b00720c */ /* 0x000fe20003f05270 */
[----:B------:R-:W-:Y:S01]  /*1800*/  @!PT LDS RZ, [RZ] ;  /* 0x00000000fffff984 */ /* 0x000fe20000000800 */
[----:B------:R3:W-:Y:S01]  /*1810*/  LDGSTS.E.BYPASS.LTC128B.128 [R12+0x19100], [R22.64], !P2 ;  /* 0x19100000160c7fae */ /* 0x0007e2000d101d48 */
[----:B------:R-:W-:Y:S02]  /*1820*/  LOP3.LUT R8, R8, 0xfffffff8, RZ, 0xc0, !PT ;  /* 0xfffffff808087812 */ /* 0x000fe400078ec0ff */
[----:B------:R-:W-:-:S03]  /*1830*/  LOP3.LUT R0, R0, 0xfffffff8, RZ, 0xc0, !PT ;  /* 0xfffffff800007812 */ /* 0x000fc600078ec0ff */
[----:B------:R-:W-:-:S04]  /*1840*/  IMAD.WIDE R16, R8, 0x2, R20 ;  /* 0x0000000208107825 */ /* 0x000fc800078e0214 */
[----:B------:R-:W-:Y:S01]  /*1850*/  IMAD.WIDE R20, R0, 0x2, R20 ;  /* 0x0000000200147825 */ /* 0x000fe200078e0214 */
[----:B------:R3:W-:Y:S04]  /*1860*/  LDGSTS.E.BYPASS.LTC128B.128 [R12+0x1d100], [R16.64], !P3 ;  /* 0x1d100000100c7fae */ /* 0x0007e8000d901d48 */
[----:B------:R3:W-:Y:S02]  /*1870*/  LDGSTS.E.BYPASS.LTC128B.128 [R12+0x21100], [R20.64], !P0 ;  /* 0x21100000140c7fae */ /* 0x0007e4000c101d48 */
.L_x_867:
[----:B------:R-:W-:Y:S05]  /*1880*/  BSYNC B0 ;  /* 0x0000000000007941 */ /* 0x000fea0003800000 */
.L_x_866:
[----:B---3--:R-:W-:Y:S01]  /*1890*/  IADD3 R17, R5, 0x40, RZ ;  /* 0x0000004005117810 */ /* 0x008fe20007ffe0ff */
[----:B------:R3:W1:Y:S01]  /*18a0*/  SHFL.IDX PT, R21, R7, 0x2, 0x181f ;  /* 0x00581f0007157f89 */ /* 0x00066200000e0000 */
[----:B------:R-:W-:Y:S02]  /*18b0*/  BSSY B0, `(.L_x_868) ;  /* 0x0000015000007945 */ /* 0x000fe40003800000 */
[----:B------:R-:W-:Y:S01]  /*18c0*/  ISETP.GE.AND P0, PT, R17, R6, PT ;  /* 0x000000061100720c */ /* 0x000fe20003f06270 */
[----:B----4-:R3:W4:-:S12]  /*18d0*/  SHFL.IDX PT, R20, R9, 0x2, 0x181f ;  /* 0x00581f0009147f89 */ /* 0x01071800000e0000 */
[----:B------:R-:W-:Y:S05]  /*18e0*/  @P0 BRA `(.L_x_869) ;  /* 0x0000011000000947 */ /* 0x000fea0003800000 */
[C---:B------:R-:W-:Y:S01]  /*18f0*/  IADD3 R17, R10.reuse, 0x80, RZ ;  /* 0x000000800a117810 */ /* 0x040fe20007ffe0ff */
[----:B------:R-:W-:Y:S01]  /*1900*/  IMAD.SHL.U32 R12, R201, 0x2, RZ ;  /* 0x00000002c90c7824 */ /* 0x000fe200078e00ff */
[----:B------:R-:W-:Y:S02]  /*1910*/  SHF.R.S32.HI R8, RZ, 0x1f, R15 ;  /* 0x0000001fff087819 */ /* 0x000fe4000001140f */
[----:B----4-:R-:W-:Y:S02]  /*1920*/  LEA R22, P0, R10, R20, 0x1 ;  /* 0x000000140a167211 */ /* 0x010fe400078008ff */
[----:B------:R-:W-:Y:S02]  /*1930*/  SHF.R.S32.HI R0, RZ, 0x1f, R17 ;  /* 0x0000001fff007819 */ /* 0x000fe40000011411 */
[----:B------:R-:W-:Y:S02]  /*1940*/  LEA.HI R8, R8, R15, RZ, 0x3 ;  /* 0x0000000f08087211 */ /* 0x000fe400078f18ff */
[----:B-1----:R-:W-:-:S02]  /*1950*/  LEA.HI.X R23, R10, R21, R19, 0x1, P0 ;  /* 0x000000150a177211 */ /* 0x002fc400000f0c13 */
        /* <DEDUP_REMOVED lines=10> */
.L_x_869:
[----:B------:R-:W-:Y:S05]  /*1a00*/  BSYNC B0 ;  /* 0x0000000000007941 */ /* 0x000fea0003800000 */
.L_x_868:
[----:B-1----:R-:W1:Y:S01]  /*1a10*/  SHFL.IDX PT, R16, R9, 0x3, 0x181f ;  /* 0x00781f0009107f89 */ /* 0x002e6200000e0000 */
[----:B------:R-:W-:Y:S01]  /*1a20*/  IADD3 R5, R5, 0x60, RZ ;  /* 0x0000006005057810 */ /* 0x000fe20007ffe0ff */
[----:B------:R-:W-:Y:S01]  /*1a30*/  IMAD.MOV.U32 R12, RZ, RZ, c[0x0][0x208] ;  /* 0x00008200ff0c7624 */ /* 0x000fe200078e00ff */
[----:B------:R-:W-:Y:S01]  /*1a40*/  P2R R0, PR, RZ, 0x40 ;  /* 0x00000040ff007803 */ /* 0x000fe20000000000 */
[----:B------:R-:W5:Y:S01]  /*1a50*/  SHFL.IDX PT, R17, R7, 0x3, 0x181f ;  /* 0x00781f0007117f89 */ /* 0x000f6200000e0000 */
[----:B------:R-:W-:Y:S01]  /*1a60*/  ISETP.GE.AND P0, PT, R5, R6, PT ;  /* 0x000000060500720c */ /* 0x000fe20003f06270 */
[----:B------:R-:W-:Y:S01]  /*1a70*/  IMAD.SHL.U32 R145, R201, 0x2, RZ ;  /* 0x00000002c9917824 */ /* 0x000fe200078e00ff */
[----:B------:R-:W-:Y:S01]  /*1a80*/  P2R R8, PR, RZ, 0x2 ;  /* 0x00000002ff087803 */ /* 0x000fe20000000000 */
[----:B------:R-:W-:Y:S01]  /*1a90*/  IMAD.MOV.U32 R208, RZ, RZ, R204 ;  /* 0x000000ffffd07224 */ /* 0x000fe200078e00cc */
[----:B------:R-:W-:Y:S01]  /*1aa0*/  ISETP.NE.AND P1, PT, R11, RZ, PT ;  /* 0x000000ff0b00720c */ /* 0x000fe20003f25270 */
[----:B------:R-:W-:Y:S01]  /*1ab0*/  IMAD.MOV.U32 R200, RZ, RZ, c[0x0][0x1e0] ;  /* 0x00007800ffc87624 */ /* 0x000fe200078e00ff */
[----:B------:R-:W-:Y:S01]  /*1ac0*/  IADD3 R11, R10, 0x80, RZ ;  /* 0x000000800a0b7810 */ /* 0x000fe20007ffe0ff */
[----:B------:R-:W-:Y:S01]  /*1ad0*/  IMAD.MOV.U32 R212, RZ, RZ, R206 ;  /* 0x000000ffffd47224 */ /* 0x000fe200078e00ce */
[----:B------:R-:W-:Y:S01]  /*1ae0*/  IADD3 R21, R132, -0x1, RZ ;  /* 0xffffffff84157810 */ /* 0x000fe20007ffe0ff */
[----:B------:R-:W-:Y:S01]  /*1af0*/  IMAD.MOV.U32 R197, RZ, RZ, 0x5 ;  /* 0x00000005ffc57424 */ /* 0x000fe200078e00ff */
[----:B------:R-:W-:Y:S01]  /*1b00*/  LEA.HI R87, R87, R84, RZ, 0x2 ;  /* 0x0000005457577211 */ /* 0x000fe200078f10ff */
[----:B------:R-:W-:Y:S01]  /*1b10*/  IMAD.SHL.U32 R198, R12, 0x20, RZ ;  /* 0x000000200cc67824 */ /* 0x000fe200078e00ff */
[----:B------:R-:W-:Y:S01]  /*1b20*/  SHF.R.S32.HI R14, RZ, 0x1f, R21 ;  /* 0x0000001fff0e7819 */ /* 0x000fe20000011415 */
[----:B------:R-:W-:Y:S01]  /*1b30*/  IMAD.MOV.U32 R192, RZ, RZ, 0x40 ;  /* 0x00000040ffc07424 */ /* 0x000fe200078e00ff */
[-C--:B------:R-:W-:Y:S01]  /*1b40*/  SHF.L.U64.HI R199, R200, R197.reuse, c[0x0][0x1e4] ;  /* 0x00007900c8c77619 */ /* 0x080fe200000102c5 */
[----:B------:R-:W-:Y:S01]  /*1b50*/  IMAD.SHL.U32 R77, R198, 0x2, RZ ;  /* 0x00000002c64d7824 */ /* 0x000fe200078e00ff */
[----:B------:R-:W-:Y:S01]  /*1b60*/  SHF.L.U64.HI R197, R12, R197, c[0x0][0x20c] ;  /* 0x000083000cc57619 */ /* 0x000fe200000102c5 */
[----:B------:R-:W-:Y:S01]  /*1b70*/  IMAD.SHL.U32 R188, R188, 0x2, RZ ;  /* 0x00000002bcbc7824 */ /* 0x000fe200078e00ff */
[----:B------:R-:W-:Y:S01]  /*1b80*/  LOP3.LUT R87, R87, 0xfffffffc, RZ, 0xc0, !PT ;  /* 0xfffffffc57577812 */ /* 0x000fe200078ec0ff */
[----:B------:R-:W-:Y:S01]  /*1b90*/  IMAD.MOV.U32 R189, RZ, RZ, 0x20 ;  /* 0x00000020ffbd7424 */ /* 0x000fe200078e00ff */
[----:B-1----:R-:W-:Y:S01]  /*1ba0*/  @!P0 LEA R18, P6, R10, R16, 0x1 ;  /* 0x000000100a128211 */ /* 0x002fe200078c08ff */
[----:B------:R-:W-:Y:S01]  /*1bb0*/  IMAD.SHL.U32 R187, R2, 0x2, RZ ;  /* 0x0000000202bb7824 */ /* 0x000fe200078e00ff */
[----:B------:R-:W-:Y:S01]  /*1bc0*/  ULDC UR6, c[0x0][0x324] ;  /* 0x0000c90000067ab9 */ /* 0x000fe20000000800 */
[----:B------:R-:W-:Y:S01]  /*1bd0*/  IADD3 R214, R145, 0x100, RZ ;  /* 0x0000010091d67810 */ /* 0x000fe20007ffe0ff */
[----:B------:R-:W-:Y:S01]  /*1be0*/  ULOP3.LUT UR6, URZ, UR6, URZ, 0x33, !UPT ;  /* 0x000000063f067292 */ /* 0x000fe2000f8e333f */
[----:B-----5:R-:W-:-:S02]  /*1bf0*/  @!P0 LEA.HI.X R19, R10, R17, R19, 0x1, P6 ;  /* 0x000000110a138211 */ /* 0x020fc400030f0c13 */
[----:B------:R-:W-:Y:S02]  /*1c00*/  ISETP.NE.AND P6, PT, R0, RZ, PT ;  /* 0x000000ff0000720c */ /* 0x000fe40003fc5270 */
[----:B------:R-:W-:Y:S01]  /*1c10*/  @!P0 SHF.R.S32.HI R0, RZ, 0x1f, R15 ;  /* 0x0000001fff008819 */ /* 0x000fe2000001140f */
[----:B------:R-:W-:Y:S01]  /*1c20*/  @!PT LDS RZ, [RZ] ;  /* 0x00000000fffff984 */ /* 0x000fe20000000800 */
[----:B------:R1:W-:Y:S03]  /*1c30*/  @!P0 LDGSTS.E.BYPASS.LTC128B.128 [R145+0x1b100], [R18.64], !P2 ;  /* 0x1b10000012918fae */ /* 0x0003e6000d101d48 */
[----:B------:R-:W-:Y:S02]  /*1c40*/  @!P0 LEA.HI R5, R0, R15, RZ, 0x3 ;  /* 0x0000000f00058211 */ /* 0x000fe400078f18ff */
[----:B------:R-:W-:Y:S02]  /*1c50*/  @!P0 SHF.R.S32.HI R0, RZ, 0x1f, R11 ;  /* 0x0000001fff008819 */ /* 0x000fe4000001140b */
[----:B------:R-:W-:-:S05]  /*1c60*/  @!P0 LOP3.LUT R5, R5, 0xfffffff8, RZ, 0xc0, !PT ;  /* 0xfffffff805058812 */ /* 0x000fca00078ec0ff */
[----:B------:R-:W-:Y:S01]  /*1c70*/  @!P0 IMAD.WIDE R22, R5, 0x2, R16 ;  /* 0x0000000205168825 */ /* 0x000fe200078e0210 */
[----:B------:R-:W-:-:S04]  /*1c80*/  @!P0 LEA.HI R5, R0, R11, RZ, 0x3 ;  /* 0x0000000b00058211 */ /* 0x000fc800078f18ff */
[----:B------:R-:W-:Y:S01]  /*1c90*/  @!P0 LOP3.LUT R5, R5, 0xfffffff8, RZ, 0xc0, !PT ;  /* 0xfffffff805058812 */ /* 0x000fe200078ec0ff */
[----:B------:R5:W-:Y:S04]  /*1ca0*/  @!P0 LDGSTS.E.BYPASS.LTC128B.128 [R145+0x1f100], [R22.64], !P3 ;  /* 0x1f10000016918fae */ /* 0x000be8000d901d48 */
[----:B------:R-:W-:-:S04]  /*1cb0*/  @!P0 IMAD.WIDE R24, R5, 0x2, R16 ;  /* 0x0000000205188825 */ /* 0x000fc800078e0210 */
[----:B------:R-:W-:Y:S01]  /*1cc0*/  IMAD.MOV.U32 R5, RZ, RZ, 0x6 ;  /* 0x00000006ff057424 */ /* 0x000fe200078e00ff */
[----:B------:R2:W-:Y:S01]  /*1cd0*/  @!P0 LDGSTS.E.BYPASS.LTC128B.128 [R145+0x23100], [R24.64], !P1 ;  /* 0x2310000018918fae */ /* 0x0005e2000c901d48 */
[----:B------:R-:W-:-:S03]  /*1ce0*/  IMAD.SHL.U32 R17, R12, 0x40, RZ ;  /* 0x000000400c117824 */ /* 0x000fc600078e00ff */
[----:B------:R-:W-:Y:S01]  /*1cf0*/  SHF.L.U64.HI R6, R12, R5, c[0x0][0x20c] ;  /* 0x000083000c067619 */ /* 0x000fe20000010205 */
[----:B------:R-:W0:Y:S04]  /*1d00*/  LDGDEPBAR ;  /* 0x00000000000079af */ /* 0x000e280000000000 */
[----:B------:R-:W-:-:S04]  /*1d10*/  IMAD R0, R6, R21, RZ ;  /* 0x0000001506007224 */ /* 0x000fc800078e02ff */
[-C--:B------:R-:W-:Y:S02]  /*1d20*/  IMAD R0, R14, R17.reuse, R0 ;  /* 0x000000110e007224 */ /* 0x080fe400078e0200 */
[----:B-----5:R-:W-:-:S04]  /*1d30*/  IMAD.WIDE.U32 R22, R21, R17, R208 ;  /* 0x0000001115167225 */ /* 0x020fc800078e00d0 */
[----:B------:R-:W-:Y:S01]  /*1d40*/  IMAD.IADD R0, R23, 0x1, R0 ;  /* 0x0000000117007824 */ /* 0x000fe200078e0200 */
[----:B------:R-:W-:Y:S01]  /*1d50*/  BAR.SYNC.DEFER_BLOCKING 0x0 ;  /* 0x0000000000007b1d */ /* 0x000fe20000010000 */
[----:B-1----:R-:W-:-:S04]  /*1d60*/  LEA R18, P0, R22, c[0x0][0x1f8], 0x1 ;  /* 0x00007e0016127a11 */ /* 0x002fc800078008ff */
[----:B------:R-:W-:Y:S02]  /*1d70*/  LEA.HI.X R19, R22, c[0x0][0x1fc], R0, 0x1, P0 ;  /* 0x00007f0016137a11 */ /* 0x000fe400000f0c00 */
[----:B------:R-:W-:-:S13]  /*1d80*/  ISETP.GT.AND P0, PT, R21, R193, PT ;  /* 0x000000c11500720c */ /* 0x000fda0003f04270 */
[----:B--23--:R-:W-:-:S04]  /*1d90*/  @P0 IADD3 R7, R132, -0x2, RZ ;  /* 0xfffffffe84070810 */ /* 0x00cfc80007ffe0ff */
[----:B------:R-:W-:Y:S01]  /*1da0*/  @P0 SHF.R.S32.HI R0, RZ, 0x1f, R7 ;  /* 0x0000001fff000819 */ /* 0x000fe20000011407 */
[----:B------:R-:W-:Y:S02]  /*1db0*/  @P0 IMAD R9, R6, R7, RZ ;  /* 0x0000000706090224 */ /* 0x000fe400078e02ff */
[----:B------:R-:W-:-:S04]  /*1dc0*/  @P0 IMAD.WIDE.U32 R6, R7, R17, R208 ;  /* 0x0000001107060225 */ /* 0x000fc800078e00d0 */
[----:B------:R-:W-:Y:S01]  /*1dd0*/  @P0 IMAD R0, R0, R17, R9 ;  /* 0x0000001100000224 */ /* 0x000fe200078e0209 */
[----:B------:R-:W-:Y:S02]  /*1de0*/  @P0 LEA R52, P2, R6, c[0x0][0x1f8], 0x1 ;  /* 0x00007e0006340a11 */ /* 0x000fe400078408ff */
[----:B------:R-:W-:Y:S01]  /*1df0*/  @P0 IADD3 R9, R132, -0x2, RZ ;  /* 0xfffffffe84090810 */ /* 0x000fe20007ffe0ff */
[----:B------:R-:W-:Y:S02]  /*1e00*/  @P0 IMAD.IADD R0, R7, 0x1, R0 ;  /* 0x0000000107000824 */ /* 0x000fe400078e0200 */
[----:B------:R-:W-:-:S03]  /*1e10*/  IMAD.SHL.U32 R7, R200, 0x40, RZ ;  /* 0x00000040c8077824 */ /* 0x000fc600078e00ff */
[----:B------:R-:W-:Y:S01]  /*1e20*/  @P0 LEA.HI.X R53, R6, c[0x0][0x1fc], R0, 0x1, P2 ;  /* 0x00007f0006350a11 */ /* 0x000fe200010f0c00 */
[----:B------:R-:W-:Y:S01]  /*1e30*/  @P0 IMAD.WIDE.U32 R22, R9, R7, R212 ;  /* 0x0000000709160225 */ /* 0x000fe200078e00d4 */
[C---:B------:R-:W-:Y:S02]  /*1e40*/  SHF.L.U64.HI R6, R200.reuse, R5, c[0x0][0x1e4] ;  /* 0x00007900c8067619 */ /* 0x040fe40000010205 */
[----:B------:R-:W-:Y:S01]  /*1e50*/  @P0 SHF.R.S32.HI R5, RZ, 0x1f, R9 ;  /* 0x0000001fff050819 */ /* 0x000fe20000011409 */
[----:B------:R-:W-:Y:S01]  /*1e60*/  IMAD.SHL.U32 R200, R200, 0x20, RZ ;  /* 0x00000020c8c87824 */ /* 0x000fe200078e00ff */
[----:B------:R-:W-:Y:S01]  /*1e70*/  @P0 LEA R16, P2, R22, c[0x0][0x1c8], 0x1 ;  /* 0x0000720016100a11 */ /* 0x000fe200078408ff */
[----:B------:R-:W-:Y:S01]  /*1e80*/  @P0 IMAD R0, R6, R9, RZ ;  /* 0x0000000906000224 */ /* 0x000fe200078e02ff */
[----:B------:R-:W-:-:S03]  /*1e90*/  P2R R9, PR, RZ, 0x1 ;  /* 0x00000001ff097803 */ /* 0x000fc60000000000 */
[----:B------:R-:W-:Y:S02]  /*1ea0*/  @P0 IMAD R0, R5, R7, R0 ;  /* 0x0000000705000224 */ /* 0x000fe400078e0200 */
[----:B------:R-:W-:Y:S02]  /*1eb0*/  IMAD.SHL.U32 R5, R21, 0x40, RZ ;  /* 0x0000004015057824 */ /* 0x000fe400078e00ff */
[----:B------:R-:W-:-:S05]  /*1ec0*/  @P0 IMAD.IADD R0, R23, 0x1, R0 ;  /* 0x0000000117000824 */ /* 0x000fca00078e0200 */
[----:B------:R-:W-:Y:S01]  /*1ed0*/  @P0 LEA.HI.X R17, R22, c[0x0][0x1cc], R0, 0x1, P2 ;  /* 0x0000730016110a11 */ /* 0x000fe200010f0c00 */
[----:B------:R-:W-:Y:S02]  /*1ee0*/  IMAD R0, R6, R21, RZ ;  /* 0x0000001506007224 */ /* 0x000fe400078e02ff */
[----:B----4-:R-:W-:-:S04]  /*1ef0*/  IMAD.WIDE.U32 R20, R21, R7, R212 ;  /* 0x0000000715147225 */ /* 0x010fc800078e00d4 */
[----:B------:R-:W-:Y:S01]  /*1f00*/  IMAD R14, R14, R7, R0 ;  /* 0x000000070e0e7224 */ /* 0x000fe200078e0200 */
[----:B------:R-:W-:-:S03]  /*1f10*/  IADD3 R0, -R5, R194, -R13 ;  /* 0x000000c205007210 */ /* 0x000fc60007ffe90d */
[----:B------:R-:W-:Y:S01]  /*1f20*/  IMAD.IADD R14, R21, 0x1, R14 ;  /* 0x00000001150e7824 */ /* 0x000fe200078e020e */
[----:B------:R-:W-:-:S13]  /*1f30*/  ISETP.GE.AND P3, PT, R0, 0x1, PT ;  /* 0x000000010000780c */ /* 0x000fda0003f66270 */
[----:B------:R-:W-:-:S04]  /*1f40*/  @P3 LEA R22, P2, R20, c[0x0][0x1c8], 0x1 ;  /* 0x0000720014163a11 */ /* 0x000fc800078408ff */
[----:B------:R-:W-:Y:S02]  /*1f50*/  @P3 LEA.HI.X R23, R20, c[0x0][0x1cc], R14, 0x1, P2 ;  /* 0x0000730014173a11 */ /* 0x000fe400010f0c0e */
[----:B------:R-:W-:-:S03]  /*1f60*/  ISETP.GT.AND P2, PT, R0, 0x20, PT ;  /* 0x000000200000780c */ /* 0x000fc60003f44270 */
[----:B------:R-:W-:Y:S01]  /*1f70*/  @!PT LDS RZ, [RZ] ;  /* 0x00000000fffff984 */ /* 0x000fe20000000800 */
[----:B------:R-:W-:Y:S01]  /*1f80*/  @!PT LDS RZ, [RZ] ;  /* 0x00000000fffff984 */ /* 0x000fe20000000800 */
[----:B------:R-:W-:Y:S01]  /*1f90*/  @!PT LDS RZ, [RZ] ;  /* 0x00000000fffff984 */ /* 0x000fe20000000800 */
[----:B------:R1:W-:Y:S04]  /*1fa0*/  @P3 LDGSTS.E.BYPASS.LTC128B.128 [R145+0xc100], [R22.64], !P5 ;  /* 0x0c10000016913fae */ /* 0x0003e8000e901d48 */
[----:B------:R1:W-:Y:S04]  /*1fb0*/  @P3 LDGSTS.E.BYPASS.LTC128B.128 [R145+0xe100], [R22.64+0x80], !P4 ;  /* 0x0e10008016913fae */ /* 0x0003e8000e101d48 */
[----:B------:R1:W-:Y:S01]  /*1fc0*/  @P3 LDGSTS.E.BYPASS.LTC128B.128 [R145+0x10100], [R22.64+0x100], !P6 ;  /* 0x1010010016913fae */ /* 0x0003e2000f101d48 */
[----:B------:R-:W-:Y:S02]  /*1fd0*/  ISETP.GE.AND P3, PT, R15, c[0x0][0x1d4], PT ;  /* 0x000075000f007a0c */ /* 0x000fe40003f66270 */
[----:B------:R-:W-:-:S04]  /*1fe0*/  @P2 IADD3 R13, P1, R200, R20, RZ ;  /* 0x00000014c80d2210 */ /* 0x000fc80007f3e0ff */
[----:B------:R-:W-:Y:S01]  /*1ff0*/  @P2 LEA R20, P0, R13, c[0x0][0x1c8], 0x1 ;  /* 0x000072000d142a11 */ /* 0x000fe200078008ff */
[----:B------:R-:W-:Y:S01]  /*2000*/  @P2 IMAD.X R14, R199, 0x1, R14, P1 ;  /* 0x00000001c70e2824 */ /* 0x000fe200008e060e */
[----:B------:R-:W-:-:S04]  /*2010*/  ISETP.GE.AND P1, PT, R10, c[0x0][0x1d4], PT ;  /* 0x000075000a007a0c */ /* 0x000fc80003f26270 */
[----:B------:R-:W-:-:S05]  /*2020*/  @P2 LEA.HI.X R21, R13, c[0x0][0x1cc], R14, 0x1, P0 ;  /* 0x000073000d152a11 */ /* 0x000fca00000f0c0e */
[----:B------:R1:W-:Y:S04]  /*2030*/  @P2 LDGSTS.E.BYPASS.LTC128B.128 [R145+0xd100], [R20.64], !P5 ;  /* 0x0d10000014912fae */ /* 0x0003e8000e901d48 */
[----:B------:R1:W-:Y:S04]  /*2040*/  @P2 LDGSTS.E.BYPASS.LTC128B.128 [R145+0xf100], [R20.64+0x80], !P4 ;  /* 0x0f10008014912fae */ /* 0x0003e8000e101d48 */
[----:B------:R1:W-:Y:S01]  /*2050*/  @P2 LDGSTS.E.BYPASS.LTC128B.128 [R145+0x11100], [R20.64+0x100], !P6 ;  /* 0x1110010014912fae */ /* 0x0003e2000f101d48 */
[C---:B------:R-:W-:Y:S02]  /*2060*/  ISETP.LT.OR P2, PT, R0.reuse, 0x1, P1 ;  /* 0x000000010000780c */ /* 0x040fe40000f41670 */
[C---:B------:R-:W-:Y:S01]  /*2070*/  ISETP.LT.OR P1, PT, R0.reuse, 0x21, P1 ;  /* 0x000000210000780c */ /* 0x040fe20000f21670 */
[----:B------:R-:W0:Y:S10]  /*2080*/  LDGDEPBAR ;  /* 0x00000000000079af */ /* 0x000e340000000000 */
[----:B------:R2:W-:Y:S01]  /*2090*/  LDGSTS.E.BYPASS.LTC128B.128 [R145+0x100], [R18.64], !P2 ;  /* 0x0010000012917fae */ /* 0x0005e2000d101d48 */
[----:B------:R-:W-:-:S02]  /*20a0*/  ISETP.LT.OR P2, PT, R0, 0x1, P3 ;  /* 0x000000010000780c */ /* 0x000fc40001f41670 */
[----:B------:R-:W-:-:S11]  /*20b0*/  ISETP.LT.OR P3, PT, R0, 0x21, P3 ;  /* 0x000000210000780c */ /* 0x000fd60001f61670 */
[----:B------:R2:W-:Y:S01]  /*20c0*/  LDGSTS.E.BYPASS.LTC128B.128 [R145+0x2100], [R18.64+0x80], !P2 ;  /* 0x0210008012917fae */ /* 0x0005e2000d101d48 */
[----:B------:R-:W-:Y:S02]  /*20d0*/  ISETP.GE.AND P2, PT, R11, c[0x0][0x1d4], PT ;  /* 0x000075000b007a0c */ /* 0x000fe40003f46270 */
[----:B------:R-:W-:Y:S02]  /*20e0*/  SHF.L.U64.HI R11, R198, 0x1, R197 ;  /* 0x00000001c60b7819 */ /* 0x000fe400000102c5 */
[C---:B------:R-:W-:Y:S02]  /*20f0*/  ISETP.LT.OR P0, PT, R0.reuse, 0x1, P2 ;  /* 0x000000010000780c */ /* 0x040fe40001701670 */
[----:B------:R-:W-:Y:S01]  /*2100*/  ISETP.LT.OR P2, PT, R0, 0x21, P2 ;  /* 0x000000210000780c */ /* 0x000fe20001741670 */
[----:B------:R-:W-:-:S04]  /*2110*/  IMAD R0, R85, 0x400, R4 ;  /* 0x0000040055007824 */ /* 0x000fc800078e0204 */
[C---:B------:R-:W-:Y:S01]  /*2120*/  IMAD.SHL.U32 R72, R0.reuse, 0x2, RZ ;  /* 0x0000000200487824 */ /* 0x040fe200078e00ff */
[----:B------:R-:W-:-:S05]  /*2130*/  LEA R190, R0, 0x18100, 0x1 ;  /* 0x0001810000be7811 */ /* 0x000fca00078e08ff */
[----:B------:R2:W-:Y:S01]  /*2140*/  LDGSTS.E.BYPASS.LTC128B.128 [R145+0x4100], [R18.64+0x100], !P0 ;  /* 0x0410010012917fae */ /* 0x0005e2000c101d48 */
[----:B------:R-:W-:Y:S01]  /*2150*/  IADD3 R12, P0, R77, R18, RZ ;  /* 0x000000124d0c7210 */ /* 0x000fe20007f1e0ff */
[----:B------:R-:W-:Y:S02]  /*2160*/  IMAD.IADD R186, R190, 0x1, R187 ;  /* 0x00000001beba7824 */ /* 0x000fe400078e02bb */
[----:B------:R-:W-:Y:S02]  /*2170*/  IMAD R185, R3, 0x2, R190 ;  /* 0x0000000203b97824 */ /* 0x000fe400078e02be */
[----:B------:R-:W-:Y:S01]  /*2180*/  IMAD.X R13, R11, 0x1, R19, P0 ;  /* 0x000000010b0d7824 */ /* 0x000fe200000e0613 */
[----:B------:R-:W-:Y:S01]  /*2190*/  ISETP.NE.AND P0, PT, R9, RZ, PT ;  /* 0x000000ff0900720c */ /* 0x000fe20003f05270 */
[----:B------:R-:W-:-:S03]  /*21a0*/  IMAD R184, R3, 0x2, R186 ;  /* 0x0000000203b87824 */ /* 0x000fc600078e02ba */
[----:B------:R3:W-:Y:S01]  /*21b0*/  LDGSTS.E.BYPASS.LTC128B.128 [R145+0x1100], [R12.64], !P1 ;  /* 0x011000000c917fae */ /* 0x0007e2000c901d48 */
[----:B------:R-:W-:-:S03]  /*21c0*/  ISETP.NE.AND P1, PT, R8, RZ, PT ;  /* 0x000000ff0800720c */ /* 0x000fc60003f25270 */
[----:B------:R3:W-:Y:S01]  /*21d0*/  LDGSTS.E.BYPASS.LTC128B.128 [R145+0x3100], [R12.64+0x80], !P3 ;  /* 0x031000800c917fae */ /* 0x0007e2000d901d48 */
[----:B------:R-:W-:Y:S02]  /*21e0*/  SEL R192, R192, 0xffffffc0, !P1 ;  /* 0xffffffc0c0c07807 */ /* 0x000fe40004800000 */
[----:B------:R-:W-:Y:S01]  /*21f0*/  LOP3.LUT P3, RZ, R218, 0x2, RZ, 0xc0, !PT ;  /* 0x00000002daff7812 */ /* 0x000fe2000786c0ff */
[----:B------:R3:W-:Y:S01]  /*2200*/  LDGSTS.E.BYPASS.LTC128B.128 [R145+0x5100], [R12.64+0x100], !P2 ;  /* 0x051001000c917fae */ /* 0x0007e2000d101d48 */
[----:B------:R-:W-:Y:S01]  /*2210*/  @P0 IADD3 R76, P1, R77, R52, RZ ;  /* 0x000000344d4c0210 */ /* 0x000fe20007f3e0ff */
[----:B------:R-:W-:Y:S01]  /*2220*/  IMAD.IADD R2, R188, 0x1, R192 ;  /* 0x00000001bc027824 */ /* 0x000fe200078e02c0 */
[----:B------:R-:W-:Y:S01]  /*2230*/  SEL R189, R189, 0xffffffe0, !P3 ;  /* 0xffffffe0bdbd7807 */ /* 0x000fe20005800000 */
[----:B------:R-:W0:Y:S01]  /*2240*/  LDGDEPBAR ;  /* 0x00000000000079af */ /* 0x000e220000000000 */
[----:B------:R-:W-:Y:S01]  /*2250*/  ISETP.NE.AND P3, PT, R196, 0x1, PT ;  /* 0x00000001c400780c */ /* 0x000fe20003f65270 */
[----:B------:R-:W-:Y:S01]  /*2260*/  @P0 IMAD.X R77, R11, 0x1, R53, P1 ;  /* 0x000000010b4d0824 */ /* 0x000fe200008e0635 */
[----:B------:R-:W-:Y:S01]  /*2270*/  @P0 LEA R8, P1, R200, R16, 0x1 ;  /* 0x00000010c8080211 */ /* 0x000fe200078208ff */
[----:B------:R2:W-:Y:S01]  /*2280*/  @P0 LDGSTS.E.BYPASS.LTC128B.128 [R145+0x12100], [R16.64], !P5 ;  /* 0x1210000010910fae */ /* 0x0005e2000e901d48 */
[----:B------:R-:W-:-:S02]  /*2290*/  IMAD.IADD R89, R188, 0x1, R189 ;  /* 0x00000001bc597824 */ /* 0x000fc400078e02bd */
[----:B------:R-:W-:Y:S01]  /*22a0*/  @P0 LEA.HI.X R9, R200, R17, R199, 0x1, P1 ;  /* 0x00000011c8090211 */ /* 0x000fe200008f0cc7 */
[----:B------:R2:W-:Y:S01]  /*22b0*/  @P0 LDGSTS.E.BYPASS.LTC128B.128 [R145+0x14100], [R16.64+0x80], !P4 ;  /* 0x1410008010910fae */ /* 0x0005e2000e101d48 */
[----:B------:R-:W-:-:S03]  /*22c0*/  IMAD.IADD R0, R192, 0x1, R89 ;  /* 0x00000001c0007824 */ /* 0x000fc600078e0259 */
[----:B------:R2:W-:Y:S04]  /*22d0*/  @P0 LDGSTS.E.BYPASS.LTC128B.128 [R145+0x16100], [R16.64+0x100], !P6 ;  /* 0x1610010010910fae */ /* 0x0005e8000f101d48 */
[----:B------:R4:W-:Y:S04]  /*22e0*/  @P0 LDGSTS.E.BYPASS.LTC128B.128 [R145+0x13100], [R8.64], !P5 ;  /* 0x1310000008910fae */ /* 0x0009e8000e901d48 */
[----:B------:R4:W-:Y:S04]  /*22f0*/  @P0 LDGSTS.E.BYPASS.LTC128B.128 [R145+0x15100], [R8.64+0x80], !P4 ;  /* 0x1510008008910fae */ /* 0x0009e8000e101d48 */
[----:B------:R4:W-:Y:S04]  /*2300*/  @P0 LDGSTS.E.BYPASS.LTC128B.128 [R145+0x17100], [R8.64+0x100], !P6 ;  /* 0x1710010008910fae */ /* 0x0009e8000f101d48 */
[----:B------:R-:W0:Y:S01]  /*2310*/  LDGDEPBAR ;  /* 0x00000000000079af */ /* 0x000e220000000000 */
[----:B------:R-:W-:-:S04]  /*2320*/  DEPBAR.LE SB0, 0x3 ;  /* 0x000080c00000791a */ /* 0x000fc80000000000 */
[----:B------:R-:W-:-:S04]  /*2330*/  DEPBAR.LE SB0, 0x2 ;  /* 0x000080800000791a */ /* 0x000fc80000000000 */
[----:B------:R-:W-:Y:S06]  /*2340*/  BAR.SYNC.DEFER_BLOCKING 0x0 ;  /* 0x0000000000007b1d */ /* 0x000fec0000010000 */
[----:B------:R-:W-:Y:S04]  /*2350*/  LDSM.16.M88.4 R72, [R72+0x18100] ;  /* 0x018100004848783b */ /* 0x000fe80000000200 */
[----:B------:R-:W5:Y:S04]  /*2360*/  LDSM.16.M88.4 R36, [R188+0xc900] ;  /* 0x00c90000bc24783b */ /* 0x000f680000000200 */
[----:B------:R-:W5:Y:S04]  /*2370*/  LDSM.16.M88.4 R28, [R188+0xd100] ;  /* 0x00d10000bc1c783b */ /* 0x000f680000000200 */
[----:B------:R-:W5:Y:S04]  /*2380*/  LDSM.16.M88.4 R44, [R188+0xc100] ;  /* 0x00c10000bc2c783b */ /* 0x000f680000000200 */
[----:B-1----:R-:W1:Y:S04]  /*2390*/  LDSM.16.M88.4 R20, [R188+0xd900] ;  /* 0x00d90000bc14783b */ /* 0x002e680000000200 */
[----:B------:R-:W-:Y:S04]  /*23a0*/  LDSM.16.M88.4 R64, [R186] ;  /* 0x00000000ba40783b */ /* 0x000fe80000000200 */
[----:B----4-:R-:W4:Y:S04]  /*23b0*/  LDSM.16.M88.4 R8, [R89+0xc900] ;  /* 0x00c900005908783b */ /* 0x010f280000000200 */
[----:B---3--:R-:W3:Y:S04]  /*23c0*/  LDSM.16.M88.4 R12, [R89+0xd100] ;  /* 0x00d10000590c783b */ /* 0x008ee80000000200 */
[----:B--2---:R-:W2:Y:S04]  /*23d0*/  LDSM.16.M88.4 R16, [R89+0xc100] ;  /* 0x00c100005910783b */ /* 0x004ea80000000200 */
[----:B------:R-:W1:Y:S04]  /*23e0*/  LDSM.16.M88.4 R68, [R89+0xd900] ;  /* 0x00d900005944783b */ /* 0x000e680000000200 */
[----:B------:R-:W-:Y:S01]  /*23f0*/  @!PT LDS RZ, [RZ] ;  /* 0x00000000fffff984 */ /* 0x000fe20000000800 */
[----:B------:R-:W-:Y:S01]  /*2400*/  @!PT LDS RZ, [RZ] ;  /* 0x00000000fffff984 */ /* 0x000fe20000000800 */
[----:B------:R-:W-:Y:S01]  /*2410*/  @!PT LDS RZ, [RZ] ;  /* 0x00000000fffff984 */ /* 0x000fe20000000800 */
[----:B------:R1:W-:Y:S01]  /*2420*/  @P0 LDGSTS.E.BYPASS.LTC128B.128 [R145+0x6100], [R52.64], !P5 ;  /* 0x0610000034910fae */ /* 0x0003e2000e901d48 */
[C---:B-----5:R-:W-:Y:S03]  /*2430*/  HMMA.16816.F32 R40, R72.reuse, R36, RZ ;  /* 0x000000244828723c */ /* 0x060fe600000018ff */
[----:B------:R1:W-:Y:S04]  /*2440*/  @P0 LDGSTS.E.BYPASS.LTC128B.128 [R145+0x8100], [R52.64+0x80], !P4 ;  /* 0x0810008034910fae */ /* 0x0003e8000e101d48 */
[----:B------:R1:W-:Y:S01]  /*2450*/  @P0 LDGSTS.E.BYPASS.LTC128B.128 [R145+0xa100], [R52.64+0x100], !P6 ;  /* 0x0a10010034910fae */ /* 0x0003e2000f101d48 */
[C---:B------:R-:W-:Y:S03]  /*2460*/  HMMA.16816.F32 R36, R72.reuse, R38, RZ ;  /* 0x000000264824723c */ /* 0x040fe600000018ff */
[----:B------:R5:W-:Y:S04]  /*2470*/  @P0 LDGSTS.E.BYPASS.LTC128B.128 [R145+0x7100], [R76.64], !P5 ;  /* 0x071000004c910fae */ /* 0x000be8000e901d48 */
[----:B------:R5:W-:Y:S01]  /*2480*/  @P0 LDGSTS.E.BYPASS.LTC128B.128 [R145+0x9100], [R76.64+0x80], !P4 ;  /* 0x091000804c910fae */ /* 0x000be2000e101d48 */
[C---:B------:R-:W-:Y:S03]  /*2490*/  HMMA.16816.F32 R32, R72.reuse, R28, RZ ;  /* 0x0000001c4820723c */ /* 0x040fe600000018ff */
[----:B------:R5:W-:Y:S04]  /*24a0*/  @P0 LDGSTS.E.BYPASS.LTC128B.128 [R145+0xb100], [R76.64+0x100], !P6 ;  /* 0x0b1001004c910fae */ /* 0x000be8000f101d48 */
[----:B------:R-:W-:Y:S01]  /*24b0*/  LDSM.16.M88.4 R56, [R2+0xc900] ;  /* 0x00c900000238783b */ /* 0x000fe20000000200 */
[C---:B------:R-:W-:Y:S03]  /*24c0*/  HMMA.16816.F32 R28, R72.reuse, R30, RZ ;  /* 0x0000001e481c723c */ /* 0x040fe600000018ff */
[----:B------:R-:W-:Y:S04]  /*24d0*/  LDSM.16.M88.4 R60, [R2+0xc100] ;  /* 0x00c10000023c783b */ /* 0x000fe80000000200 */
[----:B------:R-:W-:Y:S01]  /*24e0*/  LDSM.16.M88.4 R80, [R0+0xd900] ;  /* 0x00d900000050783b */ /* 0x000fe20000000200 */
[C---:B------:R-:W-:Y:S03]  /*24f0*/  HMMA.16816.F32 R48, R72.reuse, R44, RZ ;  /* 0x0000002c4830723c */ /* 0x040fe600000018ff */
[----:B-1----:R-:W-:Y:S04]  /*2500*/  LDSM.16.M88.4 R52, [R2+0xd900] ;  /* 0x00d900000234783b */ /* 0x002fe80000000200 */
[----:B------:R-:W0:Y:S01]  /*2510*/  LDGDEPBAR ;  /* 0x00000000000079af */ /* 0x000e220000000000 */
[C---:B------:R-:W-:Y:S03]  /*2520*/  HMMA.16816.F32 R44, R72.reuse, R46, RZ ;  /* 0x0000002e482c723c */ /* 0x040fe600000018ff */
[----:B-----5:R-:W-:Y:S05]  /*2530*/  LDSM.16.M88.4 R76, [R184] ;  /* 0x00000000b84c783b */ /* 0x020fea0000000200 */
[C---:B------:R-:W-:Y:S08]  /*2540*/  HMMA.16816.F32 R24, R72.reuse, R20, RZ ;  /* 0x000000144818723c */ /* 0x040ff000000018ff */
[----:B------:R-:W-:Y:S01]  /*2550*/  HMMA.16816.F32 R72, R72, R22, RZ ;  /* 0x000000164848723c */ /* 0x000fe200000018ff */
[----:B------:R-:W-:Y:S07]  /*2560*/  LDSM.16.M88.4 R20, [R185] ;  /* 0x00000000b914783b */ /* 0x000fee0000000200 */
[C---:B----4-:R-:W-:Y:S08]  /*2570*/  HMMA.16816.F32 R40, R64.reuse, R8, R40 ;  /* 0x000000084028723c */ /* 0x050ff00000001828 */
[C---:B------:R-:W-:Y:S01]  /*2580*/  HMMA.16816.F32 R36, R64.reuse, R10, R36 ;  /* 0x0000000a4024723c */ /* 0x040fe20000001824 */
[----:B------:R-:W1:Y:S07]  /*2590*/  LDSM.16.M88.4 R8, [R2+0xd100] ;  /* 0x00d100000208783b */ /* 0x000e6e0000000200 */
[C---:B---3--:R-:W-:Y:S08]  /*25a0*/  HMMA.16816.F32 R32, R64.reuse, R12, R32 ;  /* 0x0000000c4020723c */ /* 0x048ff00000001820 */
[C---:B------:R-:W-:Y:S01]  /*25b0*/  HMMA.16816.F32 R28, R64.reuse, R14, R28 ;  /* 0x0000000e401c723c */ /* 0x040fe2000000181c */
[----:B------:R-:W3:Y:S07]  /*25c0*/  LDSM.16.M88.4 R12, [R0+0xc900] ;  /* 0x00c90000000c783b */ /* 0x000eee0000000200 */
[C---:B--2---:R-:W-:Y:S08]  /*25d0*/  HMMA.16816.F32 R48, R64.reuse, R16, R48 ;  /* 0x000000104030723c */ /* 0x044ff00000001830 */
[C---:B------:R-:W-:Y:S01]  /*25e0*/  HMMA.16816.F32 R44, R64.reuse, R18, R44 ;  /* 0x00000012402c723c */ /* 0x040fe2000000182c */
[----:B------:R-:W2:Y:S07]  /*25f0*/  LDSM.16.M88.4 R16, [R0+0xc100] ;  /* 0x00c100000010783b */ /* 0x000eae0000000200 */
[----:B------:R-:W-:Y:S08]  /*2600*/  HMMA.16816.F32 R24, R64, R68, R24 ;  /* 0x000000444018723c */ /* 0x000ff00000001818 */
[C---:B-1----:R-:W-:Y:S08]  /*2610*/  HMMA.16816.F32 R32, R20.reuse, R8, R32 ;  /* 0x000000081420723c */ /* 0x042ff00000001820 */
[----:B------:R-:W-:Y:S01]  /*2620*/  HMMA.16816.F32 R28, R20, R10, R28 ;  /* 0x0000000a141c723c */ /* 0x000fe2000000181c */
[----:B------:R-:W1:Y:S07]  /*2630*/  LDSM.16.M88.4 R8, [R0+0xd100] ;  /* 0x00d100000008783b */ /* 0x000e6e0000000200 */
[----:B------:R-:W-:Y:S01]  /*2640*/  HMMA.16816.F32 R72, R64, R70, R72 ;  /* 0x000000464048723c */ /* 0x000fe20000001848 */
[----:B------:R-:W-:Y:S04]  /*2650*/  LDSM.16.M88.4 R68, [R190+0x4000] ;  /* 0x00400000be44783b */ /* 0x000fe80000000200 */
[----:B------:R-:W-:Y:S03]  /*2660*/  LDSM.16.M88.4 R64, [R188+0xe100] ;  /* 0x00e10000bc40783b */ /* 0x000fe60000000200 */
[C---:B------:R-:W-:Y:S08]  /*2670*/  HMMA.16816.F32 R40, R20.reuse, R56, R40 ;  /* 0x000000381428723c */ /* 0x040ff00000001828 */
[C---:B------:R-:W-:Y:S01]  /*2680*/  HMMA.16816.F32 R36, R20.reuse, R58, R36 ;  /* 0x0000003a1424723c */ /* 0x040fe20000001824 */
[----:B------:R-:W-:Y:S07]  /*2690*/  LDSM.16.M88.4 R56, [R188+0xf100] ;  /* 0x00f10000bc38783b */ /* 0x000fee0000000200 */
[C---:B------:R-:W-:Y:S08]  /*26a0*/  HMMA.16816.F32 R48, R20.reuse, R60, R48 ;  /* 0x0000003c1430723c */ /* 0x040ff00000001830 */
[C---:B------:R-:W-:Y:S01]  /*26b0*/  HMMA.16816.F32 R44, R20.reuse, R62, R44 ;  /* 0x0000003e142c723c */ /* 0x040fe2000000182c */
[----:B------:R-:W4:Y:S07]  /*26c0*/  LDSM.16.M88.4 R60, [R188+0xe900] ;  /* 0x00e90000bc3c783b */ /* 0x000f2e0000000200 */
[C---:B------:R-:W-:Y:S08]  /*26d0*/  HMMA.16816.F32 R24, R20.reuse, R52, R24 ;  /* 0x000000341418723c */ /* 0x040ff00000001818 */
[----:B------:R-:W-:Y:S01]  /*26e0*/  HMMA.16816.F32 R72, R20, R54, R72 ;  /* 0x000000361448723c */ /* 0x000fe20000001848 */
[----:B------:R-:W5:Y:S04]  /*26f0*/  LDSM.16.M88.4 R52, [R188+0xf900] ;  /* 0x00f90000bc34783b */ /* 0x000f680000000200 */
[----:B------:R-:W-:Y:S03]  /*2700*/  LDSM.16.M88.4 R20, [R186+0x4000] ;  /* 0x00400000ba14783b */ /* 0x000fe60000000200 */
[C---:B---3--:R-:W-:Y:S08]  /*2710*/  HMMA.16816.F32 R40, R76.reuse, R12, R40 ;  /* 0x0000000c4c28723c */ /* 0x048ff00000001828 */
[C---:B------:R-:W-:Y:S01]  /*2720*/  HMMA.16816.F32 R36, R76.reuse, R14, R36 ;  /* 0x0000000e4c24723c */ /* 0x040fe20000001824 */
[----:B------:R-:W3:Y:S07]  /*2730*/  LDSM.16.M88.4 R12, [R89+0xe900] ;  /* 0x00e90000590c783b */ /* 0x000eee0000000200 */
[C---:B--2---:R-:W-:Y:S08]  /*2740*/  HMMA.16816.F32 R48, R76.reuse, R16, R48 ;  /* 0x000000104c30723c */ /* 0x044ff00000001830 */
[C---:B------:R-:W-:Y:S01]  /*2750*/  HMMA.16816.F32 R44, R76.reuse, R18, R44 ;  /* 0x000000124c2c723c */ /* 0x040fe2000000182c */
[----:B------:R-:W2:Y:S07]  /*2760*/  LDSM.16.M88.4 R16, [R89+0xe100] ;  /* 0x00e100005910783b */ /* 0x000eae0000000200 */
[C---:B-1----:R-:W-:Y:S08]  /*2770*/  HMMA.16816.F32 R32, R76.reuse, R8, R32 ;  /* 0x000000084c20723c */ /* 0x042ff00000001820 */
[C---:B------:R-:W-:Y:S01]  /*2780*/  HMMA.16816.F32 R28, R76.reuse, R10, R28 ;  /* 0x0000000a4c1c723c */ /* 0x040fe2000000181c */
[----:B------:R-:W1:Y:S07]  /*2790*/  LDSM.16.M88.4 R8, [R89+0xf100] ;  /* 0x00f100005908783b */ /* 0x000e6e0000000200 */
[----:B------:R-:W-:Y:S08]  /*27a0*/  HMMA.16816.F32 R24, R76, R80, R24 ;  /* 0x000000504c18723c */ /* 0x000ff00000001818 */
[C---:B----4-:R-:W-:Y:S08]  /*27b0*/  HMMA.16816.F32 R40, R68.reuse, R60, R40 ;  /* 0x0000003c4428723c */ /* 0x050ff00000001828 */
        /* <DEDUP_REMOVED lines=8> */
[----:B------:R-:W4:Y:S07]  /*2840*/  LDSM.16.M88.4 R56, [R89+0xf900] ;  /* 0x00f900005938783b */ /* 0x000f2e0000000200 */
[----:B-----5:R-:W-:Y:S01]  /*2850*/  HMMA.16816.F32 R64, R68, R52, R24 ;  /* 0x000000344440723c */ /* 0x020fe20000001818 */
[----:B------:R-:W5:Y:S07]  /*2860*/  LDSM.16.M88.4 R24, [R2+0xe100] ;  /* 0x00e100000218783b */ /* 0x000f6e0000000200 */
[C---:B---3--:R-:W-:Y:S08]  /*2870*/  HMMA.16816.F32 R40, R20.reuse, R12, R40 ;  /* 0x0000000c1428723c */ /* 0x048ff00000001828 */
[----:B------:R-:W-:Y:S01]  /*2880*/  HMMA.16816.F32 R36, R20, R14, R36 ;  /* 0x0000000e1424723c */ /* 0x000fe20000001824 */
[----:B------:R-:W3:Y:S07]  /*2890*/  LDSM.16.M88.4 R12, [R2+0xe900] ;  /* 0x00e90000020c783b */ /* 0x000eee0000000200 */
[----:B------:R-:W-:Y:S01]  /*28a0*/  HMMA.16816.F32 R72, R68, R54, R72 ;  /* 0x000000364448723c */ /* 0x000fe20000001848 */
[----:B------:R-:W3:Y:S07]  /*28b0*/  LDSM.16.M88.4 R52, [R2+0xf100] ;  /* 0x00f100000234783b */ /* 0x000eee0000000200 */
[C---:B--2---:R-:W-:Y:S08]  /*28c0*/  HMMA.16816.F32 R48, R20.reuse, R16, R48 ;  /* 0x000000101430723c */ /* 0x044ff00000001830 */
[C---:B------:R-:W-:Y:S01]  /*28d0*/  HMMA.16816.F32 R44, R20.reuse, R18, R44 ;  /* 0x00000012142c723c */ /* 0x040fe2000000182c */
[----:B------:R-:W2:Y:S07]  /*28e0*/  LDSM.16.M88.4 R16, [R2+0xf900] ;  /* 0x00f900000210783b */ /* 0x000eae0000000200 */
[C---:B-1----:R-:W-:Y:S08]  /*28f0*/  HMMA.16816.F32 R32, R20.reuse, R8, R32 ;  /* 0x000000081420723c */ /* 0x042ff00000001820 */
[C---:B------:R-:W-:Y:S01]  /*2900*/  HMMA.16816.F32 R68, R20.reuse, R10, R28 ;  /* 0x0000000a1444723c */ /* 0x040fe2000000181c */
[----:B------:R-:W-:Y:S04]  /*2910*/  LDSM.16.M88.4 R28, [R184+0x4000] ;  /* 0x00400000b81c783b */ /* 0x000fe80000000200 */
[----:B------:R-:W1:Y:S03]  /*2920*/  LDSM.16.M88.4 R8, [R0+0xe100] ;  /* 0x00e100000008783b */ /* 0x000e660000000200 */
[C---:B----4-:R-:W-:Y:S08]  /*2930*/  HMMA.16816.F32 R64, R20.reuse, R56, R64 ;  /* 0x000000381440723c */ /* 0x050ff00000001840 */
[----:B------:R-:W-:Y:S01]  /*2940*/  HMMA.16816.F32 R72, R20, R58, R72 ;  /* 0x0000003a1448723c */ /* 0x000fe20000001848 */
[----:B------:R-:W4:Y:S04]  /*2950*/  LDSM.16.M88.4 R56, [R0+0xe900] ;  /* 0x00e900000038783b */ /* 0x000f280000000200 */
[----:B------:R-:W1:Y:S03]  /*2960*/  LDSM.16.M88.4 R20, [R0+0xf100] ;  /* 0x00f100000014783b */ /* 0x000e660000000200 */
[C---:B-----5:R-:W-:Y:S08]  /*2970*/  HMMA.16816.F32 R48, R60.reuse, R24, R48 ;  /* 0x000000183c30723c */ /* 0x060ff00000001830 */
        /* <DEDUP_REMOVED lines=8> */
[C---:B--2---:R-:W-:Y:S08]  /*2a00*/  HMMA.16816.F32 R64, R60.reuse, R16, R64 ;  /* 0x000000103c40723c */ /* 0x044ff00000001840 */
[----:B------:R-:W-:Y:S01]  /*2a10*/  HMMA.16816.F32 R72, R60, R18, R72 ;  /* 0x000000123c48723c */ /* 0x000fe20000001848 */
[----:B------:R-:W2:Y:S04]  /*2a20*/  LDSM.16.M88.4 R16, [R188+0x10100] ;  /* 0x01010000bc10783b */ /* 0x000ea80000000200 */
[----:B------:R-:W-:Y:S03]  /*2a30*/  LDSM.16.M88.4 R60, [R89+0x10900] ;  /* 0x01090000593c783b */ /* 0x000fe60000000200 */
[C---:B-1----:R-:W-:Y:S08]  /*2a40*/  HMMA.16816.F32 R48, R28.reuse, R8, R48 ;  /* 0x000000081c30723c */ /* 0x042ff00000001830 */
[C---:B------:R-:W-:Y:S01]  /*2a50*/  HMMA.16816.F32 R44, R28.reuse, R10, R44 ;  /* 0x0000000a1c2c723c */ /* 0x040fe2000000182c */
[----:B------:R-:W1:Y:S07]  /*2a60*/  LDSM.16.M88.4 R8, [R188+0x10900] ;  /* 0x01090000bc08783b */ /* 0x000e6e0000000200 */
[C---:B----4-:R-:W-:Y:S08]  /*2a70*/  HMMA.16816.F32 R40, R28.reuse, R56, R40 ;  /* 0x000000381c28723c */ /* 0x050ff00000001828 */
[C---:B------:R-:W-:Y:S01]  /*2a80*/  HMMA.16816.F32 R36, R28.reuse, R58, R36 ;  /* 0x0000003a1c24723c */ /* 0x040fe20000001824 */
[----:B------:R-:W-:Y:S07]  /*2a90*/  LDSM.16.M88.4 R56, [R186+0x8000] ;  /* 0x00800000ba38783b */ /* 0x000fee0000000200 */
[C---:B------:R-:W-:Y:S08]  /*2aa0*/  HMMA.16816.F32 R32, R28.reuse, R20, R32 ;  /* 0x000000141c20723c */ /* 0x040ff00000001820 */
[C---:B------:R-:W-:Y:S01]  /*2ab0*/  HMMA.16816.F32 R68, R28.reuse, R22, R68 ;  /* 0x000000161c44723c */ /* 0x040fe20000001844 */
[----:B------:R-:W4:Y:S07]  /*2ac0*/  LDSM.16.M88.4 R20, [R89+0x10100] ;  /* 0x010100005914783b */ /* 0x000f2e0000000200 */
[C---:B---3--:R-:W-:Y:S08]  /*2ad0*/  HMMA.16816.F32 R64, R28.reuse, R12, R64 ;  /* 0x0000000c1c40723c */ /* 0x048ff00000001840 */
[----:B------:R-:W-:Y:S01]  /*2ae0*/  HMMA.16816.F32 R72, R28, R14, R72 ;  /* 0x0000000e1c48723c */ /* 0x000fe20000001848 */
[----:B------:R-:W3:Y:S04]  /*2af0*/  LDSM.16.M88.4 R12, [R188+0x11900] ;  /* 0x01190000bc0c783b */ /* 0x000ee80000000200 */
[----:B------:R-:W-:Y:S03]  /*2b00*/  LDSM.16.M88.4 R28, [R89+0x11100] ;  /* 0x01110000591c783b */ /* 0x000fe60000000200 */
[C---:B--2---:R-:W-:Y:S08]  /*2b10*/  HMMA.16816.F32 R48, R24.reuse, R16, R48 ;  /* 0x000000101830723c */ /* 0x044ff00000001830 */
[C---:B------:R-:W-:Y:S01]  /*2b20*/  HMMA.16816.F32 R44, R24.reuse, R18, R44 ;  /* 0x00000012182c723c */ /* 0x040fe2000000182c */
[----:B------:R-:W-:Y:S07]  /*2b30*/  LDSM.16.M88.4 R16, [R185+0x8000] ;  /* 0x00800000b910783b */ /* 0x000fee0000000200 */
[C---:B-1----:R-:W-:Y:S08]  /*2b40*/  HMMA.16816.F32 R40, R24.reuse, R8, R40 ;  /* 0x000000081828723c */ /* 0x042ff00000001828 */
[----:B------:R-:W-:Y:S01]  /*2b50*/  HMMA.16816.F32 R36, R24, R10, R36 ;  /* 0x0000000a1824723c */ /* 0x000fe20000001824 */
[----:B------:R-:W1:Y:S07]  /*2b60*/  LDSM.16.M88.4 R8, [R2+0x10100] ;  /* 0x010100000208783b */ /* 0x000e6e0000000200 */
[C---:B----4-:R-:W-:Y:S08]  /*2b70*/  HMMA.16816.F32 R48, R56.reuse, R20, R48 ;  /* 0x000000143830723c */ /* 0x050ff00000001830 */
[----:B------:R-:W-:Y:S01]  /*2b80*/  HMMA.16816.F32 R44, R56, R22, R44 ;  /* 0x00000016382c723c */ /* 0x000fe2000000182c */
[----:B------:R-:W-:Y:S07]  /*2b90*/  LDSM.16.M88.4 R20, [R2+0x10900] ;  /* 0x010900000214783b */ /* 0x000fee0000000200 */
[C---:B------:R-:W-:Y:S08]  /*2ba0*/  HMMA.16816.F32 R32, R24.reuse, R52, R32 ;  /* 0x000000341820723c */ /* 0x040ff00000001820 */
[C---:B------:R-:W-:Y:S01]  /*2bb0*/  HMMA.16816.F32 R68, R24.reuse, R54, R68 ;  /* 0x000000361844723c */ /* 0x040fe20000001844 */
[----:B------:R-:W-:Y:S07]  /*2bc0*/  LDSM.16.M88.4 R52, [R2+0x11100] ;  /* 0x011100000234783b */ /* 0x000fee0000000200 */
[C---:B---3--:R-:W-:Y:S08]  /*2bd0*/  HMMA.16816.F32 R64, R24.reuse, R12, R64 ;  /* 0x0000000c1840723c */ /* 0x048ff00000001840 */
[----:B------:R-:W-:Y:S01]  /*2be0*/  HMMA.16816.F32 R72, R24, R14, R72 ;  /* 0x0000000e1848723c */ /* 0x000fe20000001848 */
[----:B------:R-:W-:Y:S04]  /*2bf0*/  LDSM.16.M88.4 R24, [R184+0x8000] ;  /* 0x00800000b818783b */ /* 0x000fe80000000200 */
[----:B------:R-:W2:Y:S03]  /*2c00*/  LDSM.16.M88.4 R12, [R0+0x10100] ;  /* 0x01010000000c783b */ /* 0x000ea60000000200 */
[C---:B-1----:R-:W-:Y:S08]  /*2c10*/  HMMA.16816.F32 R48, R16.reuse, R8, R48 ;  /* 0x000000081030723c */ /* 0x042ff00000001830 */
[----:B------:R-:W-:Y:S01]  /*2c20*/  HMMA.16816.F32 R44, R16, R10, R44 ;  /* 0x0000000a102c723c */ /* 0x000fe2000000182c */
[----:B------:R-:W1:Y:S07]  /*2c30*/  LDSM.16.M88.4 R8, [R0+0x11100] ;  /* 0x011100000008783b */ /* 0x000e6e0000000200 */
[C---:B------:R-:W-:Y:S08]  /*2c40*/  HMMA.16816.F32 R32, R56.reuse, R28, R32 ;  /* 0x0000001c3820723c */ /* 0x040ff00000001820 */
[C---:B------:R-:W-:Y:S01]  /*2c50*/  HMMA.16816.F32 R68, R56.reuse, R30, R68 ;  /* 0x0000001e3844723c */ /* 0x040fe20000001844 */
[----:B------:R-:W-:Y:S07]  /*2c60*/  LDSM.16.M88.4 R28, [R0+0x10900] ;  /* 0x01090000001c783b */ /* 0x000fee0000000200 */
[----:B------:R-:W-:Y:S08]  /*2c70*/  HMMA.16816.F32 R40, R56, R60, R40 ;  /* 0x0000003c3828723c */ /* 0x000ff00000001828 */
[C---:B--2---:R-:W-:Y:S08]  /*2c80*/  HMMA.16816.F32 R48, R24.reuse, R12, R48 ;  /* 0x0000000c1830723c */ /* 0x044ff00000001830 */
[----:B------:R-:W-:Y:S01]  /*2c90*/  HMMA.16816.F32 R44, R24, R14, R44 ;  /* 0x0000000e182c723c */ /* 0x000fe2000000182c */
[----:B------:R2:W3:Y:S07]  /*2ca0*/  LDSM.16.M88.4 R12, [R2+0x11900] ;  /* 0x01190000020c783b */ /* 0x0004ee0000000200 */
[----:B------:R-:W-:Y:S08]  /*2cb0*/  HMMA.16816.F32 R36, R56, R62, R36 ;  /* 0x0000003e3824723c */ /* 0x000ff00000001824 */
[----:B------:R-:W-:Y:S01]  /*2cc0*/  HMMA.16816.F32 R32, R16, R52, R32 ;  /* 0x000000341020723c */ /* 0x000fe20000001820 */
[----:B------:R-:W-:-:S06]  /*2cd0*/  FMUL.FTZ R48, R48, c[0x0][0x320] ;  /* 0x0000c80030307a20 */ /* 0x000fcc0000410000 */
[----:B------:R-:W4:Y:S01]  /*2ce0*/  MUFU.TANH R48, R48 ;  /* 0x0000003000307308 */ /* 0x000f220000002400 */
[----:B------:R-:W-:Y:S01]  /*2cf0*/  HMMA.16816.F32 R72, R56, R78, R72 ;  /* 0x0000004e3848723c */ /* 0x000fe20000001848 */
[----:B------:R-:W-:-:S06]  /*2d00*/  FMUL.FTZ R44, R44, c[0x0][0x320] ;  /* 0x0000c8002c2c7a20 */ /* 0x000fcc0000410000 */
[----:B--2---:R2:W1:Y:S01]  /*2d10*/  MUFU.TANH R2, R44 ;  /* 0x0000002c00027308 */ /* 0x0044620000002400 */
[----:B------:R-:W-:Y:S08]  /*2d20*/  HMMA.16816.F32 R64, R56, R76, R64 ;  /* 0x0000004c3840723c */ /* 0x000ff00000001840 */
[C---:B------:R-:W-:Y:S08]  /*2d30*/  HMMA.16816.F32 R68, R16.reuse, R54, R68 ;  /* 0x000000361044723c */ /* 0x040ff00000001844 */
[C---:B------:R-:W-:Y:S08]  /*2d40*/  HMMA.16816.F32 R40, R16.reuse, R20, R40 ;  /* 0x000000141028723c */ /* 0x040ff00000001828 */
[----:B------:R-:W-:Y:S01]  /*2d50*/  HMMA.16816.F32 R36, R16, R22, R36 ;  /* 0x000000161024723c */ /* 0x000fe20000001824 */
[----:B------:R-:W5:Y:S07]  /*2d60*/  LDSM.16.M88.4 R20, [R0+0x11900] ;  /* 0x011900000014783b */ /* 0x000f6e0000000200 */
[----:B-1----:R-:W-:Y:S07]  /*2d70*/  HMMA.16816.F32 R32, R24, R8, R32 ;  /* 0x000000081820723c */ /* 0x002fee0000001820 */
[----:B------:R-:W-:Y:S01]  /*2d80*/  LOP3.LUT R9, R86, 0xffffffe0, RZ, 0xc0, !PT ;  /* 0xffffffe056097812 */ /* 0x000fe200078ec0ff */
[----:B---3--:R-:W-:Y:S04]  /*2d90*/  HMMA.16816.F32 R72, R16, R14, R72 ;  /* 0x0000000e1048723c */ /* 0x008fe80000001848 */
[----:B------:R-:W-:-:S02]  /*2da0*/  IMAD.IADD R9, R84, 0x1, -R9 ;  /* 0x0000000154097824 */ /* 0x000fc400078e0a09 */
[----:B------:R-:W-:Y:S01]  /*2db0*/  IMAD.IADD R84, R84, 0x1, -R87 ;  /* 0x0000000154547824 */ /* 0x000fe200078e0a57 */
[----:B------:R-:W-:Y:S01]  /*2dc0*/  SHF.R.S32.HI R14, RZ, 0x1f, R85 ;  /* 0x0000001fff0e7819 */ /* 0x000fe20000011455 */
[----:B------:R-:W-:Y:S08]  /*2dd0*/  HMMA.16816.F32 R64, R16, R12, R64 ;  /* 0x0000000c1040723c */ /* 0x000ff00000001840 */
[----:B------:R-:W-:Y:S01]  /*2de0*/  HMMA.16816.F32 R68, R24, R10, R68 ;  /* 0x0000000a1844723c */ /* 0x000fe20000001844 */
[----:B------:R-:W-:-:S02]  /*2df0*/  FMUL.FTZ R32, R32, c[0x0][0x320] ;  /* 0x0000c80020207a20 */ /* 0x000fc40000410000 */
[----:B------:R-:W-:Y:S02]  /*2e00*/  FMUL.FTZ R33, R33, c[0x0][0x320] ;  /* 0x0000c80021217a20 */ /* 0x000fe40000410000 */
[----:B------:R2:W1:Y:S02]  /*2e10*/  MUFU.TANH R166, R32 ;  /* 0x0000002000a67308 */ /* 0x0004640000002400 */
[----:B------:R-:W-:Y:S01]  /*2e20*/  LEA.HI R11, R14, R85, RZ, 0x3 ;  /* 0x000000550e0b7211 */ /* 0x000fe200078f18ff */
[C---:B------:R-:W-:Y:S01]  /*2e30*/  HMMA.16816.F32 R40, R24.reuse, R28, R40 ;  /* 0x0000001c1828723c */ /* 0x040fe20000001828 */
[----:B------:R-:W-:Y:S02]  /*2e40*/  SHF.R.S32.HI R14, RZ, 0x1f, R9 ;  /* 0x0000001fff0e7819 */ /* 0x000fe40000011409 */
[----:B------:R-:W-:Y:S02]  /*2e50*/  LOP3.LUT R16, R11, 0xffffff8, RZ, 0xc0, !PT ;  /* 0x0ffffff80b107812 */ /* 0x000fe400078ec0ff */
[----:B------:R-:W-:Y:S01]  /*2e60*/  LEA.HI R13, R14, R9, RZ, 0x2 ;  /* 0x000000090e0d7211 */ /* 0x000fe200078f10ff */
[----:B------:R2:W3:Y:S01]  /*2e70*/  MUFU.TANH R176, R33 ;  /* 0x0000002100b07308 */ /* 0x0004e20000002400 */
[----:B------:R-:W-:Y:S01]  /*2e80*/  LEA.HI R11, R84, R84, RZ, 0x1 ;  /* 0x00000054540b7211 */ /* 0x000fe200078f08ff */
[----:B------:R-:W-:Y:S01]  /*2e90*/  IMAD.IADD R85, R85, 0x1, -R16 ;  /* 0x0000000155557824 */ /* 0x000fe200078e0a10 */
[----:B------:R-:W-:Y:S01]  /*2ea0*/  LEA.HI.SX32 R210, R13, R144, 0x1e ;  /* 0x000000900dd27211 */ /* 0x000fe200078ff2ff */
[----:B------:R-:W-:Y:S01]  /*2eb0*/  HMMA.16816.F32 R36, R24, R30, R36 ;  /* 0x0000001e1824723c */ /* 0x000fe20000001824 */
[----:B------:R-:W-:Y:S01]  /*2ec0*/  LOP3.LUT R11, R11, 0x1ffffffe, RZ, 0xc0, !PT ;  /* 0x1ffffffe0b0b7812 */ /* 0x000fe200078ec0ff */
[----:B------:R-:W-:Y:S01]  /*2ed0*/  FMUL.FTZ R29, R49, c[0x0][0x320] ;  /* 0x0000c800311d7a20 */ /* 0x000fe20000410000 */
[----:B------:R-:W-:Y:S01]  /*2ee0*/  LOP3.LUT R16, R13, 0x7ffffffc, RZ, 0xc0, !PT ;  /* 0x7ffffffc0d107812 */ /* 0x000fe200078ec0ff */
[----:B------:R-:W-:-:S02]  /*2ef0*/  IMAD R210, R85, 0x10, R210 ;  /* 0x0000001055d27824 */ /* 0x000fc400078e02d2 */
[----:B------:R-:W-:Y:S02]  /*2f00*/  IMAD.IADD R11, R84, 0x1, -R11 ;  /* 0x00000001540b7824 */ /* 0x000fe400078e0a0b */
[C---:B-----5:R-:W-:Y:S01]  /*2f10*/  HMMA.16816.F32 R64, R24.reuse, R20, R64 ;  /* 0x000000141840723c */ /* 0x060fe20000001840 */
[----:B------:R-:W-:Y:S01]  /*2f20*/  IMAD.IADD R211, R9, 0x1, -R16 ;  /* 0x0000000109d37824 */ /* 0x000fe200078e0a10 */
[----:B------:R-:W-:Y:S01]  /*2f30*/  IADD3 R16, R194, 0x1, -R5 ;  /* 0x00000001c2107810 */ /* 0x000fe20007ffe805 */
[----:B------:R-:W-:Y:S01]  /*2f40*/  IMAD R210, R11, 0x8, R210 ;  /* 0x000000080bd27824 */ /* 0x000fe200078e02d2 */
[----:B------:R-:W1:Y:S01]  /*2f50*/  MUFU.TANH R29, R29 ;  /* 0x0000001d001d7308 */ /* 0x000e620000002400 */
[----:B------:R-:W-:Y:S02]  /*2f60*/  IMAD.SHL.U32 R211, R211, 0x2, RZ ;  /* 0x00000002d3d37824 */ /* 0x000fe400078e00ff */
[----:B------:R-:W-:Y:S01]  /*2f70*/  @P3 IMAD.HI.U32 R14, R210, c[0x0][0x2c8], RZ ;  /* 0x0000b200d20e3a27 */ /* 0x000fe200078e00ff */
[----:B------:R-:W-:Y:S02]  /*2f80*/  HMMA.16816.F32 R72, R24, R22, R72 ;  /* 0x000000161848723c */ /* 0x000fe40000001848 */
[----:B------:R-:W-:Y:S01]  /*2f90*/  IADD3 R13, -R203, R16, -R211 ;  /* 0x00000010cb0d7210 */ /* 0x000fe20007ffe9d3 */
[----:B------:R-:W-:Y:S01]  /*2fa0*/  IMAD.MOV.U32 R11, RZ, RZ, R210 ;  /* 0x000000ffff0b7224 */ /* 0x000fe200078e00d2 */
[----:B------:R-:W-:Y:S01]  /*2fb0*/  @P3 SHF.R.U32.HI R11, RZ, c[0x0][0x2cc], R14 ;  /* 0x0000b300ff0b3a19 */ /* 0x000fe2000001160e */
[----:B------:R-:W-:Y:S01]  /*2fc0*/  FMUL.FTZ R28, R50, c[0x0][0x320] ;  /* 0x0000c800321c7a20 */ /* 0x000fe20000410000 */
[----:B------:R-:W-:Y:S01]  /*2fd0*/  ISETP.GE.AND P3, PT, R195, 0x1, PT ;  /* 0x00000001c300780c */ /* 0x000fe20003f66270 */
[----:B------:R-:W-:Y:S01]  /*2fe0*/  FMUL.FTZ R30, R45, c[0x0][0x320] ;  /* 0x0000c8002d1e7a20 */ /* 0x000fe20000410000 */
[----:B------:R-:W-:Y:S01]  /*2ff0*/  IADD3 R15, R13, c[0x0][0x328], RZ ;  /* 0x0000ca000d0f7a10 */ /* 0x000fe20007ffe0ff */
[----:B------:R-:W5:Y:S01]  /*3000*/  SHFL.IDX PT, R14, R11, RZ, 0x1c1f ;  /* 0x001c1fff0b0e7589 */ /* 0x000f6200000e0000 */
[----:B------:R-:W-:Y:S01]  /*3010*/  FMUL.FTZ R8, R40, c[0x0][0x320] ;  /* 0x0000c80028087a20 */ /* 0x000fe20000410000 */
[----:B------:R-:W1:Y:S01]  /*3020*/  MUFU.TANH R28, R28 ;  /* 0x0000001c001c7308 */ /* 0x000e620000002400 */
[----:B------:R-:W-:Y:S01]  /*3030*/  FMUL.FTZ R12, R41, c[0x0][0x320] ;  /* 0x0000c800290c7a20 */ /* 0x000fe20000410000 */
[----:B------:R-:W-:Y:S01]  /*3040*/  IADD3 R13, R13, UR6, RZ ;  /* 0x000000060d0d7c10 */ /* 0x000fe2000fffe0ff */
[----:B------:R-:W-:Y:S01]  /*3050*/  FMUL.FTZ R10, R36, c[0x0][0x320] ;  /* 0x0000c800240a7a20 */ /* 0x000fe20000410000 */
[----:B------:R-:W-:Y:S01]  /*3060*/  IADD3 R9, -R211, R194, -R5 ;  /* 0x000000c2d3097210 */ /* 0x000fe20007ffe905 */
[----:B------:R-:W-:-:S02]  /*3070*/  FMUL.FTZ R0, R37, c[0x0][0x320] ;  /* 0x0000c80025007a20 */ /* 0x000fc40000410000 */
[----:B------:R-:W-:Y:S01]  /*3080*/  FMUL.FTZ R68, R68, c[0x0][0x320] ;  /* 0x0000c80044447a20 */ /* 0x000fe20000410000 */
[----:B------:R-:W1:Y:S01]  /*3090*/  MUFU.TANH R30, R30 ;  /* 0x0000001e001e7308 */ /* 0x000e620000002400 */
[----:B------:R-:W-:Y:S02]  /*30a0*/  FMUL.FTZ R69, R69, c[0x0][0x320] ;  /* 0x0000c80045457a20 */ /* 0x000fe40000410000 */
[----:B------:R-:W-:Y:S02]  /*30b0*/  FMUL.FTZ R64, R64, c[0x0][0x320] ;  /* 0x0000c80040407a20 */ /* 0x000fe40000410000 */
[----:B------:R-:W-:Y:S02]  /*30c0*/  FMUL.FTZ R65, R65, c[0x0][0x320] ;  /* 0x0000c80041417a20 */ /* 0x000fe40000410000 */
[----:B------:R-:W-:Y:S01]  /*30d0*/  FMUL.FTZ R72, R72, c[0x0][0x320] ;  /* 0x0000c80048487a20 */ /* 0x000fe20000410000 */
[----:B------:R-:W1:Y:S01]  /*30e0*/  MUFU.TANH R8, R8 ;  /* 0x0000000800087308 */ /* 0x000e620000002400 */
[----:B------:R-:W-:-:S02]  /*30f0*/  FMUL.FTZ R73, R73, c[0x0][0x320] ;  /* 0x0000c80049497a20 */ /* 0x000fc40000410000 */
[----:B-----5:R-:W-:-:S05]  /*3100*/  IMAD.IADD R16, R15, 0x1, R14 ;  /* 0x000000010f107824 */ /* 0x020fca00078e020e */
[----:B------:R-:W1:Y:S01]  /*3110*/  MUFU.TANH R12, R12 ;  /* 0x0000000c000c7308 */ /* 0x000e620000002400 */
[----:B------:R-:W-:Y:S01]  /*3120*/  IMAD.IADD R17, R13, 0x1, R14 ;  /* 0x000000010d117824 */ /* 0x000fe200078e020e */
[----:B------:R-:W-:-:S06]  /*3130*/  IMNMX R19, R16, R9, PT ;  /* 0x0000000910137217 */ /* 0x000fcc0003800200 */
[----:B------:R-:W1:Y:S08]  /*3140*/  MUFU.TANH R10, R10 ;  /* 0x0000000a000a7308 */ /* 0x000e700000002400 */
[----:B------:R-:W1:Y:S08]  /*3150*/  MUFU.TANH R0, R0 ;  /* 0x0000000000007308 */ /* 0x000e700000002400 */
[----:B------:R2:W1:Y:S08]  /*3160*/  MUFU.TANH R174, R68 ;  /* 0x0000004400ae7308 */ /* 0x0004700000002400 */
[----:B------:R2:W1:Y:S08]  /*3170*/  MUFU.TANH R168, R69 ;  /* 0x0000004500a87308 */ /* 0x0004700000002400 */
[----:B------:R2:W1:Y:S08]  /*3180*/  MUFU.TANH R180, R64 ;  /* 0x0000004000b47308 */ /* 0x0004700000002400 */
[----:B------:R2:W1:Y:S08]  /*3190*/  MUFU.TANH R178, R65 ;  /* 0x0000004100b27308 */ /* 0x0004700000002400 */
[----:B------:R2:W1:Y:S08]  /*31a0*/  MUFU.TANH R142, R72 ;  /* 0x00000048008e7308 */ /* 0x0004700000002400 */
[----:B------:R2:W1:Y:S01]  /*31b0*/  MUFU.TANH R140, R73 ;  /* 0x00000049008c7308 */ /* 0x0004620000002400 */
[----:B------:R-:W-:Y:S05]  /*31c0*/  @!P3 BRA `(.L_x_870) ;  /* 0x000001500000b947 */ /* 0x000fea0003800000 */
[----:B---34-:R-:W-:Y:S01]  /*31d0*/  IADD3 R16, -R203, R194, R14 ;  /* 0x000000c2cb107210 */ /* 0x018fe20007ffe10e */
[----:B------:R-:W-:Y:S03]  /*31e0*/  BSSY B0, `(.L_x_871) ;  /* 0x000000e000007945 */ /* 0x000fe60003800000 */
        /* <DEDUP_REMOVED lines=9> */
.L_x_872:
[----:B------:R-:W-:-:S04]  /*3280*/  MOV R14, c[0x0][0x32c] ;  /* 0x0000cb00000e7a02 */ /* 0x000fc80000000f00 */
[----:B------:R-:W-:-:S13]  /*3290*/  ISETP.NE.AND P0, PT, R14, 0x1, PT ;  /* 0x000000010e00780c */ /* 0x000fda0003f05270 */
[----:B------:R-:W-:-:S05]  /*32a0*/  @P0 IMAD.HI.U32 R14, R16, c[0x0][0x330], RZ ;  /* 0x0000cc00100e0a27 */ /* 0x000fca00078e00ff */
[----:B------:R-:W-:Y:S02]  /*32b0*/  @P0 SHF.R.U32.HI R16, RZ, c[0x0][0x334], R14 ;  /* 0x0000cd00ff100a19 */ /* 0x000fe4000001160e */
.L_x_873:
[----:B------:R-:W-:Y:S05]  /*32c0*/  BSYNC B0 ;  /* 0x0000000000007941 */ /* 0x000fea0003800000 */
.L_x_871:
[----:B------:R-:W-:-:S04]  /*32d0*/  IMAD R16, R16, c[0x0][0x32c], -R5 ;  /* 0x0000cb0010107a24 */ /* 0x000fc800078e0a05 */
[----:B------:R-:W-:-:S05]  /*32e0*/  IMAD.IADD R16, R16, 0x1, -R211 ;  /* 0x0000000110107824 */ /* 0x000fca00078e0ad3 */
[----:B------:R-:W-:Y:S02]  /*32f0*/  IADD3 R14, R16, c[0x0][0x32c], RZ ;  /* 0x0000cb00100e7a10 */ /* 0x000fe40007ffe0ff */
[----:B------:R-:W-:Y:S02]  /*3300*/  IMNMX R17, R17, R16, !PT ;  /* 0x0000001011117217 */ /* 0x000fe40007800200 */
[----:B------:R-:W-:Y:S02]  /*3310*/  IMNMX R19, R19, R14, PT ;  /* 0x0000000e13137217 */ /* 0x000fe40003800200 */
.L_x_870:
[----:B---34-:R-:W-:Y:S01]  /*3320*/  ISETP.GT.AND P1, PT, R132, RZ, PT ;  /* 0x000000ff8400720c */ /* 0x018fe20003f24270 */
[----:B------:R-:W3:Y:S01]  /*3330*/  SHFL.IDX PT, R24, R11, 0x1, 0x1c1f ;  /* 0x003c1f000b187f89 */ /* 0x000ee200000e0000 */
[----:B------:R-:W-:Y:S02]  /*3340*/  FMUL.FTZ R22, R42, c[0x0][0x320] ;  /* 0x0000c8002a167a20 */ /* 0x000fe40000410000 */
[----:B------:R-:W-:Y:S01]  /*3350*/  ISETP.GT.AND P0, PT, R17, RZ, P1 ;  /* 0x000000ff1100720c */ /* 0x000fe20000f04270 */
[----:B------:R-:W-:Y:S02]  /*3360*/  FMUL.FTZ R23, R43, c[0x0][0x320] ;  /* 0x0000c8002b177a20 */ /* 0x000fe40000410000 */
[----:B------:R-:W-:Y:S01]  /*3370*/  FMUL.FTZ R34, R34, c[0x0][0x320] ;  /* 0x0000c80022227a20 */ /* 0x000fe20000410000 */
[----:B------:R-:W-:Y:S01]  /*3380*/  ISETP.LT.OR P0, PT, R19, 0x1, P0 ;  /* 0x000000011300780c */ /* 0x000fe20000701670 */
[----:B------:R-:W-:Y:S01]  /*3390*/  FMUL.FTZ R35, R35, c[0x0][0x320] ;  /* 0x0000c80023237a20 */ /* 0x000fe20000410000 */
[----:B------:R-:W4:Y:S01]  /*33a0*/  MUFU.TANH R22, R22 ;  /* 0x0000001600167308 */ /* 0x000f220000002400 */
[----:B------:R-:W-:Y:S01]  /*33b0*/  FMUL.FTZ R47, R47, c[0x0][0x320] ;  /* 0x0000c8002f2f7a20 */ /* 0x000fe20000410000 */
[----:B------:R-:W-:Y:S01]  /*33c0*/  FSEL R48, R48, -INF , !P0 ;  /* 0xff80000030307808 */ /* 0x000fe20004000000 */
[----:B------:R-:W-:Y:S01]  /*33d0*/  FMUL.FTZ R70, R70, c[0x0][0x320] ;  /* 0x0000c80046467a20 */ /* 0x000fe20000410000 */
[----:B------:R-:W-:Y:S01]  /*33e0*/  ISETP.GT.AND P0, PT, R17, 0x1, P1 ;  /* 0x000000011100780c */ /* 0x000fe20000f04270 */
[----:B------:R-:W-:-:S02]  /*33f0*/  FMUL.FTZ R66, R66, c[0x0][0x320] ;  /* 0x0000c80042427a20 */ /* 0x000fc40000410000 */
[----:B------:R-:W-:Y:S01]  /*3400*/  FMUL.FTZ R67, R67, c[0x0][0x320] ;  /* 0x0000c80043437a20 */ /* 0x000fe20000410000 */
[----:B------:R-:W-:Y:S01]  /*3410*/  ISETP.LT.OR P0, PT, R19, 0x2, P0 ;  /* 0x000000021300780c */ /* 0x000fe20000701670 */
[----:B------:R-:W-:Y:S01]  /*3420*/  FMUL.FTZ R74, R74, c[0x0][0x320] ;  /* 0x0000c8004a4a7a20 */ /* 0x000fe20000410000 */
[----:B------:R2:W1:Y:S01]  /*3430*/  MUFU.TANH R173, R34 ;  /* 0x0000002200ad7308 */ /* 0x0004620000002400 */
[----:B------:R-:W-:Y:S01]  /*3440*/  FMUL.FTZ R75, R75, c[0x0][0x320] ;  /* 0x0000c8004b4b7a20 */ /* 0x000fe20000410000 */
[----:B-1----:R-:W-:Y:S01]  /*3450*/  FSEL R18, R29, -INF , !P0 ;  /* 0xff8000001d127808 */ /* 0x002fe20004000000 */
[----:B------:R-:W-:Y:S01]  /*3460*/  FMUL.FTZ R71, R71, c[0x0][0x320] ;  /* 0x0000c80047477a20 */ /* 0x000fe20000410000 */
[----:B------:R-:W-:Y:S01]  /*3470*/  ISETP.GT.AND P0, PT, R17, 0x8, P1 ;  /* 0x000000081100780c */ /* 0x000fe20000f04270 */
[--C-:B---3--:R-:W-:Y:S02]  /*3480*/  IMAD.IADD R20, R15, 0x1, R24.reuse ;  /* 0x000000010f147824 */ /* 0x108fe400078e0218 */
[----:B------:R-:W-:Y:S01]  /*3490*/  IMAD.IADD R21, R13, 0x1, R24 ;  /* 0x000000010d157824 */ /* 0x000fe200078e0218 */
[----:B------:R-:W-:Y:S01]  /*34a0*/  ISETP.LT.OR P0, PT, R19, 0x9, P0 ;  /* 0x000000091300780c */ /* 0x000fe20000701670 */
[----:B------:R2:W1:Y:S01]  /*34b0*/  MUFU.TANH R183, R35 ;  /* 0x0000002300b77308 */ /* 0x0004620000002400 */
[----:B------:R-:W-:-:S02]  /*34c0*/  IMNMX R20, R20, R9, PT ;  /* 0x0000000914147217 */ /* 0x000fc40003800200 */
[----:B------:R-:W-:Y:S01]  /*34d0*/  FSEL R16, R2, -INF , !P0 ;  /* 0xff80000002107808 */ /* 0x000fe20004000000 */
[----:B------:R-:W-:Y:S01]  /*34e0*/  FMUL.FTZ R2, R38, c[0x0][0x320] ;  /* 0x0000c80026027a20 */ /* 0x000fe20000410000 */
[----:B------:R-:W-:-:S03]  /*34f0*/  ISETP.GT.AND P0, PT, R17, 0x9, P1 ;  /* 0x000000091100780c */ /* 0x000fc60000f04270 */
[----:B------:R2:W3:Y:S01]  /*3500*/  MUFU.TANH R157, R47 ;  /* 0x0000002f009d7308 */ /* 0x0004e20000002400 */
[----:B------:R-:W-:-:S04]  /*3510*/  ISETP.LT.OR P0, PT, R19, 0xa, P0 ;  /* 0x0000000a1300780c */ /* 0x000fc80000701670 */
[----:B------:R-:W-:Y:S02]  /*3520*/  FSEL R30, R30, -INF , !P0 ;  /* 0xff8000001e1e7808 */ /* 0x000fe40004000000 */
[----:B------:R-:W-:Y:S01]  /*3530*/  ISETP.GT.AND P0, PT, R17, 0x10, P1 ;  /* 0x000000101100780c */ /* 0x000fe20000f04270 */
[----:B------:R-:W1:Y:S03]  /*3540*/  MUFU.TANH R2, R2 ;  /* 0x0000000200027308 */ /* 0x000e660000002400 */
[----:B------:R-:W-:-:S04]  /*3550*/  ISETP.LT.OR P0, PT, R19, 0x11, P0 ;  /* 0x000000111300780c */ /* 0x000fc80000701670 */
[----:B------:R-:W-:Y:S01]  /*3560*/  FSEL R14, R8, -INF , !P0 ;  /* 0xff800000080e7808 */ /* 0x000fe20004000000 */
[----:B------:R2:W1:Y:S01]  /*3570*/  MUFU.TANH R175, R70 ;  /* 0x0000004600af7308 */ /* 0x0004620000002400 */
[----:B------:R-:W-:-:S04]  /*3580*/  ISETP.GT.AND P0, PT, R17, 0x11, P1 ;  /* 0x000000111100780c */ /* 0x000fc80000f04270 */
[----:B------:R-:W-:-:S03]  /*3590*/  ISETP.LT.OR P0, PT, R19, 0x12, P0 ;  /* 0x000000121300780c */ /* 0x000fc60000701670 */
[----:B------:R2:W1:Y:S01]  /*35a0*/  MUFU.TANH R177, R66 ;  /* 0x0000004200b17308 */ /* 0x0004620000002400 */
[----:B------:R-:W-:Y:S02]  /*35b0*/  FSEL R12, R12, -INF , !P0 ;  /* 0xff8000000c0c7808 */ /* 0x000fe40004000000 */
[----:B------:R-:W-:-:S04]  /*35c0*/  ISETP.GT.AND P0, PT, R17, 0x18, P1 ;  /* 0x000000181100780c */ /* 0x000fc80000f04270 */
[----:B------:R-:W-:Y:S01]  /*35d0*/  ISETP.LT.OR P0, PT, R19, 0x19, P0 ;  /* 0x000000191300780c */ /* 0x000fe20000701670 */
[----:B------:R2:W1:Y:S03]  /*35e0*/  MUFU.TANH R143, R67 ;  /* 0x00000043008f7308 */ /* 0x0004660000002400 */
[----:B------:R-:W-:Y:S02]  /*35f0*/  FSEL R10, R10, -INF , !P0 ;  /* 0xff8000000a0a7808 */ /* 0x000fe40004000000 */
[----:B------:R-:W-:-:S03]  /*3600*/  ISETP.GT.AND P0, PT, R17, 0x19, P1 ;  /* 0x000000191100780c */ /* 0x000fc60000f04270 */
[----:B------:R-:W1:Y:S01]  /*3610*/  MUFU.TANH R23, R23 ;  /* 0x0000001700177308 */ /* 0x000e620000002400 */
[----:B------:R-:W-:-:S04]  /*3620*/  ISETP.LT.OR P0, PT, R19, 0x1a, P0 ;  /* 0x0000001a1300780c */ /* 0x000fc80000701670 */
[----:B------:R-:W-:Y:S01]  /*3630*/  FSEL R8, R0, -INF , !P0 ;  /* 0xff80000000087808 */ /* 0x000fe20004000000 */
[----:B------:R-:W-:Y:S01]  /*3640*/  FMUL.FTZ R0, R39, c[0x0][0x320] ;  /* 0x0000c80027007a20 */ /* 0x000fe20000410000 */
[----:B------:R-:W-:Y:S01]  /*3650*/  ISETP.GT.AND P0, PT, R17, 0x20, P1 ;  /* 0x000000201100780c */ /* 0x000fe20000f04270 */
[----:B------:R2:W1:Y:S03]  /*3660*/  MUFU.TANH R141, R74 ;  /* 0x0000004a008d7308 */ /* 0x0004660000002400 */
[----:B------:R-:W-:-:S04]  /*3670*/  ISETP.LT.OR P0, PT, R19, 0x21, P0 ;  /* 0x000000211300780c */ /* 0x000fc80000701670 */
[----:B------:R-:W-:Y:S01]  /*3680*/  FSEL R166, R166, -INF , !P0 ;  /* 0xff800000a6a67808 */ /* 0x000fe20004000000 */
[----:B------:R-:W1:Y:S01]  /*3690*/  MUFU.TANH R0, R0 ;  /* 0x0000000000007308 */ /* 0x000e620000002400 */
        /* <DEDUP_REMOVED lines=8> */
[----:B------:R-:W-:-:S04]  /*3720*/  ISETP.GT.AND P0, PT, R17, 0x29, P1 ;  /* 0x000000291100780c */ /* 0x000fc80000f04270 */
[----:B------:R-:W-:-:S04]  /*3730*/  ISETP.LT.OR P0, PT, R19, 0x2a, P0 ;  /* 0x0000002a1300780c */ /* 0x000fc80000701670 */
        /* <DEDUP_REMOVED lines=10> */
[----:B------:R-:W-:Y:S01]  /*37e0*/  ISETP.GT.AND P0, PT, R17, 0x39, P1 ;  /* 0x000000391100780c */ /* 0x000fe20000f04270 */
[----:B------:R-:W-:-:S03]  /*37f0*/  FMUL.FTZ R17, R51, c[0x0][0x320] ;  /* 0x0000c80033117a20 */ /* 0x000fc60000410000 */
[----:B------:R-:W-:Y:S01]  /*3800*/  ISETP.LT.OR P0, PT, R19, 0x3a, P0 ;  /* 0x0000003a1300780c */ /* 0x000fe20000701670 */
[----:B------:R-:W-:Y:S02]  /*3810*/  FMUL.FTZ R19, R46, c[0x0][0x320] ;  /* 0x0000c8002e137a20 */ /* 0x000fe40000410000 */
[----:B------:R-:W1:Y:S01]  /*3820*/  MUFU.TANH R17, R17 ;  /* 0x0000001100117308 */ /* 0x000e620000002400 */
[----:B------:R-:W-:-:S07]  /*3830*/  FSEL R140, R140, -INF , !P0 ;  /* 0xff8000008c8c7808 */ /* 0x000fce0004000000 */
[----:B------:R-:W1:Y:S01]  /*3840*/  MUFU.TANH R19, R19 ;  /* 0x0000001300137308 */ /* 0x000e620000002400 */
[----:B------:R-:W-:Y:S05]  /*3850*/  @!P3 BRA `(.L_x_874) ;  /* 0x000001500000b947 */ /* 0x000fea0003800000 */
[----:B--234-:R-:W-:Y:S01]  /*3860*/  IADD3 R24, -R203, R194, R24 ;  /* 0x000000c2cb187210 */ /* 0x01cfe20007ffe118 */
        /* <DEDUP_REMOVED lines=10> */
.L_x_876:
[----:B------:R-:W-:-:S04]  /*3910*/  MOV R9, c[0x0][0x32c] ;  /* 0x0000cb0000097a02 */ /* 0x000fc80000000f00 */
[----:B------:R-:W-:-:S13]  /*3920*/  ISETP.NE.AND P0, PT, R9, 0x1, PT ;  /* 0x000000010900780c */ /* 0x000fda0003f05270 */
[----:B------:R-:W-:-:S05]  /*3930*/  @P0 IMAD.HI.U32 R9, R24, c[0x0][0x330], RZ ;  /* 0x0000cc0018090a27 */ /* 0x000fca00078e00ff */
[----:B------:R-:W-:Y:S02]  /*3940*/  @P0 SHF.R.U32.HI R24, RZ, c[0x0][0x334], R9 ;  /* 0x0000cd00ff180a19 */ /* 0x000fe40000011609 */
.L_x_877:
[----:B------:R-:W-:Y:S05]  /*3950*/  BSYNC B0 ;  /* 0x0000000000007941 */ /* 0x000fea0003800000 */
.L_x_875:
[----:B------:R-:W-:-:S04]  /*3960*/  IMAD R24, R24, c[0x0][0x32c], -R5 ;  /* 0x0000cb0018187a24 */ /* 0x000fc800078e0a05 */
[----:B------:R-:W-:-:S05]  /*3970*/  IMAD.IADD R24, R24, 0x1, -R211 ;  /* 0x0000000118187824 */ /* 0x000fca00078e0ad3 */
[----:B------:R-:W-:Y:S02]  /*3980*/  IADD3 R5, R24, c[0x0][0x32c], RZ ;  /* 0x0000cb0018057a10 */ /* 0x000fe40007ffe0ff */
[----:B------:R-:W-:Y:S02]  /*3990*/  IMNMX R21, R21, R24, !PT ;  /* 0x0000001815157217 */ /* 0x000fe40007800200 */
[----:B------:R-:W-:Y:S02]  /*39a0*/  IMNMX R20, R20, R5, PT ;  /* 0x0000000514147217 */ /* 0x000fe40003800200 */
.L_x_874:
[----:B--234-:R-:W-:Y:S01]  /*39b0*/  ISETP.GT.AND P0, PT, R21, 0x1, P1 ;  /* 0x000000011500780c */ /* 0x01cfe20000f04270 */
[----:B------:R-:W-:-:S04]  /*39c0*/  DEPBAR.LE SB0, 0x2 ;  /* 0x000080800000791a */ /* 0x000fc80000000000 */
[----:B------:R-:W-:Y:S01]  /*39d0*/  BAR.SYNC.DEFER_BLOCKING 0x0 ;  /* 0x0000000000007b1d */ /* 0x000fe20000010000 */
[----:B------:R-:W-:Y:S01]  /*39e0*/  ISETP.LT.OR P0, PT, R20, 0x2, P0 ;  /* 0x000000021400780c */ /* 0x000fe20000701670 */
[----:B------:R-:W-:Y:S01]  /*39f0*/  IMAD.SHL.U32 R135, R4, 0x2, RZ ;  /* 0x0000000204877824 */ /* 0x000fe200078e00ff */
[C---:B------:R-:W-:Y:S02]  /*3a00*/  IADD3 R9, R132.reuse, -0x3, RZ ;  /* 0xfffffffd84097810 */ /* 0x040fe40007ffe0ff */
[----:B-1----:R-:W-:Y:S01]  /*3a10*/  FSEL R17, R17, -INF , !P0 ;  /* 0xff80000011117808 */ /* 0x002fe20004000000 */
[--C-:B------:R-:W-:Y:S01]  /*3a20*/  IMAD R134, R3, 0x2, R135.reuse ;  /* 0x0000000203867824 */ /* 0x100fe200078e0287 */
[----:B------:R-:W-:Y:S01]  /*3a30*/  ISETP.GT.AND P0, PT, R21, 0x8, P1 ;  /* 0x000000081500780c */ /* 0x000fe20000f04270 */
[C---:B------:R-:W-:Y:S01]  /*3a40*/  IMAD.IADD R172, R187.reuse, 0x1, R135 ;  /* 0x00000001bbac7824 */ /* 0x040fe200078e0287 */
[----:B------:R-:W-:Y:S01]  /*3a50*/  IADD3 R220, R132, -0x2, RZ ;  /* 0xfffffffe84dc7810 */ /* 0x000fe20007ffe0ff */
[----:B------:R-:W-:Y:S01]  /*3a60*/  IMAD.IADD R165, R187, 0x1, R134 ;  /* 0x00000001bba57824 */ /* 0x000fe200078e0286 */
[----:B------:R-:W-:Y:S01]  /*3a70*/  ISETP.LT.OR P0, PT, R20, 0x9, P0 ;  /* 0x000000091400780c */ /* 0x000fe20000701670 */
[----:B------:R-:W-:-:S03]  /*3a80*/  IMAD R3, R3, 0x2, R172 ;  /* 0x0000000203037824 */ /* 0x000fc600078e02ac */
[----:B------:R-:W-:Y:S02]  /*3a90*/  FSEL R5, R19, -INF , !P0 ;  /* 0xff80000013057808 */ /* 0x000fe40004000000 */
[C---:B------:R-:W-:Y:S01]  /*3aa0*/  ISETP.GE.AND P0, PT, R9.reuse, R193, PT ;  /* 0x000000c10900720c */ /* 0x040fe20003f06270 */
[----:B------:R-:W-:Y:S04]  /*3ab0*/  LDSM.16.MT88.4 R40, [R135+0x2100] ;  /* 0x002100008728783b */ /* 0x000fe80000004200 */
[----:B------:R-:W-:Y:S08]  /*3ac0*/  LDSM.16.MT88.4 R56, [R134+0x2100] ;  /* 0x002100008638783b */ /* 0x000ff00000004200 */
[----:B------:R-:W-:Y:S01]  /*3ad0*/  @P0 SHF.R.S32.HI R24, RZ, 0x1f, R9 ;  /* 0x0000001fff180819 */ /* 0x000fe20000011409 */
[----:B------:R-:W-:Y:S01]  /*3ae0*/  @P0 IMAD R6, R6, R9, RZ ;  /* 0x0000000906060224 */ /* 0x000fe200078e02ff */
[----:B------:R-:W-:Y:S01]  /*3af0*/  LDSM.16.MT88.4 R124, [R135+0x100] ;  /* 0x00010000877c783b */ /* 0x000fe20000004200 */
[----:B------:R-:W-:-:S03]  /*3b00*/  @P0 IMAD.WIDE.U32 R26, R9, R7, R212 ;  /* 0x00000007091a0225 */ /* 0x000fc600078e00d4 */
[----:B------:R-:W-:Y:S01]  /*3b10*/  LDSM.16.MT88.4 R116, [R172+0x100] ;  /* 0x00010000ac74783b */ /* 0x000fe20000004200 */
[----:B------:R-:W-:Y:S01]  /*3b20*/  @P0 IMAD R6, R24, R7, R6 ;  /* 0x0000000718060224 */ /* 0x000fe200078e0206 */
[----:B------:R-:W-:Y:S02]  /*3b30*/  @P0 LEA R148, P2, R26, c[0x0][0x1c8], 0x1 ;  /* 0x000072001a940a11 */ /* 0x000fe400078408ff */
[----:B------:R-:W-:Y:S01]  /*3b40*/  FMNMX.FTZ R7, R48, R18, !PT ;  /* 0x0000001230077209 */ /* 0x000fe20007810000 */
[----:B------:R-:W-:Y:S01]  /*3b50*/  @P0 IMAD.IADD R6, R27, 0x1, R6 ;  /* 0x000000011b060824 */ /* 0x000fe200078e0206 */
[----:B------:R-:W-:Y:S02]  /*3b60*/  LDSM.16.MT88.4 R108, [R134+0x100] ;  /* 0x00010000866c783b */ /* 0x000fe40000004200 */
[----:B------:R-:W-:Y:S02]  /*3b70*/  FMNMX.FTZ R7, R16, R7, !PT ;  /* 0x0000000710077209 */ /* 0x000fe40007810000 */
[----:B------:R-:W-:Y:S01]  /*3b80*/  @P0 LEA.HI.X R149, R26, c[0x0][0x1cc], R6, 0x1, P2 ;  /* 0x000073001a950a11 */ /* 0x000fe200010f0c06 */
[----:B------:R-:W-:Y:S01]  /*3b90*/  LDSM.16.MT88.4 R100, [R3+0x100] ;  /* 0x000100000364783b */ /* 0x000fe20000004200 */
[----:B------:R-:W-:-:S02]  /*3ba0*/  ISETP.GT.AND P2, PT, R21, 0x9, P1 ;  /* 0x000000091500780c */ /* 0x000fc40000f44270 */
[----:B------:R-:W-:Y:S01]  /*3bb0*/  FMNMX.FTZ R7, R30, R7, !PT ;  /* 0x000000071e077209 */ /* 0x000fe20007810000 */
[----:B------:R-:W-:Y:S01]  /*3bc0*/  LDSM.16.MT88.4 R64, [R165+0x2100] ;  /* 0x00210000a540783b */ /* 0x000fe20000004200 */
[----:B------:R-:W-:Y:S02]  /*3bd0*/  ISETP.LT.OR P2, PT, R20, 0xa, P2 ;  /* 0x0000000a1400780c */ /* 0x000fe40001741670 */
[----:B------:R-:W-:Y:S01]  /*3be0*/  FMNMX.FTZ R7, R14, R7, !PT ;  /* 0x000000070e077209 */ /* 0x000fe20007810000 */
[----:B------:R-:W-:Y:S01]  /*3bf0*/  LDSM.16.MT88.4 R72, [R135+0x4100] ;  /* 0x004100008748783b */ /* 0x000fe20000004200 */
[----:B------:R-:W-:Y:S02]  /*3c00*/  FSEL R157, R157, -INF , !P2 ;  /* 0xff8000009d9d7808 */ /* 0x000fe40005000000 */
[----:B------:R-:W-:Y:S01]  /*3c10*/  ISETP.GT.AND P2, PT, R21, 0x10, P1 ;  /* 0x000000101500780c */ /* 0x000fe20000f44270 */
[----:B------:R-:W-:Y:S01]  /*3c20*/  LDSM.16.MT88.4 R80, [R172+0x4100] ;  /* 0x00410000ac50783b */ /* 0x000fe20000004200 */
[----:B------:R-:W-:-:S02]  /*3c30*/  FMNMX.FTZ R7, R12, R7, !PT ;  /* 0x000000070c077209 */ /* 0x000fc40007810000 */
[----:B------:R-:W-:Y:S01]  /*3c40*/  ISETP.LT.OR P2, PT, R20, 0x11, P2 ;  /* 0x000000111400780c */ /* 0x000fe20001741670 */
[----:B------:R-:W-:Y:S01]  /*3c50*/  LDSM.16.MT88.4 R88, [R134+0x4100] ;  /* 0x004100008658783b */ /* 0x000fe20000004200 */
[----:B------:R-:W-:Y:S02]  /*3c60*/  FMNMX.FTZ R7, R10, R7, !PT ;  /* 0x000000070a077209 */ /* 0x000fe40007810000 */
[----:B------:R-:W-:Y:S01]  /*3c70*/  FSEL R15, R22, -INF , !P2 ;  /* 0xff800000160f7808 */ /* 0x000fe20005000000 */
[----:B------:R-:W-:Y:S01]  /*3c80*/  LDSM.16.MT88.4 R136, [R172+0x900] ;  /* 0x00090000ac88783b */ /* 0x000fe20000004200 */
[----:B------:R-:W-:Y:S02]  /*3c90*/  ISETP.GT.AND P2, PT, R21, 0x11, P1 ;  /* 0x000000111500780c */ /* 0x000fe40000f44270 */
[----:B------:R-:W-:Y:S01]  /*3ca0*/  FMNMX.FTZ R7, R8, R7, !PT ;  /* 0x0000000708077209 */ /* 0x000fe20007810000 */
[----:B------:R-:W-:Y:S01]  /*3cb0*/  LDSM.16.MT88.4 R32, [R134+0x900] ;  /* 0x000900008620783b */ /* 0x000fe20000004200 */
[----:B------:R-:W-:-:S02]  /*3cc0*/  ISETP.LT.OR P2, PT, R20, 0x12, P2 ;  /* 0x000000121400780c */ /* 0x000fc40001741670 */
[----:B------:R-:W-:Y:S01]  /*3cd0*/  FMNMX.FTZ R7, R166, R7, !PT ;  /* 0x00000007a6077209 */ /* 0x000fe20007810000 */
[----:B------:R-:W-:Y:S01]  /*3ce0*/  LDSM.16.MT88.4 R24, [R172+0x2900] ;  /* 0x00290000ac18783b */ /* 0x000fe20000004200 */
[----:B------:R-:W-:Y:S02]  /*3cf0*/  FSEL R13, R23, -INF , !P2 ;  /* 0xff800000170d7808 */ /* 0x000fe40005000000 */
[----:B------:R-:W-:Y:S02]  /*3d00*/  ISETP.GT.AND P2, PT, R21, 0x18, P1 ;  /* 0x000000181500780c */ /* 0x000fe40000f44270 */
[----:B------:R-:W-:Y:S02]  /*3d10*/  FMNMX.FTZ R7, R176, R7, !PT ;  /* 0x00000007b0077209 */ /* 0x000fe40007810000 */
[----:B------:R-:W-:Y:S02]  /*3d20*/  ISETP.LT.OR P2, PT, R20, 0x19, P2 ;  /* 0x000000191400780c */ /* 0x000fe40001741670 */
[----:B------:R-:W-:-:S02]  /*3d30*/  FMNMX.FTZ R7, R174, R7, !PT ;  /* 0x00000007ae077209 */ /* 0x000fc40007810000 */
[----:B------:R-:W-:Y:S02]  /*3d40*/  FSEL R11, R2, -INF , !P2 ;  /* 0xff800000020b7808 */ /* 0x000fe40005000000 */
[----:B------:R-:W-:Y:S02]  /*3d50*/  ISETP.GT.AND P2, PT, R21, 0x19, P1 ;  /* 0x000000191500780c */ /* 0x000fe40000f44270 */
[----:B------:R-:W-:Y:S02]  /*3d60*/  FMNMX.FTZ R7, R168, R7, !PT ;  /* 0x00000007a8077209 */ /* 0x000fe40007810000 */
[----:B------:R-:W-:Y:S02]  /*3d70*/  ISETP.LT.OR P2, PT, R20, 0x1a, P2 ;  /* 0x0000001a1400780c */ /* 0x000fe40001741670 */
[----:B------:R-:W-:Y:S02]  /*3d80*/  FMNMX.FTZ R7, R180, R7, !PT ;  /* 0x00000007b4077209 */ /* 0x000fe40007810000 */
[----:B------:R-:W-:-:S02]  /*3d90*/  FSEL R9, R0, -INF , !P2 ;  /* 0xff80000000097808 */ /* 0x000fc40005000000 */
[----:B------:R-:W-:Y:S02]  /*3da0*/  ISETP.GT.AND P2, PT, R21, 0x20, P1 ;  /* 0x000000201500780c */ /* 0x000fe40000f44270 */
[----:B------:R-:W-:Y:S02]  /*3db0*/  FMNMX.FTZ R7, R178, R7, !PT ;  /* 0x00000007b2077209 */ /* 0x000fe40007810000 */
[----:B------:R-:W-:Y:S02]  /*3dc0*/  ISETP.LT.OR P2, PT, R20, 0x21, P2 ;  /* 0x000000211400780c */ /* 0x000fe40001741670 */
[----:B------:R-:W-:Y:S02]  /*3dd0*/  FMNMX.FTZ R7, R142, R7, !PT ;  /* 0x000000078e077209 */ /* 0x000fe40007810000 */
[----:B------:R-:W-:Y:S02]  /*3de0*/  FSEL R173, R173, -INF , !P2 ;  /* 0xff800000adad7808 */ /* 0x000fe40005000000 */
[----:B------:R-:W-:-:S02]  /*3df0*/  ISETP.GT.AND P2, PT, R21, 0x21, P1 ;  /* 0x000000211500780c */ /* 0x000fc40000f44270 */
[----:B------:R-:W-:Y:S02]  /*3e00*/  FMNMX.FTZ R0, R140, R7, !PT ;  /* 0x000000078c007209 */ /* 0x000fe40007810000 */
[----:B------:R-:W-:-:S03]  /*3e10*/  ISETP.LT.OR P2, PT, R20, 0x22, P2 ;  /* 0x000000221400780c */ /* 0x000fc60001741670 */
[----:B------:R-:W1:Y:S01]  /*3e20*/  SHFL.BFLY PT, R7, R0, 0x2, 0x1f ;  /* 0x0c401f0000077f89 */ /* 0x000e6200000e0000 */
[----:B------:R-:W-:Y:S02]  /*3e30*/  FSEL R183, R183, -INF , !P2 ;  /* 0xff800000b7b77808 */ /* 0x000fe40005000000 */
[----:B------:R-:W-:-:S04]  /*3e40*/  ISETP.GT.AND P2, PT, R21, 0x28, P1 ;  /* 0x000000281500780c */ /* 0x000fc80000f44270 */
[----:B------:R-:W-:-:S04]  /*3e50*/  ISETP.LT.OR P2, PT, R20, 0x29, P2 ;  /* 0x000000291400780c */ /* 0x000fc80001741670 */
[----:B------:R-:W-:Y:S02]  /*3e60*/  FSEL R175, R175, -INF , !P2 ;  /* 0xff800000afaf7808 */ /* 0x000fe40005000000 */
[----:B------:R-:W-:-:S04]  /*3e70*/  ISETP.GT.AND P2, PT, R21, 0x29, P1 ;  /* 0x000000291500780c */ /* 0x000fc80000f44270 */
[----:B------:R-:W-:-:S04]  /*3e80*/  ISETP.LT.OR P2, PT, R20, 0x2a, P2 ;  /* 0x0000002a1400780c */ /* 0x000fc80001741670 */
[----:B------:R-:W-:Y:S02]  /*3e90*/  FSEL R181, R181, -INF , !P2 ;  /* 0xff800000b5b57808 */ /* 0x000fe40005000000 */
[----:B------:R-:W-:Y:S02]  /*3ea0*/  ISETP.GT.AND P2, PT, R21, 0x30, P1 ;  /* 0x000000301500780c */ /* 0x000fe40000f44270 */
[----:B-1----:R-:W-:Y:S02]  /*3eb0*/  FMNMX.FTZ R7, R0, R7, !PT ;  /* 0x0000000700077209 */ /* 0x002fe40007810000 */
        /* <DEDUP_REMOVED lines=9> */
[C---:B------:R-:W-:Y:S02]  /*3f50*/  ISETP.GT.AND P2, PT, R21.reuse, RZ, P1 ;  /* 0x000000ff1500720c */ /* 0x040fe40000f44270 */
[----:B------:R-:W-:Y:S02]  /*3f60*/  ISETP.GT.AND P1, PT, R21, 0x39, P1 ;  /* 0x000000391500780c */ /* 0x000fe40000f24270 */
[C---:B------:R-:W-:Y:S02]  /*3f70*/  ISETP.LT.OR P2, PT, R20.reuse, 0x1, P2 ;  /* 0x000000011400780c */ /* 0x040fe40001741670 */
[----:B------:R-:W-:Y:S02]  /*3f80*/  ISETP.LT.OR P1, PT, R20, 0x3a, P1 ;  /* 0x0000003a1400780c */ /* 0x000fe40000f21670 */
[----:B------:R-:W-:Y:S01]  /*3f90*/  FSEL R28, R28, -INF , !P2 ;  /* 0xff8000001c1c7808 */ /* 0x000fe20005000000 */
[----:B------:R-:W-:Y:S01]  /*3fa0*/  LDSM.16.MT88.4 R20, [R135+0x900] ;  /* 0x000900008714783b */ /* 0x000fe20000004200 */
[----:B------:R-:W-:-:S02]  /*3fb0*/  FSEL R171, R171, -INF , !P1 ;  /* 0xff800000abab7808 */ /* 0x000fc40004800000 */
[----:B------:R-:W-:Y:S02]  /*3fc0*/  FMNMX.FTZ R6, R28, R17, !PT ;  /* 0x000000111c067209 */ /* 0x000fe40007810000 */
[----:B-1----:R-:W-:Y:S02]  /*3fd0*/  FMNMX.FTZ R2, R7, R2, !PT ;  /* 0x0000000207027209 */ /* 0x002fe40007810000 */
[----:B------:R-:W-:Y:S02]  /*3fe0*/  FMNMX.FTZ R6, R5, R6, !PT ;  /* 0x0000000605067209 */ /* 0x000fe40007810000 */
[----:B------:R-:W-:Y:S01]  /*3ff0*/  @P0 LEA R146, P1, R200, R148, 0x1 ;  /* 0x00000094c8920211 */ /* 0x000fe200078208ff */
[----:B------:R-:W-:Y:S01]  /*4000*/  FMUL.FTZ R179, R2, c[0x0][0x2d0] ;  /* 0x0000b40002b37a20 */ /* 0x000fe20000410000 */
[----:B------:R-:W-:Y:S02]  /*4010*/  FMNMX.FTZ R6, R157, R6, !PT ;  /* 0x000000069d067209 */ /* 0x000fe40007810000 */
[----:B------:R-:W-:-:S02]  /*4020*/  @P0 LEA.HI.X R147, R200, R149, R199, 0x1, P1 ;  /* 0x00000095c8930211 */ /* 0x000fc400008f0cc7 */
[----:B------:R-:W-:Y:S02]  /*4030*/  FMNMX.FTZ R6, R15, R6, !PT ;  /* 0x000000060f067209 */ /* 0x000fe40007810000 */
[----:B------:R-:W-:Y:S02]  /*4040*/  FSETP.NEU.FTZ.AND P1, PT, R2, -INF , PT ;  /* 0xff8000000200780b */ /* 0x000fe40003f3d000 */
[----:B------:R-:W-:Y:S02]  /*4050*/  FMNMX.FTZ R6, R13, R6, !PT ;  /* 0x000000060d067209 */ /* 0x000fe40007810000 */
[----:B------:R-:W-:Y:S02]  /*4060*/  FSEL R179, R179, RZ, P1 ;  /* 0x000000ffb3b37208 */ /* 0x000fe40000800000 */
[----:B------:R-:W-:Y:S02]  /*4070*/  FMNMX.FTZ R6, R11, R6, !PT ;  /* 0x000000060b067209 */ /* 0x000fe40007810000 */
[----:B------:R-:W-:Y:S01]  /*4080*/  ISETP.NE.AND P2, PT, R196, 0x1, PT ;  /* 0x00000001c400780c */ /* 0x000fe20003f45270 */
[--C-:B------:R-:W-:Y:S01]  /*4090*/  FFMA.FTZ R161, R48, c[0x0][0x2d0], -R179.reuse ;  /* 0x0000b40030a17a23 */ /* 0x100fe200000108b3 */
[----:B------:R-:W-:Y:S01]  /*40a0*/  FMNMX.FTZ R6, R9, R6, !PT ;  /* 0x0000000609067209 */ /* 0x000fe20007810000 */
[--C-:B------:R-:W-:Y:S01]  /*40b0*/  FFMA.FTZ R160, R18, c[0x0][0x2d0], -R179.reuse ;  /* 0x0000b40012a07a23 */ /* 0x100fe200000108b3 */
[----:B------:R-:W-:Y:S01]  /*40c0*/  LDSM.16.MT88.4 R48, [R172+0x2100] ;  /* 0x00210000ac30783b */ /* 0x000fe20000004200 */
[--C-:B------:R-:W-:Y:S01]  /*40d0*/  FFMA.FTZ R158, R16, c[0x0][0x2d0], -R179.reuse ;  /* 0x0000b400109e7a23 */ /* 0x100fe200000108b3 */
[----:B------:R-:W-:Y:S01]  /*40e0*/  FMNMX.FTZ R6, R173, R6, !PT ;  /* 0x00000006ad067209 */ /* 0x000fe20007810000 */
[--C-:B------:R-:W-:Y:S01]  /*40f0*/  FFMA.FTZ R155, R30, c[0x0][0x2d0], -R179.reuse ;  /* 0x0000b4001e9b7a23 */ /* 0x100fe200000108b3 */
[----:B------:R-:W-:Y:S01]  /*4100*/  MUFU.EX2 R161, R161 ;  /* 0x000000a100a17308 */ /* 0x000fe20000000800 */
[--C-:B------:R-:W-:Y:S01]  /*4110*/  FFMA.FTZ R153, R10, c[0x0][0x2d0], -R179.reuse ;  /* 0x0000b4000a997a23 */ /* 0x100fe200000108b3 */
[----:B------:R-:W-:Y:S01]  /*4120*/  FMNMX.FTZ R6, R183, R6, !PT ;  /* 0x00000006b7067209 */ /* 0x000fe20007810000 */
[----:B------:R-:W-:-:S02]  /*4130*/  FFMA.FTZ R150, R8, c[0x0][0x2d0], -R179 ;  /* 0x0000b40008967a23 */ /* 0x000fc400000108b3 */
[--C-:B------:R-:W-:Y:S01]  /*4140*/  FFMA.FTZ R159, R14, c[0x0][0x2d0], -R179.reuse ;  /* 0x0000b4000e9f7a23 */ /* 0x100fe200000108b3 */
[----:B------:R-:W-:Y:S01]  /*4150*/  FMNMX.FTZ R6, R175, R6, !PT ;  /* 0x00000006af067209 */ /* 0x000fe20007810000 */
[--C-:B------:R-:W-:Y:S01]  /*4160*/  FFMA.FTZ R154, R12, c[0x0][0x2d0], -R179.reuse ;  /* 0x0000b4000c9a7a23 */ /* 0x100fe200000108b3 */
[----:B------:R-:W1:Y:S01]  /*4170*/  MUFU.EX2 R160, R160 ;  /* 0x000000a000a07308 */ /* 0x000e620000000800 */
[--C-:B------:R-:W-:Y:S01]  /*4180*/  FFMA.FTZ R169, R176, c[0x0][0x2d0], -R179.reuse ;  /* 0x0000b400b0a97a23 */ /* 0x100fe200000108b3 */
[----:B------:R-:W-:Y:S01]  /*4190*/  FMNMX.FTZ R6, R181, R6, !PT ;  /* 0x00000006b5067209 */ /* 0x000fe20007810000 */
[--C-:B------:R-:W-:Y:S02]  /*41a0*/  FFMA.FTZ R167, R174, c[0x0][0x2d0], -R179.reuse ;  /* 0x0000b400aea77a23 */ /* 0x100fe400000108b3 */
[--C-:B------:R-:W-:Y:S01]  /*41b0*/  FFMA.FTZ R166, R166, c[0x0][0x2d0], -R179.reuse ;  /* 0x0000b400a6a67a23 */ /* 0x100fe200000108b3 */
[----:B------:R-:W-:Y:S01]  /*41c0*/  FMNMX.FTZ R6, R177, R6, !PT ;  /* 0x00000006b1067209 */ /* 0x000fe20007810000 */
[--C-:B------:R-:W-:Y:S01]  /*41d0*/  FFMA.FTZ R168, R168, c[0x0][0x2d0], -R179.reuse ;  /* 0x0000b400a8a87a23 */ /* 0x100fe200000108b3 */
[----:B------:R-:W-:Y:S01]  /*41e0*/  MUFU.EX2 R158, R158 ;  /* 0x0000009e009e7308 */ /* 0x000fe20000000800 */
[--C-:B------:R-:W-:Y:S01]  /*41f0*/  FFMA.FTZ R180, R180, c[0x0][0x2d0], -R179.reuse ;  /* 0x0000b400b4b47a23 */ /* 0x100fe200000108b3 */
[----:B------:R-:W-:Y:S01]  /*4200*/  FMNMX.FTZ R6, R143, R6, !PT ;  /* 0x000000068f067209 */ /* 0x000fe20007810000 */
[----:B------:R-:W-:-:S03]  /*4210*/  FFMA.FTZ R217, R140, c[0x0][0x2d0], -R179 ;  /* 0x0000b4008cd97a23 */ /* 0x000fc600000108b3 */
[----:B------:R-:W-:Y:S02]  /*4220*/  FMNMX.FTZ R6, R141, R6, !PT ;  /* 0x000000068d067209 */ /* 0x000fe40007810000 */
[----:B------:R-:W2:Y:S01]  /*4230*/  MUFU.EX2 R155, R155 ;  /* 0x0000009b009b7308 */ /* 0x000ea20000000800 */
[----:B-1----:R-:W-:Y:S01]  /*4240*/  F2FP.PACK_AB R96, R160, R161 ;  /* 0x000000a1a060723e */ /* 0x002fe200000000ff */
[----:B------:R-:W-:Y:S01]  /*4250*/  FADD.FTZ R161, R161, R160 ;  /* 0x000000a0a1a17221 */ /* 0x000fe20000010000 */
[----:B------:R-:W-:-:S05]  /*4260*/  FMNMX.FTZ R6, R171, R6, !PT ;  /* 0x00000006ab067209 */ /* 0x000fca0007810000 */
[----:B------:R-:W1:Y:S01]  /*4270*/  SHFL.BFLY PT, R7, R6, 0x2, 0x1f ;  /* 0x0c401f0006077f89 */ /* 0x000e6200000e0000 */
[----:B------:R-:W-:Y:S01]  /*4280*/  MUFU.EX2 R159, R159 ;  /* 0x0000009f009f7308 */ /* 0x000fe20000000800 */
[----:B--2---:R-:W-:-:S07]  /*4290*/  F2FP.PACK_AB R98, R155, R158 ;  /* 0x0000009e9b62723e */ /* 0x004fce00000000ff */
[----:B------:R-:W-:Y:S01]  /*42a0*/  MUFU.EX2 R154, R154 ;  /* 0x0000009a009a7308 */ /* 0x000fe20000000800 */
[----:B------:R-:W-:-:S04]  /*42b0*/  FADD.FTZ R158, R158, R161 ;  /* 0x000000a19e9e7221 */ /* 0x000fc80000010000 */
[----:B------:R-:W-:-:S03]  /*42c0*/  FADD.FTZ R158, R155, R158 ;  /* 0x0000009e9b9e7221 */ /* 0x000fc60000010000 */
[----:B------:R-:W-:Y:S01]  /*42d0*/  MUFU.EX2 R153, R153 ;  /* 0x0000009900997308 */ /* 0x000fe20000000800 */
[----:B-1----:R-:W-:-:S07]  /*42e0*/  FMNMX.FTZ R7, R6, R7, !PT ;  /* 0x0000000706077209 */ /* 0x002fce0007810000 */
[----:B------:R-:W-:Y:S01]  /*42f0*/  MUFU.EX2 R150, R150 ;  /* 0x0000009600967308 */ /* 0x000fe20000000800 */
[----:B------:R-:W1:Y:S07]  /*4300*/  SHFL.BFLY PT, R0, R7, 0x1, 0x1f ;  /* 0x0c201f0007007f89 */ /* 0x000e6e00000e0000 */
[----:B------:R-:W-:Y:S08]  /*4310*/  MUFU.EX2 R166, R166 ;  /* 0x000000a600a67308 */ /* 0x000ff00000000800 */
[----:B------:R-:W-:Y:S08]  /*4320*/  MUFU.EX2 R169, R169 ;  /* 0x000000a900a97308 */ /* 0x000ff00000000800 */
[----:B------:R-:W-:Y:S01]  /*4330*/  MUFU.EX2 R167, R167 ;  /* 0x000000a700a77308 */ /* 0x000fe20000000800 */
[----:B-1----:R-:W-:-:S04]  /*4340*/  FMNMX.FTZ R0, R7, R0, !PT ;  /* 0x0000000007007209 */ /* 0x002fc80007810000 */
[C---:B------:R-:W-:Y:S01]  /*4350*/  FSETP.NEU.FTZ.AND P1, PT, R0.reuse, -INF , PT ;  /* 0xff8000000000780b */ /* 0x040fe20003f3d000 */
[----:B------:R-:W-:Y:S02]  /*4360*/  FMUL.FTZ R170, R0, c[0x0][0x2d0] ;  /* 0x0000b40000aa7a20 */ /* 0x000fe40000410000 */
[----:B------:R-:W-:Y:S03]  /*4370*/  MUFU.EX2 R168, R168 ;  /* 0x000000a800a87308 */ /* 0x000fe60000000800 */
[----:B------:R-:W-:-:S05]  /*4380*/  FSEL R170, R170, RZ, P1 ;  /* 0x000000ffaaaa7208 */ /* 0x000fca0000800000 */
[----:B------:R-:W-:Y:S01]  /*4390*/  MUFU.EX2 R180, R180 ;  /* 0x000000b400b47308 */ /* 0x000fe20000000800 */
[--C-:B------:R-:W-:Y:S02]  /*43a0*/  FFMA.FTZ R163, R28, c[0x0][0x2d0], -R170.reuse ;  /* 0x0000b4001ca37a23 */ /* 0x100fe400000108aa */
[--C-:B------:R-:W-:Y:S01]  /*43b0*/  FFMA.FTZ R162, R17, c[0x0][0x2d0], -R170.reuse ;  /* 0x0000b40011a27a23 */ /* 0x100fe200000108aa */
[----:B------:R-:W-:Y:S01]  /*43c0*/  LDSM.16.MT88.4 R28, [R165+0x900] ;  /* 0x00090000a51c783b */ /* 0x000fe20000004200 */
[--C-:B------:R-:W-:Y:S02]  /*43d0*/  FFMA.FTZ R164, R5, c[0x0][0x2d0], -R170.reuse ;  /* 0x0000b40005a47a23 */ /* 0x100fe400000108aa */
[--C-:B------:R-:W-:Y:S01]  /*43e0*/  FFMA.FTZ R157, R157, c[0x0][0x2d0], -R170.reuse ;  /* 0x0000b4009d9d7a23 */ /* 0x100fe200000108aa */
[----:B------:R1:W2:Y:S01]  /*43f0*/  LDSM.16.MT88.4 R4, [R3+0x4100] ;  /* 0x004100000304783b */ /* 0x0002a20000004200 */
[----:B------:R-:W-:Y:S01]  /*4400*/  MUFU.EX2 R163, R163 ;  /* 0x000000a300a37308 */ /* 0x000fe20000000800 */
[----:B------:R-:W-:-:S02]  /*4410*/  FFMA.FTZ R152, R11, c[0x0][0x2d0], -R170 ;  /* 0x0000b4000b987a23 */ /* 0x000fc400000108aa */
[----:B------:R-:W-:Y:S01]  /*4420*/  LDSM.16.MT88.4 R16, [R134+0x2900] ;  /* 0x002900008610783b */ /* 0x000fe20000004200 */
[--C-:B------:R-:W-:Y:S02]  /*4430*/  FFMA.FTZ R156, R15, c[0x0][0x2d0], -R170.reuse ;  /* 0x0000b4000f9c7a23 */ /* 0x100fe400000108aa */
[--C-:B------:R-:W-:Y:S02]  /*4440*/  FFMA.FTZ R151, R13, c[0x0][0x2d0], -R170.reuse ;  /* 0x0000b4000d977a23 */ /* 0x100fe400000108aa */
[----:B------:R-:W3:Y:S01]  /*4450*/  MUFU.EX2 R162, R162 ;  /* 0x000000a200a27308 */ /* 0x000ee20000000800 */
[----:B------:R-:W-:Y:S01]  /*4460*/  LDSM.16.MT88.4 R12, [R165+0x2900] ;  /* 0x00290000a50c783b */ /* 0x000fe20000004200 */
[--C-:B------:R-:W-:Y:S02]  /*4470*/  FFMA.FTZ R173, R173, c[0x0][0x2d0], -R170.reuse ;  /* 0x0000b400adad7a23 */ /* 0x100fe400000108aa */
[--C-:B------:R-:W-:Y:S02]  /*4480*/  FFMA.FTZ R174, R183, c[0x0][0x2d0], -R170.reuse ;  /* 0x0000b400b7ae7a23 */ /* 0x100fe400000108aa */
[----:B------:R-:W-:-:S02]  /*4490*/  FFMA.FTZ R175, R175, c[0x0][0x2d0], -R170 ;  /* 0x0000b400afaf7a23 */ /* 0x000fc400000108aa */
[----:B------:R-:W-:Y:S01]  /*44a0*/  MUFU.EX2 R164, R164 ;  /* 0x000000a400a47308 */ /* 0x000fe20000000800 */
[--C-:B------:R-:W-:Y:S02]  /*44b0*/  FFMA.FTZ R176, R181, c[0x0][0x2d0], -R170.reuse ;  /* 0x0000b400b5b07a23 */ /* 0x100fe400000108aa */
[--C-:B------:R-:W-:Y:S02]  /*44c0*/  FFMA.FTZ R181, R178, c[0x0][0x2d0], -R179.reuse ;  /* 0x0000b400b2b57a23 */ /* 0x100fe400000108b3 */
[----:B------:R-:W-:Y:S02]  /*44d0*/  FFMA.FTZ R178, R142, c[0x0][0x2d0], -R179 ;  /* 0x0000b4008eb27a23 */ /* 0x000fe400000108b3 */
[--C-:B-1----:R-:W-:Y:S01]  /*44e0*/  FFMA.FTZ R3, R9, c[0x0][0x2d0], -R170.reuse ;  /* 0x0000b40009037a23 */ /* 0x102fe200000108aa */
[----:B------:R-:W1:Y:S01]  /*44f0*/  MUFU.EX2 R157, R157 ;  /* 0x0000009d009d7308 */ /* 0x000e620000000800 */
[----:B------:R-:W4:Y:S01]  /*4500*/  LDSM.16.MT88.4 R8, [R135+0x2900] ;  /* 0x002900008708783b */ /* 0x000f220000004200 */
[----:B---3--:R-:W-:Y:S01]  /*4510*/  F2FP.PACK_AB R97, R162, R163 ;  /* 0x000000a3a261723e */ /* 0x008fe200000000ff */
[----:B------:R-:W-:-:S02]  /*4520*/  FFMA.FTZ R177, R177, c[0x0][0x2d0], -R170 ;  /* 0x0000b400b1b17a23 */ /* 0x000fc400000108aa */
[--C-:B------:R-:W-:Y:S02]  /*4530*/  FFMA.FTZ R182, R143, c[0x0][0x2d0], -R170.reuse ;  /* 0x0000b4008fb67a23 */ /* 0x100fe400000108aa */
[--C-:B------:R-:W-:Y:S01]  /*4540*/  FFMA.FTZ R179, R141, c[0x0][0x2d0], -R170.reuse ;  /* 0x0000b4008db37a23 */ /* 0x100fe200000108aa */
[----:B------:R-:W-:Y:S01]  /*4550*/  MUFU.EX2 R156, R156 ;  /* 0x0000009c009c7308 */ /* 0x000fe20000000800 */
[----:B------:R-:W-:Y:S01]  /*4560*/  FFMA.FTZ R216, R171, c[0x0][0x2d0], -R170 ;  /* 0x0000b400abd87a23 */ /* 0x000fe200000108aa */
[----:B------:R-:W-:Y:S01]  /*4570*/  LDSM.16.MT88.4 R140, [R172+0x3900] ;  /* 0x00390000ac8c783b */ /* 0x000fe20000004200 */
[----:B------:R-:W-:Y:S01]  /*4580*/  FADD.FTZ R163, R163, R162 ;  /* 0x000000a2a3a37221 */ /* 0x000fe20000010000 */
[----:B-1----:R-:W-:-:S04]  /*4590*/  F2FP.PACK_AB R99, R157, R164 ;  /* 0x000000a49d63723e */ /* 0x002fc800000000ff */
[----:B------:R-:W1:Y:S01]  /*45a0*/  MUFU.EX2 R151, R151 ;  /* 0x0000009700977308 */ /* 0x000e620000000800 */
[----:B------:R-:W-:-:S04]  /*45b0*/  FADD.FTZ R164, R164, R163 ;  /* 0x000000a3a4a47221 */ /* 0x000fc80000010000 */
[----:B------:R-:W-:Y:S01]  /*45c0*/  FADD.FTZ R157, R157, R164 ;  /* 0x000000a49d9d7221 */ /* 0x000fe20000010000 */
[C---:B------:R-:W-:Y:S02]  /*45d0*/  HMMA.16816.F32 R36, R96.reuse, R40, RZ ;  /* 0x000000286024723c */ /* 0x040fe400000018ff */
[----:B------:R-:W-:Y:S06]  /*45e0*/  MUFU.EX2 R152, R152 ;  /* 0x0000009800987308 */ /* 0x000fec0000000800 */
[C---:B------:R-:W-:Y:S02]  /*45f0*/  HMMA.16816.F32 R52, R96.reuse, R56, RZ ;  /* 0x000000386034723c */ /* 0x040fe400000018ff */
[----:B------:R-:W3:Y:S06]  /*4600*/  MUFU.EX2 R3, R3 ;  /* 0x0000000300037308 */ /* 0x000eec0000000800 */
        /* <DEDUP_REMOVED lines=31> */
[C---:B--2---:R-:W-:Y:S07]  /*4800*/  HMMA.16816.F32 R92, R96.reuse, R4, RZ ;  /* 0x00000004605c723c */ /* 0x044fee00000018ff */
[----:B------:R-:W-:Y:S01]  /*4810*/  F2FP.PACK_AB R4, R154, R159 ;  /* 0x0000009f9a04723e */ /* 0x000fe200000000ff */
[----:B------:R-:W-:Y:S01]  /*4820*/  HMMA.16816.F32 R96, R96, R6, RZ ;  /* 0x000000066060723c */ /* 0x000fe200000018ff */
[----:B-1----:R-:W-:Y:S01]  /*4830*/  F2FP.PACK_AB R5, R151, R156 ;  /* 0x0000009c9705723e */ /* 0x002fe200000000ff */
[----:B------:R-:W-:-:S02]  /*4840*/  FADD.FTZ R159, R159, R158 ;  /* 0x0000009e9f9f7221 */ /* 0x000fc40000010000 */
[----:B------:R-:W-:Y:S02]  /*4850*/  FADD.FTZ R156, R156, R157 ;  /* 0x0000009d9c9c7221 */ /* 0x000fe40000010000 */
[----:B------:R-:W-:Y:S01]  /*4860*/  FADD.FTZ R154, R154, R159 ;  /* 0x0000009f9a9a7221 */ /* 0x000fe20000010000 */
[----:B------:R-:W-:Y:S01]  /*4870*/  F2FP.PACK_AB R6, R150, R153 ;  /* 0x000000999606723e */ /* 0x000fe200000000ff */
[----:B------:R-:W-:Y:S01]  /*4880*/  FADD.FTZ R151, R151, R156 ;  /* 0x0000009c97977221 */ /* 0x000fe20000010000 */
[----:B---3--:R-:W-:Y:S01]  /*4890*/  F2FP.PACK_AB R7, R3, R152 ;  /* 0x000000980307723e */ /* 0x008fe200000000ff */
[----:B------:R-:W-:Y:S02]  /*48a0*/  FADD.FTZ R153, R153, R154 ;  /* 0x0000009a99997221 */ /* 0x000fe40000010000 */
[----:B------:R-:W-:Y:S02]  /*48b0*/  FADD.FTZ R152, R152, R151 ;  /* 0x0000009798987221 */ /* 0x000fe40000010000 */
[----:B------:R-:W-:-:S02]  /*48c0*/  FADD.FTZ R153, R150, R153 ;  /* 0x0000009996997221 */ /* 0x000fc40000010000 */
[----:B----4-:R-:W-:Y:S01]  /*48d0*/  HMMA.16816.F32 R36, R4, R8, R36 ;  /* 0x000000080424723c */ /* 0x010fe20000001824 */
[----:B------:R-:W-:Y:S02]  /*48e0*/  FADD.FTZ R152, R3, R152 ;  /* 0x0000009803987221 */ /* 0x000fe40000010000 */
[----:B------:R-:W-:-:S05]  /*48f0*/  @P2 IMAD.HI.U32 R3, R144, c[0x0][0x2c8], RZ ;  /* 0x0000b20090032a27 */ /* 0x000fca00078e00ff */
[----:B------:R-:W-:Y:S01]  /*4900*/  HMMA.16816.F32 R40, R4, R10, R40 ;  /* 0x0000000a0428723c */ /* 0x000fe20000001828 */
[----:B------:R-:W1:Y:S01]  /*4910*/  LDSM.16.MT88.4 R8, [R172+0x4900] ;  /* 0x00490000ac08783b */ /* 0x000e620000004200 */
[----:B------:R-:W-:-:S05]  /*4920*/  @P2 SHF.R.U32.HI R144, RZ, c[0x0][0x2cc], R3 ;  /* 0x0000b300ff902a19 */ /* 0x000fca0000011603 */
[----:B------:R-:W-:Y:S01]  /*4930*/  IMAD.IADD R133, R133, 0x1, R144 ;  /* 0x0000000185857824 */ /* 0x000fe200078e0290 */
        /* <DEDUP_REMOVED lines=36> */
[----:B-----5:R-:W-:Y:S01]  /*4b80*/  F2FP.PACK_AB R5, R174, R173 ;  /* 0x000000adae05723e */ /* 0x020fe200000000ff */
        /* <DEDUP_REMOVED lines=64> */
[----:B------:R-:W2:Y:S04]  /*4f90*/  LDSM.16.MT88.4 R16, [R165+0x5900] ;  /* 0x00590000a510783b */ /* 0x000ea80000004200 */
[----:B------:R-:W-:Y:S01]  /*4fa0*/  @!PT LDS RZ, [RZ] ;  /* 0x00000000fffff984 */ /* 0x000fe20000000800 */
[----:B------:R-:W-:Y:S01]  /*4fb0*/  @!PT LDS RZ, [RZ] ;  /* 0x00000000fffff984 */ /* 0x000fe20000000800 */
[----:B------:R-:W-:Y:S01]  /*4fc0*/  @!PT LDS RZ, [RZ] ;  /* 0x00000000fffff984 */ /* 0x000fe20000000800 */
[----:B------:R1:W-:Y:S03]  /*4fd0*/  @P0 LDGSTS.E.BYPASS.LTC128B.128 [R145+0xc100], [R148.64], !P5 ;  /* 0x0c10000094910fae */ /* 0x0003e6000e901d48 */
[C---:B------:R-:W-:Y:S01]  /*4fe0*/  HMMA.16816.F32 R44, R4.reuse, R140, R44 ;  /* 0x0000008c042c723c */ /* 0x040fe2000000182c */
[----:B------:R1:W-:Y:S04]  /*4ff0*/  @P0 LDGSTS.E.BYPASS.LTC128B.128 [R145+0xe100], [R148.64+0x80], !P4 ;  /* 0x0e10008094910fae */ /* 0x0003e8000e101d48 */
[----:B------:R1:W-:Y:S03]  /*5000*/  @P0 LDGSTS.E.BYPASS.LTC128B.128 [R145+0x10100], [R148.64+0x100], !P6 ;  /* 0x1010010094910fae */ /* 0x0003e6000f101d48 */
[C---:B------:R-:W-:Y:S01]  /*5010*/  HMMA.16816.F32 R48, R4.reuse, R142, R48 ;  /* 0x0000008e0430723c */ /* 0x040fe20000001830 */
[----:B------:R1:W-:Y:S04]  /*5020*/  @P0 LDGSTS.E.BYPASS.LTC128B.128 [R145+0xd100], [R146.64], !P5 ;  /* 0x0d10000092910fae */ /* 0x0003e8000e901d48 */
[----:B------:R1:W-:Y:S03]  /*5030*/  @P0 LDGSTS.E.BYPASS.LTC128B.128 [R145+0xf100], [R146.64+0x80], !P4 ;  /* 0x0f10008092910fae */ /* 0x0003e6000e101d48 */
[C---:B------:R-:W-:Y:S01]  /*5040*/  HMMA.16816.F32 R76, R4.reuse, R136, R76 ;  /* 0x00000088044c723c */ /* 0x040fe2000000184c */
[----:B------:R1:W-:Y:S04]  /*5050*/  @P0 LDGSTS.E.BYPASS.LTC128B.128 [R145+0x11100], [R146.64+0x100], !P6 ;  /* 0x1110010092910fae */ /* 0x0003e8000f101d48 */
[----:B------:R-:W0:Y:S03]  /*5060*/  LDGDEPBAR ;  /* 0x00000000000079af */ /* 0x000e260000000000 */
        /* <DEDUP_REMOVED lines=14> */
[----:B------:R-:W-:Y:S07]  /*5150*/  HMMA.16816.F32 R96, R4, R18, R96 ;  /* 0x000000120460723c */ /* 0x000fee0000001860 */
[----:B------:R-:W-:Y:S01]  /*5160*/  IADD3 R4, R133, c[0x0][0x328], RZ ;  /* 0x0000ca0085047a10 */ /* 0x000fe20007ffe0ff */
[----:B------:R-:W-:Y:S05]  /*5170*/  @!P3 BRA `(.L_x_878) ;  /* 0x000000f00000b947 */ /* 0x000fea0003800000 */
[C---:B------:R-:W-:Y:S01]  /*5180*/  ISETP.GT.AND P0, PT, R133.reuse, RZ, PT ;  /* 0x000000ff8500720c */ /* 0x040fe20003f04270 */
[----:B------:R-:W-:Y:S01]  /*5190*/  IMAD.MOV.U32 R3, RZ, RZ, c[0x0][0x32c] ;  /* 0x0000cb00ff037624 */ /* 0x000fe200078e00ff */
        /* <DEDUP_REMOVED lines=8> */
.L_x_879:
[----:B------:R-:W-:-:S13]  /*5220*/  ISETP.NE.AND P0, PT, R3, 0x1, PT ;  /* 0x000000010300780c */ /* 0x000fda0003f05270 */
[----:B------:R-:W-:-:S05]  /*5230*/  @P0 IMAD.HI.U32 R5, R6, c[0x0][0x330], RZ ;  /* 0x0000cc0006050a27 */ /* 0x000fca00078e00ff */
[----:B------:R-:W-:-:S05]  /*5240*/  @P0 SHF.R.U32.HI R6, RZ, c[0x0][0x334], R5 ;  /* 0x0000cd00ff060a19 */ /* 0x000fca0000011605 */
.L_x_880:
[----:B------:R-:W-:-:S05]  /*5250*/  IMAD R3, R6, R3, c[0x0][0x32c] ;  /* 0x0000cb0006037624 */ /* 0x000fca00078e0203 */
[----:B------:R-:W-:-:S04]  /*5260*/  IMNMX R4, R4, R3, PT ;  /* 0x0000000304047217 */ /* 0x000fc80003800200 */
.L_x_878:
[----:B------:R-:W-:Y:S01]  /*5270*/  SHF.R.S32.HI R3, RZ, 0x1f, R4 ;  /* 0x0000001fff037819 */ /* 0x000fe20000011404 */
[----:B------:R-:W-:Y:S01]  /*5280*/  UMOV UR5, 0x1 ;  /* 0x0000000100057882 */ /* 0x000fe20000000000 */
[----:B------:R-:W-:Y:S02]  /*5290*/  IMAD.MOV.U32 R215, RZ, RZ, RZ ;  /* 0x000000ffffd77224 */ /* 0x000fe400078e00ff */
[----:B------:R-:W-:-:S04]  /*52a0*/  LEA.HI R4, R3, R4, RZ, 0x6 ;  /* 0x0000000403047211 */ /* 0x000fc800078f30ff */
[----:B------:R-:W-:-:S04]  /*52b0*/  SHF.R.S32.HI R4, RZ, 0x6, R4 ;  /* 0x00000006ff047819 */ /* 0x000fc80000011404 */
[----:B------:R-:W-:-:S04]  /*52c0*/  IMNMX R231, R193, R4, !PT ;  /* 0x00000004c1e77217 */ /* 0x000fc80007800200 */
[----:B------:R-:W-:-:S13]  /*52d0*/  ISETP.GE.AND P0, PT, R220, R231, PT ;  /* 0x000000e7dc00720c */ /* 0x000fda0003f06270 */
[----:B------:R-:W-:Y:S05]  /*52e0*/  @!P0 BRA `(.L_x_881) ;  /* 0x000039c000008947 */ /* 0x000fea0003800000 */
[----:B------:R-:W-:Y:S01]  /*52f0*/  ISETP.NE.AND P3, PT, R196, 0x1, PT ;  /* 0x00000001c400780c */ /* 0x000fe20003f65270 */
[----:B------:R-:W-:Y:S01]  /*5300*/  IMAD.MOV.U32 R189, RZ, RZ, 0x20 ;  /* 0x00000020ffbd7424 */ /* 0x000fe200078e00ff */
[----:B------:R-:W-:Y:S01]  /*5310*/  LOP3.LUT P1, RZ, R218, 0x2, RZ, 0xc0, !PT ;  /* 0x00000002daff7812 */ /* 0x000fe2000782c0ff */
[----:B------:R-:W-:Y:S01]  /*5320*/  IMAD.MOV.U32 R3, RZ, RZ, R0 ;  /* 0x000000ffff037224 */ /* 0x000fe200078e0000 */
[C---:B------:R-:W-:Y:S01]  /*5330*/  IADD3 R229, P0, R204.reuse, 0x40, RZ ;  /* 0x00000040cce57810 */ /* 0x040fe20007f1e0ff */
[----:B------:R-:W-:Y:S01]  /*5340*/  IMAD.MOV.U32 R215, RZ, RZ, RZ ;  /* 0x000000ffffd77224 */ /* 0x000fe200078e00ff */
[----:B------:R-:W-:Y:S01]  /*5350*/  SEL R189, R189, 0xffffffe0, !P1 ;  /* 0xffffffe0bdbd7807 */ /* 0x000fe20004800000 */
[----:B------:R-:W-:Y:S01]  /*5360*/  UMOV UR5, 0x1 ;  /* 0x0000000100057882 */ /* 0x000fe20000000000 */
[----:B------:R-:W-:Y:S01]  /*5370*/  IADD3 R227, P2, R204, 0x80, RZ ;  /* 0x00000080cce37810 */ /* 0x000fe20007f5e0ff */
[----:B------:R-:W-:Y:S01]  /*5380*/  IMAD.X R228, RZ, RZ, R209, P0 ;  /* 0x000000ffffe47224 */ /* 0x000fe200000e06d1 */
[----:B------:R-:W-:-:S02]  /*5390*/  IADD3 R225, P1, R206, 0x40, RZ ;  /* 0x00000040cee17810 */ /* 0x000fc40007f3e0ff */
[----:B------:R-:W-:Y:S01]  /*53a0*/  IADD3 R223, P0, R206, 0x80, RZ ;  /* 0x00000080cedf7810 */ /* 0x000fe20007f1e0ff */
[----:B------:R-:W-:Y:S01]  /*53b0*/  @P3 IMAD.HI.U32 R221, R210, c[0x0][0x2c8], RZ ;  /* 0x0000b200d2dd3a27 */ /* 0x000fe200078e00ff */
[----:B------:R-:W-:Y:S02]  /*53c0*/  MOV R132, R2 ;  /* 0x0000000200847202 */ /* 0x000fe40000000f00 */
[----:B------:R-:W-:Y:S01]  /*53d0*/  IADD3.X R222, RZ, R213, RZ, P0, !PT ;  /* 0x000000d5ffde7210 */ /* 0x000fe200007fe4ff */
[----:B------:R-:W-:Y:S01]  /*53e0*/  IMAD.X R226, RZ, RZ, R209, P2 ;  /* 0x000000ffffe27224 */ /* 0x000fe200010e06d1 */
[----:B------:R-:W-:Y:S01]  /*53f0*/  @P3 SHF.R.U32.HI R221, RZ, c[0x0][0x2cc], R221 ;  /* 0x0000b300ffdd3a19 */ /* 0x000fe200000116dd */
[----:B------:R-:W-:Y:S02]  /*5400*/  IMAD.X R224, RZ, RZ, R213, P1 ;  /* 0x000000ffffe07224 */ /* 0x000fe400008e06d5 */
.L_x_890:
[----:B------:R-:W-:Y:S04]  /*5410*/  DEPBAR.LE SB0, 0x2 ;  /* 0x000080800000791a */ /* 0x000fe80000000000 */
[----:B------:R-:W-:Y:S01]  /*5420*/  BAR.SYNC.DEFER_BLOCKING 0x0 ;  /* 0x0000000000007b1d */ /* 0x000fe20000010000 */
[----:B------:R-:W-:Y:S01]  /*5430*/  UIMAD UR4, UR5, 0x6000, URZ ;  /* 0x00006000050478a4 */ /* 0x000fe2000f8e023f */
[----:B------:R-:W-:Y:S01]  /*5440*/  ISETP.GE.AND P0, PT, R193, R220, PT ;  /* 0x000000dcc100720c */ /* 0x000fe20003f06270 */
[----:B------:R-:W-:Y:S01]  /*5450*/  IMAD.SHL.U32 R244, R220, 0x40, RZ ;  /* 0x00000040dcf47824 */ /* 0x000fe200078e00ff */
[----:B------:R-:W-:Y:S02]  /*5460*/  ISETP.NE.AND P2, PT, R196, 0x1, PT ;  /* 0x00000001c400780c */ /* 0x000fe40003f45270 */
[----:B------:R-:W-:Y:S02]  /*5470*/  MOV R249, R210 ;  /* 0x000000d200f97202 */ /* 0x000fe40000000f00 */
[----:B------:R-:W-:Y:S02]  /*5480*/  IADD3 R180, R188, UR4, RZ ;  /* 0x00000004bcb47c10 */ /* 0x000fe4000fffe0ff */
[----:B------:R-:W-:Y:S02]  /*5490*/  ISETP.GE.AND P3, PT, R195, 0x1, PT ;  /* 0x00000001c300780c */ /* 0x000fe40003f66270 */
[-C--:B------:R-:W-:Y:S01]  /*54a0*/  IADD3 R0, R192, R180.reuse, RZ ;  /* 0x000000b4c0007210 */ /* 0x080fe20007ffe0ff */
[C---:B------:R-:W-:Y:S01]  /*54b0*/  IMAD.IADD R133, R189.reuse, 0x1, R180 ;  /* 0x00000001bd857824 */ /* 0x040fe200078e02b4 */
[----:B------:R-:W-:Y:S02]  /*54c0*/  IADD3 R191, R189, R180, R192 ;  /* 0x000000b4bdbf7210 */ /* 0x000fe40007ffe0c0 */
[----:B------:R-:W-:Y:S02]  /*54d0*/  @!P0 IADD3 R165, R220, -0x1, RZ ;  /* 0xffffffffdca58810 */ /* 0x000fe40007ffe0ff */
[----:B------:R-:W-:Y:S02]  /*54e0*/  @P2 MOV R249, R221 ;  /* 0x000000dd00f92202 */ /* 0x000fe40000000f00 */
[----:B------:R-:W-:Y:S02]  /*54f0*/  @!P0 SHF.R.S32.HI R2, RZ, 0x1f, R165 ;  /* 0x0000001fff028819 */ /* 0x000fe400000114a5 */
[----:B------:R-:W-:Y:S01]  /*5500*/  IADD3 R245, -R211, 0x1, -R244 ;  /* 0x00000001d3f57810 */ /* 0x000fe20007ffe9f4 */
[----:B------:R-:W-:Y:S02]  /*5510*/  LDSM.16.M88.4 R136, [R190] ;  /* 0x00000000be88783b */ /* 0x000fe40000000200 */
[----:B------:R-:W-:Y:S01]  /*5520*/  @!P0 IMAD R2, R2, c[0x0][0x208], RZ ;  /* 0x0000820002028a24 */ /* 0x000fe200078e02ff */
[----:B------:R-:W-:Y:S03]  /*5530*/  IADD3 R245, -R203, R245, R194 ;  /* 0x000000f5cbf57210 */ /* 0x000fe60007ffe1c2 */
[----:B------:R-:W-:Y:S01]  /*5540*/  @!P0 IMAD R2, R165, c[0x0][0x20c], R2 ;  /* 0x00008300a5028a24 */ /* 0x000fe200078e0202 */
[----:B------:R-:W-:Y:S01]  /*5550*/  IADD3 R246, R245, c[0x0][0x328], RZ ;  /* 0x0000ca00f5f67a10 */ /* 0x000fe20007ffe0ff */
[----:B------:R-:W1:Y:S01]  /*5560*/  LDSM.16.M88.4 R140, [R188+UR4+0xc100] ;  /* 0x00c10004bc8c783b */ /* 0x000e620008000200 */
[----:B------:R-:W-:Y:S01]  /*5570*/  @!P0 IMAD.WIDE.U32 R164, R165, c[0x0][0x208], RZ ;  /* 0x00008200a5a48a25 */ /* 0x000fe200078e00ff */
[----:B------:R-:W-:Y:S04]  /*5580*/  IADD3 R245, R245, UR6, RZ ;  /* 0x00000006f5f57c10 */ /* 0x000fe8000fffe0ff */
[----:B------:R-:W-:Y:S01]  /*5590*/  @!P0 IADD3 R171, R165, R2, RZ ;  /* 0x00000002a5ab8210 */ /* 0x000fe20007ffe0ff */
[----:B------:R-:W2:Y:S01]  /*55a0*/  LDSM.16.M88.4 R144, [R188+UR4+0xc900] ;  /* 0x00c90004bc90783b */ /* 0x000ea20008000200 */
[C---:B------:R-:W-:Y:S02]  /*55b0*/  @!P0 IMAD.SHL.U32 R2, R164.reuse, 0x40, RZ ;  /* 0x00000040a4028824 */ /* 0x040fe400078e00ff */
[----:B------:R-:W-:Y:S03]  /*55c0*/  @!P0 SHF.L.U64.HI R171, R164, 0x6, R171 ;  /* 0x00000006a4ab8819 */ /* 0x000fe600000102ab */
[C---:B------:R-:W-:Y:S01]  /*55d0*/  @!P0 IADD3 R165, P1, R2.reuse, R204, RZ ;  /* 0x000000cc02a58210 */ /* 0x040fe20007f3e0ff */
[----:B------:R-:W3:Y:S03]  /*55e0*/  LDSM.16.M88.4 R148, [R188+UR4+0xd100] ;  /* 0x00d10004bc94783b */ /* 0x000ee60008000200 */
[----:B------:R-:W-:Y:S02]  /*55f0*/  @!P0 IADD3.X R164, R171, R209, RZ, P1, !PT ;  /* 0x000000d1aba48210 */ /* 0x000fe40000ffe4ff */
[C---:B------:R-:W-:Y:S02]  /*5600*/  @!P0 LEA R166, P1, R165.reuse, c[0x0][0x1f8], 0x1 ;  /* 0x00007e00a5a68a11 */ /* 0x040fe400078208ff */
[----:B------:R-:W4:Y:S02]  /*5610*/  LDSM.16.M88.4 R152, [R188+UR4+0xd900] ;  /* 0x00d90004bc98783b */ /* 0x000f240008000200 */
[----:B------:R-:W-:Y:S02]  /*5620*/  @!P0 LEA.HI.X R167, R165, c[0x0][0x1fc], R164, 0x1, P1 ;  /* 0x00007f00a5a78a11 */ /* 0x000fe400008f0ca4 */
[----:B------:R-:W-:Y:S03]  /*5630*/  @!P0 IADD3 R168, P1, R2, R229, RZ ;  /* 0x000000e502a88210 */ /* 0x000fe60007f3e0ff */
[----:B------:R-:W-:Y:S02]  /*5640*/  LDSM.16.M88.4 R156, [R133+0xd100] ;  /* 0x00d10000859c783b */ /* 0x000fe40000000200 */
[C---:B------:R-:W-:Y:S01]  /*5650*/  @!P0 IMAD.X R165, R171.reuse, 0x1, R228, P1 ;  /* 0x00000001aba58824 */ /* 0x040fe200008e06e4 */
[C---:B------:R-:W-:Y:S04]  /*5660*/  @!P0 LEA R164, P1, R168.reuse, c[0x0][0x1f8], 0x1 ;  /* 0x00007e00a8a48a11 */ /* 0x040fe800078208ff */
[----:B------:R-:W-:Y:S02]  /*5670*/  @!P0 LEA.HI.X R165, R168, c[0x0][0x1fc], R165, 0x1, P1 ;  /* 0x00007f00a8a58a11 */ /* 0x000fe400008f0ca5 */
[----:B------:R-:W-:Y:S01]  /*5680*/  @!P0 IADD3 R169, P1, R2, R227, RZ ;  /* 0x000000e302a98210 */ /* 0x000fe20007f3e0ff */
[C---:B-1----:R-:W-:Y:S03]  /*5690*/  HMMA.16816.F32 R4, R136.reuse, R140, RZ ;  /* 0x0000008c8804723c */ /* 0x042fe600000018ff */
[----:B------:R-:W-:Y:S02]  /*56a0*/  @!P0 IADD3.X R170, R171, R226, RZ, P1, !PT ;  /* 0x000000e2abaa8210 */ /* 0x000fe40000ffe4ff */
[C---:B------:R-:W-:Y:S03]  /*56b0*/  @!P0 LEA R168, P1, R169.reuse, c[0x0][0x1f8], 0x1 ;  /* 0x00007e00a9a88a11 */ /* 0x040fe600078208ff */
[C---:B------:R-:W-:Y:S01]  /*56c0*/  HMMA.16816.F32 R8, R136.reuse, R142, RZ ;  /* 0x0000008e8808723c */ /* 0x040fe200000018ff */
[----:B------:R-:W-:Y:S03]  /*56d0*/  LDSM.16.M88.4 R140, [R186] ;  /* 0x00000000ba8c783b */ /* 0x000fe60000000200 */
[----:B------:R-:W-:Y:S02]  /*56e0*/  @!P0 LEA.HI.X R169, R169, c[0x0][0x1fc], R170, 0x1, P1 ;  /* 0x00007f00a9a98a11 */ /* 0x000fe400008f0caa */
[----:B------:R-:W-:Y:S02]  /*56f0*/  @!P0 IADD3 R2, P1, R198, R2, RZ ;  /* 0x00000002c6028210 */ /* 0x000fe40007f3e0ff */
[C---:B--2---:R-:W-:Y:S04]  /*5700*/  HMMA.16816.F32 R12, R136.reuse, R144, RZ ;  /* 0x00000090880c723c */ /* 0x044fe800000018ff */
[----:B------:R-:W-:Y:S01]  /*5710*/  @!P0 IMAD.X R171, R197, 0x1, R171, P1 ;  /* 0x00000001c5ab8824 */ /* 0x000fe200008e06ab */
[----:B------:R-:W-:Y:S03]  /*5720*/  @!P0 IADD3 R170, P1, R2, R204, RZ ;  /* 0x000000cc02aa8210 */ /* 0x000fe60007f3e0ff */
[C---:B------:R-:W-:Y:S01]  /*5730*/  HMMA.16816.F32 R16, R136.reuse, R146, RZ ;  /* 0x000000928810723c */ /* 0x040fe200000018ff */
[----:B------:R-:W1:Y:S03]  /*5740*/  LDSM.16.M88.4 R144, [R133+0xc100] ;  /* 0x00c100008590783b */ /* 0x000e660000000200 */
[C---:B------:R-:W-:Y:S02]  /*5750*/  @!P0 IADD3.X R173, R171.reuse, R209, RZ, P1, !PT ;  /* 0x000000d1abad8210 */ /* 0x040fe40000ffe4ff */
[C---:B------:R-:W-:Y:S02]  /*5760*/  @!P0 LEA R172, P1, R170.reuse, c[0x0][0x1f8], 0x1 ;  /* 0x00007e00aaac8a11 */ /* 0x040fe400078208ff */
[C---:B---3--:R-:W-:Y:S04]  /*5770*/  HMMA.16816.F32 R20, R136.reuse, R148, RZ ;  /* 0x000000948814723c */ /* 0x048fe800000018ff */
[----:B------:R-:W-:Y:S02]  /*5780*/  @!P0 LEA.HI.X R173, R170, c[0x0][0x1fc], R173, 0x1, P1 ;  /* 0x00007f00aaad8a11 */ /* 0x000fe400008f0cad */
[C---:B------:R-:W-:Y:S02]  /*5790*/  @!P0 IADD3 R175, P1, R2.reuse, R229, RZ ;  /* 0x000000e502af8210 */ /* 0x040fe40007f3e0ff */
[C---:B------:R-:W-:Y:S01]  /*57a0*/  HMMA.16816.F32 R24, R136.reuse, R150, RZ ;  /* 0x000000968818723c */ /* 0x040fe200000018ff */
[----:B------:R-:W2:Y:S03]  /*57b0*/  LDSM.16.M88.4 R148, [R133+0xc900] ;  /* 0x00c900008594783b */ /* 0x000ea60000000200 */
[----:B------:R-:W-:Y:S02]  /*57c0*/  @!P0 IADD3.X R170, R171, R228, RZ, P1, !PT ;  /* 0x000000e4abaa8210 */ /* 0x000fe40000ffe4ff */
[C---:B------:R-:W-:Y:S02]  /*57d0*/  @!P0 LEA R174, P1, R175.reuse, c[0x0][0x1f8], 0x1 ;  /* 0x00007e00afae8a11 */ /* 0x040fe400078208ff */
[C---:B----4-:R-:W-:Y:S04]  /*57e0*/  HMMA.16816.F32 R28, R136.reuse, R152, RZ ;  /* 0x00000098881c723c */ /* 0x050fe800000018ff */
[----:B------:R-:W-:Y:S02]  /*57f0*/  @!P0 LEA.HI.X R175, R175, c[0x0][0x1fc], R170, 0x1, P1 ;  /* 0x00007f00afaf8a11 */ /* 0x000fe400008f0caa */
[----:B------:R-:W-:Y:S02]  /*5800*/  @!P0 IADD3 R2, P1, R2, R227, RZ ;  /* 0x000000e302028210 */ /* 0x000fe40007f3e0ff */
[----:B------:R-:W-:Y:S01]  /*5810*/  HMMA.16816.F32 R32, R136, R154, RZ ;  /* 0x0000009a8820723c */ /* 0x000fe200000018ff */
[----:B------:R-:W3:Y:S03]  /*5820*/  LDSM.16.M88.4 R136, [R133+0xd900] ;  /* 0x00d900008588783b */ /* 0x000ee60000000200 */
[----:B------:R-:W-:Y:S01]  /*5830*/  @!P0 IMAD.X R177, R171, 0x1, R226, P1 ;  /* 0x00000001abb18824 */ /* 0x000fe200008e06e2 */
[C---:B------:R-:W-:Y:S01]  /*5840*/  @!P0 LEA R176, P1, R2.reuse, c[0x0][0x1f8], 0x1 ;  /* 0x00007e0002b08a11 */ /* 0x040fe200078208ff */
[C---:B------:R-:W-:Y:S02]  /*5850*/  @!P0 IMAD R171, R215.reuse, 0x6000, R214 ;  /* 0x00006000d7ab8824 */ /* 0x040fe400078e02d6 */
[C---:B-1----:R-:W-:Y:S03]  /*5860*/  HMMA.16816.F32 R4, R140.reuse, R144, R4 ;  /* 0x000000908c04723c */ /* 0x042fe60000001804 */
[----:B------:R-:W-:Y:S01]  /*5870*/  @!PT LDS RZ, [RZ] ;  /* 0x00000000fffff984 */ /* 0x000fe20000000800 */
[----:B------:R-:W-:Y:S01]  /*5880*/  @!PT LDS RZ, [RZ] ;  /* 0x00000000fffff984 */ /* 0x000fe20000000800 */
[----:B------:R-:W-:Y:S01]  /*5890*/  @!PT LDS RZ, [RZ] ;  /* 0x00000000fffff984 */ /* 0x000fe20000000800 */
[----:B------:R1:W-:Y:S02]  /*58a0*/  @!P0 LDGSTS.E.BYPASS.LTC128B.128 [R171], [R166.64], !P5 ;  /* 0x00000000a6ab8fae */ /* 0x0003e4000e901d48 */
[----:B------:R-:W-:Y:S01]  /*58b0*/  @!P0 LEA.HI.X R177, R2, c[0x0][0x1fc], R177, 0x1, P1 ;  /* 0x00007f0002b18a11 */ /* 0x000fe200008f0cb1 */
[----:B------:R-:W-:Y:S02]  /*58c0*/  IMAD.IADD R2, R192, 0x1, R133 ;  /* 0x00000001c0027824 */ /* 0x000fe400078e0285 */
[C---:B------:R-:W-:Y:S02]  /*58d0*/  HMMA.16816.F32 R8, R140.reuse, R146, R8 ;  /* 0x000000928c08723c */ /* 0x040fe40000001808 */
[----:B------:R1:W-:Y:S06]  /*58e0*/  @!P0 LDGSTS.E.BYPASS.LTC128B.128 [R171+0x2000], [R164.64], !P4 ;  /* 0x02000000a4ab8fae */ /* 0x0003ec000e101d48 */
[C---:B--2---:R-:W-:Y:S01]  /*58f0*/  HMMA.16816.F32 R12, R140.reuse, R148, R12 ;  /* 0x000000948c0c723c */ /* 0x044fe2000000180c */
[----:B------:R2:W-:Y:S07]  /*5900*/  @!P0 LDGSTS.E.BYPASS.LTC128B.128 [R171+0x4000], [R168.64], !P6 ;  /* 0x04000000a8ab8fae */ /* 0x0005ee000f101d48 */
[C---:B------:R-:W-:Y:S01]  /*5910*/  HMMA.16816.F32 R16, R140.reuse, R150, R16 ;  /* 0x000000968c10723c */ /* 0x040fe20000001810 */
[----:B------:R2:W-:Y:S07]  /*5920*/  @!P0 LDGSTS.E.BYPASS.LTC128B.128 [R171+0x1000], [R172.64], !P5 ;  /* 0x01000000acab8fae */ /* 0x0005ee000e901d48 */
[C---:B------:R-:W-:Y:S01]  /*5930*/  HMMA.16816.F32 R20, R140.reuse, R156, R20 ;  /* 0x0000009c8c14723c */ /* 0x040fe20000001814 */
[----:B------:R2:W-:Y:S07]  /*5940*/  @!P0 LDGSTS.E.BYPASS.LTC128B.128 [R171+0x3000], [R174.64], !P4 ;  /* 0x03000000aeab8fae */ /* 0x0005ee000e101d48 */
[C---:B------:R-:W-:Y:S01]  /*5950*/  HMMA.16816.F32 R24, R140.reuse, R158, R24 ;  /* 0x0000009e8c18723c */ /* 0x040fe20000001818 */
[----:B------:R2:W-:Y:S02]  /*5960*/  @!P0 LDGSTS.E.BYPASS.LTC128B.128 [R171+0x5000], [R176.64], !P6 ;  /* 0x05000000b0ab8fae */ /* 0x0005e4000f101d48 */
[C---:B------:R-:W-:Y:S02]  /*5970*/  ISETP.GE.AND P0, PT, R215.reuse, 0x1, PT ;  /* 0x00000001d700780c */ /* 0x040fe40003f06270 */
[----:B------:R-:W-:Y:S03]  /*5980*/  IADD3 R215, R215, 0x1, RZ ;  /* 0x00000001d7d77810 */ /* 0x000fe60007ffe0ff */
[C---:B---3--:R-:W-:Y:S01]  /*5990*/  HMMA.16816.F32 R28, R140.reuse, R136, R28 ;  /* 0x000000888c1c723c */ /* 0x048fe2000000181c */
[----:B------:R-:W-:Y:S03]  /*59a0*/  LDSM.16.M88.4 R152, [R185] ;  /* 0x00000000b998783b */ /* 0x000fe60000000200 */
[----:B------:R-:W-:Y:S04]  /*59b0*/  SEL R215, R215, RZ, !P0 ;  /* 0x000000ffd7d77207 */ /* 0x000fe80004000000 */
[----:B------:R-:W-:Y:S01]  /*59c0*/  HMMA.16816.F32 R32, R140, R138, R32 ;  /* 0x0000008a8c20723c */ /* 0x000fe20000001820 */
[----:B------:R-:W3:Y:S07]  /*59d0*/  LDSM.16.M88.4 R160, [R0+0xc100] ;  /* 0x00c1000000a0783b */ /* 0x000eee0000000200 */
[----:B------:R-:W4:Y:S07]  /*59e0*/  LDSM.16.M88.4 R144, [R0+0xc900] ;  /* 0x00c900000090783b */ /* 0x000f2e0000000200 */
[----:B------:R-:W5:Y:S07]  /*59f0*/  LDSM.16.M88.4 R148, [R0+0xd100] ;  /* 0x00d100000094783b */ /* 0x000f6e0000000200 */
[----:B------:R-:W5:Y:S07]  /*5a00*/  LDSM.16.M88.4 R156, [R0+0xd900] ;  /* 0x00d90000009c783b */ /* 0x000f6e0000000200 */
[----:B-1----:R-:W-:Y:S07]  /*5a10*/  LDSM.16.M88.4 R164, [R184] ;  /* 0x00000000b8a4783b */ /* 0x002fee0000000200 */
[----:B--2---:R-:W1:Y:S01]  /*5a20*/  LDSM.16.M88.4 R168, [R2+0xc100] ;  /* 0x00c1000002a8783b */ /* 0x004e620000000200 */
[C---:B---3--:R-:W-:Y:S06]  /*5a30*/  HMMA.16816.F32 R4, R152.reuse, R160, R4 ;  /* 0x000000a09804723c */ /* 0x048fec0000001804 */
[----:B------:R-:W2:Y:S02]  /*5a40*/  LDSM.16.M88.4 R136, [R2+0xc900] ;  /* 0x00c900000288783b */ /* 0x000ea40000000200 */
[C---:B------:R-:W-:Y:S05]  /*5a50*/  HMMA.16816.F32 R8, R152.reuse, R162, R8 ;  /* 0x000000a29808723c */ /* 0x040fea0000001808 */
[----:B------:R-:W3:Y:S03]  /*5a60*/  LDSM.16.M88.4 R140, [R2+0xd100] ;  /* 0x00d10000028c783b */ /* 0x000ee60000000200 */
[C---:B----4-:R-:W-:Y:S04]  /*5a70*/  HMMA.16816.F32 R12, R152.reuse, R144, R12 ;  /* 0x00000090980c723c */ /* 0x050fe8000000180c */
[----:B------:R-:W-:Y:S04]  /*5a80*/  LDSM.16.M88.4 R160, [R188+UR4+0xf900] ;  /* 0x00f90004bca0783b */ /* 0x000fe80008000200 */
[C---:B------:R-:W-:Y:S03]  /*5a90*/  HMMA.16816.F32 R16, R152.reuse, R146, R16 ;  /* 0x000000929810723c */ /* 0x040fe60000001810 */
[----:B------:R-:W4:Y:S05]  /*5aa0*/  LDSM.16.M88.4 R144, [R2+0xd900] ;  /* 0x00d900000290783b */ /* 0x000f2a0000000200 */
        /* <DEDUP_REMOVED lines=9> */
[----:B------:R-:W1:Y:S07]  /*5b40*/  LDSM.16.M88.4 R156, [R188+UR4+0xe900] ;  /* 0x00e90004bc9c783b */ /* 0x000e6e0008000200 */
[C---:B------:R-:W-:Y:S01]  /*5b50*/  HMMA.16816.F32 R8, R164.reuse, R170, R8 ;  /* 0x000000aaa408723c */ /* 0x040fe20000001808 */
[----:B------:R-:W-:Y:S07]  /*5b60*/  LDSM.16.M88.4 R168, [R133+0xe100] ;  /* 0x00e1000085a8783b */ /* 0x000fee0000000200 */
[C---:B--2---:R-:W-:Y:S01]  /*5b70*/  HMMA.16816.F32 R12, R164.reuse, R136, R12 ;  /* 0x00000088a40c723c */ /* 0x044fe2000000180c */
[----:B------:R-:W-:Y:S07]  /*5b80*/  LDSM.16.M88.4 R180, [R188+UR4+0x10100] ;  /* 0x01010004bcb4783b */ /* 0x000fee0008000200 */
[C---:B------:R-:W-:Y:S01]  /*5b90*/  HMMA.16816.F32 R16, R164.reuse, R138, R16 ;  /* 0x0000008aa410723c */ /* 0x040fe20000001810 */
[----:B------:R-:W2:Y:S07]  /*5ba0*/  LDSM.16.M88.4 R136, [R188+UR4+0xf100] ;  /* 0x00f10004bc88783b */ /* 0x000eae0008000200 */
[C---:B---3--:R-:W-:Y:S01]  /*5bb0*/  HMMA.16816.F32 R20, R164.reuse, R140, R20 ;  /* 0x0000008ca414723c */ /* 0x048fe20000001814 */
[----:B------:R-:W0:Y:S07]  /*5bc0*/  LDGDEPBAR ;  /* 0x00000000000079af */ /* 0x000e2e0000000000 */
[C---:B------:R-:W-:Y:S01]  /*5bd0*/  HMMA.16816.F32 R24, R164.reuse, R142, R24 ;  /* 0x0000008ea418723c */ /* 0x040fe20000001818 */
[----:B------:R-:W3:Y:S07]  /*5be0*/  LDSM.16.M88.4 R140, [R186+0x4000] ;  /* 0x00400000ba8c783b */ /* 0x000eee0000000200 */
[C---:B----4-:R-:W-:Y:S08]  /*5bf0*/  HMMA.16816.F32 R28, R164.reuse, R144, R28 ;  /* 0x00000090a41c723c */ /* 0x050ff0000000181c */
        /* <DEDUP_REMOVED lines=11> */
[----:B------:R-:W1:Y:S07]  /*5cb0*/  LDSM.16.M88.4 R136, [R0+0xe900] ;  /* 0x00e900000088783b */ /* 0x000e6e0000000200 */
[C---:B------:R-:W-:Y:S08]  /*5cc0*/  HMMA.16816.F32 R28, R148.reuse, R160, R28 ;  /* 0x000000a0941c723c */ /* 0x040ff0000000181c */
[----:B------:R-:W-:Y:S01]  /*5cd0*/  HMMA.16816.F32 R32, R148, R162, R32 ;  /* 0x000000a29420723c */ /* 0x000fe20000001820 */
[----:B------:R-:W2:Y:S07]  /*5ce0*/  LDSM.16.M88.4 R148, [R0+0xf100] ;  /* 0x00f100000094783b */ /* 0x000eae0000000200 */
[C---:B---3--:R-:W-:Y:S01]  /*5cf0*/  HMMA.16816.F32 R4, R140.reuse, R168, R4 ;  /* 0x000000a88c04723c */ /* 0x048fe20000001804 */
[----:B------:R-:W-:Y:S07]  /*5d00*/  LDSM.16.M88.4 R160, [R184+0x4000] ;  /* 0x00400000b8a0783b */ /* 0x000fee0000000200 */
[C---:B------:R-:W-:Y:S01]  /*5d10*/  HMMA.16816.F32 R8, R140.reuse, R170, R8 ;  /* 0x000000aa8c08723c */ /* 0x040fe20000001808 */
[----:B------:R-:W3:Y:S07]  /*5d20*/  LDSM.16.M88.4 R168, [R2+0xe100] ;  /* 0x00e1000002a8783b */ /* 0x000eee0000000200 */
[C---:B------:R-:W-:Y:S08]  /*5d30*/  HMMA.16816.F32 R12, R140.reuse, R172, R12 ;  /* 0x000000ac8c0c723c */ /* 0x040ff0000000180c */
[C---:B------:R-:W-:Y:S01]  /*5d40*/  HMMA.16816.F32 R16, R140.reuse, R174, R16 ;  /* 0x000000ae8c10723c */ /* 0x040fe20000001810 */
[----:B------:R-:W-:Y:S07]  /*5d50*/  LDSM.16.M88.4 R172, [R190+0x8000] ;  /* 0x00800000beac783b */ /* 0x000fee0000000200 */
[C---:B----4-:R-:W-:Y:S08]  /*5d60*/  HMMA.16816.F32 R20, R140.reuse, R144, R20 ;  /* 0x000000908c14723c */ /* 0x050ff00000001814 */
[C---:B------:R-:W-:Y:S01]  /*5d70*/  HMMA.16816.F32 R24, R140.reuse, R146, R24 ;  /* 0x000000928c18723c */ /* 0x040fe20000001818 */
[----:B------:R-:W-:Y:S07]  /*5d80*/  LDSM.16.M88.4 R144, [R191+0xf100] ;  /* 0x00f10000bf90783b */ /* 0x000fee0000000200 */
        /* <DEDUP_REMOVED lines=10> */
[C---:B--2---:R-:W-:Y:S08]  /*5e30*/  HMMA.16816.F32 R20, R164.reuse, R148, R20 ;  /* 0x00000094a414723c */ /* 0x044ff00000001814 */
[C---:B------:R-:W-:Y:S01]  /*5e40*/  HMMA.16816.F32 R24, R164.reuse, R150, R24 ;  /* 0x00000096a418723c */ /* 0x040fe20000001818 */
[----:B------:R-:W2:Y:S07]  /*5e50*/  LDSM.16.M88.4 R148, [R188+UR4+0x11100] ;  /* 0x01110004bc94783b */ /* 0x000eae0008000200 */
[C---:B------:R-:W-:Y:S08]  /*5e60*/  HMMA.16816.F32 R28, R164.reuse, R156, R28 ;  /* 0x0000009ca41c723c */ /* 0x040ff0000000181c */
[----:B------:R-:W-:Y:S01]  /*5e70*/  HMMA.16816.F32 R32, R164, R158, R32 ;  /* 0x0000009ea420723c */ /* 0x000fe20000001820 */
[----:B------:R-:W1:Y:S07]  /*5e80*/  LDSM.16.M88.4 R156, [R188+UR4+0x11900] ;  /* 0x01190004bc9c783b */ /* 0x000e6e0008000200 */
[C---:B---3--:R-:W-:Y:S01]  /*5e90*/  HMMA.16816.F32 R4, R160.reuse, R168, R4 ;  /* 0x000000a8a004723c */ /* 0x048fe20000001804 */
[----:B------:R-:W3:Y:S07]  /*5ea0*/  LDSM.16.M88.4 R164, [R186+0x8000] ;  /* 0x00800000baa4783b */ /* 0x000eee0000000200 */
        /* <DEDUP_REMOVED lines=11> */
[----:B------:R-:W3:Y:S01]  /*5f60*/  LDSM.16.M88.4 R160, [R185+0x8000] ;  /* 0x00800000b9a0783b */ /* 0x000ee20000000200 */
        /* <DEDUP_REMOVED lines=9> */
[C---:B------:R-:W-:Y:S08]  /*6000*/  HMMA.16816.F32 R28, R172.reuse, R156, R28 ;  /* 0x0000009cac1c723c */ /* 0x040ff0000000181c */
[----:B------:R-:W-:Y:S01]  /*6010*/  HMMA.16816.F32 R32, R172, R158, R32 ;  /* 0x0000009eac20723c */ /* 0x000fe20000001820 */
[----:B------:R-:W1:Y:S07]  /*6020*/  LDSM.16.M88.4 R156, [R0+0x11900] ;  /* 0x01190000009c783b */ /* 0x000e6e0000000200 */
[----:B------:R-:W1:Y:S01]  /*6030*/  LDSM.16.M88.4 R172, [R184+0x8000] ;  /* 0x00800000b8ac783b */ /* 0x000e620000000200 */
[C---:B---3--:R-:W-:Y:S08]  /*6040*/  HMMA.16816.F32 R4, R164.reuse, R176, R4 ;  /* 0x000000b0a404723c */ /* 0x048ff00000001804 */
[C---:B------:R-:W-:Y:S08]  /*6050*/  HMMA.16816.F32 R8, R164.reuse, R178, R8 ;  /* 0x000000b2a408723c */ /* 0x040ff00000001808 */
[C---:B----4-:R-:W-:Y:S08]  /*6060*/  HMMA.16816.F32 R12, R164.reuse, R140, R12 ;  /* 0x0000008ca40c723c */ /* 0x050ff0000000180c */
[C---:B------:R-:W-:Y:S01]  /*6070*/  HMMA.16816.F32 R16, R164.reuse, R142, R16 ;  /* 0x0000008ea410723c */ /* 0x040fe20000001810 */
[----:B------:R-:W-:Y:S07]  /*6080*/  LDSM.16.M88.4 R140, [R191+0x11100] ;  /* 0x01110000bf8c783b */ /* 0x000fee0000000200 */
[C---:B------:R-:W-:Y:S08]  /*6090*/  HMMA.16816.F32 R20, R164.reuse, R144, R20 ;  /* 0x00000090a414723c */ /* 0x040ff00000001814 */
        /* <DEDUP_REMOVED lines=8> */
[C---:B--2---:R-:W-:Y:S08]  /*6120*/  HMMA.16816.F32 R20, R160.reuse, R148, R20 ;  /* 0x00000094a014723c */ /* 0x044ff00000001814 */
        /* <DEDUP_REMOVED lines=32> */
[----:B------:R2:W1:Y:S01]  /*6330*/  MUFU.TANH R232, R240 ;  /* 0x000000f000e87308 */ /* 0x0004620000002400 */
[----:B------:R-:W5:Y:S02]  /*6340*/  SHFL.IDX PT, R173, R249, RZ, 0x1c1f ;  /* 0x001c1ffff9ad7589 */ /* 0x000f6400000e0000 */
        /* <DEDUP_REMOVED lines=12> */
[----:B------:R-:W-:Y:S01]  /*6410*/  FMUL.FTZ R239, R30, c[0x0][0x320] ;  /* 0x0000c8001eef7a20 */ /* 0x000fe20000410000 */
[-C--:B-----5:R-:W-:Y:S01]  /*6420*/  IADD3 R248, R246, R173.reuse, RZ ;  /* 0x000000adf6f87210 */ /* 0x0a0fe20007ffe0ff */
[----:B------:R-:W-:Y:S01]  /*6430*/  FMUL.FTZ R238, R31, c[0x0][0x320] ;  /* 0x0000c8001fee7a20 */ /* 0x000fe20000410000 */
[----:B------:R-:W-:Y:S01]  /*6440*/  IADD3 R247, R245, R173, RZ ;  /* 0x000000adf5f77210 */ /* 0x000fe20007ffe0ff */
[----:B------:R-:W-:Y:S01]  /*6450*/  FMUL.FTZ R243, R32, c[0x0][0x320] ;  /* 0x0000c80020f37a20 */ /* 0x000fe20000410000 */
[----:B------:R-:W1:Y:S01]  /*6460*/  MUFU.TANH R176, R176 ;  /* 0x000000b000b07308 */ /* 0x000e620000002400 */
[----:B------:R-:W-:Y:S02]  /*6470*/  FMUL.FTZ R242, R33, c[0x0][0x320] ;  /* 0x0000c80021f27a20 */ /* 0x000fe40000410000 */
[----:B------:R-:W-:Y:S02]  /*6480*/  FMUL.FTZ R241, R34, c[0x0][0x320] ;  /* 0x0000c80022f17a20 */ /* 0x000fe40000410000 */
[----:B--2---:R-:W-:Y:S05]  /*6490*/  FMUL.FTZ R240, R35, c[0x0][0x320] ;  /* 0x0000c80023f07a20 */ /* 0x004fea0000410000 */
        /* <DEDUP_REMOVED lines=24> */
[----:B------:R-:W-:-:S05]  /*6620*/  @!P3 BRA `(.L_x_882) ;  /* 0x000001800000b947 */ /* 0x000fca0003800000 */
[----:B--234-:R-:W-:Y:S01]  /*6630*/  IADD3 R5, -R203, R194, R173 ;  /* 0x000000c2cb057210 */ /* 0x01cfe20007ffe1ad */
[----:B------:R-:W-:Y:S03]  /*6640*/  BSSY B0, `(.L_x_883) ;  /* 0x0000011000007945 */ /* 0x000fe60003800000 */
        /* <DEDUP_REMOVED lines=11> */
.L_x_884:
[----:B------:R-:W-:Y:S04]  /*6700*/  MOV R0, c[0x0][0x32c] ;  /* 0x0000cb0000007a02 */ /* 0x000fe80000000f00 */
[----:B------:R-:W-:Y:S11]  /*6710*/  ISETP.NE.AND P0, PT, R0, 0x1, PT ;  /* 0x000000010000780c */ /* 0x000ff60003f05270 */
[----:B------:R-:W-:Y:S02]  /*6720*/  @!UPT UIADD3 URZ, URZ, URZ, URZ ;  /* 0x0000003f3f3ff290 */ /* 0x000fe4000fffe03f */
[----:B------:R-:W-:Y:S05]  /*6730*/  @P0 IMAD.HI.U32 R0, R5, c[0x0][0x330], RZ ;  /* 0x0000cc0005000a27 */ /* 0x000fea00078e00ff */
[----:B------:R-:W-:Y:S02]  /*6740*/  @P0 SHF.R.U32.HI R5, RZ, c[0x0][0x334], R0 ;  /* 0x0000cd00ff050a19 */ /* 0x000fe40000011600 */
.L_x_885:
[----:B------:R-:W-:Y:S05]  /*6750*/  BSYNC B0 ;  /* 0x0000000000007941 */ /* 0x000fea0003800000 */
.L_x_883:
[----:B------:R-:W-:Y:S04]  /*6760*/  IMAD R0, R5, c[0x0][0x32c], -R244 ;  /* 0x0000cb0005007a24 */ /* 0x000fe800078e0af4 */
[----:B------:R-:W-:Y:S05]  /*6770*/  IMAD.IADD R0, R0, 0x1, -R211 ;  /* 0x0000000100007824 */ /* 0x000fea00078e0ad3 */
[----:B------:R-:W-:Y:S02]  /*6780*/  IADD3 R5, R0, c[0x0][0x32c], RZ ;  /* 0x0000cb0000057a10 */ /* 0x000fe40007ffe0ff */
[----:B------:R-:W-:Y:S02]  /*6790*/  IMNMX R247, R247, R0, !PT ;  /* 0x00000000f7f77217 */ /* 0x000fe40007800200 */
[----:B------:R-:W-:Y:S02]  /*67a0*/  IMNMX R248, R248, R5, PT ;  /* 0x00000005f8f87217 */ /* 0x000fe40003800200 */
.L_x_882:
[----:B--234-:R-:W-:Y:S01]  /*67b0*/  ISETP.GT.AND P2, PT, R220, -0x1, PT ;  /* 0xffffffffdc00780c */ /* 0x01cfe20003f44270 */
[----:B------:R-:W2:Y:S03]  /*67c0*/  SHFL.IDX PT, R0, R249, 0x1, 0x1c1f ;  /* 0x003c1f00f9007f89 */ /* 0x000ea600000e0000 */
[----:B------:R-:W-:Y:S04]  /*67d0*/  ISETP.GT.AND P0, PT, R247, RZ, P2 ;  /* 0x000000fff700720c */ /* 0x000fe80001704270 */
[C---:B------:R-:W-:Y:S04]  /*67e0*/  ISETP.LT.OR P0, PT, R248.reuse, 0x1, P0 ;  /* 0x00000001f800780c */ /* 0x040fe80000701670 */
[----:B------:R-:W-:Y:S02]  /*67f0*/  FSEL R9, R165, -INF , !P0 ;  /* 0xff800000a5097808 */ /* 0x000fe40004000000 */
[----:B------:R-:W-:Y:S04]  /*6800*/  ISETP.GT.AND P0, PT, R247, 0x1, P2 ;  /* 0x00000001f700780c */ /* 0x000fe80001704270 */
[----:B------:R-:W-:Y:S04]  /*6810*/  ISETP.LT.OR P0, PT, R248, 0x2, P0 ;  /* 0x00000002f800780c */ /* 0x000fe80000701670 */
[----:B------:R-:W-:Y:S02]  /*6820*/  FSEL R5, R167, -INF , !P0 ;  /* 0xff800000a7057808 */ /* 0x000fe40004000000 */
[----:B------:R-:W-:Y:S01]  /*6830*/  ISETP.GT.AND P0, PT, R247, 0x8, P2 ;  /* 0x00000008f700780c */ /* 0x000fe20001704270 */
[--C-:B--2---:R-:W-:Y:S02]  /*6840*/  IMAD.IADD R246, R246, 0x1, R0.reuse ;  /* 0x00000001f6f67824 */ /* 0x104fe400078e0200 */
[----:B------:R-:W-:Y:S01]  /*6850*/  IMAD.IADD R245, R245, 0x1, R0 ;  /* 0x00000001f5f57824 */ /* 0x000fe200078e0200 */
[C---:B------:R-:W-:Y:S04]  /*6860*/  ISETP.LT.OR P0, PT, R248.reuse, 0x9, P0 ;  /* 0x00000009f800780c */ /* 0x040fe80000701670 */
[----:B-1----:R-:W-:Y:S02]  /*6870*/  FSEL R169, R169, -INF , !P0 ;  /* 0xff800000a9a97808 */ /* 0x002fe40004000000 */
[C---:B------:R-:W-:Y:S04]  /*6880*/  ISETP.GT.AND P0, PT, R247.reuse, 0x9, P2 ;  /* 0x00000009f700780c */ /* 0x040fe80001704270 */
[----:B------:R-:W-:Y:S04]  /*6890*/  ISETP.LT.OR P0, PT, R248, 0xa, P0 ;  /* 0x0000000af800780c */ /* 0x000fe80000701670 */
[----:B------:R-:W-:Y:S02]  /*68a0*/  FSEL R7, R176, -INF , !P0 ;  /* 0xff800000b0077808 */ /* 0x000fe40004000000 */
[----:B------:R-:W-:Y:S04]  /*68b0*/  ISETP.GT.AND P0, PT, R247, 0x10, P2 ;  /* 0x00000010f700780c */ /* 0x000fe80001704270 */
[C---:B------:R-:W-:Y:S04]  /*68c0*/  ISETP.LT.OR P0, PT, R248.reuse, 0x11, P0 ;  /* 0x00000011f800780c */ /* 0x040fe80000701670 */
[----:B------:R-:W-:Y:S02]  /*68d0*/  FSEL R165, R181, -INF , !P0 ;  /* 0xff800000b5a57808 */ /* 0x000fe40004000000 */
[----:B------:R-:W-:Y:S04]  /*68e0*/  ISETP.GT.AND P0, PT, R247, 0x11, P2 ;  /* 0x00000011f700780c */ /* 0x000fe80001704270 */
[C---:B------:R-:W-:Y:S04]  /*68f0*/  ISETP.LT.OR P0, PT, R248.reuse, 0x12, P0 ;  /* 0x00000012f800780c */ /* 0x040fe80000701670 */
[----:B------:R-:W-:Y:S02]  /*6900*/  FSEL R167, R177, -INF , !P0 ;  /* 0xff800000b1a77808 */ /* 0x000fe40004000000 */
[C---:B------:R-:W-:Y:S04]  /*6910*/  ISETP.GT.AND P0, PT, R247.reuse, 0x18, P2 ;  /* 0x00000018f700780c */ /* 0x040fe80001704270 */
[----:B------:R-:W-:Y:S04]  /*6920*/  ISETP.LT.OR P0, PT, R248, 0x19, P0 ;  /* 0x00000019f800780c */ /* 0x000fe80000701670 */
[----:B------:R-:W-:Y:S02]  /*6930*/  FSEL R143, R182, -INF , !P0 ;  /* 0xff800000b68f7808 */ /* 0x000fe40004000000 */
[C---:B------:R-:W-:Y:S04]  /*6940*/  ISETP.GT.AND P0, PT, R247.reuse, 0x19, P2 ;  /* 0x00000019f700780c */ /* 0x040fe80001704270 */
[----:B------:R-:W-:Y:S04]  /*6950*/  ISETP.LT.OR P0, PT, R248, 0x1a, P0 ;  /* 0x0000001af800780c */ /* 0x000fe80000701670 */
        /* <DEDUP_REMOVED lines=22> */
[----:B------:R-:W-:Y:S04]  /*6ac0*/  ISETP.GT.AND P0, PT, R247, 0x39, P2 ;  /* 0x00000039f700780c */ /* 0x000fe80001704270 */
[----:B------:R-:W-:Y:S04]  /*6ad0*/  ISETP.LT.OR P0, PT, R248, 0x3a, P0 ;  /* 0x0000003af800780c */ /* 0x000fe80000701670 */
[----:B------:R-:W-:Y:S01]  /*6ae0*/  FSEL R147, R242, -INF , !P0 ;  /* 0xff800000f2937808 */ /* 0x000fe20004000000 */
[----:B------:R-:W-:-:S05]  /*6af0*/  @!P3 BRA `(.L_x_886) ;  /* 0x000001800000b947 */ /* 0x000fca0003800000 */
[----:B------:R-:W-:Y:S01]  /*6b00*/  IADD3 R11, -R203, R194, R0 ;  /* 0x000000c2cb0b7210 */ /* 0x000fe20007ffe100 */
        /* <DEDUP_REMOVED lines=12> */
.L_x_888:
[----:B------:R-:W-:Y:S04]  /*6bd0*/  MOV R0, c[0x0][0x32c] ;  /* 0x0000cb0000007a02 */ /* 0x000fe80000000f00 */
[----:B------:R-:W-:Y:S11]  /*6be0*/  ISETP.NE.AND P0, PT, R0, 0x1, PT ;  /* 0x000000010000780c */ /* 0x000ff60003f05270 */
[----:B------:R-:W-:Y:S02]  /*6bf0*/  @!UPT UIADD3 URZ, URZ, URZ, URZ ;  /* 0x0000003f3f3ff290 */ /* 0x000fe4000fffe03f */
[----:B------:R-:W-:Y:S05]  /*6c00*/  @P0 IMAD.HI.U32 R0, R11, c[0x0][0x330], RZ ;  /* 0x0000cc000b000a27 */ /* 0x000fea00078e00ff */
[----:B------:R-:W-:Y:S02]  /*6c10*/  @P0 SHF.R.U32.HI R11, RZ, c[0x0][0x334], R0 ;  /* 0x0000cd00ff0b0a19 */ /* 0x000fe40000011600 */
.L_x_889:
[----:B------:R-:W-:Y:S05]  /*6c20*/  BSYNC B0 ;  /* 0x0000000000007941 */ /* 0x000fea0003800000 */
.L_x_887:
[----:B------:R-:W-:Y:S04]  /*6c30*/  IMAD R244, R11, c[0x0][0x32c], -R244 ;  /* 0x0000cb000bf47a24 */ /* 0x000fe800078e0af4 */
[----:B------:R-:W-:Y:S05]  /*6c40*/  IMAD.IADD R244, R244, 0x1, -R211 ;  /* 0x00000001f4f47824 */ /* 0x000fea00078e0ad3 */
[----:B------:R-:W-:Y:S02]  /*6c50*/  IADD3 R11, R244, c[0x0][0x32c], RZ ;  /* 0x0000cb00f40b7a10 */ /* 0x000fe40007ffe0ff */
[----:B------:R-:W-:Y:S02]  /*6c60*/  IMNMX R245, R245, R244, !PT ;  /* 0x000000f4f5f57217 */ /* 0x000fe40007800200 */
[----:B------:R-:W-:Y:S02]  /*6c70*/  IMNMX R246, R246, R11, PT ;  /* 0x0000000bf6f67217 */ /* 0x000fe40003800200 */
.L_x_886:
[----:B------:R-:W-:Y:S01]  /*6c80*/  ISETP.GT.AND P0, PT, R245, RZ, P2 ;  /* 0x000000fff500720c */ /* 0x000fe20001704270 */
[----:B------:R-:W-:Y:S04]  /*6c90*/  DEPBAR.LE SB0, 0x2 ;  /* 0x000080800000791a */ /* 0x000fe80000000000 */
[----:B------:R-:W-:Y:S01]  /*6ca0*/  BAR.SYNC.DEFER_BLOCKING 0x0 ;  /* 0x0000000000007b1d */ /* 0x000fe20000010000 */
[----:B------:R-:W-:Y:S01]  /*6cb0*/  ISETP.LT.OR P0, PT, R246, 0x1, P0 ;  /* 0x00000001f600780c */ /* 0x000fe20000701670 */
[----:B------:R-:W-:Y:S01]  /*6cc0*/  UIADD3 UR7, UR5, 0x1, URZ ;  /* 0x0000000105077890 */ /* 0x000fe2000fffe03f */
[----:B------:R-:W-:Y:S01]  /*6cd0*/  FMNMX.FTZ R0, R9, R132, !PT ;  /* 0x0000008409007209 */ /* 0x000fe20007810000 */
[----:B------:R-:W-:Y:S01]  /*6ce0*/  UISETP.GE.AND UP0, UPT, UR5, 0x1, UPT ;  /* 0x000000010500788c */ /* 0x000fe2000bf06270 */
[----:B------:R-:W-:Y:S02]  /*6cf0*/  FSEL R8, R2, -INF , !P0 ;  /* 0xff80000002087808 */ /* 0x000fe40004000000 */
[----:B------:R-:W-:Y:S01]  /*6d00*/  ISETP.GT.AND P0, PT, R245, 0x1, P2 ;  /* 0x00000001f500780c */ /* 0x000fe20001704270 */
[----:B------:R-:W-:Y:S01]  /*6d10*/  USEL UR5, UR7, URZ, !UP0 ;  /* 0x0000003f07057287 */ /* 0x000fe2000c000000 */
[----:B------:R-:W-:Y:S02]  /*6d20*/  FMNMX.FTZ R0, R5, R0, !PT ;  /* 0x0000000005007209 */ /* 0x000fe40007810000 */
[----:B------:R-:W-:Y:S02]  /*6d30*/  ISETP.LT.OR P0, PT, R246, 0x2, P0 ;  /* 0x00000002f600780c */ /* 0x000fe40000701670 */
[----:B------:R-:W-:Y:S02]  /*6d40*/  FMNMX.FTZ R0, R169, R0, !PT ;  /* 0x00000000a9007209 */ /* 0x000fe40007810000 */
[----:B------:R-:W-:Y:S02]  /*6d50*/  FSEL R6, R164, -INF , !P0 ;  /* 0xff800000a4067808 */ /* 0x000fe40004000000 */
[----:B------:R-:W-:Y:S02]  /*6d60*/  ISETP.GT.AND P0, PT, R245, 0x8, P2 ;  /* 0x00000008f500780c */ /* 0x000fe40001704270 */
[----:B------:R-:W-:Y:S02]  /*6d70*/  FMNMX.FTZ R0, R7, R0, !PT ;  /* 0x0000000007007209 */ /* 0x000fe40007810000 */
[----:B------:R-:W-:Y:S02]  /*6d80*/  ISETP.LT.OR P0, PT, R246, 0x9, P0 ;  /* 0x00000009f600780c */ /* 0x000fe40000701670 */
[----:B------:R-:W-:Y:S01]  /*6d90*/  FMNMX.FTZ R0, R165, R0, !PT ;  /* 0x00000000a5007209 */ /* 0x000fe20007810000 */
[----:B------:R-:W-:Y:S01]  /*6da0*/  LDSM.16.MT88.4 R28, [R134+UR4+0x100] ;  /* 0x00010004861c783b */ /* 0x000fe20008004200 */
[----:B------:R-:W-:Y:S02]  /*6db0*/  FSEL R166, R166, -INF , !P0 ;  /* 0xff800000a6a67808 */ /* 0x000fe40004000000 */
[----:B------:R-:W-:Y:S02]  /*6dc0*/  ISETP.GT.AND P0, PT, R245, 0x9, P2 ;  /* 0x00000009f500780c */ /* 0x000fe40001704270 */
[----:B------:R-:W-:Y:S02]  /*6dd0*/  FMNMX.FTZ R0, R167, R0, !PT ;  /* 0x00000000a7007209 */ /* 0x000fe40007810000 */
[----:B------:R-:W-:Y:S02]  /*6de0*/  ISETP.LT.OR P0, PT, R246, 0xa, P0 ;  /* 0x0000000af600780c */ /* 0x000fe40000701670 */
[----:B------:R-:W-:Y:S02]  /*6df0*/  FMNMX.FTZ R0, R143, R0, !PT ;  /* 0x000000008f007209 */ /* 0x000fe40007810000 */
        /* <DEDUP_REMOVED lines=45> */
[----:B------:R-:W-:Y:S01]  /*70d0*/  FMNMX.FTZ R13, R176, R13, !PT ;  /* 0x0000000db00d7209 */ /* 0x000fe20007810000 */
[----:B------:R-:W1:Y:S01]  /*70e0*/  SHFL.BFLY PT, R11, R0, 0x2, 0x1f ;  /* 0x0c401f00000b7f89 */ /* 0x000e6200000e0000 */
[----:B------:R-:W-:Y:S02]  /*70f0*/  FSEL R150, R239, -INF , !P0 ;  /* 0xff800000ef967808 */ /* 0x000fe40004000000 */
[----:B------:R-:W-:Y:S02]  /*7100*/  FMNMX.FTZ R13, R174, R13, !PT ;  /* 0x0000000dae0d7209 */ /* 0x000fe40007810000 */
[C---:B------:R-:W-:Y:S02]  /*7110*/  ISETP.GT.AND P0, PT, R245.reuse, 0x31, P2 ;  /* 0x00000031f500780c */ /* 0x040fe40001704270 */
[----:B------:R-:W-:Y:S02]  /*7120*/  FMNMX.FTZ R13, R154, R13, !PT ;  /* 0x0000000d9a0d7209 */ /* 0x000fe40007810000 */
[----:B------:R-:W-:Y:S02]  /*7130*/  ISETP.LT.OR P0, PT, R246, 0x32, P0 ;  /* 0x00000032f600780c */ /* 0x000fe40000701670 */
[C---:B------:R-:W-:Y:S02]  /*7140*/  ISETP.GT.AND P1, PT, R245.reuse, 0x38, P2 ;  /* 0x00000038f500780c */ /* 0x040fe40001724270 */
        /* <DEDUP_REMOVED lines=17> */
[----:B------:R-:W-:Y:S01]  /*7260*/  FMUL.FTZ R152, R2, c[0x0][0x2d0] ;  /* 0x0000b40002987a20 */ /* 0x000fe20000410000 */
[----:B--2---:R-:W-:Y:S04]  /*7270*/  FMNMX.FTZ R11, R15, R0, !PT ;  /* 0x000000000f0b7209 */ /* 0x004fe80007810000 */
[----:B------:R-:W-:Y:S01]  /*7280*/  FSEL R152, R152, RZ, P0 ;  /* 0x000000ff98987208 */ /* 0x000fe20000000000 */
[----:B------:R-:W-:Y:S04]  /*7290*/  LDSM.16.MT88.4 R12, [R135+UR4+0x100] ;  /* 0x00010004870c783b */ /* 0x000fe80008004200 */
[--C-:B------:R-:W-:Y:S01]  /*72a0*/  FFMA.FTZ R159, R5, c[0x0][0x2d0], -R152.reuse ;  /* 0x0000b400059f7a23 */ /* 0x100fe20000010898 */
[----:B------:R-:W-:Y:S01]  /*72b0*/  FSEL R5, R2, RZ, P0 ;  /* 0x000000ff02057208 */ /* 0x000fe20000000000 */
[--C-:B------:R-:W-:Y:S02]  /*72c0*/  FFMA.FTZ R162, R9, c[0x0][0x2d0], -R152.reuse ;  /* 0x0000b40009a27a23 */ /* 0x100fe40000010898 */
[----:B------:R-:W1:Y:S01]  /*72d0*/  SHFL.BFLY PT, R0, R11, 0x1, 0x1f ;  /* 0x0c201f000b007f89 */ /* 0x000e6200000e0000 */
[----:B------:R-:W-:Y:S01]  /*72e0*/  FFMA.FTZ R160, R169, c[0x0][0x2d0], -R152 ;  /* 0x0000b400a9a07a23 */ /* 0x000fe20000010898 */
[----:B------:R-:W-:Y:S01]  /*72f0*/  MUFU.EX2 R159, R159 ;  /* 0x0000009f009f7308 */ /* 0x000fe20000000800 */
[----:B------:R-:W-:Y:S02]  /*7300*/  FADD.FTZ R4, -R5, R132 ;  /* 0x0000008405047221 */ /* 0x000fe40000010100 */
[--C-:B------:R-:W-:Y:S02]  /*7310*/  FFMA.FTZ R157, R7, c[0x0][0x2d0], -R152.reuse ;  /* 0x0000b400079d7a23 */ /* 0x100fe40000010898 */
[----:B------:R-:W-:Y:S02]  /*7320*/  FMUL.FTZ R132, R4, c[0x0][0x2d0] ;  /* 0x0000b40004847a20 */ /* 0x000fe40000410000 */
[--C-:B------:R-:W-:Y:S02]  /*7330*/  FFMA.FTZ R182, R155, c[0x0][0x2d0], -R152.reuse ;  /* 0x0000b4009bb67a23 */ /* 0x100fe40000010898 */
[--C-:B------:R-:W-:Y:S01]  /*7340*/  FFMA.FTZ R181, R151, c[0x0][0x2d0], -R152.reuse ;  /* 0x0000b40097b57a23 */ /* 0x100fe20000010898 */
[----:B------:R-:W2:Y:S01]  /*7350*/  MUFU.EX2 R162, R162 ;  /* 0x000000a200a27308 */ /* 0x000ea20000000800 */
[--C-:B------:R-:W-:Y:S02]  /*7360*/  FFMA.FTZ R183, R149, c[0x0][0x2d0], -R152.reuse ;  /* 0x0000b40095b77a23 */ /* 0x100fe40000010898 */
[--C-:B------:R-:W-:Y:S02]  /*7370*/  FFMA.FTZ R165, R165, c[0x0][0x2d0], -R152.reuse ;  /* 0x0000b400a5a57a23 */ /* 0x100fe40000010898 */
[--C-:B------:R-:W-:Y:S02]  /*7380*/  FFMA.FTZ R173, R173, c[0x0][0x2d0], -R152.reuse ;  /* 0x0000b400adad7a23 */ /* 0x100fe40000010898 */
[--C-:B------:R-:W-:Y:S02]  /*7390*/  FFMA.FTZ R180, R177, c[0x0][0x2d0], -R152.reuse ;  /* 0x0000b400b1b47a23 */ /* 0x100fe40000010898 */
[--C-:B------:R-:W-:Y:S01]  /*73a0*/  FFMA.FTZ R175, R175, c[0x0][0x2d0], -R152.reuse ;  /* 0x0000b400afaf7a23 */ /* 0x100fe20000010898 */
[----:B------:R-:W-:Y:S01]  /*73b0*/  MUFU.EX2 R160, R160 ;  /* 0x000000a000a07308 */ /* 0x000fe20000000800 */
[----:B-1----:R-:W-:Y:S04]  /*73c0*/  FMNMX.FTZ R0, R11, R0, !PT ;  /* 0x000000000b007209 */ /* 0x002fe80007810000 */
[C---:B------:R-:W-:Y:S01]  /*73d0*/  FSETP.NEU.FTZ.AND P0, PT, R0.reuse, -INF , PT ;  /* 0xff8000000000780b */ /* 0x040fe20003f1d000 */
[C---:B------:R-:W-:Y:S03]  /*73e0*/  FMUL.FTZ R145, R0.reuse, c[0x0][0x2d0] ;  /* 0x0000b40000917a20 */ /* 0x040fe60000410000 */
[----:B------:R-:W-:Y:S01]  /*73f0*/  FSEL R4, R0, RZ, P0 ;  /* 0x000000ff00047208 */ /* 0x000fe20000000000 */
[----:B------:R-:W1:Y:S01]  /*7400*/  MUFU.EX2 R157, R157 ;  /* 0x0000009d009d7308 */ /* 0x000e620000000800 */
[----:B------:R-:W-:Y:S02]  /*7410*/  FSEL R145, R145, RZ, P0 ;  /* 0x000000ff91917208 */ /* 0x000fe40000000000 */
[----:B--2---:R-:W-:Y:S01]  /*7420*/  F2FP.PACK_AB R136, R159, R162 ;  /* 0x000000a29f88723e */ /* 0x004fe200000000ff */
[----:B------:R-:W-:Y:S02]  /*7430*/  FADD.FTZ R4, -R4, R3 ;  /* 0x0000000304047221 */ /* 0x000fe40000010100 */
[--C-:B------:R-:W-:Y:S02]  /*7440*/  FFMA.FTZ R164, R8, c[0x0][0x2d0], -R145.reuse ;  /* 0x0000b40008a47a23 */ /* 0x100fe40000010891 */
[--C-:B------:R-:W-:Y:S02]  /*7450*/  FFMA.FTZ R163, R6, c[0x0][0x2d0], -R145.reuse ;  /* 0x0000b40006a37a23 */ /* 0x100fe40000010891 */
[--C-:B------:R-:W-:Y:S01]  /*7460*/  FFMA.FTZ R158, R166, c[0x0][0x2d0], -R145.reuse ;  /* 0x0000b400a69e7a23 */ /* 0x100fe20000010891 */
[----:B------:R-:W2:Y:S01]  /*7470*/  MUFU.EX2 R132, R132 ;  /* 0x0000008400847308 */ /* 0x000ea20000000800 */
[--C-:B------:R-:W-:Y:S02]  /*7480*/  FFMA.FTZ R161, R168, c[0x0][0x2d0], -R145.reuse ;  /* 0x0000b400a8a17a23 */ /* 0x100fe40000010891 */
[----:B------:R-:W-:Y:S01]  /*7490*/  FMUL.FTZ R3, R4, c[0x0][0x2d0] ;  /* 0x0000b40004037a20 */ /* 0x000fe20000410000 */
[----:B------:R-:W-:Y:S01]  /*74a0*/  IADD3 R4, R135, UR4, RZ ;  /* 0x0000000487047c10 */ /* 0x000fe2000fffe0ff */
[--C-:B------:R-:W-:Y:S02]  /*74b0*/  FFMA.FTZ R168, R141, c[0x0][0x2d0], -R152.reuse ;  /* 0x0000b4008da87a23 */ /* 0x100fe40000010898 */
[--C-:B------:R-:W-:Y:S01]  /*74c0*/  FFMA.FTZ R171, R142, c[0x0][0x2d0], -R145.reuse ;  /* 0x0000b4008eab7a23 */ /* 0x100fe20000010891 */
[----:B------:R-:W-:Y:S01]  /*74d0*/  IADD3 R133, R187, R4, RZ ;  /* 0x00000004bb857210 */ /* 0x000fe20007ffe0ff */
[--C-:B------:R-:W-:Y:S01]  /*74e0*/  FFMA.FTZ R179, R154, c[0x0][0x2d0], -R145.reuse ;  /* 0x0000b4009ab37a23 */ /* 0x100fe20000010891 */
[----:B------:R-:W-:Y:S01]  /*74f0*/  MUFU.EX2 R164, R164 ;  /* 0x000000a400a47308 */ /* 0x000fe20000000800 */
[--C-:B------:R-:W-:Y:S02]  /*7500*/  FFMA.FTZ R191, R150, c[0x0][0x2d0], -R145.reuse ;  /* 0x0000b40096bf7a23 */ /* 0x100fe40000010891 */
[----:B------:R-:W3:Y:S01]  /*7510*/  LDSM.16.MT88.4 R20, [R133+0x100] ;  /* 0x000100008514783b */ /* 0x000ee20000004200 */
[----:B-1----:R-:W-:Y:S01]  /*7520*/  F2FP.PACK_AB R138, R157, R160 ;  /* 0x000000a09d8a723e */ /* 0x002fe200000000ff */
[--C-:B------:R-:W-:Y:S02]  /*7530*/  FFMA.FTZ R232, R148, c[0x0][0x2d0], -R145.reuse ;  /* 0x0000b40094e87a23 */ /* 0x100fe40000010891 */
[--C-:B------:R-:W-:Y:S02]  /*7540*/  FFMA.FTZ R233, R146, c[0x0][0x2d0], -R145.reuse ;  /* 0x0000b40092e97a23 */ /* 0x100fe40000010891 */
[--C-:B------:R-:W-:Y:S01]  /*7550*/  FFMA.FTZ R166, R167, c[0x0][0x2d0], -R152.reuse ;  /* 0x0000b400a7a67a23 */ /* 0x100fe20000010898 */
[----:B------:R-:W1:Y:S01]  /*7560*/  MUFU.EX2 R163, R163 ;  /* 0x000000a300a37308 */ /* 0x000e620000000800 */
[----:B------:R-:W-:Y:S01]  /*7570*/  LDSM.16.MT88.4 R148, [R135+UR4+0x3900] ;  /* 0x003900048794783b */ /* 0x000fe20008004200 */
[--C-:B------:R-:W-:Y:S02]  /*7580*/  FFMA.FTZ R167, R143, c[0x0][0x2d0], -R152.reuse ;  /* 0x0000b4008fa77a23 */ /* 0x100fe40000010898 */
[C---:B--2---:R-:W-:Y:S02]  /*7590*/  FMUL.FTZ R4, R132.reuse, R128 ;  /* 0x0000008084047220 */ /* 0x044fe40000410000 */
[C---:B------:R-:W-:Y:S02]  /*75a0*/  FMUL.FTZ R5, R132.reuse, R129 ;  /* 0x0000008184057220 */ /* 0x040fe40000410000 */
[C---:B------:R-:W-:Y:S02]  /*75b0*/  FMUL.FTZ R8, R132.reuse, R124 ;  /* 0x0000007c84087220 */ /* 0x040fe40000410000 */
        /* <DEDUP_REMOVED lines=8> */
[C---:B------:R-:W-:Y:S01]  /*7640*/  FMUL.FTZ R33, R132.reuse, R101 ;  /* 0x0000006584217220 */ /* 0x040fe20000410000 */
[----:B-1----:R-:W-:Y:S01]  /*7650*/  F2FP.PACK_AB R137, R163, R164 ;  /* 0x000000a4a389723e */ /* 0x002fe200000000ff */
[C---:B------:R-:W-:Y:S02]  /*7660*/  FMUL.FTZ R36, R132.reuse, R36 ;  /* 0x0000002484247220 */ /* 0x040fe40000410000 */
[C---:B------:R-:W-:Y:S02]  /*7670*/  FMUL.FTZ R37, R132.reuse, R37 ;  /* 0x0000002584257220 */ /* 0x040fe40000410000 */
[C---:B------:R-:W-:Y:S01]  /*7680*/  FMUL.FTZ R40, R132.reuse, R40 ;  /* 0x0000002884287220 */ /* 0x040fe20000410000 */
[----:B------:R-:W1:Y:S01]  /*7690*/  MUFU.EX2 R3, R3 ;  /* 0x0000000300037308 */ /* 0x000e620000000800 */
[C---:B------:R-:W-:Y:S02]  /*76a0*/  FMUL.FTZ R41, R132.reuse, R41 ;  /* 0x0000002984297220 */ /* 0x040fe40000410000 */
[C---:B------:R-:W-:Y:S02]  /*76b0*/  FMUL.FTZ R44, R132.reuse, R44 ;  /* 0x0000002c842c7220 */ /* 0x040fe40000410000 */
        /* <DEDUP_REMOVED lines=20> */
[----:B------:R-:W-:Y:S02]  /*7800*/  LDSM.16.MT88.4 R124, [R135+UR4+0x2900] ;  /* 0x00290004877c783b */ /* 0x000fe40008004200 */
[C---:B------:R-:W-:Y:S02]  /*7810*/  FMUL.FTZ R18, R3.reuse, R118 ;  /* 0x0000007603127220 */ /* 0x040fe40000410000 */
[C---:B------:R-:W-:Y:S01]  /*7820*/  FMUL.FTZ R12, R132.reuse, R120 ;  /* 0x00000078840c7220 */ /* 0x040fe20000410000 */
[C---:B------:R-:W-:Y:S01]  /*7830*/  HMMA.16816.F32 R8, R136.reuse, R14, R8 ;  /* 0x0000000e8808723c */ /* 0x040fe20000001808 */
[----:B------:R-:W1:Y:S03]  /*7840*/  MUFU.EX2 R168, R168 ;  /* 0x000000a800a87308 */ /* 0x000e660000000800 */
[C---:B------:R-:W-:Y:S02]  /*7850*/  FMUL.FTZ R13, R132.reuse, R121 ;  /* 0x00000079840d7220 */ /* 0x040fe40000410000 */
[C---:B------:R-:W-:Y:S02]  /*7860*/  FMUL.FTZ R19, R3.reuse, R119 ;  /* 0x0000007703137220 */ /* 0x040fe40000410000 */
[C---:B------:R-:W-:Y:S01]  /*7870*/  FMUL.FTZ R14, R3.reuse, R122 ;  /* 0x0000007a030e7220 */ /* 0x040fe20000410000 */
[----:B------:R-:W-:Y:S02]  /*7880*/  LDSM.16.MT88.4 R116, [R133+0x900] ;  /* 0x000900008574783b */ /* 0x000fe40000004200 */
[----:B------:R-:W-:Y:S01]  /*7890*/  MUFU.EX2 R171, R171 ;  /* 0x000000ab00ab7308 */ /* 0x000fe20000000800 */
[C---:B------:R-:W-:Y:S02]  /*78a0*/  FMUL.FTZ R15, R3.reuse, R123 ;  /* 0x0000007b030f7220 */ /* 0x040fe40000410000 */
[C---:B------:R-:W-:Y:S02]  /*78b0*/  FMUL.FTZ R26, R3.reuse, R110 ;  /* 0x0000006e031a7220 */ /* 0x040fe40000410000 */
[C---:B------:R-:W-:Y:S01]  /*78c0*/  FMUL.FTZ R27, R3.reuse, R111 ;  /* 0x0000006f031b7220 */ /* 0x040fe20000410000 */
[----:B------:R-:W4:Y:S01]  /*78d0*/  LDSM.16.MT88.4 R120, [R156+0x100] ;  /* 0x000100009c78783b */ /* 0x000f220000004200 */
[C---:B------:R-:W-:Y:S01]  /*78e0*/  FMUL.FTZ R34, R3.reuse, R102 ;  /* 0x0000006603227220 */ /* 0x040fe20000410000 */
[C---:B---3--:R-:W-:Y:S02]  /*78f0*/  HMMA.16816.F32 R12, R136.reuse, R20, R12 ;  /* 0x00000014880c723c */ /* 0x048fe4000000180c */
[----:B------:R-:W-:Y:S01]  /*7900*/  MUFU.EX2 R173, R173 ;  /* 0x000000ad00ad7308 */ /* 0x000fe20000000800 */
[C---:B------:R-:W-:Y:S02]  /*7910*/  FMUL.FTZ R35, R3.reuse, R103 ;  /* 0x0000006703237220 */ /* 0x040fe40000410000 */
[C---:B------:R-:W-:Y:S01]  /*7920*/  FMUL.FTZ R38, R3.reuse, R38 ;  /* 0x0000002603267220 */ /* 0x040fe20000410000 */
[----:B------:R-:W-:Y:S01]  /*7930*/  LDSM.16.MT88.4 R100, [R134+UR4+0x2100] ;  /* 0x002100048664783b */ /* 0x000fe20008004200 */
[C---:B------:R-:W-:Y:S01]  /*7940*/  FMUL.FTZ R20, R132.reuse, R112 ;  /* 0x0000007084147220 */ /* 0x040fe20000410000 */
[C---:B------:R-:W-:Y:S04]  /*7950*/  HMMA.16816.F32 R16, R136.reuse, R22, R16 ;  /* 0x000000168810723c */ /* 0x040fe80000001810 */
[C---:B------:R-:W-:Y:S01]  /*7960*/  FMUL.FTZ R21, R132.reuse, R113 ;  /* 0x0000007184157220 */ /* 0x040fe20000410000 */
[----:B------:R-:W-:Y:S01]  /*7970*/  MUFU.EX2 R180, R180 ;  /* 0x000000b400b47308 */ /* 0x000fe20000000800 */
[C---:B------:R-:W-:Y:S01]  /*7980*/  FMUL.FTZ R39, R3.reuse, R39 ;  /* 0x0000002703277220 */ /* 0x040fe20000410000 */
[----:B------:R-:W-:Y:S01]  /*7990*/  LDSM.16.MT88.4 R108, [R156+0x2100] ;  /* 0x002100009c6c783b */ /* 0x000fe20000004200 */
[C---:B------:R-:W-:Y:S04]  /*79a0*/  FMUL.FTZ R22, R3.reuse, R114 ;  /* 0x0000007203167220 */ /* 0x040fe80000410000 */
[C---:B------:R-:W-:Y:S02]  /*79b0*/  FMUL.FTZ R23, R3.reuse, R115 ;  /* 0x0000007303177220 */ /* 0x040fe40000410000 */
[C---:B------:R-:W-:Y:S01]  /*79c0*/  FMUL.FTZ R42, R3.reuse, R42 ;  /* 0x0000002a032a7220 */ /* 0x040fe20000410000 */
[----:B------:R-:W3:Y:S01]  /*79d0*/  LDSM.16.MT88.4 R112, [R135+UR4+0x2100] ;  /* 0x002100048770783b */ /* 0x000ee20008004200 */
[C---:B------:R-:W-:Y:S01]  /*79e0*/  FMUL.FTZ R43, R3.reuse, R43 ;  /* 0x0000002b032b7220 */ /* 0x040fe20000410000 */
[----:B------:R-:W-:Y:S01]  /*79f0*/  MUFU.EX2 R175, R175 ;  /* 0x000000af00af7308 */ /* 0x000fe20000000800 */
[C---:B------:R-:W-:Y:S01]  /*7a00*/  FMUL.FTZ R46, R3.reuse, R46 ;  /* 0x0000002e032e7220 */ /* 0x040fe20000410000 */
        /* <DEDUP_REMOVED lines=11> */
[----:B------:R-:W5:Y:S01]  /*7ac0*/  LDSM.16.MT88.4 R104, [R133+0x2100] ;  /* 0x002100008568783b */ /* 0x000f620000004200 */
[C---:B------:R-:W-:Y:S02]  /*7ad0*/  FMUL.FTZ R54, R3.reuse, R54 ;  /* 0x0000003603367220 */ /* 0x040fe40000410000 */
[C---:B------:R-:W-:Y:S02]  /*7ae0*/  FMUL.FTZ R55, R3.reuse, R55 ;  /* 0x0000003703377220 */ /* 0x040fe40000410000 */
[C---:B----4-:R-:W-:Y:S02]  /*7af0*/  HMMA.16816.F32 R28, R136.reuse, R120, R28 ;  /* 0x00000078881c723c */ /* 0x050fe4000000181c */
[----:B------:R-:W-:Y:S01]  /*7b00*/  MUFU.EX2 R181, R181 ;  /* 0x000000b500b57308 */ /* 0x000fe20000000800 */
[C---:B------:R-:W-:Y:S02]  /*7b10*/  FMUL.FTZ R58, R3.reuse, R58 ;  /* 0x0000003a033a7220 */ /* 0x040fe40000410000 */
[C---:B------:R-:W-:Y:S02]  /*7b20*/  FMUL.FTZ R59, R3.reuse, R59 ;  /* 0x0000003b033b7220 */ /* 0x040fe40000410000 */
[C---:B------:R-:W-:Y:S01]  /*7b30*/  FMUL.FTZ R62, R3.reuse, R62 ;  /* 0x0000003e033e7220 */ /* 0x040fe20000410000 */
[C---:B------:R-:W-:Y:S01]  /*7b40*/  HMMA.16816.F32 R32, R136.reuse, R122, R32 ;  /* 0x0000007a8820723c */ /* 0x040fe20000001820 */
[----:B------:R-:W-:Y:S03]  /*7b50*/  LDSM.16.MT88.4 R120, [R134+UR4+0x900] ;  /* 0x000900048678783b */ /* 0x000fe60008004200 */
        /* <DEDUP_REMOVED lines=13> */
[C---:B-----5:R-:W-:Y:S03]  /*7c30*/  HMMA.16816.F32 R44, R136.reuse, R104, R44 ;  /* 0x00000068882c723c */ /* 0x060fe6000000182c */
[C---:B------:R-:W-:Y:S02]  /*7c40*/  FMUL.FTZ R71, R3.reuse, R71 ;  /* 0x0000004703477220 */ /* 0x040fe40000410000 */
[C---:B------:R-:W-:Y:S02]  /*7c50*/  FMUL.FTZ R72, R132.reuse, R72 ;  /* 0x0000004884487220 */ /* 0x040fe40000410000 */
[C---:B------:R-:W-:Y:S01]  /*7c60*/  FMUL.FTZ R73, R132.reuse, R73 ;  /* 0x0000004984497220 */ /* 0x040fe20000410000 */
[C---:B------:R-:W-:Y:S01]  /*7c70*/  HMMA.16816.F32 R48, R136.reuse, R106, R48 ;  /* 0x0000006a8830723c */ /* 0x040fe20000001830 */
[----:B------:R-:W3:Y:S01]  /*7c80*/  LDSM.16.MT88.4 R104, [R135+UR4+0x4100] ;  /* 0x004100048768783b */ /* 0x000ee20008004200 */
[----:B------:R-:W-:Y:S02]  /*7c90*/  MUFU.EX2 R233, R233 ;  /* 0x000000e900e97308 */ /* 0x000fe40000000800 */
[C---:B------:R-:W-:Y:S02]  /*7ca0*/  FMUL.FTZ R74, R3.reuse, R74 ;  /* 0x0000004a034a7220 */ /* 0x040fe40000410000 */
[C---:B------:R-:W-:Y:S02]  /*7cb0*/  FMUL.FTZ R75, R3.reuse, R75 ;  /* 0x0000004b034b7220 */ /* 0x040fe40000410000 */
[C---:B------:R-:W-:Y:S04]  /*7cc0*/  HMMA.16816.F32 R52, R136.reuse, R100, R52 ;  /* 0x000000648834723c */ /* 0x040fe80000001834 */
[C---:B------:R-:W-:Y:S02]  /*7cd0*/  FMUL.FTZ R76, R132.reuse, R76 ;  /* 0x0000004c844c7220 */ /* 0x040fe40000410000 */
[C---:B------:R-:W-:Y:S02]  /*7ce0*/  FMUL.FTZ R77, R132.reuse, R77 ;  /* 0x0000004d844d7220 */ /* 0x040fe40000410000 */
[C---:B------:R-:W-:Y:S01]  /*7cf0*/  HMMA.16816.F32 R56, R136.reuse, R102, R56 ;  /* 0x000000668838723c */ /* 0x040fe20000001838 */
[----:B------:R-:W4:Y:S03]  /*7d00*/  LDSM.16.MT88.4 R100, [R133+0x4100] ;  /* 0x004100008564783b */ /* 0x000f260000004200 */
[C---:B------:R-:W-:Y:S02]  /*7d10*/  FMUL.FTZ R78, R3.reuse, R78 ;  /* 0x0000004e034e7220 */ /* 0x040fe40000410000 */
[C---:B------:R-:W-:Y:S02]  /*7d20*/  FMUL.FTZ R79, R3.reuse, R79 ;  /* 0x0000004f034f7220 */ /* 0x040fe40000410000 */
[C---:B------:R-:W-:Y:S04]  /*7d30*/  HMMA.16816.F32 R60, R136.reuse, R108, R60 ;  /* 0x0000006c883c723c */ /* 0x040fe8000000183c */
[C---:B------:R-:W-:Y:S02]  /*7d40*/  FMUL.FTZ R80, R132.reuse, R80 ;  /* 0x0000005084507220 */ /* 0x040fe40000410000 */
[C---:B------:R-:W-:Y:S02]  /*7d50*/  FMUL.FTZ R81, R132.reuse, R81 ;  /* 0x0000005184517220 */ /* 0x040fe40000410000 */
[C---:B------:R-:W-:Y:S01]  /*7d60*/  HMMA.16816.F32 R64, R136.reuse, R110, R64 ;  /* 0x0000006e8840723c */ /* 0x040fe20000001840 */
[----:B------:R-:W5:Y:S03]  /*7d70*/  LDSM.16.MT88.4 R108, [R134+UR4+0x4100] ;  /* 0x00410004866c783b */ /* 0x000f660008004200 */
[C---:B------:R-:W-:Y:S02]  /*7d80*/  FMUL.FTZ R82, R3.reuse, R82 ;  /* 0x0000005203527220 */ /* 0x040fe40000410000 */
[C---:B------:R-:W-:Y:S02]  /*7d90*/  FMUL.FTZ R83, R3.reuse, R83 ;  /* 0x0000005303537220 */ /* 0x040fe40000410000 */
[C---:B------:R-:W-:Y:S01]  /*7da0*/  FMUL.FTZ R84, R132.reuse, R84 ;  /* 0x0000005484547220 */ /* 0x040fe20000410000 */
[C---:B---3--:R-:W-:Y:S03]  /*7db0*/  HMMA.16816.F32 R68, R136.reuse, R104, R68 ;  /* 0x000000688844723c */ /* 0x048fe60000001844 */
[----:B------:R-:W-:Y:S02]  /*7dc0*/  FMUL.FTZ R85, R132, R85 ;  /* 0x0000005584557220 */ /* 0x000fe40000410000 */
[C---:B------:R-:W-:Y:S02]  /*7dd0*/  FMUL.FTZ R86, R3.reuse, R86 ;  /* 0x0000005603567220 */ /* 0x040fe40000410000 */
[C---:B------:R-:W-:Y:S01]  /*7de0*/  FMUL.FTZ R87, R3.reuse, R87 ;  /* 0x0000005703577220 */ /* 0x040fe20000410000 */
[C---:B------:R-:W-:Y:S01]  /*7df0*/  HMMA.16816.F32 R72, R136.reuse, R106, R72 ;  /* 0x0000006a8848723c */ /* 0x040fe20000001848 */
[----:B------:R-:W3:Y:S03]  /*7e00*/  LDSM.16.MT88.4 R104, [R156+0x4100] ;  /* 0x004100009c68783b */ /* 0x000ee60000004200 */
[--C-:B------:R-:W-:Y:S02]  /*7e10*/  FFMA.FTZ R169, R172, c[0x0][0x2d0], -R145.reuse ;  /* 0x0000b400aca97a23 */ /* 0x100fe40000010891 */
[--C-:B------:R-:W-:Y:S02]  /*7e20*/  FFMA.FTZ R172, R140, c[0x0][0x2d0], -R145.reuse ;  /* 0x0000b4008cac7a23 */ /* 0x100fe40000010891 */
[C---:B----4-:R-:W-:Y:S01]  /*7e30*/  HMMA.16816.F32 R76, R136.reuse, R100, R76 ;  /* 0x00000064884c723c */ /* 0x050fe2000000184c */
[----:B------:R-:W-:Y:S01]  /*7e40*/  LDSM.16.MT88.4 R140, [R134+UR4+0x2900] ;  /* 0x00290004868c783b */ /* 0x000fe20008004200 */
[----:B------:R-:W-:Y:S02]  /*7e50*/  MUFU.EX2 R169, R169 ;  /* 0x000000a900a97308 */ /* 0x000fe40000000800 */
[--C-:B------:R-:W-:Y:S02]  /*7e60*/  FFMA.FTZ R170, R170, c[0x0][0x2d0], -R145.reuse ;  /* 0x0000b400aaaa7a23 */ /* 0x100fe40000010891 */
[----:B------:R-:W-:Y:S01]  /*7e70*/  FMUL.FTZ R88, R132, R88 ;  /* 0x0000005884587220 */ /* 0x000fe20000410000 */
[----:B--2---:R-:W-:Y:S01]  /*7e80*/  F2FP.PACK_AB R100, R166, R165 ;  /* 0x000000a5a664723e */ /* 0x004fe200000000ff */
[C---:B------:R-:W-:Y:S04]  /*7e90*/  HMMA.16816.F32 R80, R136.reuse, R102, R80 ;  /* 0x000000668850723c */ /* 0x040fe80000001850 */
[----:B------:R-:W-:Y:S01]  /*7ea0*/  FMUL.FTZ R89, R132, R89 ;  /* 0x0000005984597220 */ /* 0x000fe20000410000 */
[----:B------:R-:W2:Y:S01]  /*7eb0*/  MUFU.EX2 R170, R170 ;  /* 0x000000aa00aa7308 */ /* 0x000ea20000000800 */
[C---:B------:R-:W-:Y:S01]  /*7ec0*/  FMUL.FTZ R90, R3.reuse, R90 ;  /* 0x0000005a035a7220 */ /* 0x040fe20000410000 */
[----:B-1----:R-:W-:Y:S01]  /*7ed0*/  F2FP.PACK_AB R102, R168, R167 ;  /* 0x000000a7a866723e */ /* 0x002fe200000000ff */
[C---:B-----5:R-:W-:Y:S04]  /*7ee0*/  HMMA.16816.F32 R84, R136.reuse, R108, R84 ;  /* 0x0000006c8854723c */ /* 0x060fe80000001854 */
[C---:B------:R-:W-:Y:S02]  /*7ef0*/  FMUL.FTZ R91, R3.reuse, R91 ;  /* 0x0000005b035b7220 */ /* 0x040fe40000410000 */
[C---:B------:R-:W-:Y:S01]  /*7f00*/  FMUL.FTZ R92, R132.reuse, R92 ;  /* 0x0000005c845c7220 */ /* 0x040fe20000410000 */
[----:B------:R-:W1:Y:S01]  /*7f10*/  MUFU.EX2 R172, R172 ;  /* 0x000000ac00ac7308 */ /* 0x000e620000000800 */
[C---:B------:R-:W-:Y:S03]  /*7f20*/  FMUL.FTZ R93, R132.reuse, R93 ;  /* 0x0000005d845d7220 */ /* 0x040fe60000410000 */
[C---:B------:R-:W-:Y:S01]  /*7f30*/  HMMA.16816.F32 R88, R136.reuse, R110, R88 ;  /* 0x0000006e8858723c */ /* 0x040fe20000001858 */
[----:B------:R-:W4:Y:S02]  /*7f40*/  LDSM.16.MT88.4 R108, [R156+0x900] ;  /* 0x000900009c6c783b */ /* 0x000f240000004200 */
[C---:B------:R-:W-:Y:S02]  /*7f50*/  FMUL.FTZ R94, R3.reuse, R94 ;  /* 0x0000005e035e7220 */ /* 0x040fe40000410000 */
[C---:B------:R-:W-:Y:S02]  /*7f60*/  FMUL.FTZ R95, R3.reuse, R95 ;  /* 0x0000005f035f7220 */ /* 0x040fe40000410000 */
[C---:B------:R-:W-:Y:S02]  /*7f70*/  FMUL.FTZ R96, R132.reuse, R96 ;  /* 0x0000006084607220 */ /* 0x040fe40000410000 */
[----:B------:R-:W-:Y:S03]  /*7f80*/  FMUL.FTZ R97, R132, R97 ;  /* 0x0000006184617220 */ /* 0x000fe60000410000 */
[C---:B---3--:R-:W-:Y:S03]  /*7f90*/  HMMA.16816.F32 R92, R136.reuse, R104, R92 ;  /* 0x00000068885c723c */ /* 0x048fe6000000185c */
[C---:B------:R-:W-:Y:S01]  /*7fa0*/  FMUL.FTZ R98, R3.reuse, R98 ;  /* 0x0000006203627220 */ /* 0x040fe20000410000 */
[----:B--2---:R-:W-:Y:S01]  /*7fb0*/  F2FP.PACK_AB R101, R170, R169 ;  /* 0x000000a9aa65723e */ /* 0x004fe200000000ff */
[----:B------:R-:W-:Y:S02]  /*7fc0*/  FMUL.FTZ R99, R3, R99 ;  /* 0x0000006303637220 */ /* 0x000fe40000410000 */
[--C-:B------:R-:W-:Y:S01]  /*7fd0*/  FFMA.FTZ R177, R178, c[0x0][0x2d0], -R145.reuse ;  /* 0x0000b400b2b17a23 */ /* 0x100fe20000010891 */
[----:B-1----:R-:W-:Y:S01]  /*7fe0*/  F2FP.PACK_AB R103, R172, R171 ;  /* 0x000000abac67723e */ /* 0x002fe200000000ff */
[--C-:B------:R-:W-:Y:S03]  /*7ff0*/  FFMA.FTZ R178, R153, c[0x0][0x2d0], -R152.reuse ;  /* 0x0000b40099b27a23 */ /* 0x100fe60000010898 */
[----:B------:R-:W-:Y:S01]  /*8000*/  HMMA.16816.F32 R96, R136, R106, R96 ;  /* 0x0000006a8860723c */ /* 0x000fe20000001860 */
[----:B------:R-:W1:Y:S01]  /*8010*/  LDSM.16.MT88.4 R104, [R156+0x2900] ;  /* 0x002900009c68783b */ /* 0x000e620000004200 */
[----:B------:R-:W-:Y:S01]  /*8020*/  MUFU.EX2 R177, R177 ;  /* 0x000000b100b17308 */ /* 0x000fe20000000800 */
[----:B------:R-:W-:Y:S02]  /*8030*/  FFMA.FTZ R152, R147, c[0x0][0x2d0], -R152 ;  /* 0x0000b40093987a23 */ /* 0x000fe40000010898 */
[--C-:B------:R-:W-:Y:S02]  /*8040*/  FFMA.FTZ R176, R176, c[0x0][0x2d0], -R145.reuse ;  /* 0x0000b400b0b07a23 */ /* 0x100fe40000010891 */
[--C-:B------:R-:W-:Y:S01]  /*8050*/  FFMA.FTZ R174, R174, c[0x0][0x2d0], -R145.reuse ;  /* 0x0000b400aeae7a23 */ /* 0x100fe20000010891 */
[C---:B------:R-:W-:Y:S01]  /*8060*/  HMMA.16816.F32 R4, R100.reuse, R112, R4 ;  /* 0x000000706404723c */ /* 0x040fe20000001804 */
[----:B------:R-:W-:Y:S03]  /*8070*/  LDSM.16.MT88.4 R136, [R134+UR4+0x3100] ;  /* 0x003100048688783b */ /* 0x000fe60008004200 */
[----:B------:R2:W-:Y:S01]  /*8080*/  MUFU.EX2 R230, R152 ;  /* 0x0000009800e67308 */ /* 0x0005e20000000800 */
[----:B------:R-:W-:Y:S02]  /*8090*/  FFMA.FTZ R145, R144, c[0x0][0x2d0], -R145 ;  /* 0x0000b40090917a23 */ /* 0x000fe40000010891 */
[----:B------:R-:W-:Y:S01]  /*80a0*/  FFMA.FTZ R164, R3, R216, R164 ;  /* 0x000000d803a47223 */ /* 0x000fe200000100a4 */
[C---:B------:R-:W-:Y:S01]  /*80b0*/  HMMA.16816.F32 R8, R100.reuse, R114, R8 ;  /* 0x000000726408723c */ /* 0x040fe20000001808 */
[----:B------:R-:W-:Y:S03]  /*80c0*/  LDSM.16.MT88.4 R112, [R133+0x4900] ;  /* 0x004900008570783b */ /* 0x000fe60000004200 */
[----:B------:R-:W-:Y:S01]  /*80d0*/  FFMA.FTZ R162, R132, R217, R162 ;  /* 0x000000d984a27223 */ /* 0x000fe200000100a2 */
[----:B------:R-:W-:Y:S01]  /*80e0*/  MOV R132, R2 ;  /* 0x0000000200847202 */ /* 0x000fe20000000f00 */
[----:B------:R3:W-:Y:S01]  /*80f0*/  MUFU.EX2 R234, R145 ;  /* 0x0000009100ea7308 */ /* 0x0007e20000000800 */
[----:B------:R-:W-:Y:S01]  /*8100*/  FADD.FTZ R163, R163, R164 ;  /* 0x000000a4a3a37221 */ /* 0x000fe20000010000 */
[C---:B------:R-:W-:Y:S04]  /*8110*/  HMMA.16816.F32 R12, R100.reuse, R116, R12 ;  /* 0x00000074640c723c */ /* 0x040fe8000000180c */
[----:B------:R-:W-:Y:S02]  /*8120*/  FADD.FTZ R159, R159, R162 ;  /* 0x000000a29f9f7221 */ /* 0x000fe40000010000 */
[----:B------:R-:W-:Y:S02]  /*8130*/  FADD.FTZ R158, R158, R163 ;  /* 0x000000a39e9e7221 */ /* 0x000fe40000010000 */
[C---:B------:R-:W-:Y:S01]  /*8140*/  HMMA.16816.F32 R16, R100.reuse, R118, R16 ;  /* 0x000000766410723c */ /* 0x040fe20000001810 */
[----:B------:R-:W-:Y:S01]  /*8150*/  LDSM.16.MT88.4 R116, [R134+UR4+0x4900] ;  /* 0x004900048674783b */ /* 0x000fe20008004200 */
[----:B------:R-:W5:Y:S02]  /*8160*/  MUFU.EX2 R176, R176 ;  /* 0x000000b000b07308 */ /* 0x000f640000000800 */
[----:B------:R-:W-:Y:S02]  /*8170*/  FADD.FTZ R160, R160, R159 ;  /* 0x0000009fa0a07221 */ /* 0x000fe40000010000 */
[----:B------:R-:W-:Y:S02]  /*8180*/  FADD.FTZ R158, R161, R158 ;  /* 0x0000009ea19e7221 */ /* 0x000fe40000010000 */
[C---:B------:R-:W-:Y:S01]  /*8190*/  HMMA.16816.F32 R20, R100.reuse, R120, R20 ;  /* 0x000000786414723c */ /* 0x040fe20000001814 */
[----:B--2---:R-:W-:Y:S03]  /*81a0*/  LDSM.16.MT88.4 R152, [R133+0x3900] ;  /* 0x003900008598783b */ /* 0x004fe60000004200 */
[----:B------:R-:W2:Y:S01]  /*81b0*/  MUFU.EX2 R174, R174 ;  /* 0x000000ae00ae7308 */ /* 0x000ea20000000800 */
[----:B------:R-:W-:Y:S02]  /*81c0*/  FADD.FTZ R160, R157, R160 ;  /* 0x000000a09da07221 */ /* 0x000fe40000010000 */
[----:B------:R-:W-:Y:S01]  /*81d0*/  FADD.FTZ R169, R169, R158 ;  /* 0x0000009ea9a97221 */ /* 0x000fe20000010000 */
[C---:B------:R-:W-:Y:S01]  /*81e0*/  HMMA.16816.F32 R24, R100.reuse, R122, R24 ;  /* 0x0000007a6418723c */ /* 0x040fe20000001818 */
[----:B------:R-:W-:Y:S03]  /*81f0*/  LDSM.16.MT88.4 R120, [R134+UR4+0x1100] ;  /* 0x001100048678783b */ /* 0x000fe60008004200 */
[----:B------:R-:W-:Y:S02]  /*8200*/  FADD.FTZ R165, R165, R160 ;  /* 0x000000a0a5a57221 */ /* 0x000fe40000010000 */
[----:B------:R-:W1:Y:S01]  /*8210*/  MUFU.EX2 R178, R178 ;  /* 0x000000b200b27308 */ /* 0x000e620000000800 */
[----:B------:R-:W-:Y:S01]  /*8220*/  FADD.FTZ R170, R170, R169 ;  /* 0x000000a9aaaa7221 */ /* 0x000fe20000010000 */
[C---:B----4-:R-:W-:Y:S01]  /*8230*/  HMMA.16816.F32 R28, R100.reuse, R108, R28 ;  /* 0x0000006c641c723c */ /* 0x050fe2000000181c */
[----:B---3--:R-:W-:Y:S03]  /*8240*/  LDSM.16.MT88.4 R144, [R156+0x1900] ;  /* 0x001900009c90783b */ /* 0x008fe60000004200 */
[----:B------:R-:W-:Y:S02]  /*8250*/  FADD.FTZ R166, R166, R165 ;  /* 0x000000a5a6a67221 */ /* 0x000fe40000010000 */
[----:B------:R-:W-:Y:S02]  /*8260*/  FADD.FTZ R171, R171, R170 ;  /* 0x000000aaabab7221 */ /* 0x000fe40000010000 */
[C---:B------:R-:W-:Y:S01]  /*8270*/  HMMA.16816.F32 R32, R100.reuse, R110, R32 ;  /* 0x0000006e6420723c */ /* 0x040fe20000001820 */
[----:B------:R-:W3:Y:S03]  /*8280*/  LDSM.16.MT88.4 R108, [R135+UR4+0x4900] ;  /* 0x00490004876c783b */ /* 0x000ee60008004200 */
[----:B------:R-:W-:Y:S02]  /*8290*/  FADD.FTZ R167, R167, R166 ;  /* 0x000000a6a7a77221 */ /* 0x000fe40000010000 */
[----:B------:R-:W-:Y:S02]  /*82a0*/  FADD.FTZ R172, R172, R171 ;  /* 0x000000abacac7221 */ /* 0x000fe40000010000 */
[C---:B------:R-:W-:Y:S04]  /*82b0*/  HMMA.16816.F32 R36, R100.reuse, R124, R36 ;  /* 0x0000007c6424723c */ /* 0x040fe80000001824 */
[----:B------:R-:W-:Y:S04]  /*82c0*/  FADD.FTZ R168, R168, R167 ;  /* 0x000000a7a8a87221 */ /* 0x000fe80000010000 */
[C---:B------:R-:W-:Y:S01]  /*82d0*/  HMMA.16816.F32 R40, R100.reuse, R126, R40 ;  /* 0x0000007e6428723c */ /* 0x040fe20000001828 */
[----:B------:R-:W-:Y:S07]  /*82e0*/  LDSM.16.MT88.4 R124, [R135+UR4+0x3100] ;  /* 0x00310004877c783b */ /* 0x000fee0008004200 */
        /* <DEDUP_REMOVED lines=9> */
[C---:B---3--:R-:W-:Y:S08]  /*8380*/  HMMA.16816.F32 R68, R100.reuse, R108, R68 ;  /* 0x0000006c6444723c */ /* 0x048ff00000001844 */
[C---:B------:R-:W-:Y:S01]  /*8390*/  HMMA.16816.F32 R72, R100.reuse, R110, R72 ;  /* 0x0000006e6448723c */ /* 0x040fe20000001848 */
[----:B------:R-:W3:Y:S07]  /*83a0*/  LDSM.16.MT88.4 R108, [R135+UR4+0x1100] ;  /* 0x00110004876c783b */ /* 0x000eee0008004200 */
[C---:B------:R-:W-:Y:S08]  /*83b0*/  HMMA.16816.F32 R76, R100.reuse, R112, R76 ;  /* 0x00000070644c723c */ /* 0x040ff0000000184c */
[C---:B------:R-:W-:Y:S01]  /*83c0*/  HMMA.16816.F32 R80, R100.reuse, R114, R80 ;  /* 0x000000726450723c */ /* 0x040fe20000001850 */
[----:B------:R-:W4:Y:S07]  /*83d0*/  LDSM.16.MT88.4 R112, [R133+0x1100] ;  /* 0x001100008570783b */ /* 0x000f2e0000004200 */
[C---:B------:R-:W-:Y:S08]  /*83e0*/  HMMA.16816.F32 R84, R100.reuse, R116, R84 ;  /* 0x000000746454723c */ /* 0x040ff00000001854 */
[C---:B------:R-:W-:Y:S01]  /*83f0*/  HMMA.16816.F32 R88, R100.reuse, R118, R88 ;  /* 0x000000766458723c */ /* 0x040fe20000001858 */
[----:B------:R-:W4:Y:S07]  /*8400*/  LDSM.16.MT88.4 R116, [R156+0x1100] ;  /* 0x001100009c74783b */ /* 0x000f2e0000004200 */
[C---:B-1----:R-:W-:Y:S08]  /*8410*/  HMMA.16816.F32 R92, R100.reuse, R104, R92 ;  /* 0x00000068645c723c */ /* 0x042ff0000000185c */
[----:B------:R-:W-:Y:S01]  /*8420*/  HMMA.16816.F32 R96, R100, R106, R96 ;  /* 0x0000006a6460723c */ /* 0x000fe20000001860 */
[----:B------:R-:W1:Y:S06]  /*8430*/  LDSM.16.MT88.4 R104, [R156+0x3100] ;  /* 0x003100009c68783b */ /* 0x000e6c0000004200 */
[----:B------:R-:W-:Y:S01]  /*8440*/  F2FP.PACK_AB R100, R180, R173 ;  /* 0x000000adb464723e */ /* 0x000fe200000000ff */
[----:B------:R-:W-:Y:S01]  /*8450*/  FADD.FTZ R173, R173, R168 ;  /* 0x000000a8adad7221 */ /* 0x000fe20000010000 */
[----:B------:R-:W-:Y:S03]  /*8460*/  F2FP.PACK_AB R102, R182, R175 ;  /* 0x000000afb666723e */ /* 0x000fe600000000ff */
[----:B-----5:R-:W-:Y:S01]  /*8470*/  F2FP.PACK_AB R101, R176, R177 ;  /* 0x000000b1b065723e */ /* 0x020fe200000000ff */
[----:B------:R-:W-:Y:S01]  /*8480*/  FADD.FTZ R177, R177, R172 ;  /* 0x000000acb1b17221 */ /* 0x000fe20000010000 */
[----:B--2---:R-:W-:Y:S01]  /*8490*/  F2FP.PACK_AB R103, R179, R174 ;  /* 0x000000aeb367723e */ /* 0x004fe200000000ff */
[----:B------:R-:W-:Y:S02]  /*84a0*/  FADD.FTZ R180, R180, R173 ;  /* 0x000000adb4b47221 */ /* 0x000fe40000010000 */
[----:B------:R-:W-:Y:S02]  /*84b0*/  FADD.FTZ R177, R176, R177 ;  /* 0x000000b1b0b17221 */ /* 0x000fe40000010000 */
[----:B------:R-:W-:Y:S02]  /*84c0*/  FADD.FTZ R175, R175, R180 ;  /* 0x000000b4afaf7221 */ /* 0x000fe40000010000 */
[C---:B---3--:R-:W-:Y:S03]  /*84d0*/  HMMA.16816.F32 R4, R100.reuse, R108, R4 ;  /* 0x0000006c6404723c */ /* 0x048fe60000001804 */
[----:B------:R-:W-:Y:S02]  /*84e0*/  FADD.FTZ R174, R174, R177 ;  /* 0x000000b1aeae7221 */ /* 0x000fe40000010000 */
[----:B------:R-:W-:Y:S02]  /*84f0*/  FADD.FTZ R175, R182, R175 ;  /* 0x000000afb6af7221 */ /* 0x000fe40000010000 */
[----:B------:R-:W-:Y:S01]  /*8500*/  FADD.FTZ R174, R179, R174 ;  /* 0x000000aeb3ae7221 */ /* 0x000fe20000010000 */
[C---:B------:R-:W-:Y:S01]  /*8510*/  HMMA.16816.F32 R8, R100.reuse, R110, R8 ;  /* 0x0000006e6408723c */ /* 0x040fe20000001808 */
[----:B------:R-:W2:Y:S07]  /*8520*/  LDSM.16.MT88.4 R108, [R135+UR4+0x5100] ;  /* 0x00510004876c783b */ /* 0x000eae0008004200 */
[C---:B----4-:R-:W-:Y:S08]  /*8530*/  HMMA.16816.F32 R12, R100.reuse, R112, R12 ;  /* 0x00000070640c723c */ /* 0x050ff0000000180c */
[C---:B------:R-:W-:Y:S01]  /*8540*/  HMMA.16816.F32 R16, R100.reuse, R114, R16 ;  /* 0x000000726410723c */ /* 0x040fe20000001810 */
[----:B------:R-:W3:Y:S07]  /*8550*/  LDSM.16.MT88.4 R112, [R133+0x5100] ;  /* 0x005100008570783b */ /* 0x000eee0000004200 */
[C---:B------:R-:W-:Y:S08]  /*8560*/  HMMA.16816.F32 R20, R100.reuse, R120, R20 ;  /* 0x000000786414723c */ /* 0x040ff00000001814 */
[C---:B------:R-:W-:Y:S08]  /*8570*/  HMMA.16816.F32 R24, R100.reuse, R122, R24 ;  /* 0x0000007a6418723c */ /* 0x040ff00000001818 */
        /* <DEDUP_REMOVED lines=14> */
[C---:B-1----:R-:W-:Y:S04]  /*8660*/  HMMA.16816.F32 R60, R100.reuse, R104, R60 ;  /* 0x00000068643c723c */ /* 0x042fe8000000183c */
[----:B------:R-:W-:Y:S01]  /*8670*/  F2FP.PACK_AB R139, R234, R233 ;  /* 0x000000e9ea8b723e */ /* 0x000fe200000000ff */
[----:B------:R-:W-:Y:S02]  /*8680*/  FADD.FTZ R191, R191, R174 ;  /* 0x000000aebfbf7221 */ /* 0x000fe40000010000 */
[----:B------:R-:W-:Y:S01]  /*8690*/  FADD.FTZ R178, R181, R178 ;  /* 0x000000b2b5b27221 */ /* 0x000fe20000010000 */
[C---:B------:R-:W-:Y:S01]  /*86a0*/  HMMA.16816.F32 R64, R100.reuse, R106, R64 ;  /* 0x0000006a6440723c */ /* 0x040fe20000001840 */
[----:B------:R-:W1:Y:S03]  /*86b0*/  LDSM.16.MT88.4 R104, [R156+0x5100] ;  /* 0x005100009c68783b */ /* 0x000e660000004200 */
        /* <DEDUP_REMOVED lines=8> */
[C---:B---3--:R-:W-:Y:S08]  /*8740*/  HMMA.16816.F32 R76, R100.reuse, R112, R76 ;  /* 0x00000070644c723c */ /* 0x048ff0000000184c */
[C---:B------:R-:W-:Y:S08]  /*8750*/  HMMA.16816.F32 R80, R100.reuse, R114, R80 ;  /* 0x000000726450723c */ /* 0x040ff00000001850 */
[C---:B----4-:R-:W-:Y:S08]  /*8760*/  HMMA.16816.F32 R84, R100.reuse, R116, R84 ;  /* 0x000000746454723c */ /* 0x050ff00000001854 */
[C---:B------:R-:W-:Y:S08]  /*8770*/  HMMA.16816.F32 R88, R100.reuse, R118, R88 ;  /* 0x000000766458723c */ /* 0x040ff00000001858 */
[C---:B-1----:R-:W-:Y:S08]  /*8780*/  HMMA.16816.F32 R92, R100.reuse, R104, R92 ;  /* 0x00000068645c723c */ /* 0x042ff0000000185c */
[----:B------:R-:W-:Y:S08]  /*8790*/  HMMA.16816.F32 R96, R100, R106, R96 ;  /* 0x0000006a6460723c */ /* 0x000ff00000001860 */
[C---:B------:R-:W-:Y:S01]  /*87a0*/  HMMA.16816.F32 R128, R136.reuse, R124, R4 ;  /* 0x0000007c8880723c */ /* 0x040fe20000001804 */
[----:B------:R-:W1:Y:S07]  /*87b0*/  LDSM.16.MT88.4 R4, [R134+UR4+0x3900] ;  /* 0x003900048604783b */ /* 0x000e6e0008004200 */
[C---:B------:R-:W-:Y:S01]  /*87c0*/  HMMA.16816.F32 R124, R136.reuse, R126, R8 ;  /* 0x0000007e887c723c */ /* 0x040fe20000001808 */
[----:B------:R-:W3:Y:S07]  /*87d0*/  LDSM.16.MT88.4 R8, [R156+0x3900] ;  /* 0x003900009c08783b */ /* 0x000eee0000004200 */
[C---:B--2---:R-:W-:Y:S07]  /*87e0*/  HMMA.16816.F32 R120, R136.reuse, R108, R12 ;  /* 0x0000006c8878723c */ /* 0x044fee000000180c */
[----:B------:R-:W-:Y:S01]  /*87f0*/  IADD3 R12, R220, -0x2, RZ ;  /* 0xfffffffedc0c7810 */ /* 0x000fe20007ffe0ff */
[C---:B------:R-:W-:Y:S03]  /*8800*/  HMMA.16816.F32 R116, R136.reuse, R110, R16 ;  /* 0x0000006e8874723c */ /* 0x040fe60000001810 */
[C---:B------:R-:W-:Y:S05]  /*8810*/  ISETP.GE.AND P0, PT, R12.reuse, R193, PT ;  /* 0x000000c10c00720c */ /* 0x040fea0003f06270 */
[C---:B------:R-:W-:Y:S08]  /*8820*/  HMMA.16816.F32 R112, R136.reuse, R140, R20 ;  /* 0x0000008c8870723c */ /* 0x040ff00000001814 */
[C---:B------:R-:W-:Y:S04]  /*8830*/  HMMA.16816.F32 R108, R136.reuse, R142, R24 ;  /* 0x0000008e886c723c */ /* 0x040fe80000001818 */
[----:B------:R-:W-:Y:S01]  /*8840*/  @P0 SHF.R.S32.HI R16, RZ, 0x1f, R12 ;  /* 0x0000001fff100819 */ /* 0x000fe2000001140c */
[----:B------:R-:W-:Y:S03]  /*8850*/  @P0 IMAD.WIDE.U32 R18, R12, c[0x0][0x1e0], RZ ;  /* 0x000078000c120a25 */ /* 0x000fe600078e00ff */
[C---:B------:R-:W-:Y:S04]  /*8860*/  HMMA.16816.F32 R104, R136.reuse, R144, R28 ;  /* 0x000000908868723c */ /* 0x040fe8000000181c */
[----:B------:R-:W-:Y:S01]  /*8870*/  @P0 SHF.L.U32 R24, R18, 0x6, RZ ;  /* 0x0000000612180819 */ /* 0x000fe200000006ff */
[----:B------:R-:W-:Y:S03]  /*8880*/  @P0 IMAD R16, R16, c[0x0][0x1e0], RZ ;  /* 0x0000780010100a24 */ /* 0x000fe600078e02ff */
[C---:B------:R-:W-:Y:S04]  /*8890*/  HMMA.16816.F32 R100, R136.reuse, R146, R32 ;  /* 0x000000928864723c */ /* 0x040fe80000001820 */
[----:B------:R-:W-:Y:S02]  /*88a0*/  @P0 IMAD R16, R12, c[0x0][0x1e4], R16 ;  /* 0x000079000c100a24 */ /* 0x000fe400078e0210 */
[----:B------:R-:W2:Y:S02]  /*88b0*/  LDSM.16.MT88.4 R12, [R135+UR4+0x5900] ;  /* 0x00590004870c783b */ /* 0x000ea40008004200 */
[C---:B------:R-:W-:Y:S04]  /*88c0*/  HMMA.16816.F32 R36, R136.reuse, R148, R36 ;  /* 0x000000948824723c */ /* 0x040fe80000001824 */
[----:B------:R-:W-:Y:S02]  /*88d0*/  @P0 IADD3 R25, R19, R16, RZ ;  /* 0x0000001013190210 */ /* 0x000fe40007ffe0ff */
[----:B------:R-:W-:Y:S02]  /*88e0*/  @P0 IADD3 R16, P1, R24, R206, RZ ;  /* 0x000000ce18100210 */ /* 0x000fe40007f3e0ff */
[C---:B------:R-:W-:Y:S04]  /*88f0*/  HMMA.16816.F32 R40, R136.reuse, R150, R40 ;  /* 0x000000968828723c */ /* 0x040fe80000001828 */
[----:B------:R-:W-:Y:S04]  /*8900*/  @P0 SHF.L.U64.HI R25, R18, 0x6, R25 ;  /* 0x0000000612190819 */ /* 0x000fe80000010219 */
[C---:B------:R-:W-:Y:S08]  /*8910*/  HMMA.16816.F32 R44, R136.reuse, R152, R44 ;  /* 0x00000098882c723c */ /* 0x040ff0000000182c */
[C---:B------:R-:W-:Y:S08]  /*8920*/  HMMA.16816.F32 R48, R136.reuse, R154, R48 ;  /* 0x0000009a8830723c */ /* 0x040ff00000001830 */
[C---:B-1----:R-:W-:Y:S07]  /*8930*/  HMMA.16816.F32 R52, R136.reuse, R4, R52 ;  /* 0x000000048834723c */ /* 0x042fee0000001834 */
[C---:B------:R-:W-:Y:S01]  /*8940*/  @P0 IADD3.X R5, R25.reuse, R213, RZ, P1, !PT ;  /* 0x000000d519050210 */ /* 0x040fe20000ffe4ff */
[C---:B------:R-:W-:Y:S04]  /*8950*/  HMMA.16816.F32 R56, R136.reuse, R6, R56 ;  /* 0x000000068838723c */ /* 0x040fe80000001838 */
[C---:B------:R-:W-:Y:S04]  /*8960*/  @P0 LEA R20, P1, R16.reuse, c[0x0][0x1c8], 0x1 ;  /* 0x0000720010140a11 */ /* 0x040fe800078208ff */
[C---:B---3--:R-:W-:Y:S04]  /*8970*/  HMMA.16816.F32 R60, R136.reuse, R8, R60 ;  /* 0x00000008883c723c */ /* 0x048fe8000000183c */
[----:B------:R-:W-:Y:S02]  /*8980*/  @P0 LEA.HI.X R21, R16, c[0x0][0x1cc], R5, 0x1, P1 ;  /* 0x0000730010150a11 */ /* 0x000fe400008f0c05 */
[----:B------:R-:W1:Y:S01]  /*8990*/  LDSM.16.MT88.4 R16, [R133+0x5900] ;  /* 0x005900008510783b */ /* 0x000e620000004200 */
[----:B------:R-:W-:Y:S01]  /*89a0*/  @P0 IADD3 R4, P1, R24, R225, RZ ;  /* 0x000000e118040210 */ /* 0x000fe20007f3e0ff */
[C---:B------:R-:W-:Y:S04]  /*89b0*/  HMMA.16816.F32 R64, R136.reuse, R10, R64 ;  /* 0x0000000a8840723c */ /* 0x040fe80000001840 */
[C---:B------:R-:W-:Y:S02]  /*89c0*/  @P0 IADD3.X R5, R25.reuse, R224, RZ, P1, !PT ;  /* 0x000000e019050210 */ /* 0x040fe40000ffe4ff */
[C---:B------:R-:W-:Y:S02]  /*89d0*/  @P0 LEA R22, P1, R4.reuse, c[0x0][0x1c8], 0x1 ;  /* 0x0000720004160a11 */ /* 0x040fe400078208ff */
[C---:B--2---:R-:W-:Y:S04]  /*89e0*/  HMMA.16816.F32 R68, R136.reuse, R12, R68 ;  /* 0x0000000c8844723c */ /* 0x044fe80000001844 */
[----:B------:R-:W-:Y:S02]  /*89f0*/  @P0 LEA.HI.X R23, R4, c[0x0][0x1cc], R5, 0x1, P1 ;  /* 0x0000730004170a11 */ /* 0x000fe400008f0c05 */
[----:B------:R-:W-:Y:S02]  /*8a00*/  @P0 IADD3 R5, P1, R24, R223, RZ ;  /* 0x000000df18050210 */ /* 0x000fe40007f3e0ff */
[C---:B------:R-:W-:Y:S04]  /*8a10*/  HMMA.16816.F32 R72, R136.reuse, R14, R72 ;  /* 0x0000000e8848723c */ /* 0x040fe80000001848 */
[----:B------:R-:W-:Y:S02]  /*8a20*/  @P0 IADD3.X R4, R25, R222, RZ, P1, !PT ;  /* 0x000000de19040210 */ /* 0x000fe40000ffe4ff */
[C---:B------:R-:W-:Y:S06]  /*8a30*/  @P0 LEA R26, P1, R5.reuse, c[0x0][0x1c8], 0x1 ;  /* 0x00007200051a0a11 */ /* 0x040fec00078208ff */
[----:B------:R-:W-:Y:S02]  /*8a40*/  @P0 LEA.HI.X R27, R5, c[0x0][0x1cc], R4, 0x1, P1 ;  /* 0x00007300051b0a11 */ /* 0x000fe400008f0c04 */
[----:B------:R-:W2:Y:S01]  /*8a50*/  LDSM.16.MT88.4 R4, [R134+UR4+0x5900] ;  /* 0x005900048604783b */ /* 0x000ea20008004200 */
[----:B------:R-:W-:Y:S04]  /*8a60*/  @P0 IADD3 R24, P1, R200, R24, RZ ;  /* 0x00000018c8180210 */ /* 0x000fe80007f3e0ff */
[----:B------:R-:W-:Y:S02]  /*8a70*/  @P0 IADD3.X R25, R199, R25, RZ, P1, !PT ;  /* 0x00000019c7190210 */ /* 0x000fe40000ffe4ff */
[----:B------:R-:W-:Y:S01]  /*8a80*/  @P0 IADD3 R8, P1, R24, R206, RZ ;  /* 0x000000ce18080210 */ /* 0x000fe20007f3e0ff */
[C---:B-1----:R-:W-:Y:S03]  /*8a90*/  HMMA.16816.F32 R76, R136.reuse, R16, R76 ;  /* 0x00000010884c723c */ /* 0x042fe6000000184c */
[----:B------:R-:W-:Y:S02]  /*8aa0*/  @P0 IADD3.X R9, R25, R213, RZ, P1, !PT ;  /* 0x000000d519090210 */ /* 0x000fe40000ffe4ff */
[C---:B------:R-:W-:Y:S03]  /*8ab0*/  @P0 LEA R12, P1, R8.reuse, c[0x0][0x1c8], 0x1 ;  /* 0x00007200080c0a11 */ /* 0x040fe600078208ff */
[C---:B------:R-:W-:Y:S04]  /*8ac0*/  HMMA.16816.F32 R80, R136.reuse, R18, R80 ;  /* 0x000000128850723c */ /* 0x040fe80000001850 */
[----:B------:R-:W-:Y:S02]  /*8ad0*/  @P0 LEA.HI.X R13, R8, c[0x0][0x1cc], R9, 0x1, P1 ;  /* 0x00007300080d0a11 */ /* 0x000fe400008f0c09 */
[----:B------:R-:W1:Y:S01]  /*8ae0*/  LDSM.16.MT88.4 R8, [R156+0x5900] ;  /* 0x005900009c08783b */ /* 0x000e620000004200 */
[----:B------:R-:W-:Y:S01]  /*8af0*/  @P0 IADD3 R3, P1, R24, R225, RZ ;  /* 0x000000e118030210 */ /* 0x000fe20007f3e0ff */
[----:B------:R-:W-:Y:S04]  /*8b00*/  @P0 IMAD R18, R215, 0x3000, R201 ;  /* 0x00003000d7120824 */ /* 0x000fe800078e02c9 */
[----:B------:R-:W-:Y:S02]  /*8b10*/  @P0 IADD3.X R16, R25, R224, RZ, P1, !PT ;  /* 0x000000e019100210 */ /* 0x000fe40000ffe4ff */
[C---:B------:R-:W-:Y:S04]  /*8b20*/  @P0 LEA R14, P1, R3.reuse, c[0x0][0x1c8], 0x1 ;  /* 0x00007200030e0a11 */ /* 0x040fe800078208ff */
[----:B------:R-:W-:Y:S02]  /*8b30*/  @P0 LEA.HI.X R15, R3, c[0x0][0x1cc], R16, 0x1, P1 ;  /* 0x00007300030f0a11 */ /* 0x000fe400008f0c10 */
[----:B------:R-:W-:Y:S02]  /*8b40*/  @P0 SHF.L.U32 R3, R18, 0x1, RZ ;  /* 0x0000000112030819 */ /* 0x000fe400000006ff */
[----:B------:R-:W-:Y:S01]  /*8b50*/  @P0 IADD3 R24, P1, R24, R223, RZ ;  /* 0x000000df18180210 */ /* 0x000fe20007f3e0ff */
[C---:B--2---:R-:W-:Y:S02]  /*8b60*/  HMMA.16816.F32 R84, R136.reuse, R4, R84 ;  /* 0x000000048854723c */ /* 0x044fe40000001854 */
[----:B------:R-:W-:Y:S01]  /*8b70*/  @!PT LDS RZ, [RZ] ;  /* 0x00000000fffff984 */ /* 0x000fe20000000800 */
[----:B------:R-:W-:Y:S01]  /*8b80*/  @!PT LDS RZ, [RZ] ;  /* 0x00000000fffff984 */ /* 0x000fe20000000800 */
[----:B------:R-:W-:Y:S01]  /*8b90*/  @!PT LDS RZ, [RZ] ;  /* 0x00000000fffff984 */ /* 0x000fe20000000800 */
[----:B------:R2:W-:Y:S01]  /*8ba0*/  @P0 LDGSTS.E.BYPASS.LTC128B.128 [R3+0xc100], [R20.64], !P5 ;  /* 0x0c10000014030fae */ /* 0x0005e2000e901d48 */
[----:B------:R-:W-:Y:S02]  /*8bb0*/  @P0 IADD3.X R25, R25, R222, RZ, P1, !PT ;  /* 0x000000de19190210 */ /* 0x000fe40000ffe4ff */
[C---:B------:R-:W-:Y:S03]  /*8bc0*/  @P0 LEA R16, P1, R24.reuse, c[0x0][0x1c8], 0x1 ;  /* 0x0000720018100a11 */ /* 0x040fe600078208ff */
[C---:B------:R-:W-:Y:S02]  /*8bd0*/  HMMA.16816.F32 R88, R136.reuse, R6, R88 ;  /* 0x000000068858723c */ /* 0x040fe40000001858 */
[----:B------:R2:W-:Y:S02]  /*8be0*/  @P0 LDGSTS.E.BYPASS.LTC128B.128 [R3+0xe100], [R22.64], !P4 ;  /* 0x0e10000016030fae */ /* 0x0005e4000e101d48 */
[----:B------:R-:W-:Y:S06]  /*8bf0*/  @P0 LEA.HI.X R17, R24, c[0x0][0x1cc], R25, 0x1, P1 ;  /* 0x0000730018110a11 */ /* 0x000fec00008f0c19 */
[----:B------:R2:W-:Y:S01]  /*8c00*/  @P0 LDGSTS.E.BYPASS.LTC128B.128 [R3+0x10100], [R26.64], !P6 ;  /* 0x101000001a030fae */ /* 0x0005e2000f101d48 */
[C---:B-1----:R-:W-:Y:S07]  /*8c10*/  HMMA.16816.F32 R92, R136.reuse, R8, R92 ;  /* 0x00000008885c723c */ /* 0x042fee000000185c */
[----:B------:R2:W-:Y:S01]  /*8c20*/  @P0 LDGSTS.E.BYPASS.LTC128B.128 [R3+0xd100], [R12.64], !P5 ;  /* 0x0d1000000c030fae */ /* 0x0005e2000e901d48 */
[----:B------:R-:W-:Y:S07]  /*8c30*/  HMMA.16816.F32 R96, R136, R10, R96 ;  /* 0x0000000a8860723c */ /* 0x000fee0000001860 */
[----:B------:R2:W-:Y:S08]  /*8c40*/  @P0 LDGSTS.E.BYPASS.LTC128B.128 [R3+0xf100], [R14.64], !P4 ;  /* 0x0f1000000e030fae */ /* 0x0005f0000e101d48 */
[----:B------:R2:W-:Y:S01]  /*8c50*/  @P0 LDGSTS.E.BYPASS.LTC128B.128 [R3+0x11100], [R16.64], !P6 ;  /* 0x1110000010030fae */ /* 0x0005e2000f101d48 */
[C---:B------:R-:W-:Y:S02]  /*8c60*/  ISETP.GT.AND P0, PT, R220.reuse, R231, PT ;  /* 0x000000e7dc00720c */ /* 0x040fe40003f04270 */
[----:B------:R-:W-:Y:S05]  /*8c70*/  IADD3 R220, R220, -0x1, RZ ;  /* 0xffffffffdcdc7810 */ /* 0x000fea0007ffe0ff */
[----:B------:R-:W0:Y:S01]  /*8c80*/  LDGDEPBAR ;  /* 0x00000000000079af */ /* 0x000e220000000000 */
[----:B--2---:R-:W-:Y:S05]  /*8c90*/  MOV R3, R0 ;  /* 0x0000000000037202 */ /* 0x004fea0000000f00 */
[----:B------:R-:W-:-:S05]  /*8ca0*/  @P0 BRA `(.L_x_890) ;  /* 0xffffc76000000947 */ /* 0x000fca000383ffff */
.L_x_881:
[----:B------:R-:W-:Y:S02]  /*8cb0*/  ISETP.NE.AND P1, PT, R196, 0x1, PT ;  /* 0x00000001c400780c */ /* 0x000fe40003f25270 */
[----:B------:R-:W-:-:S02]  /*8cc0*/  LEA R6, R219, 0x7f, 0x7 ;  /* 0x0000007fdb067811 */ /* 0x000fc400078e38ff */
[----:B------:R-:W-:Y:S02]  /*8cd0*/  ISETP.GE.AND P0, PT, R195, 0x1, PT ;  /* 0x00000001c300780c */ /* 0x000fe40003f06270 */
[----:B------:R-:W-:-:S07]  /*8ce0*/  IADD3 R3, R194, 0x1, -R203 ;  /* 0x00000001c2037810 */ /* 0x000fce0007ffe8cb */
[----:B------:R-:W-:-:S05]  /*8cf0*/  @P1 IMAD.HI.U32 R4, R6, c[0x0][0x2c8], RZ ;  /* 0x0000b20006041a27 */ /* 0x000fca00078e00ff */
[----:B------:R-:W-:-:S05]  /*8d00*/  @P1 SHF.R.U32.HI R6, RZ, c[0x0][0x2cc], R4 ;  /* 0x0000b300ff061a19 */ /* 0x000fca0000011604 */
[----:B------:R-:W-:-:S05]  /*8d10*/  IMAD.IADD R5, R3, 0x1, R6 ;  /* 0x0000000103057824 */ /* 0x000fca00078e0206 */
[----:B------:R-:W-:Y:S01]  /*8d20*/  IADD3 R4, R5, -c[0x0][0x324], RZ ;  /* 0x8000c90005047a10 */ /* 0x000fe20007ffe0ff */
[----:B------:R-:W-:Y:S05]  /*8d30*/  @!P0 BRA `(.L_x_891) ;  /* 0x000000f000008947 */ /* 0x000fea0003800000 */
        /* <DEDUP_REMOVED lines=9> */
.L_x_892:
[----:B------:R-:W-:-:S04]  /*8dd0*/  MOV R3, c[0x0][0x32c] ;  /* 0x0000cb0000037a02 */ /* 0x000fc80000000f00 */
[----:B------:R-:W-:-:S13]  /*8de0*/  ISETP.NE.AND P0, PT, R3, 0x1, PT ;  /* 0x000000010300780c */ /* 0x000fda0003f05270 */
[----:B------:R-:W-:-:S05]  /*8df0*/  @P0 IMAD.HI.U32 R3, R5, c[0x0][0x330], RZ ;  /* 0x0000cc0005030a27 */ /* 0x000fca00078e00ff */
[----:B------:R-:W-:-:S05]  /*8e00*/  @P0 SHF.R.U32.HI R5, RZ, c[0x0][0x334], R3 ;  /* 0x0000cd00ff050a19 */ /* 0x000fca0000011603 */
.L_x_893:
[----:B------:R-:W-:-:S05]  /*8e10*/  IMAD R5, R5, c[0x0][0x32c], RZ ;  /* 0x0000cb0005057a24 */ /* 0x000fca00078e02ff */
[----:B------:R-:W-:-:S04]  /*8e20*/  IMNMX R4, R4, R5, !PT ;  /* 0x0000000504047217 */ /* 0x000fc80007800200 */
.L_x_891:
[----:B------:R-:W-:-:S04]  /*8e30*/  IADD3 R4, R4, 0x3f, RZ ;  /* 0x0000003f04047810 */ /* 0x000fc80007ffe0ff */
[----:B------:R-:W-:-:S04]  /*8e40*/  SHF.R.S32.HI R3, RZ, 0x1f, R4 ;  /* 0x0000001fff037819 */ /* 0x000fc80000011404 */
[----:B------:R-:W-:-:S04]  /*8e50*/  LEA.HI R4, R3, R4, RZ, 0x6 ;  /* 0x0000000403047211 */ /* 0x000fc800078f30ff */
[----:B------:R-:W-:-:S04]  /*8e60*/  SHF.R.S32.HI R4, RZ, 0x6, R4 ;  /* 0x00000006ff047819 */ /* 0x000fc80000011404 */
[----:B------:R-:W-:-:S04]  /*8e70*/  IMNMX R229, R193, R4, !PT ;  /* 0x00000004c1e57217 */ /* 0x000fc80007800200 */
[----:B------:R-:W-:-:S13]  /*8e80*/  ISETP.GE.AND P0, PT, R220, R229, PT ;  /* 0x000000e5dc00720c */ /* 0x000fda0003f06270 */
[----:B------:R-:W-:Y:S05]  /*8e90*/  @!P0 BRA `(.L_x_894) ;  /* 0x00002f1000008947 */ /* 0x000fea0003800000 */
[----:B------:R-:W-:Y:S01]  /*8ea0*/  IMAD.MOV.U32 R189, RZ, RZ, 0x20 ;  /* 0x00000020ffbd7424 */ /* 0x000fe200078e00ff */
[----:B------:R-:W-:Y:S01]  /*8eb0*/  LOP3.LUT P0, RZ, R218, 0x2, RZ, 0xc0, !PT ;  /* 0x00000002daff7812 */ /* 0x000fe2000780c0ff */
[----:B------:R-:W-:Y:S01]  /*8ec0*/  IMAD.MOV.U32 R3, RZ, RZ, R0 ;  /* 0x000000ffff037224 */ /* 0x000fe200078e0000 */
[C---:B------:R-:W-:Y:S01]  /*8ed0*/  IADD3 R227, P1, R204.reuse, 0x40, RZ ;  /* 0x00000040cce37810 */ /* 0x040fe20007f3e0ff */
[----:B------:R-:W-:Y:S01]  /*8ee0*/  IMAD.MOV.U32 R228, RZ, RZ, R220 ;  /* 0x000000ffffe47224 */ /* 0x000fe200078e00dc */
[----:B------:R-:W-:Y:S02]  /*8ef0*/  SEL R189, R189, 0xffffffe0, !P0 ;  /* 0xffffffe0bdbd7807 */ /* 0x000fe40004000000 */
[----:B------:R-:W-:Y:S01]  /*8f00*/  IADD3 R225, P0, R204, 0x80, RZ ;  /* 0x00000080cce17810 */ /* 0x000fe20007f1e0ff */
[--C-:B------:R-:W-:Y:S01]  /*8f10*/  IMAD.X R226, RZ, RZ, R209.reuse, P1 ;  /* 0x000000ffffe27224 */ /* 0x100fe200008e06d1 */
[C---:B------:R-:W-:Y:S02]  /*8f20*/  IADD3 R223, P1, R206.reuse, 0x40, RZ ;  /* 0x00000040cedf7810 */ /* 0x040fe40007f3e0ff */
[----:B------:R-:W-:Y:S01]  /*8f30*/  MOV R133, R2 ;  /* 0x0000000200857202 */ /* 0x000fe20000000f00 */
[----:B------:R-:W-:Y:S01]  /*8f40*/  IMAD.X R224, RZ, RZ, R209, P0 ;  /* 0x000000ffffe07224 */ /* 0x000fe200000e06d1 */
[----:B------:R-:W-:Y:S01]  /*8f50*/  IADD3 R221, P0, R206, 0x80, RZ ;  /* 0x00000080cedd7810 */ /* 0x000fe20007f1e0ff */
[----:B------:R-:W-:-:S03]  /*8f60*/  IMAD.X R222, RZ, RZ, R213, P1 ;  /* 0x000000ffffde7224 */ /* 0x000fc600008e06d5 */
[----:B------:R-:W-:Y:S02]  /*8f70*/  IADD3.X R219, RZ, R213, RZ, P0, !PT ;  /* 0x000000d5ffdb7210 */ /* 0x000fe400007fe4ff */
.L_x_895:
[----:B------:R-:W-:Y:S04]  /*8f80*/  DEPBAR.LE SB0, 0x2 ;  /* 0x000080800000791a */ /* 0x000fe80000000000 */
[----:B------:R-:W-:Y:S01]  /*8f90*/  BAR.SYNC.DEFER_BLOCKING 0x0 ;  /* 0x0000000000007b1d */ /* 0x000fe20000010000 */
[----:B------:R-:W-:Y:S01]  /*8fa0*/  ISETP.GE.AND P0, PT, R193, R228, PT ;  /* 0x000000e4c100720c */ /* 0x000fe20003f06270 */
[----:B------:R-:W-:Y:S01]  /*8fb0*/  UIMAD UR4, UR5, 0x6000, URZ ;  /* 0x00006000050478a4 */ /* 0x000fe2000f8e023f */
[----:B------:R-:W-:Y:S01]  /*8fc0*/  IADD3 R220, R228, -0x1, RZ ;  /* 0xffffffffe4dc7810 */ /* 0x000fe20007ffe0ff */
[----:B------:R-:W-:Y:S02]  /*8fd0*/  UIADD3 UR7, UR5, 0x1, URZ ;  /* 0x0000000105077890 */ /* 0x000fe4000fffe03f */
[----:B------:R-:W-:Y:S02]  /*8fe0*/  UISETP.GE.AND UP0, UPT, UR5, 0x1, UPT ;  /* 0x000000010500788c */ /* 0x000fe4000bf06270 */
[----:B------:R-:W-:Y:S02]  /*8ff0*/  IADD3 R132, R188, UR4, RZ ;  /* 0x00000004bc847c10 */ /* 0x000fe4000fffe0ff */
[----:B------:R-:W-:Y:S02]  /*9000*/  USEL UR5, UR7, URZ, !UP0 ;  /* 0x0000003f07057287 */ /* 0x000fe4000c000000 */
[----:B------:R-:W-:Y:S02]  /*9010*/  IADD3 R191, R189, R132, RZ ;  /* 0x00000084bdbf7210 */ /* 0x000fe40007ffe0ff */
[----:B------:R-:W-:Y:S01]  /*9020*/  @!P0 SHF.R.S32.HI R29, RZ, 0x1f, R220 ;  /* 0x0000001fff1d8819 */ /* 0x000fe200000114dc */
[----:B------:R-:W-:Y:S04]  /*9030*/  @!P0 IMAD.WIDE.U32 R4, R220, c[0x0][0x208], RZ ;  /* 0x00008200dc048a25 */ /* 0x000fe800078e00ff */
[----:B------:R-:W-:Y:S01]  /*9040*/  @!P0 IMAD R29, R29, c[0x0][0x208], RZ ;  /* 0x000082001d1d8a24 */ /* 0x000fe200078e02ff */
[----:B------:R-:W-:Y:S01]  /*9050*/  @!P0 SHF.L.U32 R0, R4, 0x6, RZ ;  /* 0x0000000604008819 */ /* 0x000fe200000006ff */
[----:B------:R-:W-:Y:S02]  /*9060*/  @!P0 IMAD R171, R215, 0x6000, R214 ;  /* 0x00006000d7ab8824 */ /* 0x000fe400078e02d6 */
[----:B------:R-:W-:Y:S01]  /*9070*/  @!P0 IMAD R29, R220, c[0x0][0x20c], R29 ;  /* 0x00008300dc1d8a24 */ /* 0x000fe200078e021d */
[----:B------:R-:W-:Y:S04]  /*9080*/  LDSM.16.M88.4 R32, [R190] ;  /* 0x00000000be20783b */ /* 0x000fe80000000200 */
[----:B------:R-:W-:Y:S02]  /*9090*/  @!P0 IADD3 R29, R5, R29, RZ ;  /* 0x0000001d051d8210 */ /* 0x000fe40007ffe0ff */
[----:B------:R-:W-:Y:S02]  /*90a0*/  @!P0 IADD3 R5, P1, R0, R204, RZ ;  /* 0x000000cc00058210 */ /* 0x000fe40007f3e0ff */
[----:B------:R-:W1:Y:S01]  /*90b0*/  LDSM.16.M88.4 R8, [R188+UR4+0xc100] ;  /* 0x00c10004bc08783b */ /* 0x000e620008000200 */
[----:B------:R-:W-:Y:S04]  /*90c0*/  @!P0 SHF.L.U64.HI R29, R4, 0x6, R29 ;  /* 0x00000006041d8819 */ /* 0x000fe8000001021d */
[----:B------:R-:W-:Y:S02]  /*90d0*/  @!P0 IADD3.X R2, R29, R209, RZ, P1, !PT ;  /* 0x000000d11d028210 */ /* 0x000fe40000ffe4ff */
[C---:B------:R-:W-:Y:S01]  /*90e0*/  @!P0 LEA R168, P1, R5.reuse, c[0x0][0x1f8], 0x1 ;  /* 0x00007e0005a88a11 */ /* 0x040fe200078208ff */
[----:B------:R-:W2:Y:S03]  /*90f0*/  LDSM.16.M88.4 R16, [R188+UR4+0xc900] ;  /* 0x00c90004bc10783b */ /* 0x000ea60008000200 */
[----:B------:R-:W-:Y:S02]  /*9100*/  @!P0 LEA.HI.X R169, R5, c[0x0][0x1fc], R2, 0x1, P1 ;  /* 0x00007f0005a98a11 */ /* 0x000fe400008f0c02 */
[C---:B------:R-:W-:Y:S03]  /*9110*/  @!P0 IADD3 R5, P1, R0.reuse, R227, RZ ;  /* 0x000000e300058210 */ /* 0x040fe60007f3e0ff */
[----:B------:R-:W3:Y:S01]  /*9120*/  LDSM.16.M88.4 R24, [R188+UR4+0xd100] ;  /* 0x00d10004bc18783b */ /* 0x000ee20008000200 */
[----:B------:R-:W-:Y:S02]  /*9130*/  @!P0 IADD3.X R2, R29, R226, RZ, P1, !PT ;  /* 0x000000e21d028210 */ /* 0x000fe40000ffe4ff */
[C---:B------:R-:W-:Y:S04]  /*9140*/  @!P0 LEA R164, P1, R5.reuse, c[0x0][0x1f8], 0x1 ;  /* 0x00007e0005a48a11 */ /* 0x040fe800078208ff */
[----:B------:R-:W-:Y:S01]  /*9150*/  @!P0 LEA.HI.X R165, R5, c[0x0][0x1fc], R2, 0x1, P1 ;  /* 0x00007f0005a58a11 */ /* 0x000fe200008f0c02 */
[----:B------:R-:W4:Y:S01]  /*9160*/  LDSM.16.M88.4 R136, [R188+UR4+0xd900] ;  /* 0x00d90004bc88783b */ /* 0x000f220008000200 */
[----:B------:R-:W-:Y:S04]  /*9170*/  @!P0 IADD3 R2, P1, R0, R225, RZ ;  /* 0x000000e100028210 */ /* 0x000fe80007f3e0ff */
[----:B------:R-:W-:Y:S02]  /*9180*/  @!P0 IADD3.X R13, R29, R224, RZ, P1, !PT ;  /* 0x000000e01d0d8210 */ /* 0x000fe40000ffe4ff */
[C---:B------:R-:W-:Y:S01]  /*9190*/  @!P0 LEA R166, P1, R2.reuse, c[0x0][0x1f8], 0x1 ;  /* 0x00007e0002a68a11 */ /* 0x040fe200078208ff */
[----:B------:R-:W-:Y:S03]  /*91a0*/  LDSM.16.M88.4 R140, [R186] ;  /* 0x00000000ba8c783b */ /* 0x000fe60000000200 */
[----:B------:R-:W-:Y:S02]  /*91b0*/  @!P0 LEA.HI.X R167, R2, c[0x0][0x1fc], R13, 0x1, P1 ;  /* 0x00007f0002a78a11 */ /* 0x000fe400008f0c0d */
[----:B------:R-:W-:Y:S01]  /*91c0*/  @!P0 IADD3 R0, P1, R198, R0, RZ ;  /* 0x00000000c6008210 */ /* 0x000fe20007f3e0ff */
[C---:B-1----:R-:W-:Y:S02]  /*91d0*/  HMMA.16816.F32 R4, R32.reuse, R8, RZ ;  /* 0x000000082004723c */ /* 0x042fe400000018ff */
[----:B------:R-:W1:Y:S01]  /*91e0*/  LDSM.16.M88.4 R144, [R191+0xc100] ;  /* 0x00c10000bf90783b */ /* 0x000e620000000200 */
[----:B------:R-:W-:Y:S02]  /*91f0*/  @!P0 IADD3.X R29, R197, R29, RZ, P1, !PT ;  /* 0x0000001dc51d8210 */ /* 0x000fe40000ffe4ff */
[----:B------:R-:W-:Y:S03]  /*9200*/  @!P0 IADD3 R2, P1, R0, R204, RZ ;  /* 0x000000cc00028210 */ /* 0x000fe60007f3e0ff */
[C---:B------:R-:W-:Y:S01]  /*9210*/  HMMA.16816.F32 R8, R32.reuse, R10, RZ ;  /* 0x0000000a2008723c */ /* 0x040fe200000018ff */
[C---:B------:R-:W-:Y:S01]  /*9220*/  @!P0 IADD3.X R21, R29.reuse, R209, RZ, P1, !PT ;  /* 0x000000d11d158210 */ /* 0x040fe20000ffe4ff */
[----:B------:R-:W5:Y:S02]  /*9230*/  LDSM.16.M88.4 R148, [R191+0xc900] ;  /* 0x00c90000bf94783b */ /* 0x000f640000000200 */
[C---:B------:R-:W-:Y:S04]  /*9240*/  @!P0 LEA R172, P1, R2.reuse, c[0x0][0x1f8], 0x1 ;  /* 0x00007e0002ac8a11 */ /* 0x040fe800078208ff */
[C---:B--2---:R-:W-:Y:S01]  /*9250*/  HMMA.16816.F32 R12, R32.reuse, R16, RZ ;  /* 0x00000010200c723c */ /* 0x044fe200000018ff */
[----:B------:R-:W-:Y:S01]  /*9260*/  @!P0 LEA.HI.X R173, R2, c[0x0][0x1fc], R21, 0x1, P1 ;  /* 0x00007f0002ad8a11 */ /* 0x000fe200008f0c15 */
[----:B------:R-:W2:Y:S02]  /*9270*/  LDSM.16.M88.4 R152, [R191+0xd100] ;  /* 0x00d10000bf98783b */ /* 0x000ea40000000200 */
[----:B------:R-:W-:Y:S04]  /*9280*/  @!P0 IADD3 R2, P1, R0, R227, RZ ;  /* 0x000000e300028210 */ /* 0x000fe80007f3e0ff */
[C---:B------:R-:W-:Y:S01]  /*9290*/  HMMA.16816.F32 R16, R32.reuse, R18, RZ ;  /* 0x000000122010723c */ /* 0x040fe200000018ff */
[C---:B------:R-:W-:Y:S03]  /*92a0*/  @!P0 IADD3.X R31, R29.reuse, R226, RZ, P1, !PT ;  /* 0x000000e21d1f8210 */ /* 0x040fe60000ffe4ff */
[C---:B------:R-:W-:Y:S04]  /*92b0*/  @!P0 LEA R174, P1, R2.reuse, c[0x0][0x1f8], 0x1 ;  /* 0x00007e0002ae8a11 */ /* 0x040fe800078208ff */
[C---:B---3--:R-:W-:Y:S01]  /*92c0*/  HMMA.16816.F32 R20, R32.reuse, R24, RZ ;  /* 0x000000182014723c */ /* 0x048fe200000018ff */
[----:B------:R-:W-:Y:S03]  /*92d0*/  @!P0 LEA.HI.X R175, R2, c[0x0][0x1fc], R31, 0x1, P1 ;  /* 0x00007f0002af8a11 */ /* 0x000fe600008f0c1f */
[----:B------:R-:W-:Y:S02]  /*92e0*/  @!P0 IADD3 R157, P1, R0, R225, RZ ;  /* 0x000000e1009d8210 */ /* 0x000fe40007f3e0ff */
[C---:B------:R-:W-:Y:S02]  /*92f0*/  IADD3 R2, R192.reuse, R191, RZ ;  /* 0x000000bfc0027210 */ /* 0x040fe40007ffe0ff */
[C---:B------:R-:W-:Y:S01]  /*9300*/  HMMA.16816.F32 R24, R32.reuse, R26, RZ ;  /* 0x0000001a2018723c */ /* 0x040fe200000018ff */
[----:B------:R-:W-:Y:S03]  /*9310*/  @!P0 IADD3.X R0, R29, R224, RZ, P1, !PT ;  /* 0x000000e01d008210 */ /* 0x000fe60000ffe4ff */
[C---:B------:R-:W-:Y:S04]  /*9320*/  @!P0 LEA R176, P1, R157.reuse, c[0x0][0x1f8], 0x1 ;  /* 0x00007e009db08a11 */ /* 0x040fe800078208ff */
[C---:B----4-:R-:W-:Y:S01]  /*9330*/  HMMA.16816.F32 R28, R32.reuse, R136, RZ ;  /* 0x00000088201c723c */ /* 0x050fe200000018ff */
[----:B------:R-:W-:Y:S02]  /*9340*/  @!P0 LEA.HI.X R177, R157, c[0x0][0x1fc], R0, 0x1, P1 ;  /* 0x00007f009db18a11 */ /* 0x000fe400008f0c00 */
[----:B------:R-:W3:Y:S01]  /*9350*/  LDSM.16.M88.4 R156, [R191+0xd900] ;  /* 0x00d90000bf9c783b */ /* 0x000ee20000000200 */
[-C--:B------:R-:W-:Y:S02]  /*9360*/  IADD3 R0, R192, R132.reuse, RZ ;  /* 0x00000084c0007210 */ /* 0x080fe40007ffe0ff */
[----:B------:R-:W-:Y:S02]  /*9370*/  IADD3 R132, R189, R132, R192 ;  /* 0x00000084bd847210 */ /* 0x000fe40007ffe0c0 */
[----:B------:R-:W-:Y:S03]  /*9380*/  HMMA.16816.F32 R32, R32, R138, RZ ;  /* 0x0000008a2020723c */ /* 0x000fe600000018ff */
[----:B------:R-:W-:Y:S01]  /*9390*/  @!PT LDS RZ, [RZ] ;  /* 0x00000000fffff984 */ /* 0x000fe20000000800 */
[----:B------:R-:W-:Y:S01]  /*93a0*/  @!PT LDS RZ, [RZ] ;  /* 0x00000000fffff984 */ /* 0x000fe20000000800 */
[----:B------:R-:W-:Y:S01]  /*93b0*/  @!PT LDS RZ, [RZ] ;  /* 0x00000000fffff984 */ /* 0x000fe20000000800 */
[----:B------:R4:W-:Y:S05]  /*93c0*/  @!P0 LDGSTS.E.BYPASS.LTC128B.128 [R171], [R168.64], !P5 ;  /* 0x00000000a8ab8fae */ /* 0x0009ea000e901d48 */
[C---:B-1----:R-:W-:Y:S03]  /*93d0*/  HMMA.16816.F32 R4, R140.reuse, R144, R4 ;  /* 0x000000908c04723c */ /* 0x042fe60000001804 */
[----:B------:R1:W-:Y:S05]  /*93e0*/  @!P0 LDGSTS.E.BYPASS.LTC128B.128 [R171+0x2000], [R164.64], !P4 ;  /* 0x02000000a4ab8fae */ /* 0x0003ea000e101d48 */
[C---:B------:R-:W-:Y:S03]  /*93f0*/  HMMA.16816.F32 R8, R140.reuse, R146, R8 ;  /* 0x000000928c08723c */ /* 0x040fe60000001808 */
[----:B------:R1:W-:Y:S05]  /*9400*/  @!P0 LDGSTS.E.BYPASS.LTC128B.128 [R171+0x4000], [R166.64], !P6 ;  /* 0x04000000a6ab8fae */ /* 0x0003ea000f101d48 */
[C---:B-----5:R-:W-:Y:S03]  /*9410*/  HMMA.16816.F32 R12, R140.reuse, R148, R12 ;  /* 0x000000948c0c723c */ /* 0x060fe6000000180c */
[----:B------:R4:W-:Y:S05]  /*9420*/  @!P0 LDGSTS.E.BYPASS.LTC128B.128 [R171+0x1000], [R172.64], !P5 ;  /* 0x01000000acab8fae */ /* 0x0009ea000e901d48 */
[C---:B------:R-:W-:Y:S03]  /*9430*/  HMMA.16816.F32 R16, R140.reuse, R150, R16 ;  /* 0x000000968c10723c */ /* 0x040fe60000001810 */
[----:B------:R4:W-:Y:S05]  /*9440*/  @!P0 LDGSTS.E.BYPASS.LTC128B.128 [R171+0x3000], [R174.64], !P4 ;  /* 0x03000000aeab8fae */ /* 0x0009ea000e101d48 */
[C---:B--2---:R-:W-:Y:S03]  /*9450*/  HMMA.16816.F32 R20, R140.reuse, R152, R20 ;  /* 0x000000988c14723c */ /* 0x044fe60000001814 */
[----:B------:R4:W-:Y:S05]  /*9460*/  @!P0 LDGSTS.E.BYPASS.LTC128B.128 [R171+0x5000], [R176.64], !P6 ;  /* 0x05000000b0ab8fae */ /* 0x0009ea000f101d48 */
[C---:B------:R-:W-:Y:S03]  /*9470*/  HMMA.16816.F32 R24, R140.reuse, R154, R24 ;  /* 0x0000009a8c18723c */ /* 0x040fe60000001818 */
[----:B------:R-:W-:Y:S05]  /*9480*/  LDSM.16.M88.4 R136, [R185] ;  /* 0x00000000b988783b */ /* 0x000fea0000000200 */
[C---:B---3--:R-:W-:Y:S03]  /*9490*/  HMMA.16816.F32 R28, R140.reuse, R156, R28 ;  /* 0x0000009c8c1c723c */ /* 0x048fe6000000181c */
[----:B------:R-:W2:Y:S05]  /*94a0*/  LDSM.16.M88.4 R160, [R0+0xc100] ;  /* 0x00c1000000a0783b */ /* 0x000eaa0000000200 */
[----:B------:R-:W-:Y:S03]  /*94b0*/  HMMA.16816.F32 R32, R140, R158, R32 ;  /* 0x0000009e8c20723c */ /* 0x000fe60000001820 */
[----:B------:R-:W3:Y:S08]  /*94c0*/  LDSM.16.M88.4 R144, [R0+0xc900] ;  /* 0x00c900000090783b */ /* 0x000ef00000000200 */
[----:B------:R-:W5:Y:S08]  /*94d0*/  LDSM.16.M88.4 R148, [R0+0xd100] ;  /* 0x00d100000094783b */ /* 0x000f700000000200 */
[----:B------:R-:W0:Y:S08]  /*94e0*/  LDGDEPBAR ;  /* 0x00000000000079af */ /* 0x000e300000000000 */
[----:B------:R-:W5:Y:S01]  /*94f0*/  LDSM.16.M88.4 R152, [R0+0xd900] ;  /* 0x00d900000098783b */ /* 0x000f620000000200 */
[C---:B--2---:R-:W-:Y:S07]  /*9500*/  HMMA.16816.F32 R4, R136.reuse, R160, R4 ;  /* 0x000000a08804723c */ /* 0x044fee0000001804 */
[----:B-1----:R-:W-:Y:S01]  /*9510*/  LDSM.16.M88.4 R164, [R184] ;  /* 0x00000000b8a4783b */ /* 0x002fe20000000200 */
[C---:B------:R-:W-:Y:S07]  /*9520*/  HMMA.16816.F32 R8, R136.reuse, R162, R8 ;  /* 0x000000a28808723c */ /* 0x040fee0000001808 */
[----:B----4-:R-:W1:Y:S01]  /*9530*/  LDSM.16.M88.4 R168, [R2+0xc100] ;  /* 0x00c1000002a8783b */ /* 0x010e620000000200 */
[C---:B---3--:R-:W-:Y:S07]  /*9540*/  HMMA.16816.F32 R12, R136.reuse, R144, R12 ;  /* 0x00000090880c723c */ /* 0x048fee000000180c */
[----:B------:R-:W2:Y:S01]  /*9550*/  LDSM.16.M88.4 R140, [R2+0xc900] ;  /* 0x00c90000028c783b */ /* 0x000ea20000000200 */
[C---:B------:R-:W-:Y:S07]  /*9560*/  HMMA.16816.F32 R16, R136.reuse, R146, R16 ;  /* 0x000000928810723c */ /* 0x040fee0000001810 */
[----:B------:R-:W3:Y:S01]  /*9570*/  LDSM.16.M88.4 R156, [R2+0xd100] ;  /* 0x00d10000029c783b */ /* 0x000ee20000000200 */
[C---:B-----5:R-:W-:Y:S07]  /*9580*/  HMMA.16816.F32 R20, R136.reuse, R148, R20 ;  /* 0x000000948814723c */ /* 0x060fee0000001814 */
[----:B------:R-:W4:Y:S01]  /*9590*/  LDSM.16.M88.4 R144, [R2+0xd900] ;  /* 0x00d900000290783b */ /* 0x000f220000000200 */
[C---:B------:R-:W-:Y:S07]  /*95a0*/  HMMA.16816.F32 R24, R136.reuse, R150, R24 ;  /* 0x000000968818723c */ /* 0x040fee0000001818 */
[----:B------:R-:W-:Y:S01]  /*95b0*/  LDSM.16.M88.4 R148, [R188+UR4+0xe100] ;  /* 0x00e10004bc94783b */ /* 0x000fe20008000200 */
[C---:B------:R-:W-:Y:S07]  /*95c0*/  HMMA.16816.F32 R28, R136.reuse, R152, R28 ;  /* 0x00000098881c723c */ /* 0x040fee000000181c */
[----:B------:R-:W-:Y:S01]  /*95d0*/  LDSM.16.M88.4 R160, [R188+UR4+0xf900] ;  /* 0x00f90004bca0783b */ /* 0x000fe20008000200 */
[----:B------:R-:W-:Y:S07]  /*95e0*/  HMMA.16816.F32 R32, R136, R154, R32 ;  /* 0x0000009a8820723c */ /* 0x000fee0000001820 */
[----:B------:R-:W5:Y:S01]  /*95f0*/  LDSM.16.M88.4 R136, [R190+0x4000] ;  /* 0x00400000be88783b */ /* 0x000f620000000200 */
        /* <DEDUP_REMOVED lines=8> */
[C---:B---3--:R-:W-:Y:S07]  /*9680*/  HMMA.16816.F32 R20, R164.reuse, R156, R20 ;  /* 0x0000009ca414723c */ /* 0x048fee0000001814 */
[----:B------:R-:W-:Y:S01]  /*9690*/  LDSM.16.M88.4 R176, [R0+0xe100] ;  /* 0x00e1000000b0783b */ /* 0x000fe20000000200 */
[C---:B------:R-:W-:Y:S07]  /*96a0*/  HMMA.16816.F32 R24, R164.reuse, R158, R24 ;  /* 0x0000009ea418723c */ /* 0x040fee0000001818 */
[----:B------:R-:W3:Y:S01]  /*96b0*/  LDSM.16.M88.4 R156, [R186+0x4000] ;  /* 0x00400000ba9c783b */ /* 0x000ee20000000200 */
[C---:B----4-:R-:W-:Y:S07]  /*96c0*/  HMMA.16816.F32 R28, R164.reuse, R144, R28 ;  /* 0x00000090a41c723c */ /* 0x050fee000000181c */
[----:B------:R-:W-:Y:S01]  /*96d0*/  LDSM.16.M88.4 R180, [R188+UR4+0x10100] ;  /* 0x01010004bcb4783b */ /* 0x000fe20008000200 */
[----:B------:R-:W-:Y:S07]  /*96e0*/  HMMA.16816.F32 R32, R164, R146, R32 ;  /* 0x00000092a420723c */ /* 0x000fee0000001820 */
[----:B------:R-:W4:Y:S01]  /*96f0*/  LDSM.16.M88.4 R144, [R191+0xf100] ;  /* 0x00f10000bf90783b */ /* 0x000f220000000200 */
[C---:B-----5:R-:W-:Y:S07]  /*9700*/  HMMA.16816.F32 R4, R136.reuse, R148, R4 ;  /* 0x000000948804723c */ /* 0x060fee0000001804 */
[----:B------:R-:W-:Y:S01]  /*9710*/  LDSM.16.M88.4 R164, [R185+0x4000] ;  /* 0x00400000b9a4783b */ /* 0x000fe20000000200 */
[C---:B------:R-:W-:Y:S07]  /*9720*/  HMMA.16816.F32 R8, R136.reuse, R150, R8 ;  /* 0x000000968808723c */ /* 0x040fee0000001808 */
[----:B------:R-:W5:Y:S01]  /*9730*/  LDSM.16.M88.4 R148, [R191+0xf900] ;  /* 0x00f90000bf94783b */ /* 0x000f620000000200 */
        /* <DEDUP_REMOVED lines=121> */
[----:B------:R-:W-:Y:S01]  /*9ed0*/  MUFU.TANH R163, R13 ;  /* 0x0000000d00a37308 */ /* 0x000fe20000002400 */
[----:B------:R-:W-:Y:S02]  /*9ee0*/  FMUL.FTZ R26, R26, c[0x0][0x320] ;  /* 0x0000c8001a1a7a20 */ /* 0x000fe40000410000 */
[----:B------:R-:W-:Y:S01]  /*9ef0*/  FMUL.FTZ R27, R27, c[0x0][0x320] ;  /* 0x0000c8001b1b7a20 */ /* 0x000fe20000410000 */
[C---:B-1----:R-:W-:Y:S06]  /*9f00*/  HMMA.16816.F32 R28, R172.reuse, R8, R28 ;  /* 0x00000008ac1c723c */ /* 0x042fec000000181c */
[----:B------:R-:W1:Y:S02]  /*9f10*/  MUFU.TANH R150, R150 ;  /* 0x0000009600967308 */ /* 0x000e640000002400 */
[----:B------:R-:W-:Y:S08]  /*9f20*/  HMMA.16816.F32 R32, R172, R10, R32 ;  /* 0x0000000aac20723c */ /* 0x000ff00000001820 */
[----:B------:R-:W2:Y:S10]  /*9f30*/  MUFU.TANH R148, R148 ;  /* 0x0000009400947308 */ /* 0x000eb40000002400 */
[----:B------:R-:W3:Y:S01]  /*9f40*/  MUFU.TANH R153, R153 ;  /* 0x0000009900997308 */ /* 0x000ee20000002400 */
        /* <DEDUP_REMOVED lines=8> */
[----:B--2---:R-:W-:Y:S01]  /*9fd0*/  FMNMX.FTZ R13, R148, R13, !PT ;  /* 0x0000000d940d7209 */ /* 0x004fe20007810000 */
[----:B------:R-:W-:Y:S02]  /*9fe0*/  FMUL.FTZ R34, R34, c[0x0][0x320] ;  /* 0x0000c80022227a20 */ /* 0x000fe40000410000 */
[----:B------:R-:W-:Y:S01]  /*9ff0*/  FMUL.FTZ R35, R35, c[0x0][0x320] ;  /* 0x0000c80023237a20 */ /* 0x000fe20000410000 */
[----:B------:R-:W-:Y:S02]  /*a000*/  FMNMX.FTZ R13, R160, R13, !PT ;  /* 0x0000000da00d7209 */ /* 0x000fe40007810000 */
[----:B------:R-:W2:Y:S02]  /*a010*/  MUFU.TANH R159, R16 ;  /* 0x00000010009f7308 */ /* 0x000ea40000002400 */
[----:B------:R-:W-:Y:S02]  /*a020*/  FMNMX.FTZ R13, R158, R13, !PT ;  /* 0x0000000d9e0d7209 */ /* 0x000fe40007810000 */
[----:B---3--:R-:W-:Y:S02]  /*a030*/  FMNMX.FTZ R0, R153, R0, !PT ;  /* 0x0000000099007209 */ /* 0x008fe40007810000 */
[----:B------:R-:W-:Y:S02]  /*a040*/  FMNMX.FTZ R13, R178, R13, !PT ;  /* 0x0000000db20d7209 */ /* 0x000fe40007810000 */
[----:B------:R-:W-:Y:S02]  /*a050*/  FMNMX.FTZ R0, R137, R0, !PT ;  /* 0x0000000089007209 */ /* 0x000fe40007810000 */
[----:B------:R-:W3:Y:S01]  /*a060*/  MUFU.TANH R161, R17 ;  /* 0x0000001100a17308 */ /* 0x000ee20000002400 */
[----:B------:R-:W-:Y:S02]  /*a070*/  FMNMX.FTZ R13, R162, R13, !PT ;  /* 0x0000000da20d7209 */ /* 0x000fe40007810000 */
[----:B-1----:R-:W-:Y:S04]  /*a080*/  FMNMX.FTZ R0, R157, R0, !PT ;  /* 0x000000009d007209 */ /* 0x002fe80007810000 */
[----:B------:R-:W-:Y:S03]  /*a090*/  FMNMX.FTZ R0, R163, R0, !PT ;  /* 0x00000000a3007209 */ /* 0x000fe60007810000 */
[----:B------:R-:W1:Y:S01]  /*a0a0*/  MUFU.TANH R176, R18 ;  /* 0x0000001200b07308 */ /* 0x000e620000002400 */
[----:B--2---:R-:W-:Y:S02]  /*a0b0*/  FMNMX.FTZ R0, R159, R0, !PT ;  /* 0x000000009f007209 */ /* 0x004fe40007810000 */
[----:B------:R-:W-:Y:S07]  /*a0c0*/  IADD3 R16, R134, UR4, RZ ;  /* 0x0000000486107c10 */ /* 0x000fee000fffe0ff */
        /* <DEDUP_REMOVED lines=29> */
[----:B--2---:R-:W-:Y:S01]  /*a2a0*/  FMNMX.FTZ R13, R140, R13, !PT ;  /* 0x0000000d8c0d7209 */ /* 0x004fe20007810000 */
[----:B------:R-:W-:Y:S08]  /*a2b0*/  LDSM.16.MT88.4 R28, [R134+UR4+0x100] ;  /* 0x00010004861c783b */ /* 0x000ff00008004200 */
[----:B------:R-:W2:Y:S01]  /*a2c0*/  MUFU.TANH R138, R34 ;  /* 0x00000022008a7308 */ /* 0x000ea20000002400 */
[----:B---3--:R-:W-:Y:S09]  /*a2d0*/  FMNMX.FTZ R0, R141, R0, !PT ;  /* 0x000000008d007209 */ /* 0x008ff20007810000 */
[----:B------:R-:W3:Y:S01]  /*a2e0*/  MUFU.TANH R136, R35 ;  /* 0x0000002300887308 */ /* 0x000ee20000002400 */
[----:B-1----:R-:W-:Y:S05]  /*a2f0*/  FMNMX.FTZ R11, R139, R0, !PT ;  /* 0x000000008b0b7209 */ /* 0x002fea0007810000 */
[----:B------:R-:W1:Y:S01]  /*a300*/  SHFL.BFLY PT, R2, R11, 0x2, 0x1f ;  /* 0x0c401f000b027f89 */ /* 0x000e6200000e0000 */
[----:B--2---:R-:W-:Y:S04]  /*a310*/  FMNMX.FTZ R13, R138, R13, !PT ;  /* 0x0000000d8a0d7209 */ /* 0x004fe80007810000 */
[----:B---3--:R-:W-:Y:S03]  /*a320*/  FMNMX.FTZ R9, R136, R13, !PT ;  /* 0x0000000d88097209 */ /* 0x008fe60007810000 */
        /* <DEDUP_REMOVED lines=22> */
[--C-:B------:R-:W-:Y:S01]  /*a490*/  FFMA.FTZ R152, R148, c[0x0][0x2d0], -R137.reuse ;  /* 0x0000b40094987a23 */ /* 0x100fe20000010889 */
[----:B------:R-:W-:Y:S01]  /*a4a0*/  IADD3 R148, R187, R16, RZ ;  /* 0x00000010bb947210 */ /* 0x000fe20007ffe0ff */
[----:B------:R-:W-:Y:S01]  /*a4b0*/  FMUL.FTZ R3, R4, c[0x0][0x2d0] ;  /* 0x0000b40004037a20 */ /* 0x000fe20000410000 */
[----:B------:R-:W-:Y:S01]  /*a4c0*/  IADD3 R4, R135, UR4, RZ ;  /* 0x0000000487047c10 */ /* 0x000fe2000fffe0ff */
[--C-:B------:R-:W-:Y:S02]  /*a4d0*/  FFMA.FTZ R153, R150, c[0x0][0x2d0], -R137.reuse ;  /* 0x0000b40096997a23 */ /* 0x100fe40000010889 */
[--C-:B------:R-:W-:Y:S01]  /*a4e0*/  FFMA.FTZ R150, R160, c[0x0][0x2d0], -R137.reuse ;  /* 0x0000b400a0967a23 */ /* 0x100fe20000010889 */
[----:B------:R-:W1:Y:S01]  /*a4f0*/  MUFU.EX2 R155, R155 ;  /* 0x0000009b009b7308 */ /* 0x000e620000000800 */
[--C-:B------:R-:W-:Y:S01]  /*a500*/  FFMA.FTZ R149, R158, c[0x0][0x2d0], -R137.reuse ;  /* 0x0000b4009e957a23 */ /* 0x100fe20000010889 */
[----:B------:R-:W-:Y:S01]  /*a510*/  IADD3 R133, R187, R4, RZ ;  /* 0x00000004bb857210 */ /* 0x000fe20007ffe0ff */
[C---:B--2---:R-:W-:Y:S02]  /*a520*/  FMUL.FTZ R4, R132.reuse, R128 ;  /* 0x0000008084047220 */ /* 0x044fe40000410000 */
[C---:B------:R-:W-:Y:S02]  /*a530*/  FMUL.FTZ R5, R132.reuse, R129 ;  /* 0x0000008184057220 */ /* 0x040fe40000410000 */
[----:B------:R-:W2:Y:S01]  /*a540*/  LDSM.16.MT88.4 R20, [R133+0x100] ;  /* 0x000100008514783b */ /* 0x000ea20000004200 */
[C---:B------:R-:W-:Y:S02]  /*a550*/  FMUL.FTZ R8, R132.reuse, R124 ;  /* 0x0000007c84087220 */ /* 0x040fe40000410000 */
[----:B------:R-:W3:Y:S01]  /*a560*/  MUFU.EX2 R3, R3 ;  /* 0x0000000300037308 */ /* 0x000ee20000000800 */
[C---:B------:R-:W-:Y:S02]  /*a570*/  FMUL.FTZ R9, R132.reuse, R125 ;  /* 0x0000007d84097220 */ /* 0x040fe40000410000 */
[C---:B------:R-:W-:Y:S02]  /*a580*/  FMUL.FTZ R16, R132.reuse, R116 ;  /* 0x0000007484107220 */ /* 0x040fe40000410000 */
[C---:B------:R-:W-:Y:S02]  /*a590*/  FMUL.FTZ R17, R132.reuse, R117 ;  /* 0x0000007584117220 */ /* 0x040fe40000410000 */
[C---:B------:R-:W-:Y:S02]  /*a5a0*/  FMUL.FTZ R24, R132.reuse, R108 ;  /* 0x0000006c84187220 */ /* 0x040fe40000410000 */
[C---:B------:R-:W-:Y:S01]  /*a5b0*/  FMUL.FTZ R25, R132.reuse, R109 ;  /* 0x0000006d84197220 */ /* 0x040fe20000410000 */
[----:B------:R-:W-:Y:S01]  /*a5c0*/  MUFU.EX2 R154, R154 ;  /* 0x0000009a009a7308 */ /* 0x000fe20000000800 */
[C---:B------:R-:W-:Y:S02]  /*a5d0*/  FMUL.FTZ R32, R132.reuse, R100 ;  /* 0x0000006484207220 */ /* 0x040fe40000410000 */
[----:B------:R-:W-:Y:S01]  /*a5e0*/  FMUL.FTZ R33, R132, R101 ;  /* 0x0000006584217220 */ /* 0x000fe20000410000 */
[----:B-1----:R-:W-:Y:S01]  /*a5f0*/  F2FP.PACK_AB R128, R155, R156 ;  /* 0x0000009c9b80723e */ /* 0x002fe200000000ff */
[--C-:B------:R-:W-:Y:S02]  /*a600*/  FFMA.FTZ R171, R146, c[0x0][0x2d0], -R137.reuse ;  /* 0x0000b40092ab7a23 */ /* 0x100fe40000010889 */
[--C-:B------:R-:W-:Y:S02]  /*a610*/  FFMA.FTZ R177, R142, c[0x0][0x2d0], -R137.reuse ;  /* 0x0000b4008eb17a23 */ /* 0x100fe40000010889 */
[C---:B------:R-:W-:Y:S01]  /*a620*/  FMUL.FTZ R36, R132.reuse, R36 ;  /* 0x0000002484247220 */ /* 0x040fe20000410000 */
[----:B------:R-:W1:Y:S01]  /*a630*/  MUFU.EX2 R151, R151 ;  /* 0x0000009700977308 */ /* 0x000e620000000800 */
[C---:B------:R-:W-:Y:S02]  /*a640*/  FMUL.FTZ R37, R132.reuse, R37 ;  /* 0x0000002584257220 */ /* 0x040fe40000410000 */
[C---:B------:R-:W-:Y:S02]  /*a650*/  FMUL.FTZ R40, R132.reuse, R40 ;  /* 0x0000002884287220 */ /* 0x040fe40000410000 */
[C---:B---3--:R-:W-:Y:S02]  /*a660*/  FMUL.FTZ R6, R3.reuse, R130 ;  /* 0x0000008203067220 */ /* 0x048fe40000410000 */
        /* <DEDUP_REMOVED lines=9> */
[----:B------:R-:W3:Y:S01]  /*a700*/  MUFU.EX2 R152, R152 ;  /* 0x0000009800987308 */ /* 0x000ee20000000800 */
[C---:B------:R-:W-:Y:S01]  /*a710*/  FMUL.FTZ R34, R3.reuse, R102 ;  /* 0x0000006603227220 */ /* 0x040fe20000410000 */
[----:B------:R-:W-:Y:S01]  /*a720*/  LDSM.16.MT88.4 R108, [R148+0x2100] ;  /* 0x00210000946c783b */ /* 0x000fe20000004200 */
[----:B------:R-:W-:Y:S01]  /*a730*/  FMUL.FTZ R35, R3, R103 ;  /* 0x0000006703237220 */ /* 0x000fe20000410000 */
[----:B-1----:R-:W-:Y:S01]  /*a740*/  F2FP.PACK_AB R130, R151, R154 ;  /* 0x0000009a9782723e */ /* 0x002fe200000000ff */
[C---:B------:R-:W-:Y:S02]  /*a750*/  FMUL.FTZ R38, R3.reuse, R38 ;  /* 0x0000002603267220 */ /* 0x040fe40000410000 */
[C---:B------:R-:W-:Y:S02]  /*a760*/  FMUL.FTZ R41, R132.reuse, R41 ;  /* 0x0000002984297220 */ /* 0x040fe40000410000 */
[C---:B------:R-:W-:Y:S01]  /*a770*/  FMUL.FTZ R39, R3.reuse, R39 ;  /* 0x0000002703277220 */ /* 0x040fe20000410000 */
[----:B------:R-:W-:Y:S01]  /*a780*/  MUFU.EX2 R150, R150 ;  /* 0x0000009600967308 */ /* 0x000fe20000000800 */
[----:B------:R-:W-:Y:S01]  /*a790*/  LDSM.16.MT88.4 R100, [R134+UR4+0x2100] ;  /* 0x002100048664783b */ /* 0x000fe20008004200 */
[C---:B------:R-:W-:Y:S02]  /*a7a0*/  FMUL.FTZ R44, R132.reuse, R44 ;  /* 0x0000002c842c7220 */ /* 0x040fe40000410000 */
[C---:B------:R-:W-:Y:S02]  /*a7b0*/  FMUL.FTZ R42, R3.reuse, R42 ;  /* 0x0000002a032a7220 */ /* 0x040fe40000410000 */
[C---:B------:R-:W-:Y:S02]  /*a7c0*/  FMUL.FTZ R45, R132.reuse, R45 ;  /* 0x0000002d842d7220 */ /* 0x040fe40000410000 */
[C---:B------:R-:W-:Y:S01]  /*a7d0*/  FMUL.FTZ R43, R3.reuse, R43 ;  /* 0x0000002b032b7220 */ /* 0x040fe20000410000 */
[----:B------:R-:W-:Y:S01]  /*a7e0*/  LDSM.16.MT88.4 R116, [R134+UR4+0x900] ;  /* 0x000900048674783b */ /* 0x000fe20008004200 */
[----:B------:R-:W1:Y:S01]  /*a7f0*/  MUFU.EX2 R149, R149 ;  /* 0x0000009500957308 */ /* 0x000e620000000800 */
[----:B------:R-:W-:Y:S02]  /*a800*/  FMUL.FTZ R48, R132, R48 ;  /* 0x0000003084307220 */ /* 0x000fe40000410000 */
[C---:B------:R-:W-:Y:S01]  /*a810*/  FMUL.FTZ R46, R3.reuse, R46 ;  /* 0x0000002e032e7220 */ /* 0x040fe20000410000 */
[----:B---3--:R-:W-:Y:S01]  /*a820*/  F2FP.PACK_AB R129, R152, R153 ;  /* 0x000000999881723e */ /* 0x008fe200000000ff */
[C---:B------:R-:W-:Y:S02]  /*a830*/  FMUL.FTZ R49, R132.reuse, R49 ;  /* 0x0000003184317220 */ /* 0x040fe40000410000 */
        /* <DEDUP_REMOVED lines=12> */
[C---:B------:R-:W-:Y:S02]  /*a900*/  FMUL.FTZ R60, R132.reuse, R60 ;  /* 0x0000003c843c7220 */ /* 0x040fe40000410000 */
[C---:B------:R-:W-:Y:S02]  /*a910*/  FMUL.FTZ R58, R3.reuse, R58 ;  /* 0x0000003a033a7220 */ /* 0x040fe40000410000 */
[C---:B------:R-:W-:Y:S01]  /*a920*/  FMUL.FTZ R61, R132.reuse, R61 ;  /* 0x0000003d843d7220 */ /* 0x040fe20000410000 */
[----:B------:R-:W-:Y:S01]  /*a930*/  MUFU.EX2 R173, R173 ;  /* 0x000000ad00ad7308 */ /* 0x000fe20000000800 */
[C---:B------:R-:W-:Y:S05]  /*a940*/  HMMA.16816.F32 R4, R128.reuse, R12, R4 ;  /* 0x0000000c8004723c */ /* 0x040fea0000001804 */
        /* <DEDUP_REMOVED lines=9> */
[----:B------:R-:W1:Y:S01]  /*a9e0*/  LDSM.16.MT88.4 R120, [R148+0x100] ;  /* 0x000100009478783b */ /* 0x000e620000004200 */
[C---:B------:R-:W-:Y:S02]  /*a9f0*/  FMUL.FTZ R63, R3.reuse, R63 ;  /* 0x0000003f033f7220 */ /* 0x040fe40000410000 */
[C---:B------:R-:W-:Y:S02]  /*aa00*/  FMUL.FTZ R64, R132.reuse, R64 ;  /* 0x0000004084407220 */ /* 0x040fe40000410000 */
[C---:B--2---:R-:W-:Y:S03]  /*aa10*/  HMMA.16816.F32 R12, R128.reuse, R20, R12 ;  /* 0x00000014800c723c */ /* 0x044fe6000000180c */
[C---:B------:R-:W-:Y:S02]  /*aa20*/  FMUL.FTZ R66, R3.reuse, R66 ;  /* 0x0000004203427220 */ /* 0x040fe40000410000 */
[C---:B------:R-:W-:Y:S02]  /*aa30*/  FMUL.FTZ R65, R132.reuse, R65 ;  /* 0x0000004184417220 */ /* 0x040fe40000410000 */
[C---:B------:R-:W-:Y:S01]  /*aa40*/  FMUL.FTZ R20, R132.reuse, R112 ;  /* 0x0000007084147220 */ /* 0x040fe20000410000 */
[C---:B------:R-:W-:Y:S04]  /*aa50*/  HMMA.16816.F32 R16, R128.reuse, R22, R16 ;  /* 0x000000168010723c */ /* 0x040fe80000001810 */
[C---:B------:R-:W-:Y:S02]  /*aa60*/  FMUL.FTZ R21, R132.reuse, R113 ;  /* 0x0000007184157220 */ /* 0x040fe40000410000 */
[C---:B------:R-:W-:Y:S02]  /*aa70*/  FMUL.FTZ R67, R3.reuse, R67 ;  /* 0x0000004303437220 */ /* 0x040fe40000410000 */
[C---:B------:R-:W-:Y:S04]  /*aa80*/  FMUL.FTZ R22, R3.reuse, R114 ;  /* 0x0000007203167220 */ /* 0x040fe80000410000 */
[C---:B------:R-:W-:Y:S02]  /*aa90*/  FMUL.FTZ R23, R3.reuse, R115 ;  /* 0x0000007303177220 */ /* 0x040fe40000410000 */
[----:B------:R-:W2:Y:S01]  /*aaa0*/  LDSM.16.MT88.4 R112, [R135+UR4+0x2100] ;  /* 0x002100048770783b */ /* 0x000ea20008004200 */
[C---:B------:R-:W-:Y:S02]  /*aab0*/  FMUL.FTZ R70, R3.reuse, R70 ;  /* 0x0000004603467220 */ /* 0x040fe40000410000 */
[C---:B------:R-:W-:Y:S02]  /*aac0*/  FMUL.FTZ R68, R132.reuse, R68 ;  /* 0x0000004484447220 */ /* 0x040fe40000410000 */
[C---:B------:R-:W-:Y:S03]  /*aad0*/  HMMA.16816.F32 R20, R128.reuse, R28, R20 ;  /* 0x0000001c8014723c */ /* 0x040fe60000001814 */
        /* <DEDUP_REMOVED lines=8> */
[----:B------:R-:W3:Y:S01]  /*ab60*/  LDSM.16.MT88.4 R104, [R133+0x2100] ;  /* 0x002100008568783b */ /* 0x000ee20000004200 */
[C---:B------:R-:W-:Y:S02]  /*ab70*/  FMUL.FTZ R75, R3.reuse, R75 ;  /* 0x0000004b034b7220 */ /* 0x040fe40000410000 */
[C---:B------:R-:W-:Y:S02]  /*ab80*/  FMUL.FTZ R72, R132.reuse, R72 ;  /* 0x0000004884487220 */ /* 0x040fe40000410000 */
[C---:B-1----:R-:W-:Y:S03]  /*ab90*/  HMMA.16816.F32 R28, R128.reuse, R120, R28 ;  /* 0x00000078801c723c */ /* 0x042fe6000000181c */
[C---:B------:R-:W-:Y:S02]  /*aba0*/  FMUL.FTZ R78, R3.reuse, R78 ;  /* 0x0000004e034e7220 */ /* 0x040fe40000410000 */
[C---:B------:R-:W-:Y:S02]  /*abb0*/  FMUL.FTZ R73, R132.reuse, R73 ;  /* 0x0000004984497220 */ /* 0x040fe40000410000 */
[C---:B------:R-:W-:Y:S01]  /*abc0*/  FMUL.FTZ R79, R3.reuse, R79 ;  /* 0x0000004f034f7220 */ /* 0x040fe20000410000 */
[C---:B------:R-:W-:Y:S01]  /*abd0*/  HMMA.16816.F32 R32, R128.reuse, R122, R32 ;  /* 0x0000007a8020723c */ /* 0x040fe20000001820 */
[----:B------:R-:W-:Y:S03]  /*abe0*/  LDSM.16.MT88.4 R120, [R148+0x900] ;  /* 0x000900009478783b */ /* 0x000fe60000004200 */
[C---:B------:R-:W-:Y:S02]  /*abf0*/  FMUL.FTZ R76, R132.reuse, R76 ;  /* 0x0000004c844c7220 */ /* 0x040fe40000410000 */
[C---:B------:R-:W-:Y:S02]  /*ac00*/  FMUL.FTZ R82, R3.reuse, R82 ;  /* 0x0000005203527220 */ /* 0x040fe40000410000 */
[C---:B--2---:R-:W-:Y:S04]  /*ac10*/  HMMA.16816.F32 R36, R128.reuse, R112, R36 ;  /* 0x000000708024723c */ /* 0x044fe80000001824 */
[C---:B------:R-:W-:Y:S02]  /*ac20*/  FMUL.FTZ R77, R132.reuse, R77 ;  /* 0x0000004d844d7220 */ /* 0x040fe40000410000 */
[C---:B------:R-:W-:Y:S02]  /*ac30*/  FMUL.FTZ R83, R3.reuse, R83 ;  /* 0x0000005303537220 */ /* 0x040fe40000410000 */
[C---:B------:R-:W-:Y:S01]  /*ac40*/  HMMA.16816.F32 R40, R128.reuse, R114, R40 ;  /* 0x000000728028723c */ /* 0x040fe20000001828 */
[----:B------:R-:W-:Y:S03]  /*ac50*/  LDSM.16.MT88.4 R112, [R135+UR4+0x900] ;  /* 0x000900048770783b */ /* 0x000fe60008004200 */
[C---:B------:R-:W-:Y:S02]  /*ac60*/  FMUL.FTZ R80, R132.reuse, R80 ;  /* 0x0000005084507220 */ /* 0x040fe40000410000 */
[C---:B------:R-:W-:Y:S02]  /*ac70*/  FMUL.FTZ R86, R3.reuse, R86 ;  /* 0x0000005603567220 */ /* 0x040fe40000410000 */
[C---:B------:R-:W-:Y:S01]  /*ac80*/  FMUL.FTZ R81, R132.reuse, R81 ;  /* 0x0000005184517220 */ /* 0x040fe20000410000 */
[C---:B---3--:R-:W-:Y:S03]  /*ac90*/  HMMA.16816.F32 R44, R128.reuse, R104, R44 ;  /* 0x00000068802c723c */ /* 0x048fe6000000182c */
[C---:B------:R-:W-:Y:S02]  /*aca0*/  FMUL.FTZ R87, R3.reuse, R87 ;  /* 0x0000005703577220 */ /* 0x040fe40000410000 */
[C---:B------:R-:W-:Y:S02]  /*acb0*/  FMUL.FTZ R84, R132.reuse, R84 ;  /* 0x0000005484547220 */ /* 0x040fe40000410000 */
[C---:B------:R-:W-:Y:S01]  /*acc0*/  FMUL.FTZ R90, R3.reuse, R90 ;  /* 0x0000005a035a7220 */ /* 0x040fe20000410000 */
[C---:B------:R-:W-:Y:S01]  /*acd0*/  HMMA.16816.F32 R48, R128.reuse, R106, R48 ;  /* 0x0000006a8030723c */ /* 0x040fe20000001830 */
[----:B------:R-:W1:Y:S03]  /*ace0*/  LDSM.16.MT88.4 R104, [R135+UR4+0x4100] ;  /* 0x004100048768783b */ /* 0x000e660008004200 */
[----:B------:R-:W-:Y:S02]  /*acf0*/  FMUL.FTZ R85, R132, R85 ;  /* 0x0000005584557220 */ /* 0x000fe40000410000 */
[----:B------:R-:W-:Y:S02]  /*ad00*/  FMUL.FTZ R91, R3, R91 ;  /* 0x0000005b035b7220 */ /* 0x000fe40000410000 */
[C---:B------:R-:W-:Y:S04]  /*ad10*/  HMMA.16816.F32 R52, R128.reuse, R100, R52 ;  /* 0x000000648034723c */ /* 0x040fe80000001834 */
[--C-:B------:R-:W-:Y:S02]  /*ad20*/  FFMA.FTZ R157, R157, c[0x0][0x2d0], -R144.reuse ;  /* 0x0000b4009d9d7a23 */ /* 0x100fe40000010890 */
[----:B------:R-:W-:Y:S02]  /*ad30*/  FMUL.FTZ R94, R3, R94 ;  /* 0x0000005e035e7220 */ /* 0x000fe40000410000 */
[C---:B------:R-:W-:Y:S01]  /*ad40*/  HMMA.16816.F32 R56, R128.reuse, R102, R56 ;  /* 0x000000668038723c */ /* 0x040fe20000001838 */
[----:B------:R-:W2:Y:S01]  /*ad50*/  LDSM.16.MT88.4 R100, [R133+0x4100] ;  /* 0x004100008564783b */ /* 0x000ea20000004200 */
[----:B------:R-:W-:Y:S02]  /*ad60*/  MUFU.EX2 R157, R157 ;  /* 0x0000009d009d7308 */ /* 0x000fe40000000800 */
[--C-:B------:R-:W-:Y:S02]  /*ad70*/  FFMA.FTZ R158, R163, c[0x0][0x2d0], -R144.reuse ;  /* 0x0000b400a39e7a23 */ /* 0x100fe40000010890 */
[----:B------:R-:W-:Y:S02]  /*ad80*/  FMUL.FTZ R95, R3, R95 ;  /* 0x0000005f035f7220 */ /* 0x000fe40000410000 */
[C---:B------:R-:W-:Y:S04]  /*ad90*/  HMMA.16816.F32 R60, R128.reuse, R108, R60 ;  /* 0x0000006c803c723c */ /* 0x040fe8000000183c */
[--C-:B------:R-:W-:Y:S01]  /*ada0*/  FFMA.FTZ R159, R159, c[0x0][0x2d0], -R144.reuse ;  /* 0x0000b4009f9f7a23 */ /* 0x100fe20000010890 */
[----:B------:R-:W3:Y:S01]  /*adb0*/  MUFU.EX2 R158, R158 ;  /* 0x0000009e009e7308 */ /* 0x000ee20000000800 */
[----:B------:R-:W-:Y:S02]  /*adc0*/  FMUL.FTZ R98, R3, R98 ;  /* 0x0000006203627220 */ /* 0x000fe40000410000 */
[C---:B------:R-:W-:Y:S01]  /*add0*/  HMMA.16816.F32 R64, R128.reuse, R110, R64 ;  /* 0x0000006e8040723c */ /* 0x040fe20000001840 */
[----:B------:R-:W4:Y:S03]  /*ade0*/  LDSM.16.MT88.4 R108, [R134+UR4+0x4100] ;  /* 0x00410004866c783b */ /* 0x000f260008004200 */
[--C-:B------:R-:W-:Y:S02]  /*adf0*/  FFMA.FTZ R160, R161, c[0x0][0x2d0], -R144.reuse ;  /* 0x0000b400a1a07a23 */ /* 0x100fe40000010890 */
[----:B------:R-:W-:Y:S01]  /*ae00*/  FMUL.FTZ R99, R3, R99 ;  /* 0x0000006303637220 */ /* 0x000fe20000410000 */
[----:B------:R-:W-:Y:S01]  /*ae10*/  MUFU.EX2 R159, R159 ;  /* 0x0000009f009f7308 */ /* 0x000fe20000000800 */
[--C-:B------:R-:W-:Y:S01]  /*ae20*/  FFMA.FTZ R161, R178, c[0x0][0x2d0], -R137.reuse ;  /* 0x0000b400b2a17a23 */ /* 0x100fe20000010889 */
[C---:B-1----:R-:W-:Y:S03]  /*ae30*/  HMMA.16816.F32 R68, R128.reuse, R104, R68 ;  /* 0x000000688044723c */ /* 0x042fe60000001844 */
[--C-:B------:R-:W-:Y:S02]  /*ae40*/  FFMA.FTZ R178, R140, c[0x0][0x2d0], -R137.reuse ;  /* 0x0000b4008cb27a23 */ /* 0x100fe40000010889 */
[----:B------:R-:W-:Y:S01]  /*ae50*/  LDSM.16.MT88.4 R140, [R134+UR4+0x1900] ;  /* 0x00190004868c783b */ /* 0x000fe20008004200 */
[--C-:B------:R-:W-:Y:S02]  /*ae60*/  FFMA.FTZ R163, R176, c[0x0][0x2d0], -R137.reuse ;  /* 0x0000b400b0a37a23 */ /* 0x100fe40000010889 */
[C---:B------:R-:W-:Y:S01]  /*ae70*/  HMMA.16816.F32 R72, R128.reuse, R106, R72 ;  /* 0x0000006a8048723c */ /* 0x040fe20000001848 */
[----:B------:R-:W1:Y:S03]  /*ae80*/  MUFU.EX2 R160, R160 ;  /* 0x000000a000a07308 */ /* 0x000e660000000800 */
[C---:B------:R-:W-:Y:S01]  /*ae90*/  FMUL.FTZ R88, R132.reuse, R88 ;  /* 0x0000005884587220 */ /* 0x040fe20000410000 */
[----:B------:R-:W5:Y:S01]  /*aea0*/  LDSM.16.MT88.4 R104, [R148+0x4100] ;  /* 0x004100009468783b */ /* 0x000f620000004200 */
[C---:B------:R-:W-:Y:S02]  /*aeb0*/  FMUL.FTZ R89, R132.reuse, R89 ;  /* 0x0000005984597220 */ /* 0x040fe40000410000 */
[C---:B--2---:R-:W-:Y:S03]  /*aec0*/  HMMA.16816.F32 R76, R128.reuse, R100, R76 ;  /* 0x00000064804c723c */ /* 0x044fe6000000184c */
[----:B------:R-:W-:Y:S01]  /*aed0*/  MUFU.EX2 R161, R161 ;  /* 0x000000a100a17308 */ /* 0x000fe20000000800 */
[C---:B------:R-:W-:Y:S02]  /*aee0*/  FMUL.FTZ R92, R132.reuse, R92 ;  /* 0x0000005c845c7220 */ /* 0x040fe40000410000 */
[----:B------:R-:W-:Y:S01]  /*aef0*/  FMUL.FTZ R93, R132, R93 ;  /* 0x0000005d845d7220 */ /* 0x000fe20000410000 */
[----:B---3--:R-:W-:Y:S01]  /*af00*/  F2FP.PACK_AB R100, R158, R157 ;  /* 0x0000009d9e64723e */ /* 0x008fe200000000ff */
[C---:B------:R-:W-:Y:S04]  /*af10*/  HMMA.16816.F32 R80, R128.reuse, R102, R80 ;  /* 0x000000668050723c */ /* 0x040fe80000001850 */
[--C-:B------:R-:W-:Y:S01]  /*af20*/  FFMA.FTZ R162, R162, c[0x0][0x2d0], -R137.reuse ;  /* 0x0000b400a2a27a23 */ /* 0x100fe20000010889 */
[----:B------:R-:W-:Y:S01]  /*af30*/  MUFU.EX2 R163, R163 ;  /* 0x000000a300a37308 */ /* 0x000fe20000000800 */
[--C-:B------:R-:W-:Y:S02]  /*af40*/  FFMA.FTZ R164, R164, c[0x0][0x2d0], -R137.reuse ;  /* 0x0000b400a4a47a23 */ /* 0x100fe40000010889 */
[C---:B----4-:R-:W-:Y:S04]  /*af50*/  HMMA.16816.F32 R84, R128.reuse, R108, R84 ;  /* 0x0000006c8054723c */ /* 0x050fe80000001854 */
[----:B------:R-:W-:Y:S01]  /*af60*/  FMUL.FTZ R96, R132, R96 ;  /* 0x0000006084607220 */ /* 0x000fe20000410000 */
[----:B-1----:R-:W-:Y:S01]  /*af70*/  F2FP.PACK_AB R102, R160, R159 ;  /* 0x0000009fa066723e */ /* 0x002fe200000000ff */
[----:B------:R-:W-:Y:S01]  /*af80*/  FMUL.FTZ R97, R132, R97 ;  /* 0x0000006184617220 */ /* 0x000fe20000410000 */
[----:B------:R-:W1:Y:S01]  /*af90*/  MUFU.EX2 R162, R162 ;  /* 0x000000a200a27308 */ /* 0x000e620000000800 */
[C---:B------:R-:W-:Y:S01]  /*afa0*/  HMMA.16816.F32 R88, R128.reuse, R110, R88 ;  /* 0x0000006e8058723c */ /* 0x040fe20000001858 */
[----:B------:R-:W2:Y:S03]  /*afb0*/  LDSM.16.MT88.4 R108, [R133+0x900] ;  /* 0x00090000856c783b */ /* 0x000ea60000004200 */
[--C-:B------:R-:W-:Y:S02]  /*afc0*/  FFMA.FTZ R165, R165, c[0x0][0x2d0], -R144.reuse ;  /* 0x0000b400a5a57a23 */ /* 0x100fe40000010890 */
[--C-:B------:R-:W-:Y:S02]  /*afd0*/  FFMA.FTZ R172, R167, c[0x0][0x2d0], -R144.reuse ;  /* 0x0000b400a7ac7a23 */ /* 0x100fe40000010890 */
[--C-:B------:R-:W-:Y:S01]  /*afe0*/  FFMA.FTZ R167, R169, c[0x0][0x2d0], -R144.reuse ;  /* 0x0000b400a9a77a23 */ /* 0x100fe20000010890 */
[----:B------:R-:W3:Y:S03]  /*aff0*/  MUFU.EX2 R164, R164 ;  /* 0x000000a400a47308 */ /* 0x000ee60000000800 */
[----:B------:R-:W-:Y:S01]  /*b000*/  FFMA.FTZ R169, R170, c[0x0][0x2d0], -R137 ;  /* 0x0000b400aaa97a23 */ /* 0x000fe20000010889 */
[C---:B-----5:R-:W-:Y:S03]  /*b010*/  HMMA.16816.F32 R92, R128.reuse, R104, R92 ;  /* 0x00000068805c723c */ /* 0x060fe6000000185c */
[--C-:B------:R-:W-:Y:S02]  /*b020*/  FFMA.FTZ R170, R145, c[0x0][0x2d0], -R144.reuse ;  /* 0x0000b40091aa7a23 */ /* 0x100fe40000010890 */
[----:B------:R-:W-:Y:S01]  /*b030*/  FFMA.FTZ R144, R139, c[0x0][0x2d0], -R144 ;  /* 0x0000b4008b907a23 */ /* 0x000fe20000010890 */
[----:B------:R-:W-:Y:S01]  /*b040*/  MUFU.EX2 R165, R165 ;  /* 0x000000a500a57308 */ /* 0x000fe20000000800 */
[----:B------:R-:W-:Y:S01]  /*b050*/  FFMA.FTZ R153, R3, R216, R153 ;  /* 0x000000d803997223 */ /* 0x000fe20000010099 */
[----:B------:R-:W-:Y:S01]  /*b060*/  HMMA.16816.F32 R96, R128, R106, R96 ;  /* 0x0000006a8060723c */ /* 0x000fe20000001860 */
[----:B------:R-:W4:Y:S03]  /*b070*/  LDSM.16.MT88.4 R104, [R133+0x2900] ;  /* 0x002900008568783b */ /* 0x000f260000004200 */
[----:B-1----:R-:W-:Y:S01]  /*b080*/  F2FP.PACK_AB R101, R162, R161 ;  /* 0x000000a1a265723e */ /* 0x002fe200000000ff */
[--C-:B------:R-:W-:Y:S02]  /*b090*/  FFMA.FTZ R179, R138, c[0x0][0x2d0], -R137.reuse ;  /* 0x0000b4008ab37a23 */ /* 0x100fe40000010889 */
[--C-:B------:R-:W-:Y:S01]  /*b0a0*/  FFMA.FTZ R166, R166, c[0x0][0x2d0], -R137.reuse ;  /* 0x0000b400a6a67a23 */ /* 0x100fe20000010889 */
[----:B------:R-:W1:Y:S01]  /*b0b0*/  MUFU.EX2 R176, R144 ;  /* 0x0000009000b07308 */ /* 0x000e620000000800 */
[----:B------:R-:W-:Y:S03]  /*b0c0*/  LDSM.16.MT88.4 R128, [R134+UR4+0x1100] ;  /* 0x001100048680783b */ /* 0x000fe60008004200 */
[----:B---3--:R-:W-:Y:S01]  /*b0d0*/  F2FP.PACK_AB R103, R164, R163 ;  /* 0x000000a3a467723e */ /* 0x008fe200000000ff */
[--C-:B------:R-:W-:Y:S02]  /*b0e0*/  FFMA.FTZ R168, R168, c[0x0][0x2d0], -R137.reuse ;  /* 0x0000b400a8a87a23 */ /* 0x100fe40000010889 */
[----:B------:R-:W-:Y:S02]  /*b0f0*/  FFMA.FTZ R137, R136, c[0x0][0x2d0], -R137 ;  /* 0x0000b40088897a23 */ /* 0x000fe40000010889 */
[----:B------:R-:W-:Y:S01]  /*b100*/  FFMA.FTZ R156, R132, R217, R156 ;  /* 0x000000d9849c7223 */ /* 0x000fe2000001009c */
[----:B------:R-:W-:Y:S01]  /*b110*/  MUFU.EX2 R172, R172 ;  /* 0x000000ac00ac7308 */ /* 0x000fe20000000800 */
[C---:B------:R-:W-:Y:S05]  /*b120*/  HMMA.16816.F32 R4, R100.reuse, R112, R4 ;  /* 0x000000706404723c */ /* 0x040fea0000001804 */
[----:B------:R-:W-:Y:S02]  /*b130*/  FADD.FTZ R155, R155, R156 ;  /* 0x0000009c9b9b7221 */ /* 0x000fe40000010000 */
[----:B------:R-:W-:Y:S01]  /*b140*/  FADD.FTZ R153, R152, R153 ;  /* 0x0000009998997221 */ /* 0x000fe20000010000 */
[C---:B------:R-:W-:Y:S01]  /*b150*/  HMMA.16816.F32 R8, R100.reuse, R114, R8 ;  /* 0x000000726408723c */ /* 0x040fe20000001808 */
[----:B------:R-:W3:Y:S01]  /*b160*/  LDSM.16.MT88.4 R112, [R134+UR4+0x2900] ;  /* 0x002900048670783b */ /* 0x000ee20008004200 */
[----:B------:R-:W-:Y:S02]  /*b170*/  MUFU.EX2 R167, R167 ;  /* 0x000000a700a77308 */ /* 0x000fe40000000800 */
[----:B------:R-:W-:Y:S01]  /*b180*/  FADD.FTZ R154, R154, R155 ;  /* 0x0000009b9a9a7221 */ /* 0x000fe20000010000 */
[----:B-1----:R-:W-:Y:S03]  /*b190*/  F2FP.PACK_AB R138, R176, R175 ;  /* 0x000000afb08a723e */ /* 0x002fe600000000ff */
[C---:B--2---:R-:W-:Y:S01]  /*b1a0*/  HMMA.16816.F32 R12, R100.reuse, R108, R12 ;  /* 0x0000006c640c723c */ /* 0x044fe2000000180c */
[----:B------:R-:W-:Y:S03]  /*b1b0*/  LDSM.16.MT88.4 R144, [R148+0x1900] ;  /* 0x001900009490783b */ /* 0x000fe60000004200 */
[----:B------:R-:W-:Y:S01]  /*b1c0*/  MUFU.EX2 R169, R169 ;  /* 0x000000a900a97308 */ /* 0x000fe20000000800 */
[----:B------:R-:W-:Y:S03]  /*b1d0*/  FADD.FTZ R154, R151, R154 ;  /* 0x0000009a979a7221 */ /* 0x000fe60000010000 */
[C---:B------:R-:W-:Y:S01]  /*b1e0*/  HMMA.16816.F32 R16, R100.reuse, R110, R16 ;  /* 0x0000006e6410723c */ /* 0x040fe20000001810 */
[----:B------:R-:W1:Y:S03]  /*b1f0*/  LDSM.16.MT88.4 R108, [R148+0x2900] ;  /* 0x00290000946c783b */ /* 0x000e660000004200 */
[----:B------:R-:W-:Y:S02]  /*b200*/  FADD.FTZ R157, R157, R154 ;  /* 0x0000009a9d9d7221 */ /* 0x000fe40000010000 */
[----:B------:R-:W-:Y:S02]  /*b210*/  MUFU.EX2 R166, R166 ;  /* 0x000000a600a67308 */ /* 0x000fe40000000800 */
[C---:B------:R-:W-:Y:S04]  /*b220*/  HMMA.16816.F32 R20, R100.reuse, R116, R20 ;  /* 0x000000746414723c */ /* 0x040fe80000001814 */
[----:B------:R-:W-:Y:S04]  /*b230*/  FADD.FTZ R158, R158, R157 ;  /* 0x0000009d9e9e7221 */ /* 0x000fe80000010000 */
[C---:B------:R-:W-:Y:S01]  /*b240*/  HMMA.16816.F32 R24, R100.reuse, R118, R24 ;  /* 0x000000766418723c */ /* 0x040fe20000001818 */
[----:B------:R-:W2:Y:S01]  /*b250*/  LDSM.16.MT88.4 R116, [R135+UR4+0x4900] ;  /* 0x004900048774783b */ /* 0x000ea20008004200 */
[----:B------:R-:W-:Y:S02]  /*b260*/  MUFU.EX2 R168, R168 ;  /* 0x000000a800a87308 */ /* 0x000fe40000000800 */
[----:B------:R-:W-:Y:S04]  /*b270*/  FADD.FTZ R159, R159, R158 ;  /* 0x0000009e9f9f7221 */ /* 0x000fe80000010000 */
[C---:B------:R-:W-:Y:S04]  /*b280*/  HMMA.16816.F32 R28, R100.reuse, R120, R28 ;  /* 0x00000078641c723c */ /* 0x040fe8000000181c */
[----:B------:R-:W5:Y:S01]  /*b290*/  MUFU.EX2 R170, R170 ;  /* 0x000000aa00aa7308 */ /* 0x000f620000000800 */
[----:B------:R-:W-:Y:S03]  /*b2a0*/  FADD.FTZ R160, R160, R159 ;  /* 0x0000009fa0a07221 */ /* 0x000fe60000010000 */
[C---:B------:R-:W-:Y:S01]  /*b2b0*/  HMMA.16816.F32 R32, R100.reuse, R122, R32 ;  /* 0x0000007a6420723c */ /* 0x040fe20000001820 */
[----:B------:R-:W-:Y:S05]  /*b2c0*/  LDSM.16.MT88.4 R120, [R148+0x4900] ;  /* 0x004900009478783b */ /* 0x000fea0000004200 */
[----:B------:R-:W1:Y:S02]  /*b2d0*/  MUFU.EX2 R178, R178 ;  /* 0x000000b200b27308 */ /* 0x000e640000000800 */
[C---:B------:R-:W-:Y:S08]  /*b2e0*/  HMMA.16816.F32 R36, R100.reuse, R124, R36 ;  /* 0x0000007c6424723c */ /* 0x040ff00000001824 */
[C---:B------:R-:W-:Y:S01]  /*b2f0*/  HMMA.16816.F32 R40, R100.reuse, R126, R40 ;  /* 0x0000007e6428723c */ /* 0x040fe20000001828 */
[----:B------:R-:W-:Y:S01]  /*b300*/  LDSM.16.MT88.4 R124, [R133+0x1100] ;  /* 0x00110000857c783b */ /* 0x000fe20000004200 */
[----:B------:R-:W-:Y:S02]  /*b310*/  MUFU.EX2 R179, R179 ;  /* 0x000000b300b37308 */ /* 0x000fe40000000800 */
[----:B-----5:R-:W-:Y:S04]  /*b320*/  F2FP.PACK_AB R136, R173, R170 ;  /* 0x000000aaad88723e */ /* 0x020fe800000000ff */
[C---:B----4-:R-:W-:Y:S04]  /*b330*/  HMMA.16816.F32 R44, R100.reuse, R104, R44 ;  /* 0x00000068642c723c */ /* 0x050fe8000000182c */
[----:B------:R1:W4:Y:S04]  /*b340*/  MUFU.EX2 R180, R137 ;  /* 0x0000008900b47308 */ /* 0x0003280000000800 */
[C---:B------:R-:W-:Y:S01]  /*b350*/  HMMA.16816.F32 R48, R100.reuse, R106, R48 ;  /* 0x0000006a6430723c */ /* 0x040fe20000001830 */
[----:B------:R-:W5:Y:S07]  /*b360*/  LDSM.16.MT88.4 R104, [R133+0x4900] ;  /* 0x004900008568783b */ /* 0x000f6e0000004200 */
[C---:B---3--:R-:W-:Y:S08]  /*b370*/  HMMA.16816.F32 R52, R100.reuse, R112, R52 ;  /* 0x000000706434723c */ /* 0x048ff00000001834 */
[C---:B------:R-:W-:Y:S01]  /*b380*/  HMMA.16816.F32 R56, R100.reuse, R114, R56 ;  /* 0x000000726438723c */ /* 0x040fe20000001838 */
[----:B------:R-:W3:Y:S03]  /*b390*/  LDSM.16.MT88.4 R112, [R134+UR4+0x4900] ;  /* 0x004900048670783b */ /* 0x000ee60008004200 */
[----:B-1----:R-:W-:Y:S02]  /*b3a0*/  F2FP.PACK_AB R137, R178, R177 ;  /* 0x000000b1b289723e */ /* 0x002fe400000000ff */
[----:B----4-:R-:W-:Y:S02]  /*b3b0*/  F2FP.PACK_AB R139, R180, R179 ;  /* 0x000000b3b48b723e */ /* 0x010fe400000000ff */
[C---:B------:R-:W-:Y:S08]  /*b3c0*/  HMMA.16816.F32 R60, R100.reuse, R108, R60 ;  /* 0x0000006c643c723c */ /* 0x040ff0000000183c */
[C---:B------:R-:W-:Y:S01]  /*b3d0*/  HMMA.16816.F32 R64, R100.reuse, R110, R64 ;  /* 0x0000006e6440723c */ /* 0x040fe20000001840 */
[----:B------:R-:W1:Y:S07]  /*b3e0*/  LDSM.16.MT88.4 R108, [R135+UR4+0x1100] ;  /* 0x00110004876c783b */ /* 0x000e6e0008004200 */
[C---:B--2---:R-:W-:Y:S08]  /*b3f0*/  HMMA.16816.F32 R68, R100.reuse, R116, R68 ;  /* 0x000000746444723c */ /* 0x044ff00000001844 */
[C---:B------:R-:W-:Y:S01]  /*b400*/  HMMA.16816.F32 R72, R100.reuse, R118, R72 ;  /* 0x000000766448723c */ /* 0x040fe20000001848 */
[----:B------:R-:W2:Y:S07]  /*b410*/  LDSM.16.MT88.4 R116, [R148+0x1100] ;  /* 0x001100009474783b */ /* 0x000eae0000004200 */
[C---:B-----5:R-:W-:Y:S08]  /*b420*/  HMMA.16816.F32 R76, R100.reuse, R104, R76 ;  /* 0x00000068644c723c */ /* 0x060ff0000000184c */
[C---:B------:R-:W-:Y:S01]  /*b430*/  HMMA.16816.F32 R80, R100.reuse, R106, R80 ;  /* 0x0000006a6450723c */ /* 0x040fe20000001850 */
[----:B------:R-:W4:Y:S07]  /*b440*/  LDSM.16.MT88.4 R104, [R135+UR4+0x3100] ;  /* 0x003100048768783b */ /* 0x000f2e0008004200 */
[C---:B---3--:R-:W-:Y:S08]  /*b450*/  HMMA.16816.F32 R84, R100.reuse, R112, R84 ;  /* 0x000000706454723c */ /* 0x048ff00000001854 */
[C---:B------:R-:W-:Y:S01]  /*b460*/  HMMA.16816.F32 R88, R100.reuse, R114, R88 ;  /* 0x000000726458723c */ /* 0x040fe20000001858 */
[----:B------:R-:W-:Y:S07]  /*b470*/  LDSM.16.MT88.4 R112, [R134+UR4+0x3100] ;  /* 0x003100048670783b */ /* 0x000fee0008004200 */
[C---:B------:R-:W-:Y:S08]  /*b480*/  HMMA.16816.F32 R92, R100.reuse, R120, R92 ;  /* 0x00000078645c723c */ /* 0x040ff0000000185c */
[----:B------:R-:W-:Y:S01]  /*b490*/  HMMA.16816.F32 R96, R100, R122, R96 ;  /* 0x0000007a6460723c */ /* 0x000fe20000001860 */
[----:B------:R-:W-:Y:S06]  /*b4a0*/  LDSM.16.MT88.4 R120, [R133+0x5100] ;  /* 0x005100008578783b */ /* 0x000fec0000004200 */
[----:B------:R-:W-:Y:S01]  /*b4b0*/  F2FP.PACK_AB R100, R172, R165 ;  /* 0x000000a5ac64723e */ /* 0x000fe200000000ff */
[----:B------:R-:W-:Y:S01]  /*b4c0*/  FADD.FTZ R165, R165, R160 ;  /* 0x000000a0a5a57221 */ /* 0x000fe20000010000 */
[----:B------:R-:W-:Y:S03]  /*b4d0*/  F2FP.PACK_AB R102, R174, R167 ;  /* 0x000000a7ae66723e */ /* 0x000fe600000000ff */
[----:B------:R-:W-:Y:S01]  /*b4e0*/  F2FP.PACK_AB R101, R166, R169 ;  /* 0x000000a9a665723e */ /* 0x000fe200000000ff */
[----:B------:R-:W-:Y:S01]  /*b4f0*/  FADD.FTZ R172, R172, R165 ;  /* 0x000000a5acac7221 */ /* 0x000fe20000010000 */
[----:B------:R-:W-:Y:S03]  /*b500*/  F2FP.PACK_AB R103, R171, R168 ;  /* 0x000000a8ab67723e */ /* 0x000fe600000000ff */
[----:B------:R-:W-:Y:S04]  /*b510*/  FADD.FTZ R167, R167, R172 ;  /* 0x000000aca7a77221 */ /* 0x000fe80000010000 */
[C---:B-1----:R-:W-:Y:S03]  /*b520*/  HMMA.16816.F32 R4, R100.reuse, R108, R4 ;  /* 0x0000006c6404723c */ /* 0x042fe60000001804 */
[----:B------:R-:W-:Y:S04]  /*b530*/  FADD.FTZ R167, R174, R167 ;  /* 0x000000a7aea77221 */ /* 0x000fe80000010000 */
[----:B------:R-:W-:Y:S01]  /*b540*/  FADD.FTZ R170, R170, R167 ;  /* 0x000000a7aaaa7221 */ /* 0x000fe20000010000 */
[C---:B------:R-:W-:Y:S01]  /*b550*/  HMMA.16816.F32 R8, R100.reuse, R110, R8 ;  /* 0x0000006e6408723c */ /* 0x040fe20000001808 */
[----:B------:R-:W1:Y:S03]  /*b560*/  LDSM.16.MT88.4 R108, [R133+0x3100] ;  /* 0x00310000856c783b */ /* 0x000e660000004200 */
[----:B------:R-:W-:Y:S04]  /*b570*/  FADD.FTZ R170, R173, R170 ;  /* 0x000000aaadaa7221 */ /* 0x000fe80000010000 */
[C---:B------:R-:W-:Y:S04]  /*b580*/  HMMA.16816.F32 R12, R100.reuse, R124, R12 ;  /* 0x0000007c640c723c */ /* 0x040fe8000000180c */
[----:B------:R-:W-:Y:S04]  /*b590*/  FADD.FTZ R175, R175, R170 ;  /* 0x000000aaafaf7221 */ /* 0x000fe80000010000 */
[C---:B------:R-:W-:Y:S01]  /*b5a0*/  HMMA.16816.F32 R16, R100.reuse, R126, R16 ;  /* 0x0000007e6410723c */ /* 0x040fe20000001810 */
[----:B------:R-:W-:Y:S03]  /*b5b0*/  LDSM.16.MT88.4 R124, [R134+UR4+0x5100] ;  /* 0x00510004867c783b */ /* 0x000fe60008004200 */
[----:B------:R-:W-:Y:S04]  /*b5c0*/  FADD.FTZ R217, R176, R175 ;  /* 0x000000afb0d97221 */ /* 0x000fe80000010000 */
[C---:B------:R-:W-:Y:S08]  /*b5d0*/  HMMA.16816.F32 R20, R100.reuse, R128, R20 ;  /* 0x000000806414723c */ /* 0x040ff00000001814 */
[C---:B------:R-:W-:Y:S01]  /*b5e0*/  HMMA.16816.F32 R24, R100.reuse, R130, R24 ;  /* 0x000000826418723c */ /* 0x040fe20000001818 */
[----:B------:R-:W-:Y:S07]  /*b5f0*/  LDSM.16.MT88.4 R128, [R148+0x5100] ;  /* 0x005100009480783b */ /* 0x000fee0000004200 */
[C---:B--2---:R-:W-:Y:S08]  /*b600*/  HMMA.16816.F32 R28, R100.reuse, R116, R28 ;  /* 0x00000074641c723c */ /* 0x044ff0000000181c */
[C---:B------:R-:W-:Y:S01]  /*b610*/  HMMA.16816.F32 R32, R100.reuse, R118, R32 ;  /* 0x000000766420723c */ /* 0x040fe20000001820 */
[----:B------:R-:W2:Y:S07]  /*b620*/  LDSM.16.MT88.4 R116, [R148+0x3100] ;  /* 0x003100009474783b */ /* 0x000eae0000004200 */
[C---:B----4-:R-:W-:Y:S08]  /*b630*/  HMMA.16816.F32 R36, R100.reuse, R104, R36 ;  /* 0x000000686424723c */ /* 0x050ff00000001824 */
[C---:B------:R-:W-:Y:S01]  /*b640*/  HMMA.16816.F32 R40, R100.reuse, R106, R40 ;  /* 0x0000006a6428723c */ /* 0x040fe20000001828 */
[----:B------:R-:W3:Y:S07]  /*b650*/  LDSM.16.MT88.4 R104, [R135+UR4+0x5100] ;  /* 0x005100048768783b */ /* 0x000eee0008004200 */
[C---:B-1----:R-:W-:Y:S08]  /*b660*/  HMMA.16816.F32 R44, R100.reuse, R108, R44 ;  /* 0x0000006c642c723c */ /* 0x042ff0000000182c */
[C---:B------:R-:W-:Y:S01]  /*b670*/  HMMA.16816.F32 R48, R100.reuse, R110, R48 ;  /* 0x0000006e6430723c */ /* 0x040fe20000001830 */
[----:B------:R-:W1:Y:S07]  /*b680*/  LDSM.16.MT88.4 R108, [R135+UR4+0x1900] ;  /* 0x00190004876c783b */ /* 0x000e6e0008004200 */
[C---:B------:R-:W-:Y:S08]  /*b690*/  HMMA.16816.F32 R52, R100.reuse, R112, R52 ;  /* 0x000000706434723c */ /* 0x040ff00000001834 */
[C---:B------:R-:W-:Y:S01]  /*b6a0*/  HMMA.16816.F32 R56, R100.reuse, R114, R56 ;  /* 0x000000726438723c */ /* 0x040fe20000001838 */
[----:B------:R-:W4:Y:S07]  /*b6b0*/  LDSM.16.MT88.4 R112, [R133+0x1900] ;  /* 0x001900008570783b */ /* 0x000f2e0000004200 */
        /* <DEDUP_REMOVED lines=10> */
[C---:B-1----:R-:W-:Y:S01]  /*b760*/  HMMA.16816.F32 R128, R136.reuse, R108, R4 ;  /* 0x0000006c8880723c */ /* 0x042fe20000001804 */
[----:B------:R-:W1:Y:S07]  /*b770*/  LDSM.16.MT88.4 R4, [R135+UR4+0x3900] ;  /* 0x003900048704783b */ /* 0x000e6e0008004200 */
[C---:B------:R-:W-:Y:S01]  /*b780*/  HMMA.16816.F32 R124, R136.reuse, R110, R8 ;  /* 0x0000006e887c723c */ /* 0x040fe20000001808 */
[----:B------:R-:W2:Y:S07]  /*b790*/  LDSM.16.MT88.4 R8, [R133+0x3900] ;  /* 0x003900008508783b */ /* 0x000eae0000004200 */
[C---:B----4-:R-:W-:Y:S01]  /*b7a0*/  HMMA.16816.F32 R120, R136.reuse, R112, R12 ;  /* 0x000000708878723c */ /* 0x050fe2000000180c */
[----:B------:R-:W3:Y:S07]  /*b7b0*/  LDSM.16.MT88.4 R12, [R134+UR4+0x3900] ;  /* 0x00390004860c783b */ /* 0x000eee0008004200 */
[C---:B------:R-:W-:Y:S08]  /*b7c0*/  HMMA.16816.F32 R116, R136.reuse, R114, R16 ;  /* 0x000000728874723c */ /* 0x040ff00000001810 */
[C---:B------:R-:W-:Y:S07]  /*b7d0*/  HMMA.16816.F32 R112, R136.reuse, R140, R20 ;  /* 0x0000008c8870723c */ /* 0x040fee0000001814 */
[----:B------:R-:W-:Y:S01]  /*b7e0*/  IADD3 R20, R228, -0x2, RZ ;  /* 0xfffffffee4147810 */ /* 0x000fe20007ffe0ff */
[C---:B------:R-:W-:Y:S03]  /*b7f0*/  HMMA.16816.F32 R108, R136.reuse, R142, R24 ;  /* 0x0000008e886c723c */ /* 0x040fe60000001818 */
[----:B------:R-:W-:Y:S05]  /*b800*/  ISETP.GE.AND P0, PT, R20, R193, PT ;  /* 0x000000c11400720c */ /* 0x000fea0003f06270 */
[C---:B------:R-:W-:Y:S08]  /*b810*/  HMMA.16816.F32 R104, R136.reuse, R144, R28 ;  /* 0x000000908868723c */ /* 0x040ff0000000181c */
[C---:B------:R-:W-:Y:S04]  /*b820*/  HMMA.16816.F32 R100, R136.reuse, R146, R32 ;  /* 0x000000928864723c */ /* 0x040fe80000001820 */
[----:B------:R-:W-:Y:S04]  /*b830*/  @P0 SHF.R.S32.HI R16, RZ, 0x1f, R20 ;  /* 0x0000001fff100819 */ /* 0x000fe80000011414 */
[C---:B-1----:R-:W-:Y:S07]  /*b840*/  HMMA.16816.F32 R36, R136.reuse, R4, R36 ;  /* 0x000000048824723c */ /* 0x042fee0000001824 */
[----:B------:R-:W-:Y:S01]  /*b850*/  @P0 IMAD R5, R16, c[0x0][0x1e0], RZ ;  /* 0x0000780010050a24 */ /* 0x000fe200078e02ff */
[C---:B------:R-:W-:Y:S01]  /*b860*/  HMMA.16816.F32 R40, R136.reuse, R6, R40 ;  /* 0x000000068828723c */ /* 0x040fe20000001828 */
[----:B------:R-:W1:Y:S03]  /*b870*/  LDSM.16.MT88.4 R16, [R148+0x3900] ;  /* 0x003900009410783b */ /* 0x000e660000004200 */
[C---:B------:R-:W-:Y:S02]  /*b880*/  @P0 IMAD R5, R20.reuse, c[0x0][0x1e4], R5 ;  /* 0x0000790014050a24 */ /* 0x040fe400078e0205 */
[----:B------:R-:W-:Y:S02]  /*b890*/  @P0 IMAD.WIDE.U32 R20, R20, c[0x0][0x1e0], RZ ;  /* 0x0000780014140a25 */ /* 0x000fe400078e00ff */
[C---:B--2---:R-:W-:Y:S04]  /*b8a0*/  HMMA.16816.F32 R44, R136.reuse, R8, R44 ;  /* 0x00000008882c723c */ /* 0x044fe8000000182c */
[----:B------:R-:W-:Y:S02]  /*b8b0*/  @P0 IADD3 R5, R21, R5, RZ ;  /* 0x0000000515050210 */ /* 0x000fe40007ffe0ff */
[C---:B------:R-:W-:Y:S02]  /*b8c0*/  @P0 SHF.L.U32 R25, R20.reuse, 0x6, RZ ;  /* 0x0000000614190819 */ /* 0x040fe400000006ff */
[C---:B------:R-:W-:Y:S04]  /*b8d0*/  HMMA.16816.F32 R48, R136.reuse, R10, R48 ;  /* 0x0000000a8830723c */ /* 0x040fe80000001830 */
[----:B------:R-:W-:Y:S02]  /*b8e0*/  @P0 SHF.L.U64.HI R24, R20, 0x6, R5 ;  /* 0x0000000614180819 */ /* 0x000fe40000010205 */
[----:B------:R-:W2:Y:S01]  /*b8f0*/  LDSM.16.MT88.4 R4, [R135+UR4+0x5900] ;  /* 0x005900048704783b */ /* 0x000ea20008004200 */
[C---:B------:R-:W-:Y:S01]  /*b900*/  @P0 IADD3 R8, P1, R25.reuse, R206, RZ ;  /* 0x000000ce19080210 */ /* 0x040fe20007f3e0ff */
[C---:B---3--:R-:W-:Y:S04]  /*b910*/  HMMA.16816.F32 R52, R136.reuse, R12, R52 ;  /* 0x0000000c8834723c */ /* 0x048fe80000001834 */
[----:B------:R-:W-:Y:S02]  /*b920*/  @P0 IADD3.X R9, R24, R213, RZ, P1, !PT ;  /* 0x000000d518090210 */ /* 0x000fe40000ffe4ff */
[C---:B------:R-:W-:Y:S02]  /*b930*/  @P0 LEA R20, P1, R8.reuse, c[0x0][0x1c8], 0x1 ;  /* 0x0000720008140a11 */ /* 0x040fe400078208ff */
[C---:B------:R-:W-:Y:S04]  /*b940*/  HMMA.16816.F32 R56, R136.reuse, R14, R56 ;  /* 0x0000000e8838723c */ /* 0x040fe80000001838 */
[----:B------:R-:W-:Y:S02]  /*b950*/  @P0 LEA.HI.X R21, R8, c[0x0][0x1cc], R9, 0x1, P1 ;  /* 0x0000730008150a11 */ /* 0x000fe400008f0c09 */
[----:B------:R-:W-:Y:S02]  /*b960*/  @P0 IADD3 R9, P1, R25, R223, RZ ;  /* 0x000000df19090210 */ /* 0x000fe40007f3e0ff */
[C---:B-1----:R-:W-:Y:S04]  /*b970*/  HMMA.16816.F32 R60, R136.reuse, R16, R60 ;  /* 0x00000010883c723c */ /* 0x042fe8000000183c */
[C---:B------:R-:W-:Y:S02]  /*b980*/  @P0 IADD3.X R8, R24.reuse, R222, RZ, P1, !PT ;  /* 0x000000de18080210 */ /* 0x040fe40000ffe4ff */
[C---:B------:R-:W-:Y:S02]  /*b990*/  @P0 LEA R22, P1, R9.reuse, c[0x0][0x1c8], 0x1 ;  /* 0x0000720009160a11 */ /* 0x040fe400078208ff */
[C---:B------:R-:W-:Y:S04]  /*b9a0*/  HMMA.16816.F32 R64, R136.reuse, R18, R64 ;  /* 0x000000128840723c */ /* 0x040fe80000001840 */
[----:B------:R-:W-:Y:S02]  /*b9b0*/  @P0 LEA.HI.X R23, R9, c[0x0][0x1cc], R8, 0x1, P1 ;  /* 0x0000730009170a11 */ /* 0x000fe400008f0c08 */
[----:B------:R1:W3:Y:S01]  /*b9c0*/  LDSM.16.MT88.4 R8, [R133+0x5900] ;  /* 0x005900008508783b */ /* 0x0002e20000004200 */
[----:B------:R-:W-:Y:S05]  /*b9d0*/  @P0 IADD3 R12, P1, R25, R221, RZ ;  /* 0x000000dd190c0210 */ /* 0x000fea0007f3e0ff */
[----:B------:R-:W-:Y:S01]  /*b9e0*/  @P0 IADD3.X R13, R24, R219, RZ, P1, !PT ;  /* 0x000000db180d0210 */ /* 0x000fe20000ffe4ff */
[C---:B--2---:R-:W-:Y:S03]  /*b9f0*/  HMMA.16816.F32 R68, R136.reuse, R4, R68 ;  /* 0x000000048844723c */ /* 0x044fe60000001844 */
[C---:B------:R-:W-:Y:S04]  /*ba00*/  @P0 LEA R16, P1, R12.reuse, c[0x0][0x1c8], 0x1 ;  /* 0x000072000c100a11 */ /* 0x040fe800078208ff */
[----:B------:R-:W-:Y:S01]  /*ba10*/  @P0 LEA.HI.X R17, R12, c[0x0][0x1cc], R13, 0x1, P1 ;  /* 0x000073000c110a11 */ /* 0x000fe200008f0c0d */
[C---:B------:R-:W-:Y:S01]  /*ba20*/  HMMA.16816.F32 R72, R136.reuse, R6, R72 ;  /* 0x000000068848723c */ /* 0x040fe20000001848 */
[----:B------:R-:W2:Y:S03]  /*ba30*/  LDSM.16.MT88.4 R12, [R134+UR4+0x5900] ;  /* 0x00590004860c783b */ /* 0x000ea60008004200 */
[----:B------:R-:W-:Y:S04]  /*ba40*/  @P0 IADD3 R18, P1, R200, R25, RZ ;  /* 0x00000019c8120210 */ /* 0x000fe80007f3e0ff */
[----:B------:R-:W-:Y:S04]  /*ba50*/  @P0 IADD3.X R19, R199, R24, RZ, P1, !PT ;  /* 0x00000018c7130210 */ /* 0x000fe80000ffe4ff */
[C---:B------:R-:W-:Y:S02]  /*ba60*/  @P0 IADD3 R25, P1, R18.reuse, R206, RZ ;  /* 0x000000ce12190210 */ /* 0x040fe40007f3e0ff */
[----:B-1----:R-:W-:Y:S02]  /*ba70*/  MOV R133, R2 ;  /* 0x0000000200857202 */ /* 0x002fe40000000f00 */
[----:B------:R-:W-:Y:S02]  /*ba80*/  @P0 IADD3.X R4, R19, R213, RZ, P1, !PT ;  /* 0x000000d513040210 */ /* 0x000fe40000ffe4ff */
[C---:B------:R-:W-:Y:S04]  /*ba90*/  @P0 LEA R24, P1, R25.reuse, c[0x0][0x1c8], 0x1 ;  /* 0x0000720019180a11 */ /* 0x040fe800078208ff */
[----:B------:R-:W-:Y:S02]  /*baa0*/  @P0 LEA.HI.X R25, R25, c[0x0][0x1cc], R4, 0x1, P1 ;  /* 0x0000730019190a11 */ /* 0x000fe400008f0c04 */
[----:B------:R-:W-:Y:S01]  /*bab0*/  @P0 IADD3 R4, P1, R18, R223, RZ ;  /* 0x000000df12040210 */ /* 0x000fe20007f3e0ff */
[C---:B---3--:R-:W-:Y:S03]  /*bac0*/  HMMA.16816.F32 R76, R136.reuse, R8, R76 ;  /* 0x00000008884c723c */ /* 0x048fe6000000184c */
[----:B------:R-:W-:Y:S02]  /*bad0*/  @P0 IADD3.X R5, R19, R222, RZ, P1, !PT ;  /* 0x000000de13050210 */ /* 0x000fe40000ffe4ff */
[----:B------:R-:W-:Y:S02]  /*bae0*/  @P0 LEA R26, P1, R4, c[0x0][0x1c8], 0x1 ;  /* 0x00007200041a0a11 */ /* 0x000fe400078208ff */
[----:B------:R-:W-:Y:S01]  /*baf0*/  FADD.FTZ R8, R150, R153 ;  /* 0x0000009996087221 */ /* 0x000fe20000010000 */
[C---:B------:R-:W-:Y:S04]  /*bb00*/  HMMA.16816.F32 R80, R136.reuse, R10, R80 ;  /* 0x0000000a8850723c */ /* 0x040fe80000001850 */
[----:B------:R-:W-:Y:S01]  /*bb10*/  @P0 LEA.HI.X R27, R4, c[0x0][0x1cc], R5, 0x1, P1 ;  /* 0x00007300041b0a11 */ /* 0x000fe200008f0c05 */
[----:B------:R-:W-:Y:S01]  /*bb20*/  FADD.FTZ R8, R149, R8 ;  /* 0x0000000895087221 */ /* 0x000fe20000010000 */
[----:B------:R-:W1:Y:S01]  /*bb30*/  LDSM.16.MT88.4 R4, [R148+0x5900] ;  /* 0x005900009404783b */ /* 0x000e620000004200 */
[C---:B------:R-:W-:Y:S01]  /*bb40*/  ISETP.GE.AND P1, PT, R215.reuse, 0x1, PT ;  /* 0x00000001d700780c */ /* 0x040fe20003f26270 */
[C---:B--2---:R-:W-:Y:S04]  /*bb50*/  HMMA.16816.F32 R84, R136.reuse, R12, R84 ;  /* 0x0000000c8854723c */ /* 0x044fe80000001854 */
[----:B------:R-:W-:Y:S01]  /*bb60*/  IADD3 R215, R215, 0x1, RZ ;  /* 0x00000001d7d77810 */ /* 0x000fe20007ffe0ff */
[----:B------:R-:W-:Y:S03]  /*bb70*/  FADD.FTZ R161, R161, R8 ;  /* 0x00000008a1a17221 */ /* 0x000fe60000010000 */
[----:B------:R-:W-:Y:S01]  /*bb80*/  SEL R215, R215, RZ, !P1 ;  /* 0x000000ffd7d77207 */ /* 0x000fe20004800000 */
[----:B------:R-:W-:Y:S01]  /*bb90*/  FADD.FTZ R162, R162, R161 ;  /* 0x000000a1a2a27221 */ /* 0x000fe20000010000 */
[C---:B------:R-:W-:Y:S03]  /*bba0*/  HMMA.16816.F32 R88, R136.reuse, R14, R88 ;  /* 0x0000000e8858723c */ /* 0x040fe60000001858 */
[----:B------:R-:W-:Y:S01]  /*bbb0*/  @P0 IMAD R9, R215, 0x3000, R201 ;  /* 0x00003000d7090824 */ /* 0x000fe200078e02c9 */
[----:B------:R-:W-:Y:S01]  /*bbc0*/  @P0 IADD3 R18, P1, R18, R221, RZ ;  /* 0x000000dd12120210 */ /* 0x000fe20007f3e0ff */
[----:B------:R-:W-:Y:S03]  /*bbd0*/  FADD.FTZ R163, R163, R162 ;  /* 0x000000a2a3a37221 */ /* 0x000fe60000010000 */
[----:B------:R-:W-:Y:S01]  /*bbe0*/  @P0 SHF.L.U32 R3, R9, 0x1, RZ ;  /* 0x0000000109030819 */ /* 0x000fe200000006ff */
[----:B------:R-:W-:Y:S03]  /*bbf0*/  FADD.FTZ R164, R164, R163 ;  /* 0x000000a3a4a47221 */ /* 0x000fe60000010000 */
[----:B------:R-:W-:Y:S01]  /*bc00*/  @P0 IADD3.X R19, R19, R219, RZ, P1, !PT ;  /* 0x000000db13130210 */ /* 0x000fe20000ffe4ff */
[----:B------:R-:W-:Y:S01]  /*bc10*/  @!PT LDS RZ, [RZ] ;  /* 0x00000000fffff984 */ /* 0x000fe20000000800 */
[----:B------:R-:W-:Y:S01]  /*bc20*/  @!PT LDS RZ, [RZ] ;  /* 0x00000000fffff984 */ /* 0x000fe20000000800 */
[----:B------:R-:W-:Y:S01]  /*bc30*/  @!PT LDS RZ, [RZ] ;  /* 0x00000000fffff984 */ /* 0x000fe20000000800 */
[----:B------:R2:W-:Y:S01]  /*bc40*/  @P0 LDGSTS.E.BYPASS.LTC128B.128 [R3+0xc100], [R20.64], !P5 ;  /* 0x0c10000014030fae */ /* 0x0005e2000e901d48 */
[C---:B------:R-:W-:Y:S01]  /*bc50*/  @P0 LEA R10, P1, R18.reuse, c[0x0][0x1c8], 0x1 ;  /* 0x00007200120a0a11 */ /* 0x040fe200078208ff */
[----:B------:R-:W-:Y:S03]  /*bc60*/  FADD.FTZ R169, R169, R164 ;  /* 0x000000a4a9a97221 */ /* 0x000fe60000010000 */
[----:B------:R-:W-:Y:S01]  /*bc70*/  @P0 LEA.HI.X R11, R18, c[0x0][0x1cc], R19, 0x1, P1 ;  /* 0x00007300120b0a11 */ /* 0x000fe200008f0c13 */
[----:B------:R-:W-:Y:S02]  /*bc80*/  FADD.FTZ R169, R166, R169 ;  /* 0x000000a9a6a97221 */ /* 0x000fe40000010000 */
[----:B------:R2:W-:Y:S02]  /*bc90*/  @P0 LDGSTS.E.BYPASS.LTC128B.128 [R3+0xe100], [R22.64], !P4 ;  /* 0x0e10000016030fae */ /* 0x0005e4000e101d48 */
[----:B------:R-:W-:Y:S04]  /*bca0*/  FADD.FTZ R168, R168, R169 ;  /* 0x000000a9a8a87221 */ /* 0x000fe80000010000 */
[----:B------:R-:W-:Y:S01]  /*bcb0*/  FADD.FTZ R168, R171, R168 ;  /* 0x000000a8aba87221 */ /* 0x000fe20000010000 */
[C---:B-1----:R-:W-:Y:S01]  /*bcc0*/  HMMA.16816.F32 R92, R136.reuse, R4, R92 ;  /* 0x00000004885c723c */ /* 0x042fe2000000185c */
[----:B------:R2:W-:Y:S02]  /*bcd0*/  @P0 LDGSTS.E.BYPASS.LTC128B.128 [R3+0x10100], [R16.64], !P6 ;  /* 0x1010000010030fae */ /* 0x0005e4000f101d48 */
[----:B------:R-:W-:Y:S04]  /*bce0*/  FADD.FTZ R177, R177, R168 ;  /* 0x000000a8b1b17221 */ /* 0x000fe80000010000 */
[----:B------:R-:W-:Y:S01]  /*bcf0*/  FADD.FTZ R178, R178, R177 ;  /* 0x000000b1b2b27221 */ /* 0x000fe20000010000 */
[----:B------:R-:W-:Y:S01]  /*bd00*/  HMMA.16816.F32 R96, R136, R6, R96 ;  /* 0x000000068860723c */ /* 0x000fe20000001860 */
[----:B------:R2:W-:Y:S03]  /*bd10*/  @P0 LDGSTS.E.BYPASS.LTC128B.128 [R3+0xd100], [R24.64], !P5 ;  /* 0x0d10000018030fae */ /* 0x0005e6000e901d48 */
[----:B------:R-:W-:Y:S04]  /*bd20*/  FADD.FTZ R179, R179, R178 ;  /* 0x000000b2b3b37221 */ /* 0x000fe80000010000 */
[----:B------:R-:W-:Y:S01]  /*bd30*/  FADD.FTZ R216, R180, R179 ;  /* 0x000000b3b4d87221 */ /* 0x000fe20000010000 */
[----:B------:R2:W-:Y:S08]  /*bd40*/  @P0 LDGSTS.E.BYPASS.LTC128B.128 [R3+0xf100], [R26.64], !P4 ;  /* 0x0f1000001a030fae */ /* 0x0005f0000e101d48 */
[----:B------:R2:W-:Y:S01]  /*bd50*/  @P0 LDGSTS.E.BYPASS.LTC128B.128 [R3+0x11100], [R10.64], !P6 ;  /* 0x111000000a030fae */ /* 0x0005e2000f101d48 */
[----:B------:R-:W-:Y:S02]  /*bd60*/  ISETP.GT.AND P0, PT, R228, R229, PT ;  /* 0x000000e5e400720c */ /* 0x000fe40003f04270 */
[----:B------:R-:W-:Y:S05]  /*bd70*/  MOV R228, R220 ;  /* 0x000000dc00e47202 */ /* 0x000fea0000000f00 */
[----:B------:R-:W0:Y:S01]  /*bd80*/  LDGDEPBAR ;  /* 0x00000000000079af */ /* 0x000e220000000000 */
[----:B--2---:R-:W-:Y:S05]  /*bd90*/  MOV R3, R0 ;  /* 0x0000000000037202 */ /* 0x004fea0000000f00 */
[----:B------:R-:W-:-:S05]  /*bda0*/  @P0 BRA `(.L_x_895) ;  /* 0xffffd1d000000947 */ /* 0x000fca000383ffff */
.L_x_894:
[----:B------:R-:W-:-:S13]  /*bdb0*/  ISETP.GE.AND P0, PT, R220, R193, PT ;  /* 0x000000c1dc00720c */ /* 0x000fda0003f06270 */
[----:B------:R-:W-:Y:S05]  /*bdc0*/  @!P0 BRA `(.L_x_896) ;  /* 0x000039b000008947 */ /* 0x000fea0003800000 */
[----:B------:R-:W-:Y:S01]  /*bdd0*/  ISETP.NE.AND P2, PT, R196, 0x1, PT ;  /* 0x00000001c400780c */ /* 0x000fe20003f45270 */
[----:B------:R-:W-:Y:S01]  /*bde0*/  IMAD.MOV.U32 R133, RZ, RZ, 0x40 ;  /* 0x00000040ff857424 */ /* 0x000fe200078e00ff */
[----:B------:R-:W-:Y:S01]  /*bdf0*/  LOP3.LUT P0, RZ, R218, 0x4, RZ, 0xc0, !PT ;  /* 0x00000004daff7812 */ /* 0x000fe2000780c0ff */
[----:B------:R-:W-:Y:S01]  /*be00*/  IMAD.MOV.U32 R3, RZ, RZ, R0 ;  /* 0x000000ffff037224 */ /* 0x000fe200078e0000 */
[C---:B------:R-:W-:Y:S01]  /*be10*/  IADD3 R218, P1, R204.reuse, 0x40, RZ ;  /* 0x00000040ccda7810 */ /* 0x040fe20007f3e0ff */
[----:B------:R-:W-:Y:S01]  /*be20*/  IMAD.MOV.U32 R132, RZ, RZ, R2 ;  /* 0x000000ffff847224 */ /* 0x000fe200078e0002 */
[----:B------:R-:W-:Y:S02]  /*be30*/  SEL R133, R133, 0xffffffc0, !P0 ;  /* 0xffffffc085857807 */ /* 0x000fe40004000000 */
[----:B------:R-:W-:Y:S01]  /*be40*/  IADD3 R226, P0, R204, 0x80, RZ ;  /* 0x00000080cce27810 */ /* 0x000fe20007f1e0ff */
[----:B------:R-:W-:Y:S01]  /*be50*/  IMAD.X R227, RZ, RZ, R209, P1 ;  /* 0x000000ffffe37224 */ /* 0x000fe200008e06d1 */
[----:B------:R-:W-:-:S03]  /*be60*/  IADD3 R224, P1, R206, 0x40, RZ ;  /* 0x00000040cee07810 */ /* 0x000fc60007f3e0ff */
[----:B------:R-:W-:Y:S01]  /*be70*/  IMAD.X R225, RZ, RZ, R209, P0 ;  /* 0x000000ffffe17224 */ /* 0x000fe200000e06d1 */
[----:B------:R-:W-:Y:S01]  /*be80*/  IADD3 R222, P0, R206, 0x80, RZ ;  /* 0x00000080cede7810 */ /* 0x000fe20007f1e0ff */
[----:B------:R-:W-:-:S04]  /*be90*/  @P2 IMAD.HI.U32 R219, R210, c[0x0][0x2c8], RZ ;  /* 0x0000b200d2db2a27 */ /* 0x000fc800078e00ff */
[----:B------:R-:W-:Y:S01]  /*bea0*/  IMAD.X R223, RZ, RZ, R213, P1 ;  /* 0x000000ffffdf7224 */ /* 0x000fe200008e06d5 */
[----:B------:R-:W-:Y:S01]  /*beb0*/  @P2 SHF.R.U32.HI R219, RZ, c[0x0][0x2cc], R219 ;  /* 0x0000b300ffdb2a19 */ /* 0x000fe200000116db */
[----:B------:R-:W-:Y:S02]  /*bec0*/  IMAD.X R221, RZ, RZ, R213, P0 ;  /* 0x000000ffffdd7224 */ /* 0x000fe400000e06d5 */
.L_x_905:
[----:B------:R-:W-:Y:S04]  /*bed0*/  DEPBAR.LE SB0, 0x2 ;  /* 0x000080800000791a */ /* 0x000fe80000000000 */
[----:B------:R-:W-:Y:S01]  /*bee0*/  BAR.SYNC.DEFER_BLOCKING 0x0 ;  /* 0x0000000000007b1d */ /* 0x000fe20000010000 */
[----:B------:R-:W-:Y:S01]  /*bef0*/  UIMAD UR4, UR5, 0x6000, URZ ;  /* 0x00006000050478a4 */ /* 0x000fe2000f8e023f */
[----:B------:R-:W-:Y:S02]  /*bf00*/  ISETP.GE.AND P0, PT, R193, R220, PT ;  /* 0x000000dcc100720c */ /* 0x000fe40003f06270 */
[----:B------:R-:W-:Y:S02]  /*bf10*/  ISETP.NE.AND P2, PT, R196, 0x1, PT ;  /* 0x00000001c400780c */ /* 0x000fe40003f45270 */
[----:B------:R-:W-:Y:S09]  /*bf20*/  ISETP.GE.AND P3, PT, R195, 0x1, PT ;  /* 0x00000001c300780c */ /* 0x000ff20003f66270 */
[----:B------:R-:W-:Y:S01]  /*bf30*/  @!P0 IADD3 R5, R220, -0x1, RZ ;  /* 0xffffffffdc058810 */ /* 0x000fe20007ffe0ff */
[----:B------:R-:W-:Y:S03]  /*bf40*/  @!P0 IMAD R179, R215, 0x6000, R214 ;  /* 0x00006000d7b38824 */ /* 0x000fe600078e02d6 */
[----:B------:R-:W-:Y:S01]  /*bf50*/  @!P0 SHF.R.S32.HI R2, RZ, 0x1f, R5 ;  /* 0x0000001fff028819 */ /* 0x000fe20000011405 */
[----:B------:R-:W-:Y:S04]  /*bf60*/  LDSM.16.M88.4 R32, [R190] ;  /* 0x00000000be20783b */ /* 0x000fe80000000200 */
[----:B------:R-:W-:Y:S04]  /*bf70*/  @!P0 IMAD R2, R2, c[0x0][0x208], RZ ;  /* 0x0000820002028a24 */ /* 0x000fe800078e02ff */
[C---:B------:R-:W-:Y:S01]  /*bf80*/  @!P0 IMAD R2, R5.reuse, c[0x0][0x20c], R2 ;  /* 0x0000830005028a24 */ /* 0x040fe200078e0202 */
[----:B------:R-:W1:Y:S01]  /*bf90*/  LDSM.16.M88.4 R8, [R188+UR4+0xc100] ;  /* 0x00c10004bc08783b */ /* 0x000e620008000200 */
[----:B------:R-:W-:Y:S04]  /*bfa0*/  @!P0 IMAD.WIDE.U32 R4, R5, c[0x0][0x208], RZ ;  /* 0x0000820005048a25 */ /* 0x000fe800078e00ff */
[C---:B------:R-:W-:Y:S01]  /*bfb0*/  @!P0 IMAD.SHL.U32 R149, R4.reuse, 0x40, RZ ;  /* 0x0000004004958824 */ /* 0x040fe200078e00ff */
[----:B------:R-:W-:Y:S01]  /*bfc0*/  @!P0 IADD3 R2, R5, R2, RZ ;  /* 0x0000000205028210 */ /* 0x000fe20007ffe0ff */
[----:B------:R-:W2:Y:S03]  /*bfd0*/  LDSM.16.M88.4 R16, [R188+UR4+0xc900] ;  /* 0x00c90004bc10783b */ /* 0x000ea60008000200 */
[----:B------:R-:W-:Y:S02]  /*bfe0*/  @!P0 IADD3 R5, P1, R149, R204, RZ ;  /* 0x000000cc95058210 */ /* 0x000fe40007f3e0ff */
[----:B------:R-:W-:Y:S02]  /*bff0*/  @!P0 SHF.L.U64.HI R2, R4, 0x6, R2 ;  /* 0x0000000604028819 */ /* 0x000fe40000010202 */
[----:B------:R-:W3:Y:S02]  /*c000*/  LDSM.16.M88.4 R24, [R188+UR4+0xd100] ;  /* 0x00d10004bc18783b */ /* 0x000ee40008000200 */
[----:B------:R-:W-:Y:S02]  /*c010*/  @!P0 IADD3.X R0, R2, R209, RZ, P1, !PT ;  /* 0x000000d102008210 */ /* 0x000fe40000ffe4ff */
[C---:B------:R-:W-:Y:S03]  /*c020*/  @!P0 LEA R172, P1, R5.reuse, c[0x0][0x1f8], 0x1 ;  /* 0x00007e0005ac8a11 */ /* 0x040fe600078208ff */
[----:B------:R-:W4:Y:S01]  /*c030*/  LDSM.16.M88.4 R136, [R188+UR4+0xd900] ;  /* 0x00d90004bc88783b */ /* 0x000f220008000200 */
[----:B------:R-:W-:Y:S02]  /*c040*/  @!P0 LEA.HI.X R173, R5, c[0x0][0x1fc], R0, 0x1, P1 ;  /* 0x00007f0005ad8a11 */ /* 0x000fe400008f0c00 */
[----:B------:R-:W-:Y:S02]  /*c050*/  IADD3 R0, R188, UR4, RZ ;  /* 0x00000004bc007c10 */ /* 0x000fe4000fffe0ff */
[----:B------:R-:W-:Y:S02]  /*c060*/  @!P0 IADD3 R12, P1, R149, R218, RZ ;  /* 0x000000da950c8210 */ /* 0x000fe40007f3e0ff */
[----:B------:R-:W-:Y:S01]  /*c070*/  LDSM.16.M88.4 R140, [R186] ;  /* 0x00000000ba8c783b */ /* 0x000fe20000000200 */
[-C--:B------:R-:W-:Y:S02]  /*c080*/  IADD3 R192, R189, R0.reuse, RZ ;  /* 0x00000000bdc07210 */ /* 0x080fe40007ffe0ff */
[----:B------:R-:W-:Y:S04]  /*c090*/  IADD3 R0, R133, R0, RZ ;  /* 0x0000000085007210 */ /* 0x000fe80007ffe0ff */
[----:B------:R-:W5:Y:S01]  /*c0a0*/  LDSM.16.M88.4 R144, [R192+0xc100] ;  /* 0x00c10000c090783b */ /* 0x000f620000000200 */
[C---:B-1----:R-:W-:Y:S07]  /*c0b0*/  HMMA.16816.F32 R4, R32.reuse, R8, RZ ;  /* 0x000000082004723c */ /* 0x042fee00000018ff */
[----:B------:R-:W-:Y:S01]  /*c0c0*/  @!P0 IMAD.X R9, R2, 0x1, R227, P1 ;  /* 0x0000000102098824 */ /* 0x000fe200008e06e3 */
[C---:B------:R-:W-:Y:S04]  /*c0d0*/  @!P0 LEA R168, P1, R12.reuse, c[0x0][0x1f8], 0x1 ;  /* 0x00007e000ca88a11 */ /* 0x040fe800078208ff */
[----:B------:R-:W-:Y:S02]  /*c0e0*/  @!P0 LEA.HI.X R169, R12, c[0x0][0x1fc], R9, 0x1, P1 ;  /* 0x00007f000ca98a11 */ /* 0x000fe400008f0c09 */
[C---:B------:R-:W-:Y:S01]  /*c0f0*/  HMMA.16816.F32 R8, R32.reuse, R10, RZ ;  /* 0x0000000a2008723c */ /* 0x040fe200000018ff */
[----:B------:R-:W-:Y:S05]  /*c100*/  @!P0 IADD3 R12, P1, R149, R226, RZ ;  /* 0x000000e2950c8210 */ /* 0x000fea0007f3e0ff */
[----:B------:R-:W-:Y:S01]  /*c110*/  @!P0 IMAD.X R13, R2, 0x1, R225, P1 ;  /* 0x00000001020d8824 */ /* 0x000fe200008e06e1 */
[C---:B------:R-:W-:Y:S05]  /*c120*/  @!P0 LEA R170, P1, R12.reuse, c[0x0][0x1f8], 0x1 ;  /* 0x00007e000caa8a11 */ /* 0x040fea00078208ff */
[----:B------:R-:W-:Y:S02]  /*c130*/  @!P0 LEA.HI.X R171, R12, c[0x0][0x1fc], R13, 0x1, P1 ;  /* 0x00007f000cab8a11 */ /* 0x000fe400008f0c0d */
[C---:B--2---:R-:W-:Y:S01]  /*c140*/  HMMA.16816.F32 R12, R32.reuse, R16, RZ ;  /* 0x00000010200c723c */ /* 0x044fe200000018ff */
[----:B------:R-:W-:Y:S04]  /*c150*/  @!P0 IADD3 R149, P1, R198, R149, RZ ;  /* 0x00000095c6958210 */ /* 0x000fe80007f3e0ff */
[----:B------:R-:W-:Y:S02]  /*c160*/  @!P0 IADD3.X R2, R197, R2, RZ, P1, !PT ;  /* 0x00000002c5028210 */ /* 0x000fe40000ffe4ff */
[C---:B------:R-:W-:Y:S01]  /*c170*/  @!P0 IADD3 R28, P1, R149.reuse, R204, RZ ;  /* 0x000000cc951c8210 */ /* 0x040fe20007f3e0ff */
[C---:B------:R-:W-:Y:S04]  /*c180*/  HMMA.16816.F32 R16, R32.reuse, R18, RZ ;  /* 0x000000122010723c */ /* 0x040fe800000018ff */
[----:B------:R-:W-:Y:S01]  /*c190*/  @!P0 IMAD.X R29, R2, 0x1, R209, P1 ;  /* 0x00000001021d8824 */ /* 0x000fe200008e06d1 */
[C---:B------:R-:W-:Y:S03]  /*c1a0*/  @!P0 LEA R174, P1, R28.reuse, c[0x0][0x1f8], 0x1 ;  /* 0x00007e001cae8a11 */ /* 0x040fe600078208ff */
[C---:B---3--:R-:W-:Y:S01]  /*c1b0*/  HMMA.16816.F32 R20, R32.reuse, R24, RZ ;  /* 0x000000182014723c */ /* 0x048fe200000018ff */
[----:B------:R-:W-:Y:S03]  /*c1c0*/  @!P0 LEA.HI.X R175, R28, c[0x0][0x1fc], R29, 0x1, P1 ;  /* 0x00007f001caf8a11 */ /* 0x000fe600008f0c1d */
[C---:B------:R-:W-:Y:S04]  /*c1d0*/  @!P0 IADD3 R148, P1, R149.reuse, R218, RZ ;  /* 0x000000da95948210 */ /* 0x040fe80007f3e0ff */
[C---:B------:R-:W-:Y:S01]  /*c1e0*/  HMMA.16816.F32 R24, R32.reuse, R26, RZ ;  /* 0x0000001a2018723c */ /* 0x040fe200000018ff */
[----:B------:R-:W-:Y:S03]  /*c1f0*/  @!P0 IADD3.X R151, R2, R227, RZ, P1, !PT ;  /* 0x000000e302978210 */ /* 0x000fe60000ffe4ff */
[C---:B------:R-:W-:Y:S04]  /*c200*/  @!P0 LEA R176, P1, R148.reuse, c[0x0][0x1f8], 0x1 ;  /* 0x00007e0094b08a11 */ /* 0x040fe800078208ff */
[C---:B----4-:R-:W-:Y:S01]  /*c210*/  HMMA.16816.F32 R28, R32.reuse, R136, RZ ;  /* 0x00000088201c723c */ /* 0x050fe200000018ff */
[----:B------:R-:W-:Y:S03]  /*c220*/  @!P0 LEA.HI.X R177, R148, c[0x0][0x1fc], R151, 0x1, P1 ;  /* 0x00007f0094b18a11 */ /* 0x000fe600008f0c97 */
[----:B------:R-:W-:Y:S02]  /*c230*/  @!P0 IADD3 R152, P1, R149, R226, RZ ;  /* 0x000000e295988210 */ /* 0x000fe40007f3e0ff */
[----:B------:R-:W1:Y:S02]  /*c240*/  LDSM.16.M88.4 R148, [R192+0xc900] ;  /* 0x00c90000c094783b */ /* 0x000e640000000200 */
[----:B------:R-:W-:Y:S01]  /*c250*/  HMMA.16816.F32 R32, R32, R138, RZ ;  /* 0x0000008a2020723c */ /* 0x000fe200000018ff */
[----:B------:R-:W-:Y:S03]  /*c260*/  @!P0 IMAD.X R153, R2, 0x1, R225, P1 ;  /* 0x0000000102998824 */ /* 0x000fe600008e06e1 */
[C---:B------:R-:W-:Y:S01]  /*c270*/  @!P0 LEA R180, P1, R152.reuse, c[0x0][0x1f8], 0x1 ;  /* 0x00007e0098b48a11 */ /* 0x040fe200078208ff */
[----:B------:R-:W2:Y:S01]  /*c280*/  LDSM.16.M88.4 R136, [R192+0xd100] ;  /* 0x00d10000c088783b */ /* 0x000ea20000000200 */
[----:B------:R-:W-:Y:S02]  /*c290*/  IMAD.IADD R2, R133, 0x1, R192 ;  /* 0x0000000185027824 */ /* 0x000fe400078e02c0 */
[C---:B-----5:R-:W-:Y:S05]  /*c2a0*/  HMMA.16816.F32 R4, R140.reuse, R144, R4 ;  /* 0x000000908c04723c */ /* 0x060fea0000001804 */
[----:B------:R-:W-:Y:S02]  /*c2b0*/  @!P0 LEA.HI.X R181, R152, c[0x0][0x1fc], R153, 0x1, P1 ;  /* 0x00007f0098b58a11 */ /* 0x000fe400008f0c99 */
[----:B------:R-:W3:Y:S01]  /*c2c0*/  LDSM.16.M88.4 R152, [R192+0xd900] ;  /* 0x00d90000c098783b */ /* 0x000ee20000000200 */
[C---:B------:R-:W-:Y:S06]  /*c2d0*/  HMMA.16816.F32 R8, R140.reuse, R146, R8 ;  /* 0x000000928c08723c */ /* 0x040fec0000001808 */
[----:B------:R-:W-:Y:S01]  /*c2e0*/  @!PT LDS RZ, [RZ] ;  /* 0x00000000fffff984 */ /* 0x000fe20000000800 */
[----:B------:R-:W-:Y:S01]  /*c2f0*/  @!PT LDS RZ, [RZ] ;  /* 0x00000000fffff984 */ /* 0x000fe20000000800 */
[----:B------:R-:W-:Y:S01]  /*c300*/  @!PT LDS RZ, [RZ] ;  /* 0x00000000fffff984 */ /* 0x000fe20000000800 */
[----:B------:R4:W-:Y:S07]  /*c310*/  @!P0 LDGSTS.E.BYPASS.LTC128B.128 [R179], [R172.64], !P5 ;  /* 0x00000000acb38fae */ /* 0x0009ee000e901d48 */
[----:B------:R5:W-:Y:S07]  /*c320*/  @!P0 LDGSTS.E.BYPASS.LTC128B.128 [R179+0x2000], [R168.64], !P4 ;  /* 0x02000000a8b38fae */ /* 0x000bee000e101d48 */
[----:B------:R5:W-:Y:S01]  /*c330*/  @!P0 LDGSTS.E.BYPASS.LTC128B.128 [R179+0x4000], [R170.64], !P6 ;  /* 0x04000000aab38fae */ /* 0x000be2000f101d48 */
[C---:B-1----:R-:W-:Y:S06]  /*c340*/  HMMA.16816.F32 R12, R140.reuse, R148, R12 ;  /* 0x000000948c0c723c */ /* 0x042fec000000180c */
[----:B------:R4:W-:Y:S02]  /*c350*/  @!P0 LDGSTS.E.BYPASS.LTC128B.128 [R179+0x1000], [R174.64], !P5 ;  /* 0x01000000aeb38fae */ /* 0x0009e4000e901d48 */
[C---:B------:R-:W-:Y:S05]  /*c360*/  HMMA.16816.F32 R16, R140.reuse, R150, R16 ;  /* 0x000000968c10723c */ /* 0x040fea0000001810 */
[----:B------:R1:W-:Y:S03]  /*c370*/  @!P0 LDGSTS.E.BYPASS.LTC128B.128 [R179+0x3000], [R176.64], !P4 ;  /* 0x03000000b0b38fae */ /* 0x0003e6000e101d48 */
[C---:B--2---:R-:W-:Y:S04]  /*c380*/  HMMA.16816.F32 R20, R140.reuse, R136, R20 ;  /* 0x000000888c14723c */ /* 0x044fe80000001814 */
[----:B------:R1:W-:Y:S01]  /*c390*/  @!P0 LDGSTS.E.BYPASS.LTC128B.128 [R179+0x5000], [R180.64], !P6 ;  /* 0x05000000b4b38fae */ /* 0x0003e2000f101d48 */
[C---:B------:R-:W-:Y:S02]  /*c3a0*/  ISETP.GE.AND P0, PT, R215.reuse, 0x1, PT ;  /* 0x00000001d700780c */ /* 0x040fe40003f06270 */
[----:B------:R-:W-:Y:S01]  /*c3b0*/  IADD3 R215, R215, 0x1, RZ ;  /* 0x00000001d7d77810 */ /* 0x000fe20007ffe0ff */
[C---:B------:R-:W-:Y:S03]  /*c3c0*/  HMMA.16816.F32 R24, R140.reuse, R138, R24 ;  /* 0x0000008a8c18723c */ /* 0x040fe60000001818 */
[----:B------:R-:W-:Y:S01]  /*c3d0*/  LDSM.16.M88.4 R156, [R185] ;  /* 0x00000000b99c783b */ /* 0x000fe20000000200 */
[----:B------:R-:W-:Y:S04]  /*c3e0*/  SEL R215, R215, RZ, !P0 ;  /* 0x000000ffd7d77207 */ /* 0x000fe80004000000 */
[C---:B---3--:R-:W-:Y:S02]  /*c3f0*/  HMMA.16816.F32 R28, R140.reuse, R152, R28 ;  /* 0x000000988c1c723c */ /* 0x048fe4000000181c */
[----:B------:R-:W2:Y:S06]  /*c400*/  LDSM.16.M88.4 R160, [R0+0xc100] ;  /* 0x00c1000000a0783b */ /* 0x000eac0000000200 */
[----:B------:R-:W-:Y:S01]  /*c410*/  HMMA.16816.F32 R32, R140, R154, R32 ;  /* 0x0000009a8c20723c */ /* 0x000fe20000001820 */
[----:B------:R-:W3:Y:S07]  /*c420*/  LDSM.16.M88.4 R164, [R0+0xc900] ;  /* 0x00c9000000a4783b */ /* 0x000eee0000000200 */
[----:B------:R-:W1:Y:S07]  /*c430*/  LDSM.16.M88.4 R144, [R0+0xd100] ;  /* 0x00d100000090783b */ /* 0x000e6e0000000200 */
[----:B------:R-:W1:Y:S07]  /*c440*/  LDSM.16.M88.4 R148, [R0+0xd900] ;  /* 0x00d900000094783b */ /* 0x000e6e0000000200 */
[----:B------:R-:W-:Y:S07]  /*c450*/  LDSM.16.M88.4 R136, [R184] ;  /* 0x00000000b888783b */ /* 0x000fee0000000200 */
[----:B-----5:R-:W5:Y:S01]  /*c460*/  LDSM.16.M88.4 R168, [R2+0xc100] ;  /* 0x00c1000002a8783b */ /* 0x020f620000000200 */
[C---:B--2---:R-:W-:Y:S06]  /*c470*/  HMMA.16816.F32 R4, R156.reuse, R160, R4 ;  /* 0x000000a09c04723c */ /* 0x044fec0000001804 */
[----:B------:R-:W2:Y:S02]  /*c480*/  LDSM.16.M88.4 R140, [R2+0xc900] ;  /* 0x00c90000028c783b */ /* 0x000ea40000000200 */
[C---:B------:R-:W-:Y:S05]  /*c490*/  HMMA.16816.F32 R8, R156.reuse, R162, R8 ;  /* 0x000000a29c08723c */ /* 0x040fea0000001808 */
[----:B------:R-:W2:Y:S03]  /*c4a0*/  LDSM.16.M88.4 R152, [R2+0xd100] ;  /* 0x00d100000298783b */ /* 0x000ea60000000200 */
[C---:B---3--:R-:W-:Y:S04]  /*c4b0*/  HMMA.16816.F32 R12, R156.reuse, R164, R12 ;  /* 0x000000a49c0c723c */ /* 0x048fe8000000180c */
[----:B------:R-:W3:Y:S04]  /*c4c0*/  LDSM.16.M88.4 R160, [R2+0xd900] ;  /* 0x00d9000002a0783b */ /* 0x000ee80000000200 */
[C---:B------:R-:W-:Y:S03]  /*c4d0*/  HMMA.16816.F32 R16, R156.reuse, R166, R16 ;  /* 0x000000a69c10723c */ /* 0x040fe60000001810 */
[----:B------:R-:W-:Y:S05]  /*c4e0*/  LDSM.16.M88.4 R164, [R188+UR4+0xe100] ;  /* 0x00e10004bca4783b */ /* 0x000fea0008000200 */
[C---:B-1----:R-:W-:Y:S02]  /*c4f0*/  HMMA.16816.F32 R20, R156.reuse, R144, R20 ;  /* 0x000000909c14723c */ /* 0x042fe40000001814 */
[----:B----4-:R-:W-:Y:S06]  /*c500*/  LDSM.16.M88.4 R172, [R192+0xf900] ;  /* 0x00f90000c0ac783b */ /* 0x010fec0000000200 */
[C---:B------:R-:W-:Y:S01]  /*c510*/  HMMA.16816.F32 R24, R156.reuse, R146, R24 ;  /* 0x000000929c18723c */ /* 0x040fe20000001818 */
[----:B------:R-:W1:Y:S07]  /*c520*/  LDSM.16.M88.4 R144, [R190+0x4000] ;  /* 0x00400000be90783b */ /* 0x000e6e0000000200 */
[C---:B------:R-:W-:Y:S01]  /*c530*/  HMMA.16816.F32 R28, R156.reuse, R148, R28 ;  /* 0x000000949c1c723c */ /* 0x040fe2000000181c */
[----:B------:R-:W-:Y:S07]  /*c540*/  LDSM.16.M88.4 R176, [R190+0x8000] ;  /* 0x00800000beb0783b */ /* 0x000fee0000000200 */
[----:B------:R-:W-:Y:S01]  /*c550*/  HMMA.16816.F32 R32, R156, R150, R32 ;  /* 0x000000969c20723c */ /* 0x000fe20000001820 */
[----:B------:R-:W4:Y:S07]  /*c560*/  LDSM.16.M88.4 R148, [R188+UR4+0xe900] ;  /* 0x00e90004bc94783b */ /* 0x000f2e0008000200 */
[C---:B-----5:R-:W-:Y:S01]  /*c570*/  HMMA.16816.F32 R4, R136.reuse, R168, R4 ;  /* 0x000000a88804723c */ /* 0x060fe20000001804 */
[----:B------:R-:W5:Y:S07]  /*c580*/  LDSM.16.M88.4 R156, [R188+UR4+0xf100] ;  /* 0x00f10004bc9c783b */ /* 0x000f6e0008000200 */
[C---:B------:R-:W-:Y:S01]  /*c590*/  HMMA.16816.F32 R8, R136.reuse, R170, R8 ;  /* 0x000000aa8808723c */ /* 0x040fe20000001808 */
[----:B------:R-:W1:Y:S07]  /*c5a0*/  LDSM.16.M88.4 R168, [R188+UR4+0xf900] ;  /* 0x00f90004bca8783b */ /* 0x000e6e0008000200 */
[C---:B--2---:R-:W-:Y:S01]  /*c5b0*/  HMMA.16816.F32 R12, R136.reuse, R140, R12 ;  /* 0x0000008c880c723c */ /* 0x044fe2000000180c */
[----:B------:R-:W-:Y:S07]  /*c5c0*/  LDSM.16.M88.4 R180, [R188+UR4+0x10100] ;  /* 0x01010004bcb4783b */ /* 0x000fee0008000200 */
[C---:B------:R-:W-:Y:S01]  /*c5d0*/  HMMA.16816.F32 R16, R136.reuse, R142, R16 ;  /* 0x0000008e8810723c */ /* 0x040fe20000001810 */
[----:B------:R-:W-:Y:S07]  /*c5e0*/  LDSM.16.M88.4 R140, [R192+0xe100] ;  /* 0x00e10000c08c783b */ /* 0x000fee0000000200 */
[C---:B------:R-:W-:Y:S01]  /*c5f0*/  HMMA.16816.F32 R20, R136.reuse, R152, R20 ;  /* 0x000000988814723c */ /* 0x040fe20000001814 */
[----:B------:R-:W0:Y:S07]  /*c600*/  LDGDEPBAR ;  /* 0x00000000000079af */ /* 0x000e2e0000000000 */
[C---:B------:R-:W-:Y:S01]  /*c610*/  HMMA.16816.F32 R24, R136.reuse, R154, R24 ;  /* 0x0000009a8818723c */ /* 0x040fe20000001818 */
[----:B------:R-:W-:Y:S07]  /*c620*/  LDSM.16.M88.4 R152, [R192+0xe900] ;  /* 0x00e90000c098783b */ /* 0x000fee0000000200 */
[C---:B---3--:R-:W-:Y:S08]  /*c630*/  HMMA.16816.F32 R28, R136.reuse, R160, R28 ;  /* 0x000000a0881c723c */ /* 0x048ff0000000181c */
[----:B------:R-:W-:Y:S01]  /*c640*/  HMMA.16816.F32 R32, R136, R162, R32 ;  /* 0x000000a28820723c */ /* 0x000fe20000001820 */
[----:B------:R-:W2:Y:S07]  /*c650*/  LDSM.16.M88.4 R136, [R186+0x4000] ;  /* 0x00400000ba88783b */ /* 0x000eae0000000200 */
[C---:B-1----:R-:W-:Y:S01]  /*c660*/  HMMA.16816.F32 R4, R144.reuse, R164, R4 ;  /* 0x000000a49004723c */ /* 0x042fe20000001804 */
[----:B------:R-:W1:Y:S07]  /*c670*/  LDSM.16.M88.4 R160, [R192+0xf100] ;  /* 0x00f10000c0a0783b */ /* 0x000e6e0000000200 */
[C---:B------:R-:W-:Y:S01]  /*c680*/  HMMA.16816.F32 R8, R144.reuse, R166, R8 ;  /* 0x000000a69008723c */ /* 0x040fe20000001808 */
[----:B------:R-:W-:Y:S07]  /*c690*/  LDSM.16.M88.4 R164, [R2+0xe100] ;  /* 0x00e1000002a4783b */ /* 0x000fee0000000200 */
[C---:B----4-:R-:W-:Y:S08]  /*c6a0*/  HMMA.16816.F32 R12, R144.reuse, R148, R12 ;  /* 0x00000094900c723c */ /* 0x050ff0000000180c */
[C---:B------:R-:W-:Y:S01]  /*c6b0*/  HMMA.16816.F32 R16, R144.reuse, R150, R16 ;  /* 0x000000969010723c */ /* 0x040fe20000001810 */
[----:B------:R-:W-:Y:S07]  /*c6c0*/  LDSM.16.M88.4 R148, [R185+0x4000] ;  /* 0x00400000b994783b */ /* 0x000fee0000000200 */
[C---:B-----5:R-:W-:Y:S08]  /*c6d0*/  HMMA.16816.F32 R20, R144.reuse, R156, R20 ;  /* 0x0000009c9014723c */ /* 0x060ff00000001814 */
[C---:B------:R-:W-:Y:S01]  /*c6e0*/  HMMA.16816.F32 R24, R144.reuse, R158, R24 ;  /* 0x0000009e9018723c */ /* 0x040fe20000001818 */
[----:B------:R-:W3:Y:S07]  /*c6f0*/  LDSM.16.M88.4 R156, [R0+0xe100] ;  /* 0x00e10000009c783b */ /* 0x000eee0000000200 */
[C---:B------:R-:W-:Y:S08]  /*c700*/  HMMA.16816.F32 R28, R144.reuse, R168, R28 ;  /* 0x000000a8901c723c */ /* 0x040ff0000000181c */
[----:B------:R-:W-:Y:S01]  /*c710*/  HMMA.16816.F32 R32, R144, R170, R32 ;  /* 0x000000aa9020723c */ /* 0x000fe20000001820 */
[----:B------:R-:W-:Y:S07]  /*c720*/  LDSM.16.M88.4 R144, [R0+0xf100] ;  /* 0x00f100000090783b */ /* 0x000fee0000000200 */
[C---:B--2---:R-:W-:Y:S08]  /*c730*/  HMMA.16816.F32 R4, R136.reuse, R140, R4 ;  /* 0x0000008c8804723c */ /* 0x044ff00000001804 */
[C---:B------:R-:W-:Y:S01]  /*c740*/  HMMA.16816.F32 R8, R136.reuse, R142, R8 ;  /* 0x0000008e8808723c */ /* 0x040fe20000001808 */
[----:B------:R-:W2:Y:S07]  /*c750*/  LDSM.16.M88.4 R140, [R0+0xe900] ;  /* 0x00e90000008c783b */ /* 0x000eae0000000200 */
[C---:B------:R-:W-:Y:S08]  /*c760*/  HMMA.16816.F32 R12, R136.reuse, R152, R12 ;  /* 0x00000098880c723c */ /* 0x040ff0000000180c */
[C---:B------:R-:W-:Y:S01]  /*c770*/  HMMA.16816.F32 R16, R136.reuse, R154, R16 ;  /* 0x0000009a8810723c */ /* 0x040fe20000001810 */
[----:B------:R-:W4:Y:S07]  /*c780*/  LDSM.16.M88.4 R152, [R0+0xf900] ;  /* 0x00f900000098783b */ /* 0x000f2e0000000200 */
[C---:B-1----:R-:W-:Y:S08]  /*c790*/  HMMA.16816.F32 R20, R136.reuse, R160, R20 ;  /* 0x000000a08814723c */ /* 0x042ff00000001814 */
[C---:B------:R-:W-:Y:S01]  /*c7a0*/  HMMA.16816.F32 R24, R136.reuse, R162, R24 ;  /* 0x000000a28818723c */ /* 0x040fe20000001818 */
[----:B------:R-:W1:Y:S07]  /*c7b0*/  LDSM.16.M88.4 R160, [R184+0x4000] ;  /* 0x00400000b8a0783b */ /* 0x000e6e0000000200 */
[C---:B------:R-:W-:Y:S08]  /*c7c0*/  HMMA.16816.F32 R28, R136.reuse, R172, R28 ;  /* 0x000000ac881c723c */ /* 0x040ff0000000181c */
[----:B------:R-:W-:Y:S07]  /*c7d0*/  HMMA.16816.F32 R32, R136, R174, R32 ;  /* 0x000000ae8820723c */ /* 0x000fee0000001820 */
[----:B------:R-:W-:Y:S01]  /*c7e0*/  IADD3 R136, R133, UR4, R188 ;  /* 0x0000000485887c10 */ /* 0x000fe2000fffe0bc */
[C---:B---3--:R-:W-:Y:S05]  /*c7f0*/  HMMA.16816.F32 R4, R148.reuse, R156, R4 ;  /* 0x0000009c9404723c */ /* 0x048fea0000001804 */
[----:B------:R-:W-:Y:S03]  /*c800*/  IADD3 R191, R189, R136, RZ ;  /* 0x00000088bdbf7210 */ /* 0x000fe60007ffe0ff */
[C---:B------:R-:W-:Y:S01]  /*c810*/  HMMA.16816.F32 R8, R148.reuse, R158, R8 ;  /* 0x0000009e9408723c */ /* 0x040fe20000001808 */
[----:B------:R-:W-:Y:S07]  /*c820*/  LDSM.16.M88.4 R156, [R192+0x10100] ;  /* 0x01010000c09c783b */ /* 0x000fee0000000200 */
[C---:B--2---:R-:W-:Y:S01]  /*c830*/  HMMA.16816.F32 R12, R148.reuse, R140, R12 ;  /* 0x0000008c940c723c */ /* 0x044fe2000000180c */
[----:B------:R-:W2:Y:S07]  /*c840*/  LDSM.16.M88.4 R136, [R191+0xe900] ;  /* 0x00e90000bf88783b */ /* 0x000eae0000000200 */
        /* <DEDUP_REMOVED lines=10> */
[C---:B-1----:R-:W-:Y:S01]  /*c8f0*/  HMMA.16816.F32 R4, R160.reuse, R164, R4 ;  /* 0x000000a4a004723c */ /* 0x042fe20000001804 */
[----:B------:R-:W1:Y:S07]  /*c900*/  LDSM.16.M88.4 R152, [R186+0x8000] ;  /* 0x00800000ba98783b */ /* 0x000e6e0000000200 */
[C---:B------:R-:W-:Y:S01]  /*c910*/  HMMA.16816.F32 R8, R160.reuse, R166, R8 ;  /* 0x000000a6a008723c */ /* 0x040fe20000001808 */
[----:B------:R-:W-:Y:S07]  /*c920*/  LDSM.16.M88.4 R164, [R192+0x11900] ;  /* 0x01190000c0a4783b */ /* 0x000fee0000000200 */
[C---:B--2---:R-:W-:Y:S08]  /*c930*/  HMMA.16816.F32 R12, R160.reuse, R136, R12 ;  /* 0x00000088a00c723c */ /* 0x044ff0000000180c */
[C---:B------:R-:W-:Y:S01]  /*c940*/  HMMA.16816.F32 R16, R160.reuse, R138, R16 ;  /* 0x0000008aa010723c */ /* 0x040fe20000001810 */
[----:B------:R-:W2:Y:S07]  /*c950*/  LDSM.16.M88.4 R136, [R192+0x10900] ;  /* 0x01090000c088783b */ /* 0x000eae0000000200 */
        /* <DEDUP_REMOVED lines=20> */
[C---:B-1----:R-:W-:Y:S08]  /*caa0*/  HMMA.16816.F32 R4, R152.reuse, R156, R4 ;  /* 0x0000009c9804723c */ /* 0x042ff00000001804 */
[C---:B------:R-:W-:Y:S08]  /*cab0*/  HMMA.16816.F32 R8, R152.reuse, R158, R8 ;  /* 0x0000009e9808723c */ /* 0x040ff00000001808 */
[C---:B--2---:R-:W-:Y:S08]  /*cac0*/  HMMA.16816.F32 R12, R152.reuse, R136, R12 ;  /* 0x00000088980c723c */ /* 0x044ff0000000180c */
        /* <DEDUP_REMOVED lines=37> */
[----:B------:R1:W1:Y:S10]  /*cd20*/  MUFU.TANH R170, R14 ;  /* 0x0000000e00aa7308 */ /* 0x0002740000002400 */
[----:B------:R1:W1:Y:S01]  /*cd30*/  MUFU.TANH R172, R15 ;  /* 0x0000000f00ac7308 */ /* 0x0002620000002400 */
[C---:B---3--:R-:W-:Y:S01]  /*cd40*/  HMMA.16816.F32 R20, R176.reuse, R4, R20 ;  /* 0x00000004b014723c */ /* 0x048fe20000001814 */
[----:B-----5:R-:W3:Y:S08]  /*cd50*/  LDSM.16.M88.4 R8, [R191+0x11900] ;  /* 0x01190000bf08783b */ /* 0x020ef00000000200 */
[----:B------:R-:W2:Y:S01]  /*cd60*/  MUFU.TANH R141, R141 ;  /* 0x0000008d008d7308 */ /* 0x000ea20000002400 */
[C---:B------:R-:W-:Y:S03]  /*cd70*/  HMMA.16816.F32 R24, R176.reuse, R6, R24 ;  /* 0x00000006b018723c */ /* 0x040fe60000001818 */
[----:B------:R-:W-:Y:S02]  /*cd80*/  FMUL.FTZ R5, R18, c[0x0][0x320] ;  /* 0x0000c80012057a20 */ /* 0x000fe40000410000 */
[----:B------:R-:W-:Y:S04]  /*cd90*/  FMUL.FTZ R4, R19, c[0x0][0x320] ;  /* 0x0000c80013047a20 */ /* 0x000fe80000410000 */
[----:B------:R-:W2:Y:S05]  /*cda0*/  MUFU.TANH R0, R0 ;  /* 0x0000000000007308 */ /* 0x000eaa0000002400 */
[----:B-1----:R-:W-:Y:S02]  /*cdb0*/  FMUL.FTZ R14, R21, c[0x0][0x320] ;  /* 0x0000c800150e7a20 */ /* 0x002fe40000410000 */
[----:B------:R-:W-:Y:S03]  /*cdc0*/  IMAD.MOV.U32 R21, RZ, RZ, R210 ;  /* 0x000000ffff157224 */ /* 0x000fe600078e00d2 */
[----:B------:R-:W1:Y:S01]  /*cdd0*/  MUFU.TANH R2, R2 ;  /* 0x0000000200027308 */ /* 0x000e620000002400 */
[----:B------:R-:W-:Y:S01]  /*cde0*/  @P2 MOV R21, R219 ;  /* 0x000000db00152202 */ /* 0x000fe20000000f00 */
[----:B------:R-:W-:Y:S02]  /*cdf0*/  FMUL.FTZ R175, R20, c[0x0][0x320] ;  /* 0x0000c80014af7a20 */ /* 0x000fe40000410000 */
[----:B------:R-:W-:Y:S02]  /*ce00*/  FMUL.FTZ R7, R22, c[0x0][0x320] ;  /* 0x0000c80016077a20 */ /* 0x000fe40000410000 */
[----:B------:R-:W-:Y:S02]  /*ce10*/  FMUL.FTZ R6, R23, c[0x0][0x320] ;  /* 0x0000c80017067a20 */ /* 0x000fe40000410000 */
[----:B------:R-:W-:Y:S02]  /*ce20*/  FMUL.FTZ R15, R24, c[0x0][0x320] ;  /* 0x0000c800180f7a20 */ /* 0x000fe40000410000 */
[----:B------:R-:W1:Y:S01]  /*ce30*/  MUFU.TANH R142, R142 ;  /* 0x0000008e008e7308 */ /* 0x000e620000002400 */
[----:B------:R-:W-:Y:S02]  /*ce40*/  FMUL.FTZ R25, R25, c[0x0][0x320] ;  /* 0x0000c80019197a20 */ /* 0x000fe40000410000 */
[----:B------:R-:W-:Y:S01]  /*ce50*/  FMUL.FTZ R26, R26, c[0x0][0x320] ;  /* 0x0000c8001a1a7a20 */ /* 0x000fe20000410000 */
[C---:B---3--:R-:W-:Y:S03]  /*ce60*/  HMMA.16816.F32 R28, R176.reuse, R8, R28 ;  /* 0x00000008b01c723c */ /* 0x048fe6000000181c */
[----:B------:R-:W-:Y:S03]  /*ce70*/  FMUL.FTZ R27, R27, c[0x0][0x320] ;  /* 0x0000c8001b1b7a20 */ /* 0x000fe60000410000 */
[----:B------:R-:W3:Y:S01]  /*ce80*/  MUFU.TANH R169, R169 ;  /* 0x000000a900a97308 */ /* 0x000ee20000002400 */
[----:B------:R-:W-:Y:S01]  /*ce90*/  IMAD.SHL.U32 R8, R220, 0x40, RZ ;  /* 0x00000040dc087824 */ /* 0x000fe200078e00ff */
[----:B------:R-:W-:Y:S01]  /*cea0*/  HMMA.16816.F32 R32, R176, R10, R32 ;  /* 0x0000000ab020723c */ /* 0x000fe20000001820 */
[----:B------:R-:W5:Y:S06]  /*ceb0*/  SHFL.IDX PT, R11, R21, RZ, 0x1c1f ;  /* 0x001c1fff150b7589 */ /* 0x000f6c00000e0000 */
[----:B------:R-:W-:Y:S01]  /*cec0*/  IADD3 R10, -R211, 0x1, -R8 ;  /* 0x00000001d30a7810 */ /* 0x000fe20007ffe908 */
[----:B------:R-:W1:Y:S04]  /*ced0*/  MUFU.TANH R167, R167 ;  /* 0x000000a700a77308 */ /* 0x000e680000002400 */
[----:B------:R-:W-:Y:S04]  /*cee0*/  IADD3 R10, -R203, R10, R194 ;  /* 0x0000000acb0a7210 */ /* 0x000fe80007ffe1c2 */
[----:B------:R-:W-:Y:S01]  /*cef0*/  FMUL.FTZ R153, R28, c[0x0][0x320] ;  /* 0x0000c8001c997a20 */ /* 0x000fe20000410000 */
[C---:B------:R-:W-:Y:S01]  /*cf00*/  IADD3 R16, R10.reuse, c[0x0][0x328], RZ ;  /* 0x0000ca000a107a10 */ /* 0x040fe20007ffe0ff */
[----:B------:R-:W1:Y:S01]  /*cf10*/  MUFU.TANH R12, R12 ;  /* 0x0000000c000c7308 */ /* 0x000e620000002400 */
[----:B------:R-:W-:Y:S01]  /*cf20*/  FMUL.FTZ R29, R29, c[0x0][0x320] ;  /* 0x0000c8001d1d7a20 */ /* 0x000fe20000410000 */
[----:B------:R-:W-:Y:S01]  /*cf30*/  IADD3 R10, R10, UR6, RZ ;  /* 0x000000060a0a7c10 */ /* 0x000fe2000fffe0ff */
[----:B------:R-:W-:Y:S02]  /*cf40*/  FMUL.FTZ R30, R30, c[0x0][0x320] ;  /* 0x0000c8001e1e7a20 */ /* 0x000fe40000410000 */
[----:B------:R-:W-:Y:S02]  /*cf50*/  FMUL.FTZ R31, R31, c[0x0][0x320] ;  /* 0x0000c8001f1f7a20 */ /* 0x000fe40000410000 */
[----:B------:R-:W-:Y:S01]  /*cf60*/  FMUL.FTZ R149, R32, c[0x0][0x320] ;  /* 0x0000c80020957a20 */ /* 0x000fe20000410000 */
[-C--:B-----5:R-:W-:Y:S01]  /*cf70*/  IADD3 R20, R16, R11.reuse, RZ ;  /* 0x0000000b10147210 */ /* 0x0a0fe20007ffe0ff */
[----:B------:R-:W-:Y:S01]  /*cf80*/  FMUL.FTZ R33, R33, c[0x0][0x320] ;  /* 0x0000c80021217a20 */ /* 0x000fe20000410000 */
[----:B------:R-:W1:Y:S01]  /*cf90*/  MUFU.TANH R13, R13 ;  /* 0x0000000d000d7308 */ /* 0x000e620000002400 */
[----:B------:R-:W-:Y:S01]  /*cfa0*/  FMUL.FTZ R34, R34, c[0x0][0x320] ;  /* 0x0000c80022227a20 */ /* 0x000fe20000410000 */
[----:B------:R-:W-:Y:S01]  /*cfb0*/  IADD3 R18, R10, R11, RZ ;  /* 0x0000000b0a127210 */ /* 0x000fe20007ffe0ff */
[----:B------:R-:W-:Y:S07]  /*cfc0*/  FMUL.FTZ R35, R35, c[0x0][0x320] ;  /* 0x0000c80023237a20 */ /* 0x000fee0000410000 */
        /* <DEDUP_REMOVED lines=32> */
.L_x_899:
[----:B------:R-:W-:Y:S04]  /*d1d0*/  MOV R9, c[0x0][0x32c] ;  /* 0x0000cb0000097a02 */ /* 0x000fe80000000f00 */
[----:B------:R-:W-:Y:S11]  /*d1e0*/  ISETP.NE.AND P0, PT, R9, 0x1, PT ;  /* 0x000000010900780c */ /* 0x000ff60003f05270 */
[----:B------:R-:W-:Y:S02]  /*d1f0*/  @!UPT UIADD3 URZ, URZ, URZ, URZ ;  /* 0x0000003f3f3ff290 */ /* 0x000fe4000fffe03f */
[----:B------:R-:W-:Y:S05]  /*d200*/  @P0 IMAD.HI.U32 R9, R11, c[0x0][0x330], RZ ;  /* 0x0000cc000b090a27 */ /* 0x000fea00078e00ff */
[----:B------:R-:W-:Y:S02]  /*d210*/  @P0 SHF.R.U32.HI R11, RZ, c[0x0][0x334], R9 ;  /* 0x0000cd00ff0b0a19 */ /* 0x000fe40000011609 */
.L_x_900:
[----:B------:R-:W-:Y:S05]  /*d220*/  BSYNC B0 ;  /* 0x0000000000007941 */ /* 0x000fea0003800000 */
.L_x_898:
[----:B------:R-:W-:Y:S04]  /*d230*/  IMAD R22, R11, c[0x0][0x32c], -R8 ;  /* 0x0000cb000b167a24 */ /* 0x000fe800078e0a08 */
[----:B------:R-:W-:Y:S05]  /*d240*/  IMAD.IADD R11, R22, 0x1, -R211 ;  /* 0x00000001160b7824 */ /* 0x000fea00078e0ad3 */
[----:B------:R-:W-:Y:S02]  /*d250*/  IADD3 R9, R11, c[0x0][0x32c], RZ ;  /* 0x0000cb000b097a10 */ /* 0x000fe40007ffe0ff */
[----:B------:R-:W-:Y:S02]  /*d260*/  IMNMX R18, R18, R11, !PT ;  /* 0x0000000b12127217 */ /* 0x000fe40007800200 */
[----:B------:R-:W-:Y:S02]  /*d270*/  IMNMX R20, R20, R9, PT ;  /* 0x0000000914147217 */ /* 0x000fe40003800200 */
.L_x_897:
[----:B--234-:R-:W-:Y:S04]  /*d280*/  ISETP.GT.AND P2, PT, R220, -0x1, PT ;  /* 0xffffffffdc00780c */ /* 0x01cfe80003f44270 */
[----:B------:R-:W-:Y:S04]  /*d290*/  ISETP.GT.AND P0, PT, R18, RZ, P2 ;  /* 0x000000ff1200720c */ /* 0x000fe80001704270 */
[----:B------:R-:W-:Y:S04]  /*d2a0*/  ISETP.LT.OR P0, PT, R20, 0x1, P0 ;  /* 0x000000011400780c */ /* 0x000fe80000701670 */
[----:B------:R-:W-:Y:S02]  /*d2b0*/  FSEL R19, R140, -INF , !P0 ;  /* 0xff8000008c137808 */ /* 0x000fe40004000000 */
[----:B------:R-:W-:Y:S04]  /*d2c0*/  ISETP.GT.AND P0, PT, R18, 0x1, P2 ;  /* 0x000000011200780c */ /* 0x000fe80001704270 */
[----:B------:R-:W-:Y:S04]  /*d2d0*/  ISETP.LT.OR P0, PT, R20, 0x2, P0 ;  /* 0x000000021400780c */ /* 0x000fe80000701670 */
[----:B------:R-:W-:Y:S02]  /*d2e0*/  FSEL R17, R141, -INF , !P0 ;  /* 0xff8000008d117808 */ /* 0x000fe40004000000 */
[----:B------:R-:W-:Y:S04]  /*d2f0*/  ISETP.GT.AND P0, PT, R18, 0x8, P2 ;  /* 0x000000081200780c */ /* 0x000fe80001704270 */
[----:B------:R-:W-:Y:S04]  /*d300*/  ISETP.LT.OR P0, PT, R20, 0x9, P0 ;  /* 0x000000091400780c */ /* 0x000fe80000701670 */
[----:B-1----:R-:W-:Y:S02]  /*d310*/  FSEL R11, R142, -INF , !P0 ;  /* 0xff8000008e0b7808 */ /* 0x002fe40004000000 */
[----:B------:R-:W-:Y:S04]  /*d320*/  ISETP.GT.AND P0, PT, R18, 0x9, P2 ;  /* 0x000000091200780c */ /* 0x000fe80001704270 */
[----:B------:R-:W-:Y:S04]  /*d330*/  ISETP.LT.OR P0, PT, R20, 0xa, P0 ;  /* 0x0000000a1400780c */ /* 0x000fe80000701670 */
[----:B------:R-:W-:Y:S02]  /*d340*/  FSEL R9, R143, -INF , !P0 ;  /* 0xff8000008f097808 */ /* 0x000fe40004000000 */
        /* <DEDUP_REMOVED lines=21> */
[----:B------:R-:W-:Y:S01]  /*d4a0*/  ISETP.GT.AND P0, PT, R18, 0x29, P2 ;  /* 0x000000291200780c */ /* 0x000fe20001704270 */
[----:B------:R-:W1:Y:S03]  /*d4b0*/  SHFL.IDX PT, R15, R21, 0x1, 0x1c1f ;  /* 0x003c1f00150f7f89 */ /* 0x000e6600000e0000 */
[----:B------:R-:W-:Y:S04]  /*d4c0*/  ISETP.LT.OR P0, PT, R20, 0x2a, P0 ;  /* 0x0000002a1400780c */ /* 0x000fe80000701670 */
[----:B------:R-:W-:Y:S02]  /*d4d0*/  FSEL R155, R155, -INF , !P0 ;  /* 0xff8000009b9b7808 */ /* 0x000fe40004000000 */
[----:B------:R-:W-:Y:S04]  /*d4e0*/  ISETP.GT.AND P0, PT, R18, 0x30, P2 ;  /* 0x000000301200780c */ /* 0x000fe80001704270 */
[----:B------:R-:W-:Y:S04]  /*d4f0*/  ISETP.LT.OR P0, PT, R20, 0x31, P0 ;  /* 0x000000311400780c */ /* 0x000fe80000701670 */
[----:B------:R-:W-:Y:S02]  /*d500*/  FSEL R153, R153, -INF , !P0 ;  /* 0xff80000099997808 */ /* 0x000fe40004000000 */
[----:B------:R-:W-:Y:S04]  /*d510*/  ISETP.GT.AND P0, PT, R18, 0x31, P2 ;  /* 0x000000311200780c */ /* 0x000fe80001704270 */
[----:B------:R-:W-:Y:S01]  /*d520*/  ISETP.LT.OR P0, PT, R20, 0x32, P0 ;  /* 0x000000321400780c */ /* 0x000fe20000701670 */
[--C-:B-1----:R-:W-:Y:S02]  /*d530*/  IMAD.IADD R16, R16, 0x1, R15.reuse ;  /* 0x0000000110107824 */ /* 0x102fe400078e020f */
[----:B------:R-:W-:Y:S01]  /*d540*/  IMAD.IADD R13, R10, 0x1, R15 ;  /* 0x000000010a0d7824 */ /* 0x000fe200078e020f */
[----:B------:R-:W-:Y:S02]  /*d550*/  FSEL R151, R151, -INF , !P0 ;  /* 0xff80000097977808 */ /* 0x000fe40004000000 */
[----:B------:R-:W-:Y:S04]  /*d560*/  ISETP.GT.AND P0, PT, R18, 0x38, P2 ;  /* 0x000000381200780c */ /* 0x000fe80001704270 */
[----:B------:R-:W-:Y:S04]  /*d570*/  ISETP.LT.OR P0, PT, R20, 0x39, P0 ;  /* 0x000000391400780c */ /* 0x000fe80000701670 */
        /* <DEDUP_REMOVED lines=18> */
.L_x_903:
[----:B------:R-:W-:Y:S04]  /*d6a0*/  MOV R10, c[0x0][0x32c] ;  /* 0x0000cb00000a7a02 */ /* 0x000fe80000000f00 */
[----:B------:R-:W-:Y:S11]  /*d6b0*/  ISETP.NE.AND P0, PT, R10, 0x1, PT ;  /* 0x000000010a00780c */ /* 0x000ff60003f05270 */
[----:B------:R-:W-:Y:S02]  /*d6c0*/  @!UPT UIADD3 URZ, URZ, URZ, URZ ;  /* 0x0000003f3f3ff290 */ /* 0x000fe4000fffe03f */
[----:B------:R-:W-:Y:S05]  /*d6d0*/  @P0 IMAD.HI.U32 R10, R15, c[0x0][0x330], RZ ;  /* 0x0000cc000f0a0a27 */ /* 0x000fea00078e00ff */
[----:B------:R-:W-:Y:S02]  /*d6e0*/  @P0 SHF.R.U32.HI R15, RZ, c[0x0][0x334], R10 ;  /* 0x0000cd00ff0f0a19 */ /* 0x000fe4000001160a */
.L_x_904:
[----:B------:R-:W-:Y:S05]  /*d6f0*/  BSYNC B0 ;  /* 0x0000000000007941 */ /* 0x000fea0003800000 */
.L_x_902:
[----:B------:R-:W-:Y:S04]  /*d700*/  IMAD R8, R15, c[0x0][0x32c], -R8 ;  /* 0x0000cb000f087a24 */ /* 0x000fe800078e0a08 */
[----:B------:R-:W-:Y:S05]  /*d710*/  IMAD.IADD R8, R8, 0x1, -R211 ;  /* 0x0000000108087824 */ /* 0x000fea00078e0ad3 */
[----:B------:R-:W-:Y:S02]  /*d720*/  IADD3 R15, R8, c[0x0][0x32c], RZ ;  /* 0x0000cb00080f7a10 */ /* 0x000fe40007ffe0ff */
[----:B------:R-:W-:Y:S02]  /*d730*/  IMNMX R13, R13, R8, !PT ;  /* 0x000000080d0d7217 */ /* 0x000fe40007800200 */
[----:B------:R-:W-:Y:S02]  /*d740*/  IMNMX R16, R16, R15, PT ;  /* 0x0000000f10107217 */ /* 0x000fe40003800200 */
.L_x_901:
[C---:B------:R-:W-:Y:S01]  /*d750*/  ISETP.GT.AND P0, PT, R13.reuse, RZ, P2 ;  /* 0x000000ff0d00720c */ /* 0x040fe20001704270 */
[----:B------:R-:W-:Y:S04]  /*d760*/  DEPBAR.LE SB0, 0x2 ;  /* 0x000080800000791a */ /* 0x000fe80000000000 */
[----:B------:R-:W-:Y:S01]  /*d770*/  BAR.SYNC.DEFER_BLOCKING 0x0 ;  /* 0x0000000000007b1d */ /* 0x000fe20000010000 */
[----:B------:R-:W-:Y:S01]  /*d780*/  ISETP.LT.OR P0, PT, R16, 0x1, P0 ;  /* 0x000000011000780c */ /* 0x000fe20000701670 */
[----:B------:R-:W-:Y:S01]  /*d790*/  UIADD3 UR7, UR5, 0x1, URZ ;  /* 0x0000000105077890 */ /* 0x000fe2000fffe03f */
[C---:B------:R-:W-:Y:S01]  /*d7a0*/  ISETP.GT.AND P1, PT, R13.reuse, 0x38, P2 ;  /* 0x000000380d00780c */ /* 0x040fe20001724270 */
        /* <DEDUP_REMOVED lines=16> */
[C---:B------:R-:W-:Y:S02]  /*d8b0*/  ISETP.LT.OR P0, PT, R16.reuse, 0xa, P0 ;  /* 0x0000000a1000780c */ /* 0x040fe40000701670 */
        /* <DEDUP_REMOVED lines=27> */
[----:B------:R-:W-:Y:S01]  /*da70*/  FMNMX.FTZ R7, R12, R3, !PT ;  /* 0x000000030c077209 */ /* 0x000fe20007810000 */
[----:B------:R-:W1:Y:S01]  /*da80*/  SHFL.BFLY PT, R5, R0, 0x2, 0x1f ;  /* 0x0c401f0000057f89 */ /* 0x000e6200000e0000 */
[C---:B------:R-:W-:Y:S02]  /*da90*/  ISETP.GT.AND P0, PT, R13.reuse, 0x21, P2 ;  /* 0x000000210d00780c */ /* 0x040fe40001704270 */
[----:B------:R-:W-:Y:S02]  /*daa0*/  FMNMX.FTZ R7, R10, R7, !PT ;  /* 0x000000070a077209 */ /* 0x000fe40007810000 */
[----:B------:R-:W-:Y:S02]  /*dab0*/  ISETP.LT.OR P0, PT, R16, 0x22, P0 ;  /* 0x000000221000780c */ /* 0x000fe40000701670 */
[----:B------:R-:W-:Y:S02]  /*dac0*/  FMNMX.FTZ R7, R136, R7, !PT ;  /* 0x0000000788077209 */ /* 0x000fe40007810000 */
[----:B------:R-:W-:Y:S02]  /*dad0*/  FSEL R176, R6, -INF , !P0 ;  /* 0xff80000006b07808 */ /* 0x000fe40004000000 */
[----:B------:R-:W-:Y:S02]  /*dae0*/  FMNMX.FTZ R7, R8, R7, !PT ;  /* 0x0000000708077209 */ /* 0x000fe40007810000 */
        /* <DEDUP_REMOVED lines=59> */
[----:B------:R-:W-:Y:S01]  /*dea0*/  MUFU.EX2 R158, R158 ;  /* 0x0000009e009e7308 */ /* 0x000fe20000000800 */
[----:B------:R-:W-:Y:S01]  /*deb0*/  FSEL R4, R0, RZ, P0 ;  /* 0x000000ff00047208 */ /* 0x000fe20000000000 */
[--C-:B------:R-:W-:Y:S01]  /*dec0*/  FFMA.FTZ R175, R175, c[0x0][0x2d0], -R152.reuse ;  /* 0x0000b400afaf7a23 */ /* 0x100fe20000010898 */
[----:B------:R-:W-:Y:S01]  /*ded0*/  FSEL R145, R145, RZ, P0 ;  /* 0x000000ff91917208 */ /* 0x000fe20000000000 */
[--C-:B------:R-:W-:Y:S02]  /*dee0*/  FFMA.FTZ R180, R179, c[0x0][0x2d0], -R152.reuse ;  /* 0x0000b400b3b47a23 */ /* 0x100fe40000010898 */
[----:B------:R-:W-:Y:S02]  /*def0*/  FADD.FTZ R4, -R4, R3 ;  /* 0x0000000304047221 */ /* 0x000fe40000010100 */
[--C-:B------:R-:W-:Y:S02]  /*df00*/  FFMA.FTZ R165, R12, c[0x0][0x2d0], -R145.reuse ;  /* 0x0000b4000ca57a23 */ /* 0x100fe40000010891 */
[----:B------:R-:W1:Y:S01]  /*df10*/  LDSM.16.MT88.4 R12, [R135+UR4+0x100] ;  /* 0x00010004870c783b */ /* 0x000e620008004200 */
[--C-:B------:R-:W-:Y:S01]  /*df20*/  FFMA.FTZ R164, R10, c[0x0][0x2d0], -R145.reuse ;  /* 0x0000b4000aa47a23 */ /* 0x100fe20000010891 */
[----:B------:R-:W3:Y:S01]  /*df30*/  MUFU.EX2 R159, R159 ;  /* 0x0000009f009f7308 */ /* 0x000ee20000000800 */
[--C-:B------:R-:W-:Y:S01]  /*df40*/  FFMA.FTZ R160, R136, c[0x0][0x2d0], -R145.reuse ;  /* 0x0000b40088a07a23 */ /* 0x100fe20000010891 */
[----:B--2---:R-:W-:Y:S01]  /*df50*/  F2FP.PACK_AB R136, R161, R162 ;  /* 0x000000a2a188723e */ /* 0x004fe200000000ff */
[--C-:B------:R-:W-:Y:S02]  /*df60*/  FFMA.FTZ R163, R8, c[0x0][0x2d0], -R145.reuse ;  /* 0x0000b40008a37a23 */ /* 0x100fe40000010891 */
[----:B------:R-:W-:Y:S01]  /*df70*/  FMUL.FTZ R3, R4, c[0x0][0x2d0] ;  /* 0x0000b40004037a20 */ /* 0x000fe20000410000 */
[----:B------:R-:W-:Y:S01]  /*df80*/  IADD3 R4, R135, UR4, RZ ;  /* 0x0000000487047c10 */ /* 0x000fe2000fffe0ff */
[--C-:B------:R-:W-:Y:S02]  /*df90*/  FFMA.FTZ R173, R140, c[0x0][0x2d0], -R145.reuse ;  /* 0x0000b4008cad7a23 */ /* 0x100fe40000010891 */
[--C-:B------:R-:W-:Y:S01]  /*dfa0*/  FFMA.FTZ R181, R154, c[0x0][0x2d0], -R145.reuse ;  /* 0x0000b4009ab57a23 */ /* 0x100fe20000010891 */
[----:B------:R-:W2:Y:S01]  /*dfb0*/  MUFU.EX2 R132, R132 ;  /* 0x0000008400847308 */ /* 0x000ea20000000800 */
[----:B------:R-:W-:Y:S01]  /*dfc0*/  IADD3 R156, R187, R4, RZ ;  /* 0x00000004bb9c7210 */ /* 0x000fe20007ffe0ff */
[--C-:B------:R-:W-:Y:S02]  /*dfd0*/  FFMA.FTZ R228, R150, c[0x0][0x2d0], -R145.reuse ;  /* 0x0000b40096e47a23 */ /* 0x100fe40000010891 */
[--C-:B------:R-:W-:Y:S02]  /*dfe0*/  FFMA.FTZ R229, R148, c[0x0][0x2d0], -R145.reuse ;  /* 0x0000b40094e57a23 */ /* 0x100fe40000010891 */
[----:B------:R-:W4:Y:S01]  /*dff0*/  LDSM.16.MT88.4 R20, [R156+0x100] ;  /* 0x000100009c14783b */ /* 0x000f220000004200 */
[--C-:B------:R-:W-:Y:S02]  /*e000*/  FFMA.FTZ R230, R146, c[0x0][0x2d0], -R145.reuse ;  /* 0x0000b40092e67a23 */ /* 0x100fe40000010891 */
[--C-:B------:R-:W-:Y:S01]  /*e010*/  FFMA.FTZ R170, R170, c[0x0][0x2d0], -R145.reuse ;  /* 0x0000b400aaaa7a23 */ /* 0x100fe20000010891 */
[----:B------:R-:W-:Y:S01]  /*e020*/  MUFU.EX2 R165, R165 ;  /* 0x000000a500a57308 */ /* 0x000fe20000000800 */
[--C-:B------:R-:W-:Y:S02]  /*e030*/  FFMA.FTZ R171, R172, c[0x0][0x2d0], -R145.reuse ;  /* 0x0000b400acab7a23 */ /* 0x100fe40000010891 */
[--C-:B------:R-:W-:Y:S01]  /*e040*/  FFMA.FTZ R172, R142, c[0x0][0x2d0], -R145.reuse ;  /* 0x0000b4008eac7a23 */ /* 0x100fe20000010891 */
[----:B---3--:R-:W-:Y:S01]  /*e050*/  F2FP.PACK_AB R138, R159, R158 ;  /* 0x0000009e9f8a723e */ /* 0x008fe200000000ff */
[----:B------:R-:W-:Y:S01]  /*e060*/  LDSM.16.MT88.4 R140, [R134+UR4+0x2900] ;  /* 0x00290004868c783b */ /* 0x000fe20008004200 */
[--C-:B------:R-:W-:Y:S02]  /*e070*/  FFMA.FTZ R177, R177, c[0x0][0x2d0], -R152.reuse ;  /* 0x0000b400b1b17a23 */ /* 0x100fe40000010898 */
[--C-:B------:R-:W-:Y:S02]  /*e080*/  FFMA.FTZ R178, R178, c[0x0][0x2d0], -R145.reuse ;  /* 0x0000b400b2b27a23 */ /* 0x100fe40000010891 */
[----:B------:R-:W3:Y:S01]  /*e090*/  MUFU.EX2 R164, R164 ;  /* 0x000000a400a47308 */ /* 0x000ee20000000800 */
[--C-:B------:R-:W-:Y:S02]  /*e0a0*/  FFMA.FTZ R179, R176, c[0x0][0x2d0], -R145.reuse ;  /* 0x0000b400b0b37a23 */ /* 0x100fe40000010891 */
[----:B------:R-:W-:Y:S01]  /*e0b0*/  LDSM.16.MT88.4 R148, [R135+UR4+0x3900] ;  /* 0x003900048794783b */ /* 0x000fe20008004200 */
        /* <DEDUP_REMOVED lines=12> */
[----:B---3--:R-:W-:Y:S01]  /*e180*/  F2FP.PACK_AB R137, R164, R165 ;  /* 0x000000a5a489723e */ /* 0x008fe200000000ff */
[C---:B------:R-:W-:Y:S02]  /*e190*/  FMUL.FTZ R36, R132.reuse, R36 ;  /* 0x0000002484247220 */ /* 0x040fe40000410000 */
[C---:B------:R-:W-:Y:S02]  /*e1a0*/  FMUL.FTZ R37, R132.reuse, R37 ;  /* 0x0000002584257220 */ /* 0x040fe40000410000 */
[--C-:B------:R-:W-:Y:S01]  /*e1b0*/  FFMA.FTZ R176, R153, c[0x0][0x2d0], -R152.reuse ;  /* 0x0000b40099b07a23 */ /* 0x100fe20000010898 */
[----:B------:R-:W3:Y:S01]  /*e1c0*/  MUFU.EX2 R3, R3 ;  /* 0x0000000300037308 */ /* 0x000ee20000000800 */
[----:B------:R-:W-:Y:S02]  /*e1d0*/  FFMA.FTZ R152, R147, c[0x0][0x2d0], -R152 ;  /* 0x0000b40093987a23 */ /* 0x000fe40000010898 */
[C---:B------:R-:W-:Y:S02]  /*e1e0*/  FMUL.FTZ R40, R132.reuse, R40 ;  /* 0x0000002884287220 */ /* 0x040fe40000410000 */
[C---:B------:R-:W-:Y:S02]  /*e1f0*/  FMUL.FTZ R41, R132.reuse, R41 ;  /* 0x0000002984297220 */ /* 0x040fe40000410000 */
[C---:B------:R-:W-:Y:S02]  /*e200*/  FMUL.FTZ R44, R132.reuse, R44 ;  /* 0x0000002c842c7220 */ /* 0x040fe40000410000 */
[C---:B------:R-:W-:Y:S01]  /*e210*/  FMUL.FTZ R45, R132.reuse, R45 ;  /* 0x0000002d842d7220 */ /* 0x040fe20000410000 */
[----:B------:R5:W-:Y:S01]  /*e220*/  MUFU.EX2 R192, R152 ;  /* 0x0000009800c07308 */ /* 0x000be20000000800 */
[C---:B------:R-:W-:Y:S02]  /*e230*/  FMUL.FTZ R48, R132.reuse, R48 ;  /* 0x0000003084307220 */ /* 0x040fe40000410000 */
[C---:B------:R-:W-:Y:S01]  /*e240*/  FMUL.FTZ R49, R132.reuse, R49 ;  /* 0x0000003184317220 */ /* 0x040fe20000410000 */
[----:B--2---:R-:W-:Y:S01]  /*e250*/  F2FP.PACK_AB R139, R163, R160 ;  /* 0x000000a0a38b723e */ /* 0x004fe200000000ff */
[C---:B------:R-:W-:Y:S02]  /*e260*/  FMUL.FTZ R52, R132.reuse, R52 ;  /* 0x0000003484347220 */ /* 0x040fe40000410000 */
[C---:B------:R-:W-:Y:S02]  /*e270*/  FMUL.FTZ R53, R132.reuse, R53 ;  /* 0x0000003584357220 */ /* 0x040fe40000410000 */
[C---:B------:R-:W-:Y:S01]  /*e280*/  FMUL.FTZ R56, R132.reuse, R56 ;  /* 0x0000003884387220 */ /* 0x040fe20000410000 */
[----:B------:R-:W-:Y:S01]  /*e290*/  MUFU.EX2 R166, R166 ;  /* 0x000000a600a67308 */ /* 0x000fe20000000800 */
[C---:B------:R-:W-:Y:S02]  /*e2a0*/  FMUL.FTZ R57, R132.reuse, R57 ;  /* 0x0000003984397220 */ /* 0x040fe40000410000 */
[C---:B------:R-:W-:Y:S02]  /*e2b0*/  FMUL.FTZ R60, R132.reuse, R60 ;  /* 0x0000003c843c7220 */ /* 0x040fe40000410000 */
[C---:B---3--:R-:W-:Y:S02]  /*e2c0*/  FMUL.FTZ R6, R3.reuse, R130 ;  /* 0x0000008203067220 */ /* 0x048fe40000410000 */
[C---:B------:R-:W-:Y:S02]  /*e2d0*/  FMUL.FTZ R7, R3.reuse, R131 ;  /* 0x0000008303077220 */ /* 0x040fe40000410000 */
[----:B------:R-:W-:Y:S01]  /*e2e0*/  LDSM.16.MT88.4 R128, [R156+0x2900] ;  /* 0x002900009c80783b */ /* 0x000fe20000004200 */
[C---:B------:R-:W-:Y:S01]  /*e2f0*/  FMUL.FTZ R10, R3.reuse, R126 ;  /* 0x0000007e030a7220 */ /* 0x040fe20000410000 */
[----:B------:R-:W2:Y:S01]  /*e300*/  MUFU.EX2 R167, R167 ;  /* 0x000000a700a77308 */ /* 0x000ea20000000800 */
[C---:B------:R-:W-:Y:S02]  /*e310*/  FMUL.FTZ R11, R3.reuse, R127 ;  /* 0x0000007f030b7220 */ /* 0x040fe40000410000 */
[C---:B-1----:R-:W-:Y:S03]  /*e320*/  HMMA.16816.F32 R4, R136.reuse, R12, R4 ;  /* 0x0000000c8804723c */ /* 0x042fe60000001804 */
[----:B------:R-:W-:Y:S02]  /*e330*/  LDSM.16.MT88.4 R124, [R135+UR4+0x2900] ;  /* 0x00290004877c783b */ /* 0x000fe40008004200 */
[C---:B------:R-:W-:Y:S02]  /*e340*/  FMUL.FTZ R18, R3.reuse, R118 ;  /* 0x0000007603127220 */ /* 0x040fe40000410000 */
[C---:B------:R-:W-:Y:S01]  /*e350*/  FMUL.FTZ R12, R132.reuse, R120 ;  /* 0x00000078840c7220 */ /* 0x040fe20000410000 */
[C---:B------:R-:W-:Y:S01]  /*e360*/  HMMA.16816.F32 R8, R136.reuse, R14, R8 ;  /* 0x0000000e8808723c */ /* 0x040fe20000001808 */
[----:B------:R-:W-:Y:S02]  /*e370*/  MUFU.EX2 R168, R168 ;  /* 0x000000a800a87308 */ /* 0x000fe40000000800 */
[----:B-----5:R-:W-:Y:S01]  /*e380*/  LDSM.16.MT88.4 R152, [R156+0x3900] ;  /* 0x003900009c98783b */ /* 0x020fe20000004200 */
        /* <DEDUP_REMOVED lines=9> */
[C---:B----4-:R-:W-:Y:S01]  /*e420*/  HMMA.16816.F32 R12, R136.reuse, R20, R12 ;  /* 0x00000014880c723c */ /* 0x050fe2000000180c */
[----:B------:R-:W1:Y:S02]  /*e430*/  LDSM.16.MT88.4 R120, [R157+0x100] ;  /* 0x000100009d78783b */ /* 0x000e640000004200 */
[C---:B------:R-:W-:Y:S01]  /*e440*/  FMUL.FTZ R35, R3.reuse, R103 ;  /* 0x0000006703237220 */ /* 0x040fe20000410000 */
[----:B------:R-:W-:Y:S01]  /*e450*/  MUFU.EX2 R170, R170 ;  /* 0x000000aa00aa7308 */ /* 0x000fe20000000800 */
[C---:B------:R-:W-:Y:S02]  /*e460*/  FMUL.FTZ R38, R3.reuse, R38 ;  /* 0x0000002603267220 */ /* 0x040fe40000410000 */
[C---:B------:R-:W-:Y:S01]  /*e470*/  FMUL.FTZ R20, R132.reuse, R112 ;  /* 0x0000007084147220 */ /* 0x040fe20000410000 */
[C---:B------:R-:W-:Y:S01]  /*e480*/  HMMA.16816.F32 R16, R136.reuse, R22, R16 ;  /* 0x000000168810723c */ /* 0x040fe20000001810 */
[----:B------:R-:W-:Y:S03]  /*e490*/  LDSM.16.MT88.4 R100, [R134+UR4+0x2100] ;  /* 0x002100048664783b */ /* 0x000fe60008004200 */
[C---:B------:R-:W-:Y:S02]  /*e4a0*/  FMUL.FTZ R21, R132.reuse, R113 ;  /* 0x0000007184157220 */ /* 0x040fe40000410000 */
[C---:B------:R-:W-:Y:S01]  /*e4b0*/  FMUL.FTZ R39, R3.reuse, R39 ;  /* 0x0000002703277220 */ /* 0x040fe20000410000 */
[----:B------:R-:W3:Y:S01]  /*e4c0*/  MUFU.EX2 R171, R171 ;  /* 0x000000ab00ab7308 */ /* 0x000ee20000000800 */
[C---:B------:R-:W-:Y:S01]  /*e4d0*/  FMUL.FTZ R22, R3.reuse, R114 ;  /* 0x0000007203167220 */ /* 0x040fe20000410000 */
[----:B------:R-:W-:Y:S03]  /*e4e0*/  LDSM.16.MT88.4 R108, [R157+0x2100] ;  /* 0x002100009d6c783b */ /* 0x000fe60000004200 */
[C---:B------:R-:W-:Y:S02]  /*e4f0*/  FMUL.FTZ R23, R3.reuse, R115 ;  /* 0x0000007303177220 */ /* 0x040fe40000410000 */
[C---:B------:R-:W-:Y:S02]  /*e500*/  FMUL.FTZ R42, R3.reuse, R42 ;  /* 0x0000002a032a7220 */ /* 0x040fe40000410000 */
[C---:B------:R-:W-:Y:S01]  /*e510*/  FMUL.FTZ R43, R3.reuse, R43 ;  /* 0x0000002b032b7220 */ /* 0x040fe20000410000 */
[----:B------:R-:W4:Y:S01]  /*e520*/  LDSM.16.MT88.4 R112, [R135+UR4+0x2100] ;  /* 0x002100048770783b */ /* 0x000f220008004200 */
[C---:B------:R-:W-:Y:S01]  /*e530*/  FMUL.FTZ R46, R3.reuse, R46 ;  /* 0x0000002e032e7220 */ /* 0x040fe20000410000 */
[C---:B------:R-:W-:Y:S01]  /*e540*/  HMMA.16816.F32 R20, R136.reuse, R28, R20 ;  /* 0x0000001c8814723c */ /* 0x040fe20000001814 */
[----:B------:R-:W-:Y:S02]  /*e550*/  MUFU.EX2 R172, R172 ;  /* 0x000000ac00ac7308 */ /* 0x000fe40000000800 */
[C---:B------:R-:W-:Y:S02]  /*e560*/  FMUL.FTZ R47, R3.reuse, R47 ;  /* 0x0000002f032f7220 */ /* 0x040fe40000410000 */
[C---:B------:R-:W-:Y:S02]  /*e570*/  FMUL.FTZ R50, R3.reuse, R50 ;  /* 0x0000003203327220 */ /* 0x040fe40000410000 */
[C---:B------:R-:W-:Y:S01]  /*e580*/  FMUL.FTZ R28, R132.reuse, R104 ;  /* 0x00000068841c7220 */ /* 0x040fe20000410000 */
[C---:B------:R-:W-:Y:S03]  /*e590*/  HMMA.16816.F32 R24, R136.reuse, R30, R24 ;  /* 0x0000001e8818723c */ /* 0x040fe60000001818 */
[----:B------:R-:W5:Y:S01]  /*e5a0*/  MUFU.EX2 R173, R173 ;  /* 0x000000ad00ad7308 */ /* 0x000f620000000800 */
        /* <DEDUP_REMOVED lines=10> */
[----:B------:R-:W1:Y:S01]  /*e650*/  MUFU.EX2 R180, R180 ;  /* 0x000000b400b47308 */ /* 0x000e620000000800 */
[C---:B------:R-:W-:Y:S02]  /*e660*/  FMUL.FTZ R59, R3.reuse, R59 ;  /* 0x0000003b033b7220 */ /* 0x040fe40000410000 */
[C---:B------:R-:W-:Y:S01]  /*e670*/  FMUL.FTZ R61, R132.reuse, R61 ;  /* 0x0000003d843d7220 */ /* 0x040fe20000410000 */
[C---:B------:R-:W-:Y:S01]  /*e680*/  HMMA.16816.F32 R32, R136.reuse, R122, R32 ;  /* 0x0000007a8820723c */ /* 0x040fe20000001820 */
[----:B------:R-:W-:Y:S03]  /*e690*/  LDSM.16.MT88.4 R120, [R134+UR4+0x900] ;  /* 0x000900048678783b */ /* 0x000fe60008004200 */
[C---:B------:R-:W-:Y:S02]  /*e6a0*/  FMUL.FTZ R62, R3.reuse, R62 ;  /* 0x0000003e033e7220 */ /* 0x040fe40000410000 */
[C---:B------:R-:W-:Y:S01]  /*e6b0*/  FMUL.FTZ R63, R3.reuse, R63 ;  /* 0x0000003f033f7220 */ /* 0x040fe20000410000 */
[----:B------:R-:W-:Y:S01]  /*e6c0*/  MUFU.EX2 R177, R177 ;  /* 0x000000b100b17308 */ /* 0x000fe20000000800 */
[C---:B----4-:R-:W-:Y:S04]  /*e6d0*/  HMMA.16816.F32 R36, R136.reuse, R112, R36 ;  /* 0x000000708824723c */ /* 0x050fe80000001824 */
[C---:B------:R-:W-:Y:S02]  /*e6e0*/  FMUL.FTZ R64, R132.reuse, R64 ;  /* 0x0000004084407220 */ /* 0x040fe40000410000 */
[C---:B------:R-:W-:Y:S02]  /*e6f0*/  FMUL.FTZ R65, R132.reuse, R65 ;  /* 0x0000004184417220 */ /* 0x040fe40000410000 */
[C---:B------:R-:W-:Y:S01]  /*e700*/  HMMA.16816.F32 R40, R136.reuse, R114, R40 ;  /* 0x000000728828723c */ /* 0x040fe20000001828 */
[----:B------:R-:W-:Y:S01]  /*e710*/  LDSM.16.MT88.4 R112, [R135+UR4+0x900] ;  /* 0x000900048770783b */ /* 0x000fe20008004200 */
[----:B------:R-:W4:Y:S02]  /*e720*/  MUFU.EX2 R182, R182 ;  /* 0x000000b600b67308 */ /* 0x000f240000000800 */
[C---:B------:R-:W-:Y:S02]  /*e730*/  FMUL.FTZ R66, R3.reuse, R66 ;  /* 0x0000004203427220 */ /* 0x040fe40000410000 */
[C---:B------:R-:W-:Y:S02]  /*e740*/  FMUL.FTZ R67, R3.reuse, R67 ;  /* 0x0000004303437220 */ /* 0x040fe40000410000 */
[C---:B------:R-:W-:Y:S01]  /*e750*/  FMUL.FTZ R68, R132.reuse, R68 ;  /* 0x0000004484447220 */ /* 0x040fe20000410000 */
[C---:B--2---:R-:W-:Y:S03]  /*e760*/  HMMA.16816.F32 R44, R136.reuse, R104, R44 ;  /* 0x00000068882c723c */ /* 0x044fe6000000182c */
[----:B------:R-:W-:Y:S01]  /*e770*/  MUFU.EX2 R178, R178 ;  /* 0x000000b200b27308 */ /* 0x000fe20000000800 */
[C---:B------:R-:W-:Y:S02]  /*e780*/  FMUL.FTZ R69, R132.reuse, R69 ;  /* 0x0000004584457220 */ /* 0x040fe40000410000 */
[C---:B------:R-:W-:Y:S02]  /*e790*/  FMUL.FTZ R70, R3.reuse, R70 ;  /* 0x0000004603467220 */ /* 0x040fe40000410000 */
[C---:B------:R-:W-:Y:S01]  /*e7a0*/  FMUL.FTZ R71, R3.reuse, R71 ;  /* 0x0000004703477220 */ /* 0x040fe20000410000 */
[C---:B------:R-:W-:Y:S01]  /*e7b0*/  HMMA.16816.F32 R48, R136.reuse, R106, R48 ;  /* 0x0000006a8830723c */ /* 0x040fe20000001830 */
[----:B------:R-:W2:Y:S03]  /*e7c0*/  LDSM.16.MT88.4 R104, [R135+UR4+0x4100] ;  /* 0x004100048768783b */ /* 0x000ea60008004200 */
[----:B------:R-:W1:Y:S01]  /*e7d0*/  MUFU.EX2 R179, R179 ;  /* 0x000000b300b37308 */ /* 0x000e620000000800 */
[C---:B------:R-:W-:Y:S02]  /*e7e0*/  FMUL.FTZ R72, R132.reuse, R72 ;  /* 0x0000004884487220 */ /* 0x040fe40000410000 */
[C---:B------:R-:W-:Y:S01]  /*e7f0*/  FMUL.FTZ R73, R132.reuse, R73 ;  /* 0x0000004984497220 */ /* 0x040fe20000410000 */
[C---:B------:R-:W-:Y:S04]  /*e800*/  HMMA.16816.F32 R52, R136.reuse, R100, R52 ;  /* 0x000000648834723c */ /* 0x040fe80000001834 */
[C---:B------:R-:W-:Y:S02]  /*e810*/  FMUL.FTZ R74, R3.reuse, R74 ;  /* 0x0000004a034a7220 */ /* 0x040fe40000410000 */
[----:B------:R-:W-:Y:S01]  /*e820*/  MUFU.EX2 R181, R181 ;  /* 0x000000b500b57308 */ /* 0x000fe20000000800 */
        /* <DEDUP_REMOVED lines=18> */
[C---:B------:R-:W-:Y:S02]  /*e950*/  FMUL.FTZ R84, R132.reuse, R84 ;  /* 0x0000005484547220 */ /* 0x040fe40000410000 */
[C---:B------:R-:W-:Y:S01]  /*e960*/  FMUL.FTZ R85, R132.reuse, R85 ;  /* 0x0000005584557220 */ /* 0x040fe20000410000 */
[C---:B------:R-:W-:Y:S01]  /*e970*/  HMMA.16816.F32 R72, R136.reuse, R106, R72 ;  /* 0x0000006a8848723c */ /* 0x040fe20000001848 */
[----:B------:R-:W2:Y:S03]  /*e980*/  LDSM.16.MT88.4 R104, [R157+0x4100] ;  /* 0x004100009d68783b */ /* 0x000ea60000004200 */
[C---:B------:R-:W-:Y:S02]  /*e990*/  FMUL.FTZ R86, R3.reuse, R86 ;  /* 0x0000005603567220 */ /* 0x040fe40000410000 */
[----:B------:R-:W-:Y:S01]  /*e9a0*/  FMUL.FTZ R87, R3, R87 ;  /* 0x0000005703577220 */ /* 0x000fe20000410000 */
[----:B------:R-:W-:Y:S01]  /*e9b0*/  MUFU.EX2 R228, R228 ;  /* 0x000000e400e47308 */ /* 0x000fe20000000800 */
[C---:B-1----:R-:W-:Y:S04]  /*e9c0*/  HMMA.16816.F32 R76, R136.reuse, R100, R76 ;  /* 0x00000064884c723c */ /* 0x042fe8000000184c */
[C---:B------:R-:W-:Y:S02]  /*e9d0*/  FMUL.FTZ R88, R132.reuse, R88 ;  /* 0x0000005884587220 */ /* 0x040fe40000410000 */
[C---:B------:R-:W-:Y:S01]  /*e9e0*/  FMUL.FTZ R89, R132.reuse, R89 ;  /* 0x0000005984597220 */ /* 0x040fe20000410000 */
[----:B------:R-:W-:Y:S01]  /*e9f0*/  F2FP.PACK_AB R100, R167, R166 ;  /* 0x000000a6a764723e */ /* 0x000fe200000000ff */
[C---:B------:R-:W-:Y:S01]  /*ea00*/  HMMA.16816.F32 R80, R136.reuse, R102, R80 ;  /* 0x000000668850723c */ /* 0x040fe20000001850 */
[----:B------:R-:W-:Y:S03]  /*ea10*/  MUFU.EX2 R229, R229 ;  /* 0x000000e500e57308 */ /* 0x000fe60000000800 */
[----:B------:R-:W-:Y:S01]  /*ea20*/  FMUL.FTZ R90, R3, R90 ;  /* 0x0000005a035a7220 */ /* 0x000fe20000410000 */
[----:B---3--:R-:W-:Y:S01]  /*ea30*/  F2FP.PACK_AB R101, R171, R170 ;  /* 0x000000aaab65723e */ /* 0x008fe200000000ff */
[----:B------:R-:W-:Y:S01]  /*ea40*/  FMUL.FTZ R91, R3, R91 ;  /* 0x0000005b035b7220 */ /* 0x000fe20000410000 */
[----:B------:R-:W-:Y:S01]  /*ea50*/  F2FP.PACK_AB R102, R169, R168 ;  /* 0x000000a8a966723e */ /* 0x000fe200000000ff */
[C---:B----4-:R-:W-:Y:S03]  /*ea60*/  HMMA.16816.F32 R84, R136.reuse, R108, R84 ;  /* 0x0000006c8854723c */ /* 0x050fe60000001854 */
[----:B------:R-:W-:Y:S01]  /*ea70*/  MUFU.EX2 R230, R230 ;  /* 0x000000e600e67308 */ /* 0x000fe20000000800 */
[C---:B------:R-:W-:Y:S01]  /*ea80*/  FMUL.FTZ R92, R132.reuse, R92 ;  /* 0x0000005c845c7220 */ /* 0x040fe20000410000 */
[----:B-----5:R-:W-:Y:S01]  /*ea90*/  F2FP.PACK_AB R103, R173, R172 ;  /* 0x000000acad67723e */ /* 0x020fe200000000ff */
[C---:B------:R-:W-:Y:S02]  /*eaa0*/  FMUL.FTZ R93, R132.reuse, R93 ;  /* 0x0000005d845d7220 */ /* 0x040fe40000410000 */
[C---:B------:R-:W-:Y:S01]  /*eab0*/  HMMA.16816.F32 R88, R136.reuse, R110, R88 ;  /* 0x0000006e8858723c */ /* 0x040fe20000001858 */
[----:B------:R-:W1:Y:S03]  /*eac0*/  LDSM.16.MT88.4 R108, [R157+0x900] ;  /* 0x000900009d6c783b */ /* 0x000e660000004200 */
[C---:B------:R-:W-:Y:S02]  /*ead0*/  FMUL.FTZ R94, R3.reuse, R94 ;  /* 0x0000005e035e7220 */ /* 0x040fe40000410000 */
[C---:B------:R-:W-:Y:S02]  /*eae0*/  FMUL.FTZ R95, R3.reuse, R95 ;  /* 0x0000005f035f7220 */ /* 0x040fe40000410000 */
[C---:B------:R-:W-:Y:S04]  /*eaf0*/  FMUL.FTZ R96, R132.reuse, R96 ;  /* 0x0000006084607220 */ /* 0x040fe80000410000 */
[----:B------:R-:W-:Y:S01]  /*eb00*/  FMUL.FTZ R97, R132, R97 ;  /* 0x0000006184617220 */ /* 0x000fe20000410000 */
[C---:B--2---:R-:W-:Y:S03]  /*eb10*/  HMMA.16816.F32 R92, R136.reuse, R104, R92 ;  /* 0x00000068885c723c */ /* 0x044fe6000000185c */
[C---:B------:R-:W-:Y:S02]  /*eb20*/  FMUL.FTZ R98, R3.reuse, R98 ;  /* 0x0000006203627220 */ /* 0x040fe40000410000 */
[C---:B------:R-:W-:Y:S02]  /*eb30*/  FMUL.FTZ R99, R3.reuse, R99 ;  /* 0x0000006303637220 */ /* 0x040fe40000410000 */
[--C-:B------:R-:W-:Y:S02]  /*eb40*/  FFMA.FTZ R174, R174, c[0x0][0x2d0], -R145.reuse ;  /* 0x0000b400aeae7a23 */ /* 0x100fe40000010891 */
[----:B------:R-:W-:Y:S03]  /*eb50*/  FFMA.FTZ R145, R144, c[0x0][0x2d0], -R145 ;  /* 0x0000b40090917a23 */ /* 0x000fe60000010891 */
[----:B------:R-:W-:Y:S01]  /*eb60*/  HMMA.16816.F32 R96, R136, R106, R96 ;  /* 0x0000006a8860723c */ /* 0x000fe20000001860 */
[----:B------:R-:W2:Y:S01]  /*eb70*/  LDSM.16.MT88.4 R104, [R157+0x2900] ;  /* 0x002900009d68783b */ /* 0x000ea20000004200 */
[----:B------:R3:W-:Y:S01]  /*eb80*/  MUFU.EX2 R231, R145 ;  /* 0x0000009100e77308 */ /* 0x0007e20000000800 */
[----:B------:R-:W-:Y:S02]  /*eb90*/  FFMA.FTZ R165, R3, R216, R165 ;  /* 0x000000d803a57223 */ /* 0x000fe400000100a5 */
[----:B------:R-:W-:Y:S01]  /*eba0*/  FFMA.FTZ R162, R132, R217, R162 ;  /* 0x000000d984a27223 */ /* 0x000fe200000100a2 */
[----:B------:R-:W-:Y:S01]  /*ebb0*/  MOV R132, R2 ;  /* 0x0000000200847202 */ /* 0x000fe20000000f00 */
[----:B------:R-:W-:Y:S01]  /*ebc0*/  FADD.FTZ R165, R164, R165 ;  /* 0x000000a5a4a57221 */ /* 0x000fe20000010000 */
[C---:B------:R-:W-:Y:S01]  /*ebd0*/  HMMA.16816.F32 R4, R100.reuse, R112, R4 ;  /* 0x000000706404723c */ /* 0x040fe20000001804 */
[----:B------:R-:W-:Y:S03]  /*ebe0*/  LDSM.16.MT88.4 R136, [R134+UR4+0x3100] ;  /* 0x003100048688783b */ /* 0x000fe60008004200 */
[----:B------:R-:W4:Y:S01]  /*ebf0*/  MUFU.EX2 R174, R174 ;  /* 0x000000ae00ae7308 */ /* 0x000f220000000800 */
[----:B------:R-:W-:Y:S02]  /*ec00*/  FADD.FTZ R161, R161, R162 ;  /* 0x000000a2a1a17221 */ /* 0x000fe40000010000 */
[----:B------:R-:W-:Y:S01]  /*ec10*/  FADD.FTZ R160, R160, R165 ;  /* 0x000000a5a0a07221 */ /* 0x000fe20000010000 */
[C---:B------:R-:W-:Y:S01]  /*ec20*/  HMMA.16816.F32 R8, R100.reuse, R114, R8 ;  /* 0x000000726408723c */ /* 0x040fe20000001808 */
[----:B------:R-:W-:Y:S03]  /*ec30*/  LDSM.16.MT88.4 R112, [R156+0x4900] ;  /* 0x004900009c70783b */ /* 0x000fe60000004200 */
[----:B------:R-:W-:Y:S02]  /*ec40*/  FADD.FTZ R158, R158, R161 ;  /* 0x000000a19e9e7221 */ /* 0x000fe40000010000 */
[----:B------:R-:W-:Y:S02]  /*ec50*/  FADD.FTZ R163, R163, R160 ;  /* 0x000000a0a3a37221 */ /* 0x000fe40000010000 */
[C---:B------:R-:W-:Y:S01]  /*ec60*/  HMMA.16816.F32 R12, R100.reuse, R116, R12 ;  /* 0x00000074640c723c */ /* 0x040fe2000000180c */
[----:B---3--:R-:W-:Y:S03]  /*ec70*/  LDSM.16.MT88.4 R144, [R157+0x1900] ;  /* 0x001900009d90783b */ /* 0x008fe60000004200 */
[----:B------:R-:W-:Y:S02]  /*ec80*/  FADD.FTZ R159, R159, R158 ;  /* 0x0000009e9f9f7221 */ /* 0x000fe40000010000 */
[----:B------:R-:W-:Y:S02]  /*ec90*/  FADD.FTZ R170, R170, R163 ;  /* 0x000000a3aaaa7221 */ /* 0x000fe40000010000 */
[C---:B------:R-:W-:Y:S01]  /*eca0*/  HMMA.16816.F32 R16, R100.reuse, R118, R16 ;  /* 0x000000766410723c */ /* 0x040fe20000001810 */
[----:B------:R-:W-:Y:S03]  /*ecb0*/  LDSM.16.MT88.4 R116, [R134+UR4+0x4900] ;  /* 0x004900048674783b */ /* 0x000fe60008004200 */
[----:B------:R-:W-:Y:S02]  /*ecc0*/  FADD.FTZ R166, R166, R159 ;  /* 0x0000009fa6a67221 */ /* 0x000fe40000010000 */
[----:B------:R-:W-:Y:S02]  /*ecd0*/  FADD.FTZ R171, R171, R170 ;  /* 0x000000aaabab7221 */ /* 0x000fe40000010000 */
[C---:B------:R-:W-:Y:S04]  /*ece0*/  HMMA.16816.F32 R20, R100.reuse, R120, R20 ;  /* 0x000000786414723c */ /* 0x040fe80000001814 */
[----:B------:R-:W-:Y:S02]  /*ecf0*/  FADD.FTZ R167, R167, R166 ;  /* 0x000000a6a7a77221 */ /* 0x000fe40000010000 */
[----:B------:R-:W-:Y:S02]  /*ed00*/  FADD.FTZ R172, R172, R171 ;  /* 0x000000abacac7221 */ /* 0x000fe40000010000 */
[C---:B------:R-:W-:Y:S01]  /*ed10*/  HMMA.16816.F32 R24, R100.reuse, R122, R24 ;  /* 0x0000007a6418723c */ /* 0x040fe20000001818 */
[----:B------:R-:W-:Y:S03]  /*ed20*/  LDSM.16.MT88.4 R120, [R134+UR4+0x1100] ;  /* 0x001100048678783b */ /* 0x000fe60008004200 */
[----:B------:R-:W-:Y:S02]  /*ed30*/  FADD.FTZ R168, R168, R167 ;  /* 0x000000a7a8a87221 */ /* 0x000fe40000010000 */
[----:B------:R-:W-:Y:S02]  /*ed40*/  FADD.FTZ R173, R173, R172 ;  /* 0x000000acadad7221 */ /* 0x000fe40000010000 */
[C---:B-1----:R-:W-:Y:S04]  /*ed50*/  HMMA.16816.F32 R28, R100.reuse, R108, R28 ;  /* 0x0000006c641c723c */ /* 0x042fe8000000181c */
[----:B------:R-:W-:Y:S04]  /*ed60*/  FADD.FTZ R168, R169, R168 ;  /* 0x000000a8a9a87221 */ /* 0x000fe80000010000 */
[C---:B------:R-:W-:Y:S01]  /*ed70*/  HMMA.16816.F32 R32, R100.reuse, R110, R32 ;  /* 0x0000006e6420723c */ /* 0x040fe20000001820 */
[----:B------:R-:W1:Y:S07]  /*ed80*/  LDSM.16.MT88.4 R108, [R135+UR4+0x4900] ;  /* 0x00490004876c783b */ /* 0x000e6e0008004200 */
[C---:B------:R-:W-:Y:S08]  /*ed90*/  HMMA.16816.F32 R36, R100.reuse, R124, R36 ;  /* 0x0000007c6424723c */ /* 0x040ff00000001824 */
        /* <DEDUP_REMOVED lines=8> */
[C---:B--2---:R-:W-:Y:S08]  /*ee20*/  HMMA.16816.F32 R60, R100.reuse, R104, R60 ;  /* 0x00000068643c723c */ /* 0x044ff0000000183c */
[C---:B------:R-:W-:Y:S01]  /*ee30*/  HMMA.16816.F32 R64, R100.reuse, R106, R64 ;  /* 0x0000006a6440723c */ /* 0x040fe20000001840 */
[----:B------:R-:W2:Y:S07]  /*ee40*/  LDSM.16.MT88.4 R104, [R157+0x4900] ;  /* 0x004900009d68783b */ /* 0x000eae0000004200 */
        /* <DEDUP_REMOVED lines=8> */
[----:B------:R-:W5:Y:S07]  /*eed0*/  LDSM.16.MT88.4 R116, [R157+0x1100] ;  /* 0x001100009d74783b */ /* 0x000f6e0000004200 */
        /* <DEDUP_REMOVED lines=8> */
[----:B----4-:R-:W-:Y:S01]  /*ef60*/  F2FP.PACK_AB R103, R181, R174 ;  /* 0x000000aeb567723e */ /* 0x010fe200000000ff */
        /* <DEDUP_REMOVED lines=8> */
[----:B------:R-:W1:Y:S07]  /*eff0*/  LDSM.16.MT88.4 R108, [R135+UR4+0x5100] ;  /* 0x00510004876c783b */ /* 0x000e6e0008004200 */
[C---:B---3--:R-:W-:Y:S08]  /*f000*/  HMMA.16816.F32 R12, R100.reuse, R112, R12 ;  /* 0x00000070640c723c */ /* 0x048ff0000000180c */
[C---:B------:R-:W-:Y:S01]  /*f010*/  HMMA.16816.F32 R16, R100.reuse, R114, R16 ;  /* 0x000000726410723c */ /* 0x040fe20000001810 */
[----:B------:R-:W3:Y:S07]  /*f020*/  LDSM.16.MT88.4 R112, [R156+0x5100] ;  /* 0x005100009c70783b */ /* 0x000eee0000004200 */
[C---:B------:R-:W-:Y:S08]  /*f030*/  HMMA.16816.F32 R20, R100.reuse, R120, R20 ;  /* 0x000000786414723c */ /* 0x040ff00000001814 */
[C---:B------:R-:W-:Y:S08]  /*f040*/  HMMA.16816.F32 R24, R100.reuse, R122, R24 ;  /* 0x0000007a6418723c */ /* 0x040ff00000001818 */
[C---:B-----5:R-:W-:Y:S08]  /*f050*/  HMMA.16816.F32 R28, R100.reuse, R116, R28 ;  /* 0x00000074641c723c */ /* 0x060ff0000000181c */
        /* <DEDUP_REMOVED lines=14> */
[----:B------:R-:W-:Y:S01]  /*f140*/  F2FP.PACK_AB R139, R231, R230 ;  /* 0x000000e6e78b723e */ /* 0x000fe200000000ff */
        /* <DEDUP_REMOVED lines=19> */
[----:B------:R-:W2:Y:S07]  /*f280*/  LDSM.16.MT88.4 R4, [R134+UR4+0x3900] ;  /* 0x003900048604783b */ /* 0x000eae0008004200 */
[C---:B------:R-:W-:Y:S01]  /*f290*/  HMMA.16816.F32 R124, R136.reuse, R126, R8 ;  /* 0x0000007e887c723c */ /* 0x040fe20000001808 */
[----:B------:R-:W3:Y:S07]  /*f2a0*/  LDSM.16.MT88.4 R8, [R157+0x3900] ;  /* 0x003900009d08783b */ /* 0x000eee0000004200 */
[C---:B-1----:R-:W-:Y:S07]  /*f2b0*/  HMMA.16816.F32 R120, R136.reuse, R108, R12 ;  /* 0x0000006c8878723c */ /* 0x042fee000000180c */
[----:B------:R-:W-:Y:S01]  /*f2c0*/  IADD3 R12, R220, -0x2, RZ ;  /* 0xfffffffedc0c7810 */ /* 0x000fe20007ffe0ff */
[C---:B------:R-:W-:Y:S03]  /*f2d0*/  HMMA.16816.F32 R116, R136.reuse, R110, R16 ;  /* 0x0000006e8874723c */ /* 0x040fe60000001810 */
[C---:B------:R-:W-:Y:S05]  /*f2e0*/  ISETP.GE.AND P0, PT, R12.reuse, R193, PT ;  /* 0x000000c10c00720c */ /* 0x040fea0003f06270 */
[C---:B------:R-:W-:Y:S08]  /*f2f0*/  HMMA.16816.F32 R112, R136.reuse, R140, R20 ;  /* 0x0000008c8870723c */ /* 0x040ff00000001814 */
[C---:B------:R-:W-:Y:S04]  /*f300*/  HMMA.16816.F32 R108, R136.reuse, R142, R24 ;  /* 0x0000008e886c723c */ /* 0x040fe80000001818 */
[----:B------:R-:W-:Y:S03]  /*f310*/  @P0 SHF.R.S32.HI R16, RZ, 0x1f, R12 ;  /* 0x0000001fff100819 */ /* 0x000fe6000001140c */
[----:B------:R-:W-:Y:S01]  /*f320*/  @P0 IMAD.WIDE.U32 R24, R12, c[0x0][0x1e0], RZ ;  /* 0x000078000c180a25 */ /* 0x000fe200078e00ff */
[C---:B------:R-:W-:Y:S04]  /*f330*/  HMMA.16816.F32 R104, R136.reuse, R144, R28 ;  /* 0x000000908868723c */ /* 0x040fe8000000181c */
[----:B------:R-:W-:Y:S04]  /*f340*/  @P0 IMAD R16, R16, c[0x0][0x1e0], RZ ;  /* 0x0000780010100a24 */ /* 0x000fe800078e02ff */
[C---:B------:R-:W-:Y:S04]  /*f350*/  HMMA.16816.F32 R100, R136.reuse, R146, R32 ;  /* 0x000000928864723c */ /* 0x040fe80000001820 */
[----:B------:R-:W-:Y:S02]  /*f360*/  @P0 IMAD R16, R12, c[0x0][0x1e4], R16 ;  /* 0x000079000c100a24 */ /* 0x000fe400078e0210 */
[----:B------:R-:W1:Y:S02]  /*f370*/  LDSM.16.MT88.4 R12, [R135+UR4+0x5900] ;  /* 0x00590004870c783b */ /* 0x000e640008004200 */
[C---:B------:R-:W-:Y:S04]  /*f380*/  HMMA.16816.F32 R36, R136.reuse, R148, R36 ;  /* 0x000000948824723c */ /* 0x040fe80000001824 */
[----:B------:R-:W-:Y:S02]  /*f390*/  @P0 IADD3 R17, R25, R16, RZ ;  /* 0x0000001019110210 */ /* 0x000fe40007ffe0ff */
[C---:B------:R-:W-:Y:S02]  /*f3a0*/  @P0 SHF.L.U32 R25, R24.reuse, 0x6, RZ ;  /* 0x0000000618190819 */ /* 0x040fe400000006ff */
[C---:B------:R-:W-:Y:S04]  /*f3b0*/  HMMA.16816.F32 R40, R136.reuse, R150, R40 ;  /* 0x000000968828723c */ /* 0x040fe80000001828 */
[----:B------:R-:W-:Y:S02]  /*f3c0*/  @P0 SHF.L.U64.HI R24, R24, 0x6, R17 ;  /* 0x0000000618180819 */ /* 0x000fe40000010211 */
[C---:B------:R-:W-:Y:S02]  /*f3d0*/  @P0 IADD3 R16, P1, R25.reuse, R206, RZ ;  /* 0x000000ce19100210 */ /* 0x040fe40007f3e0ff */
[C---:B------:R-:W-:Y:S08]  /*f3e0*/  HMMA.16816.F32 R44, R136.reuse, R152, R44 ;  /* 0x00000098882c723c */ /* 0x040ff0000000182c */
[C---:B------:R-:W-:Y:S08]  /*f3f0*/  HMMA.16816.F32 R48, R136.reuse, R154, R48 ;  /* 0x0000009a8830723c */ /* 0x040ff00000001830 */
[C---:B--2---:R-:W-:Y:S07]  /*f400*/  HMMA.16816.F32 R52, R136.reuse, R4, R52 ;  /* 0x000000048834723c */ /* 0x044fee0000001834 */
[----:B------:R-:W-:Y:S01]  /*f410*/  @P0 IADD3.X R5, R24, R213, RZ, P1, !PT ;  /* 0x000000d518050210 */ /* 0x000fe20000ffe4ff */
[C---:B------:R-:W-:Y:S04]  /*f420*/  HMMA.16816.F32 R56, R136.reuse, R6, R56 ;  /* 0x000000068838723c */ /* 0x040fe80000001838 */
[C---:B------:R-:W-:Y:S04]  /*f430*/  @P0 LEA R20, P1, R16.reuse, c[0x0][0x1c8], 0x1 ;  /* 0x0000720010140a11 */ /* 0x040fe800078208ff */
[C---:B---3--:R-:W-:Y:S04]  /*f440*/  HMMA.16816.F32 R60, R136.reuse, R8, R60 ;  /* 0x00000008883c723c */ /* 0x048fe8000000183c */
[----:B------:R-:W-:Y:S02]  /*f450*/  @P0 LEA.HI.X R21, R16, c[0x0][0x1cc], R5, 0x1, P1 ;  /* 0x0000730010150a11 */ /* 0x000fe400008f0c05 */
[----:B------:R-:W2:Y:S01]  /*f460*/  LDSM.16.MT88.4 R16, [R156+0x5900] ;  /* 0x005900009c10783b */ /* 0x000ea20000004200 */
[C---:B------:R-:W-:Y:S01]  /*f470*/  @P0 IADD3 R4, P1, R25.reuse, R224, RZ ;  /* 0x000000e019040210 */ /* 0x040fe20007f3e0ff */
[C---:B------:R-:W-:Y:S04]  /*f480*/  HMMA.16816.F32 R64, R136.reuse, R10, R64 ;  /* 0x0000000a8840723c */ /* 0x040fe80000001840 */
[----:B------:R-:W-:Y:S02]  /*f490*/  @P0 IADD3.X R5, R24, R223, RZ, P1, !PT ;  /* 0x000000df18050210 */ /* 0x000fe40000ffe4ff */
[C---:B------:R-:W-:Y:S02]  /*f4a0*/  @P0 LEA R22, P1, R4.reuse, c[0x0][0x1c8], 0x1 ;  /* 0x0000720004160a11 */ /* 0x040fe400078208ff */
[C---:B-1----:R-:W-:Y:S04]  /*f4b0*/  HMMA.16816.F32 R68, R136.reuse, R12, R68 ;  /* 0x0000000c8844723c */ /* 0x042fe80000001844 */
[----:B------:R-:W-:Y:S02]  /*f4c0*/  @P0 LEA.HI.X R23, R4, c[0x0][0x1cc], R5, 0x1, P1 ;  /* 0x0000730004170a11 */ /* 0x000fe400008f0c05 */
[----:B------:R-:W-:Y:S02]  /*f4d0*/  @P0 IADD3 R5, P1, R25, R222, RZ ;  /* 0x000000de19050210 */ /* 0x000fe40007f3e0ff */
[C---:B------:R-:W-:Y:S04]  /*f4e0*/  HMMA.16816.F32 R72, R136.reuse, R14, R72 ;  /* 0x0000000e8848723c */ /* 0x040fe80000001848 */
[----:B------:R-:W-:Y:S02]  /*f4f0*/  @P0 IADD3.X R4, R24, R221, RZ, P1, !PT ;  /* 0x000000dd18040210 */ /* 0x000fe40000ffe4ff */
[C---:B------:R-:W-:Y:S06]  /*f500*/  @P0 LEA R26, P1, R5.reuse, c[0x0][0x1c8], 0x1 ;  /* 0x00007200051a0a11 */ /* 0x040fec00078208ff */
[----:B------:R-:W-:Y:S02]  /*f510*/  @P0 LEA.HI.X R27, R5, c[0x0][0x1cc], R4, 0x1, P1 ;  /* 0x00007300051b0a11 */ /* 0x000fe400008f0c04 */
[----:B------:R-:W1:Y:S01]  /*f520*/  LDSM.16.MT88.4 R4, [R134+UR4+0x5900] ;  /* 0x005900048604783b */ /* 0x000e620008004200 */
[----:B------:R-:W-:Y:S04]  /*f530*/  @P0 IADD3 R25, P1, R200, R25, RZ ;  /* 0x00000019c8190210 */ /* 0x000fe80007f3e0ff */
[----:B------:R-:W-:Y:S02]  /*f540*/  @P0 IADD3.X R24, R199, R24, RZ, P1, !PT ;  /* 0x00000018c7180210 */ /* 0x000fe40000ffe4ff */
[----:B------:R-:W-:Y:S01]  /*f550*/  @P0 IADD3 R9, P1, R25, R206, RZ ;  /* 0x000000ce19090210 */ /* 0x000fe20007f3e0ff */
[C---:B--2---:R-:W-:Y:S03]  /*f560*/  HMMA.16816.F32 R76, R136.reuse, R16, R76 ;  /* 0x00000010884c723c */ /* 0x044fe6000000184c */
[C---:B------:R-:W-:Y:S02]  /*f570*/  @P0 IADD3.X R8, R24.reuse, R213, RZ, P1, !PT ;  /* 0x000000d518080210 */ /* 0x040fe40000ffe4ff */
[C---:B------:R-:W-:Y:S03]  /*f580*/  @P0 LEA R12, P1, R9.reuse, c[0x0][0x1c8], 0x1 ;  /* 0x00007200090c0a11 */ /* 0x040fe600078208ff */
[C---:B------:R-:W-:Y:S04]  /*f590*/  HMMA.16816.F32 R80, R136.reuse, R18, R80 ;  /* 0x000000128850723c */ /* 0x040fe80000001850 */
[----:B------:R-:W-:Y:S02]  /*f5a0*/  @P0 LEA.HI.X R13, R9, c[0x0][0x1cc], R8, 0x1, P1 ;  /* 0x00007300090d0a11 */ /* 0x000fe400008f0c08 */
[----:B------:R-:W2:Y:S01]  /*f5b0*/  LDSM.16.MT88.4 R8, [R157+0x5900] ;  /* 0x005900009d08783b */ /* 0x000ea20000004200 */
[----:B------:R-:W-:Y:S01]  /*f5c0*/  @P0 IADD3 R3, P1, R25, R224, RZ ;  /* 0x000000e019030210 */ /* 0x000fe20007f3e0ff */
[----:B------:R-:W-:Y:S04]  /*f5d0*/  @P0 IMAD R18, R215, 0x3000, R201 ;  /* 0x00003000d7120824 */ /* 0x000fe800078e02c9 */
[----:B------:R-:W-:Y:S02]  /*f5e0*/  @P0 IADD3.X R16, R24, R223, RZ, P1, !PT ;  /* 0x000000df18100210 */ /* 0x000fe40000ffe4ff */
[C---:B------:R-:W-:Y:S04]  /*f5f0*/  @P0 LEA R14, P1, R3.reuse, c[0x0][0x1c8], 0x1 ;  /* 0x00007200030e0a11 */ /* 0x040fe800078208ff */
[----:B------:R-:W-:Y:S02]  /*f600*/  @P0 LEA.HI.X R15, R3, c[0x0][0x1cc], R16, 0x1, P1 ;  /* 0x00007300030f0a11 */ /* 0x000fe400008f0c10 */
[----:B------:R-:W-:Y:S02]  /*f610*/  @P0 SHF.L.U32 R3, R18, 0x1, RZ ;  /* 0x0000000112030819 */ /* 0x000fe400000006ff */
[----:B------:R-:W-:Y:S01]  /*f620*/  @P0 IADD3 R25, P1, R25, R222, RZ ;  /* 0x000000de19190210 */ /* 0x000fe20007f3e0ff */
[C---:B-1----:R-:W-:Y:S02]  /*f630*/  HMMA.16816.F32 R84, R136.reuse, R4, R84 ;  /* 0x000000048854723c */ /* 0x042fe40000001854 */
        /* <DEDUP_REMOVED lines=10> */
[C---:B--2---:R-:W-:Y:S07]  /*f6e0*/  HMMA.16816.F32 R92, R136.reuse, R8, R92 ;  /* 0x00000008885c723c */ /* 0x044fee000000185c */
[----:B------:R1:W-:Y:S01]  /*f6f0*/  @P0 LDGSTS.E.BYPASS.LTC128B.128 [R3+0xd100], [R12.64], !P5 ;  /* 0x0d1000000c030fae */ /* 0x0003e2000e901d48 */
[----:B------:R-:W-:Y:S07]  /*f700*/  HMMA.16816.F32 R96, R136, R10, R96 ;  /* 0x0000000a8860723c */ /* 0x000fee0000001860 */
[----:B------:R1:W-:Y:S08]  /*f710*/  @P0 LDGSTS.E.BYPASS.LTC128B.128 [R3+0xf100], [R14.64], !P4 ;  /* 0x0f1000000e030fae */ /* 0x0003f0000e101d48 */
[----:B------:R1:W-:Y:S01]  /*f720*/  @P0 LDGSTS.E.BYPASS.LTC128B.128 [R3+0x11100], [R16.64], !P6 ;  /* 0x1110000010030fae */ /* 0x0003e2000f101d48 */
[----:B------:R-:W-:Y:S02]  /*f730*/  ISETP.GE.AND P0, PT, R193, R220, PT ;  /* 0x000000dcc100720c */ /* 0x000fe40003f06270 */
[----:B------:R-:W-:Y:S05]  /*f740*/  IADD3 R220, R220, -0x1, RZ ;  /* 0xffffffffdcdc7810 */ /* 0x000fea0007ffe0ff */
[----:B------:R-:W0:Y:S01]  /*f750*/  LDGDEPBAR ;  /* 0x00000000000079af */ /* 0x000e220000000000 */
[----:B-1----:R-:W-:Y:S05]  /*f760*/  MOV R3, R0 ;  /* 0x0000000000037202 */ /* 0x002fea0000000f00 */
[----:B------:R-:W-:-:S05]  /*f770*/  @!P0 BRA `(.L_x_905) ;  /* 0xffffc75000008947 */ /* 0x000fca000383ffff */
.L_x_896:
[----:B------:R-:W1:Y:S01]  /*f780*/  SHFL.BFLY PT, R4, R217, 0x2, 0x1f ;  /* 0x0c401f00d9047f89 */ /* 0x000e6200000e0000 */
[----:B------:R-:W-:-:S02]  /*f790*/  MOV R9, 0xff800000 ;  /* 0xff80000000097802 */ /* 0x000fc40000000f00 */
[----:B------:R-:W-:Y:S01]  /*f7a0*/  PLOP3.LUT P2, PT, PT, PT, PT, 0x8, 0x0 ;  /* 0x000000000000781c */ /* 0x000fe20003f4e170 */
[----:B------:R-:W2:Y:S01]  /*f7b0*/  SHFL.BFLY PT, R3, R216, 0x2, 0x1f ;  /* 0x0c401f00d8037f89 */ /* 0x000ea200000e0000 */
[----:B-1----:R-:W-:Y:S02]  /*f7c0*/  FADD.FTZ R7, R4, R217 ;  /* 0x000000d904077221 */ /* 0x002fe40000010000 */
[----:B------:R-:W-:Y:S01]  /*f7d0*/  CS2R R4, SRZ ;  /* 0x0000000000047805 */ /* 0x000fe2000001ff00 */
[----:B--2---:R-:W-:Y:S02]  /*f7e0*/  FADD.FTZ R8, R3, R216 ;  /* 0x000000d803087221 */ /* 0x004fe40000010000 */
[----:B------:R-:W1:Y:S04]  /*f7f0*/  SHFL.BFLY PT, R6, R7, 0x1, 0x1f ;  /* 0x0c201f0007067f89 */ /* 0x000e6800000e0000 */
[----:B------:R-:W2:Y:S01]  /*f800*/  SHFL.BFLY PT, R3, R8, 0x1, 0x1f ;  /* 0x0c201f0008037f89 */ /* 0x000ea200000e0000 */
[----:B-1----:R-:W-:-:S02]  /*f810*/  FADD.FTZ R6, R7, R6 ;  /* 0x0000000607067221 */ /* 0x002fc40000010000 */
[----:B--2---:R-:W-:-:S03]  /*f820*/  FADD.FTZ R3, R3, R8 ;  /* 0x0000000803037221 */ /* 0x004fc60000010000 */
[----:B------:R-:W-:Y:S02]  /*f830*/  FSETP.NE.FTZ.AND P1, PT, R6, RZ, PT ;  /* 0x000000ff0600720b */ /* 0x000fe40003f35000 */
[----:B------:R-:W-:-:S11]  /*f840*/  FSETP.NE.FTZ.AND P0, PT, R3, RZ, PT ;  /* 0x000000ff0300720b */ /* 0x000fd60003f15000 */
[----:B------:R-:W1:Y:S01]  /*f850*/  @P1 MUFU.RCP R5, R6 ;  /* 0x0000000600051308 */ /* 0x000e620000001000 */
[----:B------:R-:W-:Y:S02]  /*f860*/  @P1 MOV R12, 0x3f317218 ;  /* 0x3f317218000c1802 */ /* 0x000fe40000000f00 */
[----:B------:R-:W-:-:S05]  /*f870*/  @P0 MOV R13, 0x3f317218 ;  /* 0x3f317218000d0802 */ /* 0x000fca0000000f00 */
[----:B------:R-:W2:Y:S01]  /*f880*/  @P1 MUFU.LG2 R6, R6 ;  /* 0x0000000600061308 */ /* 0x000ea20000000c00 */
[----:B------:R-:W-:-:S07]  /*f890*/  @P0 FMUL.FTZ R13, R13, c[0x0][0x2d0] ;  /* 0x0000b4000d0d0a20 */ /* 0x000fce0000410000 */
[----:B------:R-:W3:Y:S01]  /*f8a0*/  @P0 MUFU.LG2 R10, R3 ;  /* 0x00000003000a0308 */ /* 0x000ee20000000c00 */
[C---:B-1----:R-:W-:Y:S02]  /*f8b0*/  FMUL.FTZ R128, R5.reuse, R128 ;  /* 0x0000008005807220 */ /* 0x042fe40000410000 */
[C---:B------:R-:W-:Y:S02]  /*f8c0*/  FMUL.FTZ R129, R5.reuse, R129 ;  /* 0x0000008105817220 */ /* 0x040fe40000410000 */
[C---:B------:R-:W-:Y:S02]  /*f8d0*/  FMUL.FTZ R124, R5.reuse, R124 ;  /* 0x0000007c057c7220 */ /* 0x040fe40000410000 */
[----:B------:R-:W-:Y:S01]  /*f8e0*/  FMUL.FTZ R125, R5, R125 ;  /* 0x0000007d057d7220 */ /* 0x000fe20000410000 */
[----:B------:R1:W4:Y:S01]  /*f8f0*/  @P0 MUFU.RCP R4, R3 ;  /* 0x0000000300040308 */ /* 0x0003220000001000 */
[----:B--2---:R-:W-:Y:S02]  /*f900*/  @P1 FMUL.FTZ R11, R6, 0.69314718246459960938 ;  /* 0x3f317218060b1820 */ /* 0x004fe40000410000 */
[----:B------:R-:W-:-:S02]  /*f910*/  @P1 FMUL.FTZ R6, R12, c[0x0][0x2d0] ;  /* 0x0000b4000c061a20 */ /* 0x000fc40000410000 */
        /* <DEDUP_REMOVED lines=46> */
[C---:B----4-:R-:W-:Y:S02]  /*fc00*/  FMUL.FTZ R130, R4.reuse, R130 ;  /* 0x0000008204827220 */ /* 0x050fe40000410000 */
        /* <DEDUP_REMOVED lines=49> */
.L_x_863:
[----:B------:R-:W-:Y:S05]  /*ff20*/  @P2 BRA `(.L_x_906) ;  /* 0x000016a000002947 */ /* 0x000fea0003800000 */
[----:B------:R-:W1:Y:S01]  /*ff30*/  S2R R0, SR_TID.X ;  /* 0x0000000000007919 */ /* 0x000e620000002100 */
[----:B------:R-:W-:Y:S01]  /*ff40*/  F2FP.PACK_AB R7, R8, R7 ;  /* 0x000000070807723e */ /* 0x000fe200000000ff */
[----:B------:R-:W-:Y:S01]  /*ff50*/  IMAD.MOV.U32 R8, RZ, RZ, 0x20 ;  /* 0x00000020ff087424 */ /* 0x000fe200078e00ff */
        /* <DEDUP_REMOVED lines=51> */
[--C-:B------:R-:W-:Y:S01]  /*10290*/  IMAD.IADD R19, R8, 0x1, R5.reuse ;  /* 0x0000000108137824 */ /* 0x100fe200078e0205 */
[----:B------:R-:W-:Y:S01]  /*102a0*/  SEL R6, R6, 0xffffffc0, !P2 ;  /* 0xffffffc006067807 */ /* 0x000fe20005000000 */
[----:B------:R-:W-:Y:S01]  /*102b0*/  STS [R5], R124 ;  /* 0x0000007c05007388 */ /* 0x000fe20000000800 */
[----:B------:R-:W-:Y:S02]  /*102c0*/  F2FP.PACK_AB R46, R47, R46 ;  /* 0x0000002e2f2e723e */ /* 0x000fe400000000ff */
[----:B------:R-:W-:Y:S01]  /*102d0*/  F2FP.PACK_AB R48, R49, R48 ;  /* 0x000000303130723e */ /* 0x000fe200000000ff */
[--C-:B------:R-:W-:Y:S01]  /*102e0*/  IMAD.IADD R21, R17, 0x1, R6.reuse ;  /* 0x0000000111157824 */ /* 0x100fe200078e0206 */
[----:B------:R-:W-:Y:S01]  /*102f0*/  STS [R5+0x400], R126 ;  /* 0x0004007e05007388 */ /* 0x000fe20000000800 */
[C---:B------:R-:W-:Y:S01]  /*10300*/  IMAD.IADD R23, R6.reuse, 0x1, R5 ;  /* 0x0000000106177824 */ /* 0x040fe200078e0205 */
[----:B------:R-:W-:Y:S01]  /*10310*/  F2FP.PACK_AB R50, R51, R50 ;  /* 0x000000323332723e */ /* 0x000fe200000000ff */
[----:B------:R-:W-:Y:S01]  /*10320*/  IMAD.IADD R25, R6, 0x1, R13 ;  /* 0x0000000106197824 */ /* 0x000fe200078e020d */
[----:B------:R-:W-:Y:S01]  /*10330*/  STS [R13+0x80], R120 ;  /* 0x000080780d007388 */ /* 0x000fe20000000800 */
[----:B------:R-:W-:Y:S01]  /*10340*/  IMAD.IADD R27, R19, 0x1, R6 ;  /* 0x00000001131b7824 */ /* 0x000fe200078e0206 */
[----:B------:R-:W-:-:S02]  /*10350*/  F2FP.PACK_AB R52, R53, R52 ;  /* 0x000000343534723e */ /* 0x000fc400000000ff */
[----:B------:R-:W-:Y:S01]  /*10360*/  STS [R13+0x480], R122 ;  /* 0x0004807a0d007388 */ /* 0x000fe20000000800 */
[----:B------:R-:W-:Y:S02]  /*10370*/  F2FP.PACK_AB R54, R55, R54 ;  /* 0x000000363736723e */ /* 0x000fe400000000ff */
        /* <DEDUP_REMOVED lines=55> */
[----:B------:R2:W-:Y:S04]  /*106f0*/  STS [R13+0x8480], R78 ;  /* 0x0084804e0d007388 */ /* 0x0005e80000000800 */
[----:B------:R-:W-:Y:S04]  /*10700*/  STS [R19+0x8000], R80 ;  /* 0x0080005013007388 */ /* 0x000fe80000000800 */
[----:B------:R-:W-:Y:S01]  /*10710*/  STS [R19+0x8400], R82 ;  /* 0x0084005213007388 */ /* 0x000fe20000000800 */
[----:B-1----:R-:W-:-:S03]  /*10720*/  IMAD.MOV.U32 R17, RZ, RZ, 0x4 ;  /* 0x00000004ff117424 */ /* 0x002fc600078e00ff */
[----:B------:R1:W-:Y:S04]  /*10730*/  STS [R21+0x8080], R7 ;  /* 0x0080800715007388 */ /* 0x0003e80000000800 */
[----:B------:R3:W-:Y:S04]  /*10740*/  STS [R21+0x8480], R86 ;  /* 0x0084805615007388 */ /* 0x0007e80000000800 */
[----:B------:R4:W-:Y:S04]  /*10750*/  STS [R23+0x8000], R88 ;  /* 0x0080005817007388 */ /* 0x0009e80000000800 */
[----:B------:R4:W-:Y:S01]  /*10760*/  STS [R23+0x8400], R90 ;  /* 0x0084005a17007388 */ /* 0x0009e20000000800 */
[----:B--2---:R-:W-:-:S03]  /*10770*/  IMAD.WIDE R12, R202, R17, c[0x0][0x500] ;  /* 0x00014000ca0c7625 */ /* 0x004fc600078e0211 */
[----:B------:R4:W-:Y:S04]  /*10780*/  STS [R25+0x8080], R92 ;  /* 0x0080805c19007388 */ /* 0x0009e80000000800 */
[----:B------:R4:W-:Y:S04]  /*10790*/  STS [R25+0x8480], R94 ;  /* 0x0084805e19007388 */ /* 0x0009e80000000800 */
[----:B------:R4:W-:Y:S04]  /*107a0*/  STS [R27+0x8000], R96 ;  /* 0x008000601b007388 */ /* 0x0009e80000000800 */
[----:B------:R4:W-:Y:S04]  /*107b0*/  STS [R27+0x8400], R98 ;  /* 0x008400621b007388 */ /* 0x0009e80000000800 */
[----:B------:R-:W-:Y:S01]  /*107c0*/  BAR.SYNC.DEFER_BLOCKING 0x1, 0x100 ;  /* 0x0044000000007b1d */ /* 0x000fe20000010000 */
[----:B------:R-:W-:-:S02]  /*107d0*/  IMAD.MOV.U32 R5, RZ, RZ, c[0x0][0x388] ;  /* 0x0000e200ff057624 */ /* 0x000fc400078e00ff */
[----:B------:R-:W-:-:S03]  /*107e0*/  @P1 IMAD.WIDE R16, R202, R17, c[0x0][0x508] ;  /* 0x00014200ca101625 */ /* 0x000fc600078e0211 */
[----:B-1----:R-:W2:Y:S04]  /*107f0*/  @P0 LDG.E R7, [R12.64] ;  /* 0x000000080c070981 */ /* 0x002ea8000c1e1900 */
[----:B------:R4:W5:Y:S01]  /*10800*/  @P1 LDG.E R5, [R16.64] ;  /* 0x0000000810051981 */ /* 0x000962000c1e1900 */
[----:B---3--:R-:W-:Y:S02]  /*10810*/  CS2R R20, SRZ ;  /* 0x0000000000147805 */ /* 0x008fe4000001ff00 */
[--C-:B--2---:R-:W-:Y:S01]  /*10820*/  @P0 SHF.R.S32.HI R21, RZ, 0x1f, R7.reuse ;  /* 0x0000001fff150819 */ /* 0x104fe20000011407 */
[----:B------:R-:W-:Y:S01]  /*10830*/  @P0 IMAD.MOV.U32 R20, RZ, RZ, R7 ;  /* 0x000000ffff140224 */ /* 0x000fe200078e0007 */
[----:B------:R-:W-:Y:S05]  /*10840*/  @P1 BRA `(.L_x_907) ;  /* 0x0000004000001947 */ /* 0x000fea0003800000 */
[----:B----4-:R-:W-:Y:S05]  /*10850*/  @!P0 BRA `(.L_x_907) ;  /* 0x0000003000008947 */ /* 0x010fea0003800000 */
[----:B-----5:R-:W2:Y:S04]  /*10860*/  LDG.E R5, [R12.64] ;  /* 0x000000080c057981 */ /* 0x020ea8000c1e1900 */
[----:B------:R-:W2:Y:S02]  /*10870*/  LDG.E R6, [R12.64+0x4] ;  /* 0x000004080c067981 */ /* 0x000ea4000c1e1900 */
[----:B--2---:R-:W-:-:S02]  /*10880*/  IADD3 R5, -R5, R6, RZ ;  /* 0x0000000605057210 */ /* 0x004fc40007ffe1ff */
.L_x_907:
[----:B----4-:R-:W-:Y:S01]  /*10890*/  LOP3.LUT R13, R4, 0xffffffe0, RZ, 0xc0, !PT ;  /* 0xffffffe0040d7812 */ /* 0x010fe200078ec0ff */
        /* <DEDUP_REMOVED lines=14> */
[----:B------:R-:W-:Y:S02]  /*10980*/  IADD3 R2, R2, -R7, RZ ;  /* 0x8000000702027210 */ /* 0x000fe40007ffe0ff */
[----:B------:R-:W-:Y:S02]  /*10990*/  LOP3.LUT R6, R6, 0x1ffffffe, RZ, 0xc0, !PT ;  /* 0x1ffffffe06067812 */ /* 0x000fe400078ec0ff */
[-C--:B------:R-:W-:Y:S02]  /*109a0*/  LEA.HI R8, R11, R0.reuse, RZ, 0x3 ;  /* 0x000000000b087211 */ /* 0x080fe400078f18ff */
[----:B------:R-:W-:Y:S01]  /*109b0*/  SHF.R.S32.HI R17, RZ, 0x2, R17 ;  /* 0x00000002ff117819 */ /* 0x000fe20000011411 */
[----:B------:R-:W-:Y:S01]  /*109c0*/  IMAD.IADD R13, R15, 0x1, -R6 ;  /* 0x000000010f0d7824 */ /* 0x000fe200078e0a06 */
[----:B------:R-:W-:Y:S01]  /*109d0*/  LOP3.LUT R7, R8, 0xfffffff8, RZ, 0xc0, !PT ;  /* 0xfffffff808077812 */ /* 0x000fe200078ec0ff */
[----:B------:R-:W-:Y:S01]  /*109e0*/  IMAD R15, R21, c[0x0][0x3a0], RZ ;  /* 0x0000e800150f7a24 */ /* 0x000fe200078e02ff */
[-C--:B------:R-:W-:Y:S01]  /*109f0*/  LEA.HI R11, R11, R0.reuse, RZ, 0x6 ;  /* 0x000000000b0b7211 */ /* 0x080fe200078f30ff */
[----:B------:R-:W-:Y:S01]  /*10a00*/  IMAD R2, R2, 0x10, R17 ;  /* 0x0000001002027824 */ /* 0x000fe200078e0211 */
[----:B------:R-:W-:Y:S01]  /*10a10*/  IADD3 R7, -R7, R0, RZ ;  /* 0x0000000007077210 */ /* 0x000fe20007ffe1ff */
[----:B------:R-:W-:Y:S01]  /*10a20*/  IMAD R15, R20, c[0x0][0x3a4], R15 ;  /* 0x0000e900140f7a24 */ /* 0x000fe200078e020f */
[----:B--2---:R-:W-:Y:S01]  /*10a30*/  SHF.R.S32.HI R17, RZ, 0x1f, R14 ;  /* 0x0000001fff117819 */ /* 0x004fe2000001140e */
[----:B------:R-:W-:Y:S01]  /*10a40*/  IMAD R0, R13, 0x8, R2 ;  /* 0x000000080d007824 */ /* 0x000fe200078e0202 */
[----:B------:R-:W-:Y:S01]  /*10a50*/  MOV R22, R20 ;  /* 0x0000001400167202 */ /* 0x000fe20000000f00 */
[----:B------:R-:W-:Y:S01]  /*10a60*/  IMAD.IADD R19, R19, 0x1, R15 ;  /* 0x0000000113137824 */ /* 0x000fe200078e020f */
[----:B------:R-:W-:Y:S01]  /*10a70*/  LOP3.LUT P2, RZ, R4, 0x3, RZ, 0xc0, !PT ;  /* 0x0000000304ff7812 */ /* 0x000fe2000784c0ff */
[----:B-1----:R-:W-:Y:S01]  /*10a80*/  IMAD R13, R57, 0x80, R0 ;  /* 0x00000080390d7824 */ /* 0x002fe200078e0200 */
[----:B------:R-:W-:Y:S01]  /*10a90*/  SHF.R.S32.HI R4, RZ, 0x1f, R202 ;  /* 0x0000001fff047819 */ /* 0x000fe200000114ca */
[----:B------:R-:W-:Y:S01]  /*10aa0*/  IMAD R15, R17, c[0x0][0x490], RZ ;  /* 0x00012400110f7a24 */ /* 0x000fe200078e02ff */
[----:B------:R-:W-:Y:S01]  /*10ab0*/  SEL R202, R202, RZ, !P0 ;  /* 0x000000ffcaca7207 */ /* 0x000fe20004000000 */
[----:B------:R-:W-:Y:S01]  /*10ac0*/  @P1 IMAD.HI.U32 R0, R13, c[0x0][0x4ec], RZ ;  /* 0x00013b000d001a27 */ /* 0x000fe200078e00ff */
[----:B------:R-:W-:-:S02]  /*10ad0*/  MOV R20, R13 ;  /* 0x0000000d00147202 */ /* 0x000fc40000000f00 */
[----:B------:R-:W-:Y:S01]  /*10ae0*/  SEL R4, R4, RZ, !P0 ;  /* 0x000000ff04047207 */ /* 0x000fe20004000000 */
[C---:B------:R-:W-:Y:S01]  /*10af0*/  IMAD.WIDE.U32 R22, R14.reuse, c[0x0][0x490], R22 ;  /* 0x000124000e167a25 */ /* 0x040fe200078e0016 */
[----:B------:R-:W-:Y:S02]  /*10b00*/  @P1 SHF.R.U32.HI R20, RZ, c[0x0][0x4f0], R0 ;  /* 0x00013c00ff141a19 */ /* 0x000fe40000011600 */
[----:B------:R-:W-:Y:S01]  /*10b10*/  SHF.R.S32.HI R8, RZ, 0x3, R8 ;  /* 0x00000003ff087819 */ /* 0x000fe20000011408 */
[----:B------:R-:W-:Y:S01]  /*10b20*/  IMAD R15, R14, c[0x0][0x494], R15 ;  /* 0x000125000e0f7a24 */ /* 0x000fe200078e020f */
[--C-:B------:R-:W-:Y:S01]  /*10b30*/  SHF.R.S32.HI R16, RZ, 0x1f, R20.reuse ;  /* 0x0000001fff107819 */ /* 0x100fe20000011414 */
[----:B------:R-:W-:Y:S01]  /*10b40*/  IMAD R17, R17, c[0x0][0x3e8], RZ ;  /* 0x0000fa0011117a24 */ /* 0x000fe200078e02ff */
[----:B------:R-:W-:Y:S01]  /*10b50*/  LEA R10, R7, R8, 0x5 ;  /* 0x00000008070a7211 */ /* 0x000fe200078e28ff */
[----:B------:R-:W-:Y:S02]  /*10b60*/  IMAD.MOV R12, RZ, RZ, -R20 ;  /* 0x000000ffff0c7224 */ /* 0x000fe400078e0a14 */
[----:B------:R-:W-:-:S02]  /*10b70*/  IMAD.IADD R23, R23, 0x1, R15 ;  /* 0x0000000117177824 */ /* 0x000fc400078e020f */
[C---:B------:R-:W-:Y:S02]  /*10b80*/  IMAD R17, R14.reuse, c[0x0][0x3ec], R17 ;  /* 0x0000fb000e117a24 */ /* 0x040fe400078e0211 */
        /* <DEDUP_REMOVED lines=9> */
[----:B------:R-:W-:Y:S01]  /*10c20*/  IMAD.SHL.U32 R0, R8, 0x40, RZ ;  /* 0x0000004008007824 */ /* 0x000fe200078e00ff */
[----:B------:R-:W-:Y:S01]  /*10c30*/  IADD3.X R21, R16, R23, R13, P0, !PT ;  /* 0x0000001710157210 */ /* 0x000fe200007fe40d */
[----:B------:R-:W-:Y:S02]  /*10c40*/  IMAD R17, R12, c[0x0][0x48c], R17 ;  /* 0x000123000c117a24 */ /* 0x000fe400078e0211 */
[----:B------:R-:W-:Y:S01]  /*10c50*/  IMAD R10, R57, 0x80, R10 ;  /* 0x00000080390a7824 */ /* 0x000fe200078e020a */
[----:B------:R-:W-:Y:S01]  /*10c60*/  LOP3.LUT R13, R0, 0x1c0, RZ, 0xc0, !PT ;  /* 0x000001c0000d7812 */ /* 0x000fe200078ec0ff */
[----:B------:R-:W-:-:S04]  /*10c70*/  IMAD.WIDE.U32 R20, R12, c[0x0][0x488], R20 ;  /* 0x000122000c147a25 */ /* 0x000fc800078e0014 */
[----:B------:R-:W-:Y:S01]  /*10c80*/  IMAD.SHL.U32 R0, R7, 0x8, RZ ;  /* 0x0000000807007824 */ /* 0x000fe200078e00ff */
[----:B------:R-:W-:Y:S01]  /*10c90*/  LEA R12, P0, R20, c[0x0][0x450], 0x2 ;  /* 0x00011400140c7a11 */ /* 0x000fe200078010ff */
[----:B------:R-:W-:Y:S01]  /*10ca0*/  IMAD R7, R4, c[0x0][0x3f0], RZ ;  /* 0x0000fc0004077a24 */ /* 0x000fe200078e02ff */
[----:B------:R-:W-:Y:S01]  /*10cb0*/  IADD3 R17, R21, R17, RZ ;  /* 0x0000001115117210 */ /* 0x000fe20007ffe0ff */
[----:B------:R-:W-:Y:S01]  /*10cc0*/  @P1 IMAD.HI.U32 R18, R10, c[0x0][0x4ec], RZ ;  /* 0x00013b000a121a27 */ /* 0x000fe200078e00ff */
[----:B------:R-:W-:Y:S01]  /*10cd0*/  SHF.R.U32.HI R4, RZ, 0x3, R13 ;  /* 0x00000003ff047819 */ /* 0x000fe2000001160d */
[----:B------:R-:W-:Y:S01]  /*10ce0*/  SHFL.IDX PT, R34, R12, RZ, 0x1c1f ;  /* 0x001c1fff0c227589 */ /* 0x000fe200000e0000 */
[----:B------:R-:W-:Y:S01]  /*10cf0*/  LEA.HI.X R17, R20, c[0x0][0x454], R17, 0x2, P0 ;  /* 0x0001150014117a11 */ /* 0x000fe200000f1411 */
[C---:B------:R-:W-:Y:S01]  /*10d00*/  IMAD R7, R202.reuse, c[0x0][0x3f4], R7 ;  /* 0x0000fd00ca077a24 */ /* 0x040fe200078e0207 */
[----:B------:R-:W-:Y:S01]  /*10d10*/  LOP3.LUT R13, R13, 0x38, R0, 0xf8, !PT ;  /* 0x000000380d0d7812 */ /* 0x000fe200078ef800 */
[----:B------:R-:W-:Y:S01]  /*10d20*/  IMAD.WIDE.U32 R14, R202, c[0x0][0x3f0], R14 ;  /* 0x0000fc00ca0e7a25 */ /* 0x000fe200078e000e */
[----:B------:R-:W-:Y:S02]  /*10d30*/  SHFL.IDX PT, R48, R12, 0x1, 0x1c1f ;  /* 0x003c1f000c307f89 */ /* 0x000fe400000e0000 */
[----:B------:R-:W-:Y:S01]  /*10d40*/  LOP3.LUT R4, R13, R4, RZ, 0x3c, !PT ;  /* 0x000000040d047212 */ /* 0x000fe200078e3cff */
[----:B------:R-:W-:Y:S01]  /*10d50*/  IMAD.MOV.U32 R6, RZ, RZ, R10 ;  /* 0x000000ffff067224 */ /* 0x000fe200078e000a */
[----:B------:R-:W1:Y:S01]  /*10d60*/  SHFL.IDX PT, R35, R17, RZ, 0x1c1f ;  /* 0x001c1fff11237589 */ /* 0x000e6200000e0000 */
[----:B------:R-:W-:Y:S01]  /*10d70*/  @P1 SHF.R.U32.HI R6, RZ, c[0x0][0x4f0], R18 ;  /* 0x00013c00ff061a19 */ /* 0x000fe20000011612 */
[----:B------:R-:W-:Y:S01]  /*10d80*/  IMAD.IADD R15, R15, 0x1, R7 ;  /* 0x000000010f0f7824 */ /* 0x000fe200078e0207 */
[C---:B------:R-:W-:Y:S01]  /*10d90*/  LEA R7, R57.reuse, R2, 0x7 ;  /* 0x0000000239077211 */ /* 0x040fe200078e38ff */
[----:B------:R-:W2:Y:S01]  /*10da0*/  SHFL.IDX PT, R49, R17, 0x1, 0x1c1f ;  /* 0x003c1f0011317f89 */ /* 0x000ea200000e0000 */
[--C-:B------:R-:W-:Y:S01]  /*10db0*/  SHF.R.S32.HI R16, RZ, 0x1f, R6.reuse ;  /* 0x0000001fff107819 */ /* 0x100fe20000011406 */
[----:B------:R-:W-:Y:S01]  /*10dc0*/  IMAD.MOV R13, RZ, RZ, -R6 ;  /* 0x000000ffff0d7224 */ /* 0x000fe200078e0a06 */
[----:B------:R-:W-:Y:S01]  /*10dd0*/  LEA R57, R57, R8, 0x7 ;  /* 0x0000000839397211 */ /* 0x000fe200078e38ff */
[----:B-----5:R-:W-:Y:S01]  /*10de0*/  IMAD R2, R5, c[0x0][0x4e8], RZ ;  /* 0x00013a0005027a24 */ /* 0x020fe200078e02ff */
[----:B------:R-:W-:Y:S01]  /*10df0*/  IADD3 R5, R7, 0x8, RZ ;  /* 0x0000000807057810 */ /* 0x000fe20007ffe0ff */
[----:B------:R-:W-:-:S02]  /*10e00*/  IMAD R13, R13, c[0x0][0x4e8], R10 ;  /* 0x00013a000d0d7a24 */ /* 0x000fc400078e020a */
[----:B------:R-:W-:Y:S01]  /*10e10*/  IMAD R19, R16, c[0x0][0x3e0], RZ ;  /* 0x0000f80010137a24 */ /* 0x000fe200078e02ff */
[-C--:B------:R-:W-:Y:S01]  /*10e20*/  ISETP.GE.OR P1, PT, R7, R2.reuse, P2 ;  /* 0x000000020700720c */ /* 0x080fe20001726670 */
[----:B------:R-:W-:Y:S01]  /*10e30*/  IMAD.SHL.U32 R11, R11, 0x8, RZ ;  /* 0x000000080b0b7824 */ /* 0x000fe200078e00ff */
[----:B------:R-:W-:Y:S01]  /*10e40*/  ISETP.GE.OR P0, PT, R5, R2, P2 ;  /* 0x000000020500720c */ /* 0x000fe20001706670 */
[C---:B------:R-:W-:Y:S02]  /*10e50*/  IMAD R19, R6.reuse, c[0x0][0x3e4], R19 ;  /* 0x0000f90006137a24 */ /* 0x040fe400078e0213 */
[----:B------:R-:W-:Y:S01]  /*10e60*/  IMAD.WIDE.U32 R14, R6, c[0x0][0x3e0], R14 ;  /* 0x0000f800060e7a25 */ /* 0x000fe200078e000e */
[----:B------:R-:W-:Y:S02]  /*10e70*/  SHF.R.S32.HI R6, RZ, 0x1f, R13 ;  /* 0x0000001fff067819 */ /* 0x000fe4000001140d */
[----:B------:R-:W-:Y:S01]  /*10e80*/  LOP3.LUT R4, R4, 0x7ffffe00, R11, 0xf8, !PT ;  /* 0x7ffffe0004047812 */ /* 0x000fe200078ef80b */
[----:B------:R-:W-:-:S02]  /*10e90*/  IMAD.IADD R15, R15, 0x1, R19 ;  /* 0x000000010f0f7824 */ /* 0x000fc400078e0213 */
[----:B------:R-:W-:Y:S01]  /*10ea0*/  IMAD R6, R6, c[0x0][0x3d8], RZ ;  /* 0x0000f60006067a24 */ /* 0x000fe200078e02ff */
[----:B------:R-:W-:Y:S01]  /*10eb0*/  SHF.L.U32 R58, R4, 0x1, RZ ;  /* 0x00000001043a7819 */ /* 0x000fe200000006ff */
[----:B-1----:R1:W-:Y:S01]  /*10ec0*/  @!P1 ST.E [R34.64], R3 ;  /* 0x0000000322009985 */ /* 0x0023e2000c101908 */
[----:B------:R-:W-:-:S03]  /*10ed0*/  IMAD.WIDE.U32 R32, R13, c[0x0][0x3d8], R14 ;  /* 0x0000f6000d207a25 */ /* 0x000fc600078e000e */
[----:B--2---:R1:W-:Y:S01]  /*10ee0*/  @!P0 ST.E [R48.64], R9 ;  /* 0x0000000930008985 */ /* 0x0043e2000c101908 */
[----:B------:R-:W-:Y:S01]  /*10ef0*/  IMAD R10, R13, c[0x0][0x3dc], R6 ;  /* 0x0000f7000d0a7a24 */ /* 0x000fe200078e0206 */
[----:B------:R-:W-:Y:S02]  /*10f00*/  LEA R56, P0, R32, c[0x0][0x380], 0x1 ;  /* 0x0000e00020387a11 */ /* 0x000fe400078008ff */
[----:B------:R1:W2:Y:S01]  /*10f10*/  LDS.128 R44, [R58+0x1080] ;  /* 0x001080003a2c7984 */ /* 0x0002a20000000c00 */
[----:B------:R-:W-:-:S03]  /*10f20*/  IMAD.IADD R10, R33, 0x1, R10 ;  /* 0x00000001210a7824 */ /* 0x000fc600078e020a */
[----:B------:R1:W3:Y:S02]  /*10f30*/  LDS.128 R40, [R58+0x2080] ;  /* 0x002080003a287984 */ /* 0x0002e40000000c00 */
[----:B------:R-:W-:Y:S02]  /*10f40*/  LEA.HI.X R55, R32, c[0x0][0x384], R10, 0x1, P0 ;  /* 0x0000e10020377a11 */ /* 0x000fe400000f0c0a */
[----:B------:R1:W4:Y:S01]  /*10f50*/  LDS.128 R36, [R58+0x3080] ;  /* 0x003080003a247984 */ /* 0x0003220000000c00 */
[----:B------:R-:W-:-:S03]  /*10f60*/  ISETP.GE.AND P0, PT, R57, R2, PT ;  /* 0x000000023900720c */ /* 0x000fc60003f06270 */
        /* <DEDUP_REMOVED lines=29> */
.L_x_909:
[----:B--2---:R-:W-:Y:S05]  /*11140*/  BSYNC B0 ;  /* 0x0000000000007941 */ /* 0x004fea0003800000 */
.L_x_908:
[----:B-1----:R-:W-:Y:S01]  /*11150*/  IADD3 R3, R57, 0x20, RZ ;  /* 0x0000002039037810 */ /* 0x002fe20007ffe0ff */
[----:B------:R1:W2:Y:S01]  /*11160*/  SHFL.IDX PT, R33, R55, 0x1, 0x181f ;  /* 0x00381f0037217f89 */ /* 0x0002a200000e0000 */
        /* <DEDUP_REMOVED lines=21> */
.L_x_911:
[----:B------:R-:W-:Y:S05]  /*112c0*/  BSYNC B0 ;  /* 0x0000000000007941 */ /* 0x000fea0003800000 */
.L_x_910:
        /* <DEDUP_REMOVED lines=23> */
.L_x_913:
[----:B------:R-:W-:Y:S05]  /*11440*/  BSYNC B0 ;  /* 0x0000000000007941 */ /* 0x000fea0003800000 */
.L_x_912:
        /* <DEDUP_REMOVED lines=24> */
.L_x_906:
        /* <DEDUP_REMOVED lines=18> */
.L_x_914:
        /* <DEDUP_REMOVED lines=42> */
.L_x_916:
[----:B------:R-:W-:Y:S05]  /*11990*/  BSYNC B0 ;  /* 0x0000000000007941 */ /* 0x000fea0003800000 */
.L_x_915:
        /* <DEDUP_REMOVED lines=66> */
.L_x_918:
[----:B------:R-:W-:Y:S05]  /*11dc0*/  BSYNC B0 ;  /* 0x0000000000007941 */ /* 0x000fea0003800000 */
.L_x_917:
        /* <DEDUP_REMOVED lines=21> */
.L_x_920:
[----:B------:R-:W-:Y:S05]  /*11f20*/  BSYNC B0 ;  /* 0x0000000000007941 */ /* 0x000fea0003800000 */
.L_x_919:
        /* <DEDUP_REMOVED lines=21> */
.L_x_922:
[----:B------:R-:W-:Y:S05]  /*12080*/  BSYNC B0 ;  /* 0x0000000000007941 */ /* 0x000fea0003800000 */
.L_x_921:
        /* <DEDUP_REMOVED lines=22> */
.L_x_923:
        /* <DEDUP_REMOVED lines=9> */
.L_x_1298:


//--------------------- .text._ZN7cutlass13device_kernelIN5flash19enable_sm80_to_sm89INS1_16FlashAttnFwdSm80INS1_25CollectiveMainloopFwdSm80ILi8ELi2ELb0EN4cute5tupleIJNS5_1CILi128EEENS7_ILi64EEENS7_ILi192EEEEEELi192ENS_6half_tEfNS_4arch4Sm80ELb0ELb1ELb1ELb1ELb0ELb1ELb1ELb0EEENS1_21CollectiveEpilogueFwdINS6_IJS8_SA_S9_EEENS6_IJNS7_ILi1EEESI_SI_EEESC_SE_Li256ELb1ELb1ELb0ELb0EEENS1_19SingleTileSchedulerILb1ELb0ELb1ELi128EEEEEEEEEvNT_6ParamsE --------------------------
	.section	.text._ZN7cutlass13device_kernelIN5flash19enable_sm80_to_sm89INS1_16FlashAttnFwdSm80INS1_25CollectiveMainloopFwdSm80ILi8ELi2ELb0EN4cute5tupleIJNS5_1CILi128EEENS7_ILi64EEENS7_ILi192EEEEEELi192ENS_6half_tEfNS_4arch4Sm80ELb0ELb1ELb1ELb1ELb0ELb1ELb1ELb0EEENS1_21CollectiveEpilogueFwdINS6_IJS8_SA_S9_EEENS6_IJNS7_ILi1EEESI_SI_EEESC_SE_Li256ELb1ELb1ELb0ELb0EEENS1_19SingleTileSchedulerILb1ELb0ELb1ELi128EEEEEEEEEvNT_6ParamsE,"ax",@progbits
	.sectioninfo	@"SHI_REGISTERS=239"
	.align	128
.text._ZN7cutlass13device_kernelIN5flash19enable_sm80_to_sm89INS1_16FlashAttnFwdSm80INS1_25CollectiveMainloopFwdSm80ILi8ELi2ELb0EN4cute5tupleIJNS5_1CILi128EEENS7_ILi64EEENS7_ILi192EEEEEELi192ENS_6half_tEfNS_4arch4Sm80ELb0ELb1ELb1ELb1ELb0ELb1ELb1ELb0EEENS1_21CollectiveEpilogueFwdINS6_IJS8_SA_S9_EEENS6_IJNS7_ILi1EEESI_SI_EEESC_SE_Li256ELb1ELb1ELb0ELb0EEENS1_19SingleTileSchedulerILb1ELb0ELb1ELi128EEEEEEEEEvNT_6ParamsE:
        .type           _ZN7cutlass13device_kernelIN5flash19enable_sm80_to_sm89INS1_16FlashAttnFwdSm80INS1_25CollectiveMainloopFwdSm80ILi8ELi2ELb0EN4cute5tupleIJNS5_1CILi128EEENS7_ILi64EEENS7_ILi192EEEEEELi192ENS_6half_tEfNS_4arch4Sm80ELb0ELb1ELb1ELb1ELb0ELb1ELb1ELb0EEENS1_21CollectiveEpilogueFwdINS6_IJS8_SA_S9_EEENS6_IJNS7_ILi1EEESI_SI_EEESC_SE_Li256ELb1ELb1ELb0ELb0EEENS1_19SingleTileSchedulerILb1ELb0ELb1ELi128EEEEEEEEEvNT_6ParamsE,@function
        .size           _ZN7cutlass13device_kernelIN5flash19enable_sm80_to_sm89INS1_16FlashAttnFwdSm80INS1_25CollectiveMainloopFwdSm80ILi8ELi2ELb0EN4cute5tupleIJNS5_1CILi128EEENS7_ILi64EEENS7_ILi192EEEEEELi192ENS_6half_tEfNS_4arch4Sm80ELb0ELb1ELb1ELb1ELb0ELb1ELb1ELb0EEENS1_21CollectiveEpilogueFwdINS6_IJS8_SA_S9_EEENS6_IJNS7_ILi1EEESI_SI_EEESC_SE_Li256ELb1ELb1ELb0ELb0EEENS1_19SingleTileSchedulerILb1ELb0ELb1ELi128EEEEEEEEEvNT_6ParamsE,(.L_x_1299 - _ZN7cutlass13device_kernelIN5flash19enable_sm80_to_sm89INS1_16FlashAttnFwdSm80INS1_25CollectiveMainloopFwdSm80ILi8ELi2ELb0EN4cute5tupleIJNS5_1CILi128EEENS7_ILi64EEENS7_ILi192EEEEEELi192ENS_6half_tEfNS_4arch4Sm80ELb0ELb1ELb1ELb1ELb0ELb1ELb1ELb0EEENS1_21CollectiveEpilogueFwdINS6_IJS8_SA_S9_EEENS6_IJNS7_ILi1EEESI_SI_EEESC_SE_Li256ELb1ELb1ELb0ELb0EEENS1_19SingleTileSchedulerILb1ELb0ELb1ELi128EEEEEEEEEvNT_6ParamsE)
        .other          _ZN7cutlass13device_kernelIN5flash19enable_sm80_to_sm89INS1_16FlashAttnFwdSm80INS1_25CollectiveMainloopFwdSm80ILi8ELi2ELb0EN4cute5tupleIJNS5_1CILi128EEENS7_ILi64EEENS7_ILi192EEEEEELi192ENS_6half_tEfNS_4arch4Sm80ELb0ELb1ELb1ELb1ELb0ELb1ELb1ELb0EEENS1_21CollectiveEpilogueFwdINS6_IJS8_SA_S9_EEENS6_IJNS7_ILi1EEESI_SI_EEESC_SE_Li256ELb1ELb1ELb0ELb0EEENS1_19SingleTileSchedulerILb1ELb0ELb1ELi128EEEEEEEEEvNT_6ParamsE,@"STO_CUDA_ENTRY STV_DEFAULT"
_ZN7cutlass13device_kernelIN5flash19enable_sm80_to_sm89INS1_16FlashAttnFwdSm80INS1_25CollectiveMainloopFwdSm80ILi8ELi2ELb0EN4cute5tupleIJNS5_1CILi128EEENS7_ILi64EEENS7_ILi192EEEEEELi192ENS_6half_tEfNS_4arch4Sm80ELb0ELb1ELb1ELb1ELb0ELb1ELb1ELb0EEENS1_21CollectiveEpilogueFwdINS6_IJS8_SA_S9_EEENS6_IJNS7_ILi1EEESI_SI_EEESC_SE_Li256ELb1ELb1ELb0ELb0EEENS1_19SingleTileSchedulerILb1ELb0ELb1ELi128EEEEEEEEEvNT_6ParamsE:
[----:B------:R-:W-:Y:S02]  /*0000*/  MOV R1, c[0x0][0x28] ;  /* 0x00000a0000017a02 */ /* 0x000fe40000000f00 */
[----:B------:R-:W1:Y:S01]  /*0010*/  S2R R84, SR_TID.X ;  /* 0x0000000000547919 */ /* 0x000e620000002100 */
[----:B------:R-:W-:-:S03]  /*0020*/  ULDC.64 UR6, c[0x0][0x118] ;  /* 0x0000460000067ab9 */ /* 0x000fc60000000a00 */
[----:B------:R-:W2:Y:S04]  /*0030*/  S2R R197, SR_CTAID.Z ;  /* 0x0000000000c57919 */ /* 0x000ea80000002700 */
[----:B------:R-:W3:Y:S01]  /*0040*/  S2R R219, SR_CTAID.X ;  /* 0x0000000000db7919 */ /* 0x000ee20000002500 */
[----:B-1----:R-:W-:-:S05]  /*0050*/  SHF.R.U32.HI R4, RZ, 0x5, R84 ;  /* 0x00000005ff047819 */ /* 0x002fca0000011654 */
[----:B------:R-:W1:Y:S02]  /*0060*/  SHFL.IDX PT, R0, R4, RZ, 0x1f ;  /* 0x00001fff04007589 */ /* 0x000e6400000e0000 */
[----:B-1----:R-:W-:Y:S02]  /*0070*/  ISETP.NE.AND P0, PT, R0, RZ, PT ;  /* 0x000000ff0000720c */ /* 0x002fe40003f05270 */
[----:B------:R-:W-:-:S05]  /*0080*/  MOV R0, 0x4 ;  /* 0x0000000400007802 */ /* 0x000fca0000000f00 */
[----:B--2---:R-:W-:-:S06]  /*0090*/  IMAD.WIDE R2, R197, R0, c[0x0][0x568] ;  /* 0x00015a00c5027625 */ /* 0x004fcc00078e0200 */
[----:B------:R-:W-:Y:S05]  /*00a0*/  @!P0 BRA `(.L_x_924) ;  /* 0x0000013000008947 */ /* 0x000fea0003800000 */
[----:B---3--:R-:W-:-:S04]  /*00b0*/  ISETP.NE.U32.AND P0, PT, RZ, c[0x0][0x568], PT ;  /* 0x00015a00ff007a0c */ /* 0x008fc80003f05070 */
[----:B------:R-:W-:-:S13]  /*00c0*/  ISETP.NE.AND.EX P0, PT, RZ, c[0x0][0x56c], PT, P0 ;  /* 0x00015b00ff007a0c */ /* 0x000fda0003f05300 */
[----:B------:R-:W-:Y:S05]  /*00d0*/  @!P0 BRA `(.L_x_925) ;  /* 0x0000002000008947 */ /* 0x000fea0003800000 */
[----:B------:R1:W5:Y:S01]  /*00e0*/  LDG.E R2, [R2.64] ;  /* 0x0000000602027981 */ /* 0x000362000c1e1900 */
[----:B------:R-:W-:Y:S05]  /*00f0*/  BRA `(.L_x_926) ;  /* 0x0000009000007947 */ /* 0x000fea0003800000 */
.L_x_925:
        /* <DEDUP_REMOVED lines=8> */
.L_x_927:
[----:B------:R-:W-:-:S05]  /*0180*/  MOV R2, c[0x0][0x54c] ;  /* 0x0001530000027a02 */ /* 0x000fca0000000f00 */
.L_x_926:
[----:B-----5:R-:W-:Y:S01]  /*0190*/  IMAD R2, R2, c[0x0][0x548], RZ ;  /* 0x0001520002027a24 */ /* 0x020fe200078e02ff */
[----:B------:R-:W-:-:S04]  /*01a0*/  SHF.L.U32 R133, R219, 0x7, RZ ;  /* 0x00000007db857819 */ /* 0x000fc800000006ff */
[----:B------:R-:W-:-:S04]  /*01b0*/  ISETP.GE.AND P0, PT, R133, R2, PT ;  /* 0x000000028500720c */ /* 0x000fc80003f06270 */
[----:B------:R-:W-:Y:S01]  /*01c0*/  SEL R197, R197, 0xffffffff, !P0 ;  /* 0xffffffffc5c57807 */ /* 0x000fe20004000000 */
[----:B------:R-:W-:Y:S05]  /*01d0*/  BRA `(.L_x_928) ;  /* 0x0000012000007947 */ /* 0x000fea0003800000 */
.L_x_924:
[----:B---3--:R-:W-:-:S04]  /*01e0*/  ISETP.NE.U32.AND P0, PT, RZ, c[0x0][0x568], PT ;  /* 0x00015a00ff007a0c */ /* 0x008fc80003f05070 */
[----:B------:R-:W-:-:S13]  /*01f0*/  ISETP.NE.AND.EX P0, PT, RZ, c[0x0][0x56c], PT, P0 ;  /* 0x00015b00ff007a0c */ /* 0x000fda0003f05300 */
[----:B------:R-:W-:Y:S05]  /*0200*/  @!P0 BRA `(.L_x_929) ;  /* 0x0000002000008947 */ /* 0x000fea0003800000 */
[----:B------:R1:W5:Y:S01]  /*0210*/  LDG.E R2, [R2.64] ;  /* 0x0000000602027981 */ /* 0x000362000c1e1900 */
[----:B------:R-:W-:Y:S05]  /*0220*/  BRA `(.L_x_930) ;  /* 0x0000009000007947 */ /* 0x000fea0003800000 */
.L_x_929:
        /* <DEDUP_REMOVED lines=8> */
.L_x_931:
[----:B------:R-:W-:-:S05]  /*02b0*/  MOV R2, c[0x0][0x54c] ;  /* 0x0001530000027a02 */ /* 0x000fca0000000f00 */
.L_x_930:
[----:B-----5:R-:W-:Y:S01]  /*02c0*/  IMAD R2, R2, c[0x0][0x548], RZ ;  /* 0x0001520002027a24 */ /* 0x020fe200078e02ff */
[----:B------:R-:W-:-:S04]  /*02d0*/  SHF.L.U32 R133, R219, 0x7, RZ ;  /* 0x00000007db857819 */ /* 0x000fc800000006ff */
[----:B------:R-:W-:-:S04]  /*02e0*/  ISETP.GE.AND P0, PT, R133, R2, PT ;  /* 0x000000028500720c */ /* 0x000fc80003f06270 */
[----:B------:R-:W-:-:S04]  /*02f0*/  SEL R197, R197, 0xffffffff, !P0 ;  /* 0xffffffffc5c57807 */ /* 0x000fc80004000000 */
.L_x_928:
[----:B------:R-:W-:-:S13]  /*0300*/  ISETP.GE.AND P0, PT, R197, RZ, PT ;  /* 0x000000ffc500720c */ /* 0x000fda0003f06270 */
[----:B------:R-:W-:Y:S05]  /*0310*/  @!P0 EXIT ;  /* 0x000000000000894d */ /* 0x000fea0003800000 */
[----:B------:R-:W-:Y:S01]  /*0320*/  ISETP.NE.U32.AND P0, PT, RZ, c[0x0][0x370], PT ;  /* 0x0000dc00ff007a0c */ /* 0x000fe20003f05070 */
[----:B------:R-:W-:Y:S01]  /*0330*/  IMAD.MOV.U32 R92, RZ, RZ, RZ ;  /* 0x000000ffff5c7224 */ /* 0x000fe200078e00ff */
        /* <DEDUP_REMOVED lines=13> */
[CC--:B------:R-:W-:Y:S01]  /*0410*/  @P2 IMAD.WIDE R12, R197.reuse, R0.reuse, c[0x0][0x370] ;  /* 0x0000dc00c50c2625 */ /* 0x0c0fe200078e0200 */
[----:B------:R-:W-:Y:S02]  /*0420*/  ISETP.NE.AND.EX P4, PT, RZ, c[0x0][0x35c], PT, P4 ;  /* 0x0000d700ff007a0c */ /* 0x000fe40003f85340 */
[----:B------:R-:W-:Y:S01]  /*0430*/  MOV R91, RZ ;  /* 0x000000ff005b7202 */ /* 0x000fe20000000f00 */
        /* <DEDUP_REMOVED lines=8> */
[----:B------:R-:W-:Y:S01]  /*04c0*/  IMAD.MOV.U32 R6, RZ, RZ, c[0x0][0x1d0] ;  /* 0x00007400ff067624 */ /* 0x000fe200078e00ff */
[----:B------:R-:W-:-:S02]  /*04d0*/  MOV R93, c[0x0][0x228] ;  /* 0x00008a00005d7a02 */ /* 0x000fc40000000f00 */
[----:B--2---:R-:W-:Y:S01]  /*04e0*/  SHF.R.S32.HI R86, RZ, 0x1f, R195 ;  /* 0x0000001fff567819 */ /* 0x004fe200000114c3 */
[----:B------:R-:W-:Y:S05]  /*04f0*/  @P0 BRA `(.L_x_932) ;  /* 0x0000004000000947 */ /* 0x000fea0003800000 */
[----:B-1----:R-:W-:Y:S05]  /*0500*/  @!P1 BRA `(.L_x_932) ;  /* 0x0000003000009947 */ /* 0x002fea0003800000 */
[----:B-----5:R-:W2:Y:S04]  /*0510*/  LDG.E R196, [R8.64] ;  /* 0x0000000608c47981 */ /* 0x020ea8000c1e1900 */
[----:B------:R-:W2:Y:S02]  /*0520*/  LDG.E R3, [R8.64+0x4] ;  /* 0x0000040608037981 */ /* 0x000ea4000c1e1900 */
[----:B--2---:R-:W-:Y:S02]  /*0530*/  IADD3 R196, -R196, R3, RZ ;  /* 0x00000003c4c47210 */ /* 0x004fe40007ffe1ff */
.L_x_932:
[----:B-1----:R-:W-:-:S04]  /*0540*/  ISETP.NE.U32.AND P0, PT, RZ, c[0x0][0x368], PT ;  /* 0x0000da00ff007a0c */ /* 0x002fc80003f05070 */
[----:B------:R-:W-:-:S13]  /*0550*/  ISETP.NE.AND.EX P0, PT, RZ, c[0x0][0x36c], PT, P0 ;  /* 0x0000db00ff007a0c */ /* 0x000fda0003f05300 */
[----:B------:R-:W-:Y:S05]  /*0560*/  @!P0 BRA `(.L_x_933) ;  /* 0x0000003000008947 */ /* 0x000fea0003800000 */
[----:B------:R-:W-:-:S06]  /*0570*/  IMAD.WIDE R6, R197, R0, c[0x0][0x368] ;  /* 0x0000da00c5067625 */ /* 0x000fcc00078e0200 */
[----:B------:R1:W5:Y:S01]  /*0580*/  LDG.E R6, [R6.64] ;  /* 0x0000000606067981 */ /* 0x000362000c1e1900 */
[----:B------:R-:W-:Y:S05]  /*0590*/  BRA `(.L_x_934) ;  /* 0x0000004000007947 */ /* 0x000fea0003800000 */
.L_x_933:
[----:B------:R-:W-:Y:S05]  /*05a0*/  @!P5 BRA `(.L_x_934) ;  /* 0x000000300000d947 */ /* 0x000fea0003800000 */
[----:B------:R-:W2:Y:S04]  /*05b0*/  LDG.E R6, [R4.64] ;  /* 0x0000000604067981 */ /* 0x000ea8000c1e1900 */
[----:B------:R-:W2:Y:S02]  /*05c0*/  LDG.E R3, [R4.64+0x4] ;  /* 0x0000040604037981 */ /* 0x000ea4000c1e1900 */
[----:B--2---:R-:W-:Y:S02]  /*05d0*/  IADD3 R6, -R6, R3, RZ ;  /* 0x0000000306067210 */ /* 0x004fe40007ffe1ff */
.L_x_934:
[----:B------:R-:W2:Y:S01]  /*05e0*/  @P4 LDG.E R2, [R10.64] ;  /* 0x000000060a024981 */ /* 0x000ea2000c1e1900 */
[----:B------:R-:W-:-:S03]  /*05f0*/  ISETP.NE.U32.AND P0, PT, RZ, c[0x0][0x378], PT ;  /* 0x0000de00ff007a0c */ /* 0x000fc60003f05070 */
[----:B------:R-:W2:Y:S01]  /*0600*/  @P4 LDG.E R3, [R10.64+0x4] ;  /* 0x000004060a034981 */ /* 0x000ea2000c1e1900 */
[----:B------:R-:W-:Y:S01]  /*0610*/  ISETP.NE.AND.EX P0, PT, RZ, c[0x0][0x37c], PT, P0 ;  /* 0x0000df00ff007a0c */ /* 0x000fe20003f05300 */
[----:B-----5:R-:W-:-:S12]  /*0620*/  IMAD.MOV.U32 R85, RZ, RZ, R6 ;  /* 0x000000ffff557224 */ /* 0x020fd800078e0006 */
[----:B------:R-:W-:-:S05]  /*0630*/  @P0 IMAD.WIDE R8, R197, R0, c[0x0][0x378] ;  /* 0x0000de00c5080625 */ /* 0x000fca00078e0200 */
[----:B------:R3:W5:Y:S01]  /*0640*/  @P0 LDG.E R85, [R8.64] ;  /* 0x0000000608550981 */ /* 0x000762000c1e1900 */
[----:B------:R-:W-:Y:S01]  /*0650*/  IMAD.MOV.U32 R218, RZ, RZ, c[0x0][0x2c4] ;  /* 0x0000b100ffda7624 */ /* 0x000fe200078e00ff */
[----:B------:R-:W-:Y:S01]  /*0660*/  LOP3.LUT R88, R88, 0xfffffffb, RZ, 0xc0, !PT ;  /* 0xfffffffb58587812 */ /* 0x000fe200078ec0ff */
[----:B------:R-:W-:-:S03]  /*0670*/  IMAD.MOV.U32 R194, RZ, RZ, c[0x0][0x32c] ;  /* 0x0000cb00ffc27624 */ /* 0x000fc600078e00ff */
[----:B------:R-:W-:Y:S02]  /*0680*/  ISETP.NE.AND P1, PT, R218, 0x1, PT ;  /* 0x00000001da00780c */ /* 0x000fe40003f25270 */
[----:B------:R-:W-:-:S11]  /*0690*/  ISETP.GE.AND P2, PT, R194, 0x1, PT ;  /* 0x00000001c200780c */ /* 0x000fd60003f46270 */
[----:B------:R-:W-:Y:S02]  /*06a0*/  @P1 IADD3 R4, R133, 0x7f, RZ ;  /* 0x0000007f85041810 */ /* 0x000fe40007ffe0ff */
[----:B------:R-:W-:-:S03]  /*06b0*/  @P2 LOP3.LUT R88, R88, 0x4, RZ, 0xfc, !PT ;  /* 0x0000000458582812 */ /* 0x000fc600078efcff */
[----:B------:R-:W-:-:S04]  /*06c0*/  @P1 IMAD.HI.U32 R4, R4, c[0x0][0x2c8], RZ ;  /* 0x0000b20004041a27 */ /* 0x000fc800078e00ff */
[----:B--2---:R-:W-:Y:S01]  /*06d0*/  @P4 IMAD.IADD R93, R3, 0x1, -R2 ;  /* 0x00000001035d4824 */ /* 0x004fe200078e0a02 */
[----:B------:R-:W-:Y:S01]  /*06e0*/  IADD3 R3, R133, 0x7f, RZ ;  /* 0x0000007f85037810 */ /* 0x000fe20007ffe0ff */
[----:B------:R-:W-:Y:S01]  /*06f0*/  IMAD.IADD R2, R6, 0x1, -R92 ;  /* 0x0000000106027824 */ /* 0x000fe200078e0a5c */
[----:B------:R-:W-:-:S03]  /*0700*/  @P1 SHF.R.U32.HI R3, RZ, c[0x0][0x2cc], R4 ;  /* 0x0000b300ff031a19 */ /* 0x000fc60000011604 */
[----:B------:R-:W-:-:S05]  /*0710*/  IMAD.IADD R193, R2, 0x1, R93 ;  /* 0x0000000102c17824 */ /* 0x000fca00078e025d */
[----:B------:R-:W-:-:S05]  /*0720*/  IADD3 R90, R193, 0x1, -R196 ;  /* 0x00000001c15a7810 */ /* 0x000fca0007ffe8c4 */
[----:B------:R-:W-:-:S05]  /*0730*/  IMAD.IADD R4, R90, 0x1, R3 ;  /* 0x000000015a047824 */ /* 0x000fca00078e0203 */
[----:B------:R-:W-:Y:S01]  /*0740*/  IADD3 R5, R4, c[0x0][0x328], RZ ;  /* 0x0000ca0004057a10 */ /* 0x000fe20007ffe0ff */
[----:B------:R-:W-:Y:S05]  /*0750*/  @!P2 BRA `(.L_x_935) ;  /* 0x000000e00000a947 */ /* 0x000fea0003800000 */
[C---:B---3--:R-:W-:Y:S02]  /*0760*/  ISETP.GT.AND P0, PT, R4.reuse, RZ, PT ;  /* 0x000000ff0400720c */ /* 0x048fe40003f04270 */
        /* <DEDUP_REMOVED lines=8> */
.L_x_936:
[----:B------:R-:W-:-:S13]  /*07f0*/  ISETP.NE.AND P0, PT, R194, 0x1, PT ;  /* 0x00000001c200780c */ /* 0x000fda0003f05270 */
[----:B------:R-:W-:-:S05]  /*0800*/  @P0 IMAD.HI.U32 R4, R3, c[0x0][0x330], RZ ;  /* 0x0000cc0003040a27 */ /* 0x000fca00078e00ff */
[----:B------:R-:W-:-:S05]  /*0810*/  @P0 SHF.R.U32.HI R3, RZ, c[0x0][0x334], R4 ;  /* 0x0000cd00ff030a19 */ /* 0x000fca0000011604 */
.L_x_937:
[----:B------:R-:W-:-:S05]  /*0820*/  IMAD R4, R3, R194, c[0x0][0x32c] ;  /* 0x0000cb0003047624 */ /* 0x000fca00078e02c2 */
[----:B------:R-:W-:Y:S02]  /*0830*/  IMNMX R5, R5, R4, PT ;  /* 0x0000000405057217 */ /* 0x000fe40003800200 */
.L_x_935:
[----:B-1-3--:R-:W-:Y:S01]  /*0840*/  @P1 IMAD.HI.U32 R7, R133, c[0x0][0x2c8], RZ ;  /* 0x0000b20085071a27 */ /* 0x00afe200078e00ff */
[----:B------:R-:W-:-:S03]  /*0850*/  IADD3 R4, R193, 0x3f, RZ ;  /* 0x0000003fc1047810 */ /* 0x000fc60007ffe0ff */
[----:B------:R-:W-:Y:S01]  /*0860*/  IMAD.MOV.U32 R9, RZ, RZ, R133 ;  /* 0x000000ffff097224 */ /* 0x000fe200078e0085 */
[----:B------:R-:W-:Y:S01]  /*0870*/  SHF.R.S32.HI R3, RZ, 0x1f, R4 ;  /* 0x0000001fff037819 */ /* 0x000fe20000011404 */
[----:B------:R-:W-:Y:S01]  /*0880*/  IMAD.IADD R132, R193, 0x1, -R196 ;  /* 0x00000001c1847824 */ /* 0x000fe200078e0ac4 */
[----:B------:R-:W-:Y:S02]  /*0890*/  @P1 SHF.R.U32.HI R9, RZ, c[0x0][0x2cc], R7 ;  /* 0x0000b300ff091a19 */ /* 0x000fe40000011607 */
[----:B------:R-:W-:-:S03]  /*08a0*/  LEA.HI R3, R3, R4, RZ, 0x6 ;  /* 0x0000000403037211 */ /* 0x000fc600078f30ff */
[----:B------:R-:W-:Y:S01]  /*08b0*/  IMAD.IADD R4, R132, 0x1, R9 ;  /* 0x0000000184047824 */ /* 0x000fe200078e0209 */
[----:B------:R-:W-:-:S04]  /*08c0*/  SHF.R.S32.HI R89, RZ, 0x6, R3 ;  /* 0x00000006ff597819 */ /* 0x000fc80000011403 */
[----:B------:R-:W-:Y:S01]  /*08d0*/  IADD3 R8, R4, -c[0x0][0x324], RZ ;  /* 0x8000c90004087a10 */ /* 0x000fe20007ffe0ff */
        /* <DEDUP_REMOVED lines=9> */
.L_x_939:
[----:B------:R-:W-:-:S13]  /*0970*/  ISETP.NE.AND P0, PT, R194, 0x1, PT ;  /* 0x00000001c200780c */ /* 0x000fda0003f05270 */
[----:B------:R-:W-:-:S05]  /*0980*/  @P0 IMAD.HI.U32 R3, R4, c[0x0][0x330], RZ ;  /* 0x0000cc0004030a27 */ /* 0x000fca00078e00ff */
[----:B------:R-:W-:-:S05]  /*0990*/  @P0 SHF.R.U32.HI R4, RZ, c[0x0][0x334], R3 ;  /* 0x0000cd00ff040a19 */ /* 0x000fca0000011603 */
.L_x_940:
[----:B------:R-:W-:-:S05]  /*09a0*/  IMAD R3, R4, c[0x0][0x32c], RZ ;  /* 0x0000cb0004037a24 */ /* 0x000fca00078e02ff */
[----:B------:R-:W-:Y:S02]  /*09b0*/  IMNMX R8, R8, R3, !PT ;  /* 0x0000000308087217 */ /* 0x000fe40007800200 */
.L_x_938:
[----:B------:R-:W-:Y:S02]  /*09c0*/  IADD3 R5, R5, 0x3f, RZ ;  /* 0x0000003f05057810 */ /* 0x000fe40007ffe0ff */
[----:B------:R-:W-:Y:S02]  /*09d0*/  SHF.R.S32.HI R3, RZ, 0x1f, R8 ;  /* 0x0000001fff037819 */ /* 0x000fe40000011408 */
[----:B------:R-:W-:Y:S02]  /*09e0*/  SHF.R.S32.HI R4, RZ, 0x1f, R5 ;  /* 0x0000001fff047819 */ /* 0x000fe40000011405 */
[----:B------:R-:W-:Y:S02]  /*09f0*/  LEA.HI R3, R3, R8, RZ, 0x6 ;  /* 0x0000000803037211 */ /* 0x000fe400078f30ff */
[----:B------:R-:W-:Y:S02]  /*0a00*/  LEA.HI R4, R4, R5, RZ, 0x6 ;  /* 0x0000000504047211 */ /* 0x000fe400078f30ff */
[----:B------:R-:W-:-:S02]  /*0a10*/  SHF.R.S32.HI R3, RZ, 0x6, R3 ;  /* 0x00000006ff037819 */ /* 0x000fc40000011403 */
[----:B------:R-:W-:Y:S02]  /*0a20*/  SHF.R.S32.HI R4, RZ, 0x6, R4 ;  /* 0x00000006ff047819 */ /* 0x000fe40000011404 */
[----:B------:R-:W-:Y:S02]  /*0a30*/  IMNMX R3, RZ, R3, !PT ;  /* 0x00000003ff037217 */ /* 0x000fe40007800200 */
[----:B------:R-:W-:-:S03]  /*0a40*/  IMNMX R5, R4, R89, PT ;  /* 0x0000005904057217 */ /* 0x000fc60003800200 */
[--C-:B------:R-:W-:Y:S02]  /*0a50*/  IMAD R3, R3, 0x40, -R2.reuse ;  /* 0x0000004003037824 */ /* 0x100fe400078e0a02 */
[----:B------:R-:W-:-:S03]  /*0a60*/  IMAD R2, R5, 0x40, -R2 ;  /* 0x0000004005027824 */ /* 0x000fc600078e0a02 */
[----:B------:R-:W-:Y:S02]  /*0a70*/  IMNMX R11, RZ, R3, !PT ;  /* 0x00000003ff0b7217 */ /* 0x000fe40007800200 */
[----:B------:R-:W-:-:S04]  /*0a80*/  IMNMX R2, R2, R93, PT ;  /* 0x0000005d02027217 */ /* 0x000fc80003800200 */
[----:B------:R-:W-:Y:S02]  /*0a90*/  ISETP.GT.AND P0, PT, R2, R11, PT ;  /* 0x0000000b0200720c */ /* 0x000fe40003f04270 */
[----:B------:R-:W-:-:S11]  /*0aa0*/  SHF.R.U32.HI R11, RZ, 0x6, R11 ;  /* 0x00000006ff0b7819 */ /* 0x000fd6000001160b */
[----:B------:R-:W-:Y:S01]  /*0ab0*/  @P0 IADD3 R3, R2, 0x3f, RZ ;  /* 0x0000003f02030810 */ /* 0x000fe20007ffe0ff */
[----:B------:R-:W-:-:S03]  /*0ac0*/  IMAD.MOV.U32 R2, RZ, RZ, R11 ;  /* 0x000000ffff027224 */ /* 0x000fc600078e000b */
[----:B------:R-:W-:-:S04]  /*0ad0*/  @P0 SHF.R.S32.HI R4, RZ, 0x1f, R3 ;  /* 0x0000001fff040819 */ /* 0x000fc80000011403 */
[----:B------:R-:W-:-:S04]  /*0ae0*/  @P0 LEA.HI R4, R4, R3, RZ, 0x6 ;  /* 0x0000000304040211 */ /* 0x000fc800078f30ff */
[----:B------:R-:W-:-:S04]  /*0af0*/  @P0 SHF.R.S32.HI R2, RZ, 0x6, R4 ;  /* 0x00000006ff020819 */ /* 0x000fc80000011404 */
[----:B------:R-:W-:-:S13]  /*0b00*/  ISETP.GT.AND P0, PT, R2, R11, PT ;  /* 0x0000000b0200720c */ /* 0x000fda0003f04270 */
[----:B------:R-:W-:Y:S05]  /*0b10*/  @!P0 BRA `(.L_x_941) ;  /* 0x0000561000008947 */ /* 0x000fea0003800000 */
[----:B------:R-:W-:-:S04]  /*0b20*/  ISETP.NE.U32.AND P3, PT, RZ, c[0x0][0x340], PT ;  /* 0x0000d000ff007a0c */ /* 0x000fc80003f65070 */
[----:B------:R-:W-:-:S13]  /*0b30*/  ISETP.NE.AND.EX P3, PT, RZ, c[0x0][0x344], PT, P3 ;  /* 0x0000d100ff007a0c */ /* 0x000fda0003f65330 */
[----:B------:R-:W-:-:S05]  /*0b40*/  @P3 IMAD.WIDE R14, R197, R0, c[0x0][0x340] ;  /* 0x0000d000c50e3625 */ /* 0x000fca00078e0200 */
[----:B------:R1:W2:Y:S01]  /*0b50*/  @P3 LDG.E R10, [R14.64] ;  /* 0x000000060e0a3981 */ /* 0x0002a2000c1e1900 */
[----:B------:R-:W-:Y:S01]  /*0b60*/  SHF.R.S32.HI R5, RZ, 0x1f, R84 ;  /* 0x0000001fff057819 */ /* 0x000fe20000011454 */
[----:B------:R-:W-:Y:S01]  /*0b70*/  IMAD.MOV.U32 R94, RZ, RZ, c[0x0][0x238] ;  /* 0x00008e00ff5e7624 */ /* 0x000fe200078e00ff */
[----:B------:R-:W-:Y:S01]  /*0b80*/  SHF.R.S32.HI R3, RZ, 0x1f, R23 ;  /* 0x0000001fff037819 */ /* 0x000fe20000011417 */
[----:B------:R-:W-:Y:S01]  /*0b90*/  IMAD.MOV.U32 R131, RZ, RZ, 0x6 ;  /* 0x00000006ff837424 */ /* 0x000fe200078e00ff */
[----:B------:R-:W-:Y:S01]  /*0ba0*/  LEA.HI R7, R5, R84, RZ, 0x3 ;  /* 0x0000005405077211 */ /* 0x000fe200078f18ff */
[----:B------:R-:W-:Y:S01]  /*0bb0*/  IMAD.MOV.U32 R0, RZ, RZ, c[0x0][0x258] ;  /* 0x00009600ff007624 */ /* 0x000fe200078e00ff */
[----:B------:R-:W-:Y:S01]  /*0bc0*/  IADD3 R18, R2, -0x1, RZ ;  /* 0xffffffff02127810 */ /* 0x000fe20007ffe0ff */
[----:B------:R-:W-:Y:S01]  /*0bd0*/  IMAD R148, R86, c[0x0][0x240], RZ ;  /* 0x0000900056947a24 */ /* 0x000fe200078e02ff */
[----:B------:R-:W-:Y:S01]  /*0be0*/  SHF.R.S32.HI R12, RZ, 0x3, R7 ;  /* 0x00000003ff0c7819 */ /* 0x000fe20000011407 */
[----:B------:R-:W-:Y:S01]  /*0bf0*/  IMAD.SHL.U32 R97, R94, 0x40, RZ ;  /* 0x000000405e617824 */ /* 0x000fe200078e00ff */
[----:B------:R-:W-:Y:S01]  /*0c00*/  LOP3.LUT R7, R7, 0x1ffffff8, RZ, 0xc0, !PT ;  /* 0x1ffffff807077812 */ /* 0x000fe200078ec0ff */
[----:B------:R-:W-:Y:S01]  /*0c10*/  IMAD.SHL.U32 R98, R0, 0x40, RZ ;  /* 0x0000004000627824 */ /* 0x000fe200078e00ff */
[----:B------:R-:W-:Y:S01]  /*0c20*/  IADD3 R23, P0, R12, R23, RZ ;  /* 0x000000170c177210 */ /* 0x000fe20007f1e0ff */
[----:B------:R-:W-:Y:S01]  /*0c30*/  IMAD R148, R195, c[0x0][0x244], R148 ;  /* 0x00009100c3947a24 */ /* 0x000fe200078e0294 */
[----:B------:R-:W-:Y:S01]  /*0c40*/  SHF.L.U64.HI R95, R94, R131, c[0x0][0x23c] ;  /* 0x00008f005e5f7619 */ /* 0x000fe20000010283 */
[----:B------:R-:W-:Y:S01]  /*0c50*/  IMAD.IADD R8, R84, 0x1, -R7 ;  /* 0x0000000154087824 */ /* 0x000fe200078e0a07 */
[----:B------:R-:W-:Y:S01]  /*0c60*/  LEA.HI.X.SX32 R16, R12, R3, 0x1, P0 ;  /* 0x000000030c107211 */ /* 0x000fe200000f0eff */
[----:B------:R-:W-:Y:S01]  /*0c70*/  IMAD.IADD R13, R93, 0x1, -R12 ;  /* 0x000000015d0d7824 */ /* 0x000fe200078e0a0c */
[----:B------:R-:W-:Y:S01]  /*0c80*/  SHF.L.U64.HI R96, R0, R131, c[0x0][0x25c] ;  /* 0x0000970000607619 */ /* 0x000fe20000010283 */
[----:B------:R-:W-:Y:S01]  /*0c90*/  IMAD.SHL.U32 R8, R8, 0x8, RZ ;  /* 0x0000000808087824 */ /* 0x000fe200078e00ff */
[----:B------:R-:W-:Y:S01]  /*0ca0*/  SHF.R.S32.HI R7, RZ, 0x1f, R18 ;  /* 0x0000001fff077819 */ /* 0x000fe20000011412 */
[C---:B------:R-:W-:Y:S01]  /*0cb0*/  IMAD R20, R16.reuse, c[0x0][0x238], RZ ;  /* 0x00008e0010147a24 */ /* 0x040fe200078e02ff */
[----:B------:R-:W-:Y:S01]  /*0cc0*/  SHF.R.S32.HI R4, RZ, 0x1f, R197 ;  /* 0x0000001fff047819 */ /* 0x000fe200000114c5 */
[----:B------:R-:W-:Y:S01]  /*0cd0*/  IMAD R16, R16, c[0x0][0x258], RZ ;  /* 0x0000960010107a24 */ /* 0x000fe200078e02ff */
[----:B------:R-:W-:Y:S01]  /*0ce0*/  SHF.R.S32.HI R9, RZ, 0x1f, R8 ;  /* 0x0000001fff097819 */ /* 0x000fe20000011408 */
[----:B------:R-:W-:Y:S01]  /*0cf0*/  IMAD R20, R23, c[0x0][0x23c], R20 ;  /* 0x00008f0017147a24 */ /* 0x000fe200078e0214 */
[----:B------:R-:W-:Y:S01]  /*0d00*/  SEL R151, R4, RZ, !P4 ;  /* 0x000000ff04977207 */ /* 0x000fe20006000000 */
[----:B------:R-:W-:Y:S01]  /*0d10*/  IMAD R3, R96, R18, RZ ;  /* 0x0000001260037224 */ /* 0x000fe200078e02ff */
[----:B------:R-:W-:Y:S01]  /*0d20*/  SEL R146, R197, RZ, !P4 ;  /* 0x000000ffc5927207 */ /* 0x000fe20006000000 */
[----:B-1----:R-:W-:Y:S01]  /*0d30*/  IMAD.WIDE.U32 R14, R23, c[0x0][0x238], R8 ;  /* 0x00008e00170e7a25 */ /* 0x002fe200078e0008 */
[----:B------:R-:W-:-:S03]  /*0d40*/  ULDC.U8 UR4, c[0x0][0x298] ;  /* 0x0000a60000047ab9 */ /* 0x000fc60000000000 */
[----:B------:R-:W-:Y:S02]  /*0d50*/  IMAD.IADD R21, R15, 0x1, R20 ;  /* 0x000000010f157824 */ /* 0x000fe400078e0214 */
[----:B------:R-:W-:Y:S02]  /*0d60*/  IMAD.MOV.U32 R20, RZ, RZ, R14 ;  /* 0x000000ffff147224 */ /* 0x000fe400078e000e */
[----:B------:R-:W-:Y:S02]  /*0d70*/  IMAD R14, R95, R18, RZ ;  /* 0x000000125f0e7224 */ /* 0x000fe400078e02ff */
[C---:B------:R-:W-:Y:S02]  /*0d80*/  IMAD R16, R23.reuse, c[0x0][0x25c], R16 ;  /* 0x0000970017107a24 */ /* 0x040fe400078e0210 */
[----:B------:R-:W-:-:S04]  /*0d90*/  IMAD.WIDE.U32 R22, R23, c[0x0][0x258], R8 ;  /* 0x0000960017167a25 */ /* 0x000fc800078e0008 */
[----:B------:R-:W-:-:S04]  /*0da0*/  IMAD.WIDE.U32 R20, R195, c[0x0][0x240], R20 ;  /* 0x00009000c3147a25 */ /* 0x000fc800078e0014 */
[C---:B------:R-:W-:Y:S02]  /*0db0*/  IMAD R9, R7.reuse, R97, R14 ;  /* 0x0000006107097224 */ /* 0x040fe400078e020e */
[----:B------:R-:W-:Y:S02]  /*0dc0*/  IMAD R7, R7, R98, R3 ;  /* 0x0000006207077224 */ /* 0x000fe400078e0203 */
[----:B------:R-:W-:Y:S02]  /*0dd0*/  IMAD.SHL.U32 R3, R12, 0x40, RZ ;  /* 0x000000400c037824 */ /* 0x000fe400078e00ff */
[----:B------:R-:W-:Y:S02]  /*0de0*/  IMAD.IADD R149, R21, 0x1, R148 ;  /* 0x0000000115957824 */ /* 0x000fe400078e0294 */
[----:B------:R-:W-:Y:S01]  /*0df0*/  IMAD.MOV.U32 R148, RZ, RZ, R20 ;  /* 0x000000ffff947224 */ /* 0x000fe200078e0014 */
[----:B------:R-:W-:Y:S01]  /*0e00*/  LOP3.LUT R3, R3, 0x1c0, RZ, 0xc0, !PT ;  /* 0x000001c003037812 */ /* 0x000fe200078ec0ff */
[----:B------:R-:W-:-:S02]  /*0e10*/  IMAD R153, R151, c[0x0][0x248], RZ ;  /* 0x0000920097997a24 */ /* 0x000fc400078e02ff */
[----:B------:R-:W-:Y:S02]  /*0e20*/  IMAD R14, R86, c[0x0][0x260], RZ ;  /* 0x00009800560e7a24 */ /* 0x000fe400078e02ff */
[----:B------:R-:W-:Y:S02]  /*0e30*/  IMAD.IADD R17, R23, 0x1, R16 ;  /* 0x0000000117117824 */ /* 0x000fe400078e0210 */
[----:B------:R-:W-:Y:S02]  /*0e40*/  IMAD.MOV.U32 R16, RZ, RZ, R22 ;  /* 0x000000ffff107224 */ /* 0x000fe400078e0016 */
[----:B------:R-:W-:Y:S02]  /*0e50*/  IMAD R12, R18, -0x40, R13 ;  /* 0xffffffc0120c7824 */ /* 0x000fe400078e020d */
[C---:B------:R-:W-:Y:S02]  /*0e60*/  IMAD R153, R146.reuse, c[0x0][0x24c], R153 ;  /* 0x0000930092997a24 */ /* 0x040fe400078e0299 */
[----:B------:R-:W-:Y:S01]  /*0e70*/  IMAD.WIDE.U32 R148, R146, c[0x0][0x248], R148 ;  /* 0x0000920092947a25 */ /* 0x000fe200078e0094 */
[----:B------:R-:W-:-:S02]  /*0e80*/  ISETP.GE.AND P1, PT, R12, 0x21, PT ;  /* 0x000000210c00780c */ /* 0x000fc40003f26270 */
[----:B------:R-:W-:Y:S01]  /*0e90*/  ISETP.GE.AND P2, PT, R12, 0x1, PT ;  /* 0x000000010c00780c */ /* 0x000fe20003f46270 */
[----:B------:R-:W-:Y:S01]  /*0ea0*/  IMAD R15, R195, c[0x0][0x264], R14 ;  /* 0x00009900c30f7a24 */ /* 0x000fe200078e020e */
[----:B------:R-:W-:Y:S01]  /*0eb0*/  LOP3.LUT R14, R3, 0x38, R8, 0xf8, !PT ;  /* 0x00000038030e7812 */ /* 0x000fe200078ef808 */
[----:B------:R-:W-:Y:S01]  /*0ec0*/  IMAD.WIDE.U32 R16, R195, c[0x0][0x260], R16 ;  /* 0x00009800c3107a25 */ /* 0x000fe200078e0010 */
[----:B------:R-:W-:-:S03]  /*0ed0*/  SHF.R.U32.HI R3, RZ, 0x3, R3 ;  /* 0x00000003ff037819 */ /* 0x000fc60000011603 */
[----:B------:R-:W-:Y:S01]  /*0ee0*/  IMAD.IADD R153, R149, 0x1, R153 ;  /* 0x0000000195997824 */ /* 0x000fe200078e0299 */
[----:B------:R-:W-:Y:S01]  /*0ef0*/  LOP3.LUT R3, R14, R3, RZ, 0x3c, !PT ;  /* 0x000000030e037212 */ /* 0x000fe200078e3cff */
[----:B------:R-:W-:Y:S02]  /*0f00*/  IMAD.MOV.U32 R152, RZ, RZ, R148 ;  /* 0x000000ffff987224 */ /* 0x000fe400078e0094 */
[----:B------:R-:W-:Y:S02]  /*0f10*/  IMAD.MOV.U32 R14, RZ, RZ, R16 ;  /* 0x000000ffff0e7224 */ /* 0x000fe400078e0010 */
[----:B------:R-:W-:-:S04]  /*0f20*/  IMAD.WIDE.U32 R12, R18, R97, R152 ;  /* 0x00000061120c7225 */ /* 0x000fc800078e0098 */
[----:B------:R-:W-:Y:S01]  /*0f30*/  IMAD R151, R151, c[0x0][0x268], RZ ;  /* 0x00009a0097977a24 */ /* 0x000fe200078e02ff */
[----:B------:R-:W-:Y:S01]  /*0f40*/  @P2 LEA R22, P0, R12, c[0x0][0x220], 0x1 ;  /* 0x000088000c162a11 */ /* 0x000fe200078008ff */
[----:B------:R-:W-:Y:S02]  /*0f50*/  IMAD.IADD R13, R13, 0x1, R9 ;  /* 0x000000010d0d7824 */ /* 0x000fe400078e0209 */
[----:B------:R-:W-:Y:S02]  /*0f60*/  IMAD.IADD R15, R17, 0x1, R15 ;  /* 0x00000001110f7824 */ /* 0x000fe400078e020f */
[----:B------:R-:W-:Y:S01]  /*0f70*/  IMAD.SHL.U32 R99, R94, 0x20, RZ ;  /* 0x000000205e637824 */ /* 0x000fe200078e00ff */
[----:B------:R-:W-:Y:S01]  /*0f80*/  @P2 LEA.HI.X R23, R12, c[0x0][0x224], R13, 0x1, P0 ;  /* 0x000089000c172a11 */ /* 0x000fe200000f0c0d */
[----:B------:R-:W-:Y:S02]  /*0f90*/  IMAD.MOV.U32 R9, RZ, RZ, 0x5 ;  /* 0x00000005ff097424 */ /* 0x000fe400078e00ff */
[----:B------:R-:W-:-:S02]  /*0fa0*/  IMAD R151, R146, c[0x0][0x26c], R151 ;  /* 0x00009b0092977a24 */ /* 0x000fc400078e0297 */
[----:B------:R-:W-:Y:S01]  /*0fb0*/  IMAD.WIDE.U32 R146, R146, c[0x0][0x268], R14 ;  /* 0x00009a0092927a25 */ /* 0x000fe200078e000e */
[----:B------:R-:W-:Y:S02]  /*0fc0*/  @P1 IADD3 R15, P4, R99, R12, RZ ;  /* 0x0000000c630f1210 */ /* 0x000fe40007f9e0ff */
[-C--:B------:R-:W-:Y:S01]  /*0fd0*/  SHF.L.U64.HI R94, R94, R9.reuse, c[0x0][0x23c] ;  /* 0x00008f005e5e7619 */ /* 0x080fe20000010209 */
[----:B------:R-:W-:Y:S01]  /*0fe0*/  IMAD.IADD R151, R147, 0x1, R151 ;  /* 0x0000000193977824 */ /* 0x000fe200078e0297 */
[----:B------:R-:W-:Y:S01]  /*0ff0*/  IADD3 R14, R8, 0x40, RZ ;  /* 0x00000040080e7810 */ /* 0x000fe20007ffe0ff */
[----:B------:R-:W-:Y:S01]  /*1000*/  IMAD.MOV.U32 R150, RZ, RZ, R146 ;  /* 0x000000ffff967224 */ /* 0x000fe200078e0092 */
[----:B------:R-:W-:Y:S01]  /*1010*/  @P1 LEA R20, P0, R15, c[0x0][0x220], 0x1 ;  /* 0x000088000f141a11 */ /* 0x000fe200078008ff */
[C---:B------:R-:W-:Y:S01]  /*1020*/  IMAD.SHL.U32 R105, R0.reuse, 0x20, RZ ;  /* 0x0000002000697824 */ /* 0x040fe200078e00ff */
[----:B------:R-:W-:Y:S01]  /*1030*/  SHF.L.U64.HI R104, R0, R9, c[0x0][0x25c] ;  /* 0x0000970000687619 */ /* 0x000fe20000010209 */
[----:B------:R-:W-:-:S02]  /*1040*/  IMAD.IADD R156, R91, 0x1, R6 ;  /* 0x000000015b9c7824 */ /* 0x000fc400078e0206 */
[----:B------:R-:W-:Y:S02]  /*1050*/  IMAD.MOV.U32 R102, RZ, RZ, 0x1 ;  /* 0x00000001ff667424 */ /* 0x000fe400078e00ff */
[----:B------:R-:W-:Y:S02]  /*1060*/  IMAD R154, R86, c[0x0][0x1e8], RZ ;  /* 0x00007a00569a7a24 */ /* 0x000fe400078e02ff */
[----:B------:R-:W-:Y:S02]  /*1070*/  IMAD.MOV.U32 R69, RZ, RZ, 0x1 ;  /* 0x00000001ff457424 */ /* 0x000fe400078e00ff */
[----:B------:R-:W-:Y:S02]  /*1080*/  IMAD R154, R195, c[0x0][0x1ec], R154 ;  /* 0x00007b00c39a7a24 */ /* 0x000fe400078e029a */
[----:B------:R-:W-:Y:S02]  /*1090*/  IMAD.MOV.U32 R51, RZ, RZ, RZ ;  /* 0x000000ffff337224 */ /* 0x000fe400078e00ff */
[--C-:B--2---:R-:W-:Y:S01]  /*10a0*/  @P3 IMAD.MOV.U32 R16, RZ, RZ, R10.reuse ;  /* 0x000000ffff103224 */ /* 0x104fe200078e000a */
[----:B------:R-:W-:Y:S01]  /*10b0*/  @P3 SHF.R.S32.HI R17, RZ, 0x1f, R10 ;  /* 0x0000001fff113819 */ /* 0x000fe2000001140a */
[----:B------:R-:W-:Y:S01]  /*10c0*/  @!P3 IMAD.MOV.U32 R16, RZ, RZ, R197 ;  /* 0x000000ffff10b224 */ /* 0x000fe200078e00c5 */
[----:B------:R-:W-:Y:S01]  /*10d0*/  IADD3 R10, R8, 0x80, RZ ;  /* 0x00000080080a7810 */ /* 0x000fe20007ffe0ff */
[----:B------:R-:W-:-:S03]  /*10e0*/  @!P3 IMAD.MOV.U32 R17, RZ, RZ, R4 ;  /* 0x000000ffff11b224 */ /* 0x000fc600078e0004 */
[----:B------:R-:W-:Y:S02]  /*10f0*/  SEL R168, R16, RZ, !P5 ;  /* 0x000000ff10a87207 */ /* 0x000fe40006800000 */
[----:B------:R-:W-:Y:S02]  /*1100*/  LEA.HI R16, R5, R84, RZ, 0x6 ;  /* 0x0000005405107211 */ /* 0x000fe400078f30ff */
[----:B------:R-:W-:Y:S02]  /*1110*/  ISETP.GE.AND P3, PT, R10, c[0x0][0x1d4], PT ;  /* 0x000075000a007a0c */ /* 0x000fe40003f66270 */
[----:B------:R-:W-:Y:S01]  /*1120*/  SEL R4, R17, RZ, !P5 ;  /* 0x000000ff11047207 */ /* 0x000fe20006800000 */
[----:B------:R-:W-:Y:S01]  /*1130*/  IMAD.SHL.U32 R10, R16, 0x8, RZ ;  /* 0x00000008100a7824 */ /* 0x000fe200078e00ff */
[----:B------:R-:W-:Y:S01]  /*1140*/  ISETP.GE.AND P5, PT, R8, c[0x0][0x1d4], PT ;  /* 0x0000750008007a0c */ /* 0x000fe20003fa6270 */
[----:B------:R-:W-:Y:S01]  /*1150*/  @P1 IMAD.X R8, R94, 0x1, R13, P4 ;  /* 0x000000015e081824 */ /* 0x000fe200020e060d */
[----:B------:R-:W-:Y:S01]  /*1160*/  ISETP.GE.AND P4, PT, R14, c[0x0][0x1d4], PT ;  /* 0x000075000e007a0c */ /* 0x000fe20003f86270 */
[----:B------:R-:W-:Y:S01]  /*1170*/  IMAD.WIDE.U32 R12, R18, R98, R150 ;  /* 0x00000062120c7225 */ /* 0x000fe200078e0096 */
[----:B------:R-:W-:-:S02]  /*1180*/  LOP3.LUT R10, R3, 0xfffffe00, R10, 0xf8, !PT ;  /* 0xfffffe00030a7812 */ /* 0x000fc400078ef80a */
[----:B------:R-:W-:Y:S01]  /*1190*/  @P1 LEA.HI.X R21, R15, c[0x0][0x224], R8, 0x1, P0 ;  /* 0x000089000f151a11 */ /* 0x000fe200000f0c08 */
[----:B------:R-:W-:Y:S01]  /*11a0*/  IMAD.IADD R7, R13, 0x1, R7 ;  /* 0x000000010d077824 */ /* 0x000fe200078e0207 */
[----:B------:R-:W-:Y:S01]  /*11b0*/  @P2 LEA R16, P0, R12, c[0x0][0x250], 0x1 ;  /* 0x000094000c102a11 */ /* 0x000fe200078008ff */
[C---:B------:R-:W-:Y:S01]  /*11c0*/  @P2 IMAD.SHL.U32 R15, R10.reuse, 0x2, RZ ;  /* 0x000000020a0f2824 */ /* 0x040fe200078e00ff */
[----:B------:R-:W-:Y:S01]  /*11d0*/  SHF.R.S32.HI R3, RZ, 0x1f, R156 ;  /* 0x0000001fff037819 */ /* 0x000fe2000001149c */
[----:B------:R-:W-:Y:S01]  /*11e0*/  @P1 IMAD.SHL.U32 R13, R10, 0x2, RZ ;  /* 0x000000020a0d1824 */ /* 0x000fe200078e00ff */
[----:B------:R-:W-:Y:S01]  /*11f0*/  @P2 LEA.HI.X R17, R12, c[0x0][0x254], R7, 0x1, P0 ;  /* 0x000095000c112a11 */ /* 0x000fe200000f0c07 */
[----:B------:R-:W-:Y:S01]  /*1200*/  @P2 IMAD.SHL.U32 R9, R10, 0x2, RZ ;  /* 0x000000020a092824 */ /* 0x000fe200078e00ff */
[----:B------:R-:W-:Y:S01]  /*1210*/  @!PT LDS RZ, [RZ] ;  /* 0x00000000fffff984 */ /* 0x000fe20000000800 */
[----:B------:R-:W-:Y:S01]  /*1220*/  @!PT LDS RZ, [RZ] ;  /* 0x00000000fffff984 */ /* 0x000fe20000000800 */
[----:B------:R-:W-:Y:S01]  /*1230*/  @!PT LDS RZ, [RZ] ;  /* 0x00000000fffff984 */ /* 0x000fe20000000800 */
[----:B------:R1:W-:Y:S01]  /*1240*/  @P2 LDGSTS.E.BYPASS.LTC128B.128 [R15+0xc100], [R22.64], !P5 ;  /* 0x0c100000160f2fae */ /* 0x0003e2000e901d46 */
[----:B------:R-:W-:Y:S01]  /*1250*/  ISETP.GT.AND P0, PT, R18, R11, PT ;  /* 0x0000000b1200720c */ /* 0x000fe20003f04270 */
[C---:B------:R-:W-:Y:S01]  /*1260*/  IMAD R103, R4.reuse, c[0x0][0x1f0], RZ ;  /* 0x00007c0004677a24 */ /* 0x040fe200078e02ff */
[----:B------:R-:W-:Y:S01]  /*1270*/  LEA.HI R8, R5, R84, RZ, 0x2 ;  /* 0x0000005405087211 */ /* 0x000fe200078f10ff */
[----:B------:R1:W-:Y:S01]  /*1280*/  @P2 LDGSTS.E.BYPASS.LTC128B.128 [R15+0xe100], [R22.64+0x80], !P4 ;  /* 0x0e100080160f2fae */ /* 0x0003e2000e101d46 */
[----:B------:R-:W-:-:S02]  /*1290*/  IMAD R121, R4, c[0x0][0x218], RZ ;  /* 0x0000860004797a24 */ /* 0x000fc400078e02ff */
[----:B------:R-:W-:Y:S01]  /*12a0*/  SHF.R.S32.HI R111, RZ, 0x2, R8 ;  /* 0x00000002ff6f7819 */ /* 0x000fe20000011408 */
[----:B------:R1:W-:Y:S01]  /*12b0*/  @P2 LDGSTS.E.BYPASS.LTC128B.128 [R15+0x10100], [R22.64+0x100], !P3 ;  /* 0x10100100160f2fae */ /* 0x0003e2000d901d46 */
[C---:B------:R-:W-:Y:S02]  /*12c0*/  IMAD R103, R168.reuse, c[0x0][0x1f4], R103 ;  /* 0x00007d00a8677a24 */ /* 0x040fe400078e0267 */
[----:B------:R-:W-:Y:S01]  /*12d0*/  IMAD R121, R168, c[0x0][0x21c], R121 ;  /* 0x00008700a8797a24 */ /* 0x000fe200078e0279 */
[----:B------:R2:W-:Y:S01]  /*12e0*/  @P1 LDGSTS.E.BYPASS.LTC128B.128 [R13+0xd100], [R20.64], !P5 ;  /* 0x0d100000140d1fae */ /* 0x0005e2000e901d46 */
[----:B------:R-:W-:Y:S01]  /*12f0*/  IMAD.WIDE.U32 R158, R111, c[0x0][0x1e0], RZ ;  /* 0x000078006f9e7a25 */ /* 0x000fe200078e00ff */
[----:B------:R-:W-:Y:S02]  /*1300*/  @P0 IADD3 R2, R2, -0x2, RZ ;  /* 0xfffffffe02020810 */ /* 0x000fe40007ffe0ff */
[----:B------:R2:W-:Y:S02]  /*1310*/  @P1 LDGSTS.E.BYPASS.LTC128B.128 [R13+0xf100], [R20.64+0x80], !P4 ;  /* 0x0f100080140d1fae */ /* 0x0005e4000e101d46 */
[----:B------:R-:W-:Y:S01]  /*1320*/  @P0 SHF.R.S32.HI R6, RZ, 0x1f, R2 ;  /* 0x0000001fff060819 */ /* 0x000fe20000011402 */
[----:B------:R-:W-:Y:S01]  /*1330*/  @P0 IMAD R0, R95, R2, RZ ;  /* 0x000000025f000224 */ /* 0x000fe200078e02ff */
[----:B------:R2:W-:Y:S03]  /*1340*/  @P1 LDGSTS.E.BYPASS.LTC128B.128 [R13+0x11100], [R20.64+0x100], !P3 ;  /* 0x11100100140d1fae */ /* 0x0005e6000d901d46 */
[----:B------:R-:W-:Y:S01]  /*1350*/  @P0 IMAD R0, R6, R97, R0 ;  /* 0x0000006106000224 */ /* 0x000fe200078e0200 */
[----:B------:R-:W0:Y:S04]  /*1360*/  LDGDEPBAR ;  /* 0x00000000000079af */ /* 0x000e280000000000 */
[----:B------:R-:W-:Y:S01]  /*1370*/  BAR.SYNC.DEFER_BLOCKING 0x0 ;  /* 0x0000000000007b1d */ /* 0x000fe20000010000 */
[----:B-1----:R-:W-:-:S04]  /*1380*/  IMAD.WIDE.U32 R14, R156, c[0x0][0x1e0], RZ ;  /* 0x000078009c0e7a25 */ /* 0x002fc800078e00ff */
[----:B--2---:R-:W-:-:S04]  /*1390*/  @P0 IMAD.WIDE.U32 R20, R2, R97, R152 ;  /* 0x0000006102140225 */ /* 0x004fc800078e0098 */
[----:B------:R-:W-:Y:S01]  /*13a0*/  @P1 IMAD.SHL.U32 R2, R10, 0x2, RZ ;  /* 0x000000020a021824 */ /* 0x000fe200078e00ff */
[----:B------:R-:W-:Y:S01]  /*13b0*/  @!PT LDS RZ, [RZ] ;  /* 0x00000000fffff984 */ /* 0x000fe20000000800 */
[----:B------:R-:W-:Y:S01]  /*13c0*/  @!PT LDS RZ, [RZ] ;  /* 0x00000000fffff984 */ /* 0x000fe20000000800 */
[----:B------:R-:W-:Y:S01]  /*13d0*/  @!PT LDS RZ, [RZ] ;  /* 0x00000000fffff984 */ /* 0x000fe20000000800 */
[----:B------:R1:W-:Y:S01]  /*13e0*/  @P2 LDGSTS.E.BYPASS.LTC128B.128 [R9+0x100], [R16.64], !P5 ;  /* 0x0010000010092fae */ /* 0x0003e2000e901d46 */
[----:B------:R-:W-:Y:S02]  /*13f0*/  IMAD R13, R3, c[0x0][0x1e0], RZ ;  /* 0x00007800030d7a24 */ /* 0x000fe400078e02ff */
[----:B------:R-:W-:Y:S01]  /*1400*/  @P0 IMAD.IADD R0, R21, 0x1, R0 ;  /* 0x0000000115000824 */ /* 0x000fe200078e0200 */
[----:B------:R1:W-:Y:S01]  /*1410*/  @P2 LDGSTS.E.BYPASS.LTC128B.128 [R9+0x2100], [R16.64+0x80], !P4 ;  /* 0x0210008010092fae */ /* 0x0003e2000e101d46 */
[----:B------:R-:W-:-:S03]  /*1420*/  IMAD R24, R156, c[0x0][0x1e4], R13 ;  /* 0x000079009c187a24 */ /* 0x000fc600078e020d */
[----:B------:R1:W-:Y:S01]  /*1430*/  @P2 LDGSTS.E.BYPASS.LTC128B.128 [R9+0x4100], [R16.64+0x100], !P3 ;  /* 0x0410010010092fae */ /* 0x0003e2000d901d46 */
[----:B------:R-:W-:Y:S01]  /*1440*/  @P1 IADD3 R12, P2, R105, R12, RZ ;  /* 0x0000000c690c1210 */ /* 0x000fe20007f5e0ff */
[----:B------:R-:W-:Y:S02]  /*1450*/  IMAD.IADD R25, R15, 0x1, R24 ;  /* 0x000000010f197824 */ /* 0x000fe400078e0218 */
[----:B------:R-:W-:Y:S02]  /*1460*/  IMAD.MOV.U32 R24, RZ, RZ, R14 ;  /* 0x000000ffff187224 */ /* 0x000fe400078e000e */
[----:B------:R-:W-:Y:S01]  /*1470*/  @P1 IMAD.X R7, R104, 0x1, R7, P2 ;  /* 0x0000000168071824 */ /* 0x000fe200010e0607 */
[----:B------:R-:W-:Y:S01]  /*1480*/  @P1 LEA R6, P2, R12, c[0x0][0x250], 0x1 ;  /* 0x000094000c061a11 */ /* 0x000fe200078408ff */
[----:B------:R-:W-:-:S03]  /*1490*/  IMAD.WIDE.U32 R24, R195, c[0x0][0x1e8], R24 ;  /* 0x00007a00c3187a25 */ /* 0x000fc600078e0018 */
[----:B------:R-:W-:Y:S01]  /*14a0*/  @P1 LEA.HI.X R7, R12, c[0x0][0x254], R7, 0x1, P2 ;  /* 0x000095000c071a11 */ /* 0x000fe200010f0c07 */
[----:B------:R-:W-:Y:S01]  /*14b0*/  IMAD.IADD R155, R25, 0x1, R154 ;  /* 0x00000001199b7824 */ /* 0x000fe200078e029a */
[C---:B------:R-:W-:Y:S01]  /*14c0*/  @P0 LEA R12, P2, R20.reuse, c[0x0][0x220], 0x1 ;  /* 0x00008800140c0a11 */ /* 0x040fe200078408ff */
[----:B------:R-:W-:Y:S02]  /*14d0*/  IMAD.MOV.U32 R154, RZ, RZ, R24 ;  /* 0x000000ffff9a7224 */ /* 0x000fe400078e0018 */
[----:B------:R2:W-:Y:S01]  /*14e0*/  @P1 LDGSTS.E.BYPASS.LTC128B.128 [R2+0x1100], [R6.64], !P5 ;  /* 0x0110000006021fae */ /* 0x0005e2000e901d46 */
[----:B------:R-:W-:Y:S01]  /*14f0*/  @P0 LEA.HI.X R13, R20, c[0x0][0x224], R0, 0x1, P2 ;  /* 0x00008900140d0a11 */ /* 0x000fe200010f0c00 */
[----:B------:R-:W-:Y:S02]  /*1500*/  IMAD R24, R86, c[0x0][0x210], RZ ;  /* 0x0000840056187a24 */ /* 0x000fe400078e02ff */
[----:B------:R2:W-:Y:S01]  /*1510*/  @P1 LDGSTS.E.BYPASS.LTC128B.128 [R2+0x3100], [R6.64+0x80], !P4 ;  /* 0x0310008006021fae */ /* 0x0005e2000e101d46 */
[----:B------:R-:W-:-:S03]  /*1520*/  IMAD.WIDE.U32 R154, R168, c[0x0][0x1f0], R154 ;  /* 0x00007c00a89a7a25 */ /* 0x000fc600078e009a */
[----:B------:R2:W-:Y:S01]  /*1530*/  @P1 LDGSTS.E.BYPASS.LTC128B.128 [R2+0x5100], [R6.64+0x100], !P3 ;  /* 0x0510010006021fae */ /* 0x0005e2000d901d46 */
[----:B------:R-:W-:Y:S01]  /*1540*/  ISETP.LE.AND P1, PT, R102, c[0x0][0x27c], PT ;  /* 0x00009f0066007a0c */ /* 0x000fe20003f23270 */
[----:B------:R-:W-:Y:S01]  /*1550*/  IMAD R24, R195, c[0x0][0x214], R24 ;  /* 0x00008500c3187a24 */ /* 0x000fe200078e0218 */
[----:B-1----:R-:W-:Y:S01]  /*1560*/  LOP3.LUT R9, R8, 0xfffffffc, RZ, 0xc0, !PT ;  /* 0xfffffffc08097812 */ /* 0x002fe200078ec0ff */
[----:B------:R-:W0:Y:S01]  /*1570*/  LDGDEPBAR ;  /* 0x00000000000079af */ /* 0x000e220000000000 */
[----:B------:R-:W-:Y:S01]  /*1580*/  P2R R0, PR, RZ, 0x2 ;  /* 0x00000002ff007803 */ /* 0x000fe20000000000 */
[----:B------:R-:W-:Y:S01]  /*1590*/  @P0 IMAD.SHL.U32 R0, R10, 0x2, RZ ;  /* 0x000000020a000824 */ /* 0x000fe200078e00ff */
[----:B------:R-:W-:Y:S01]  /*15a0*/  @P0 LEA R14, P1, R99, R12, 0x1 ;  /* 0x0000000c630e0211 */ /* 0x000fe200078208ff */
[----:B------:R-:W-:Y:S01]  /*15b0*/  IMAD.IADD R20, R84, 0x1, -R9 ;  /* 0x0000000154147824 */ /* 0x000fe200078e0a09 */
[----:B------:R-:W-:Y:S01]  /*15c0*/  SHF.R.S32.HI R8, RZ, 0x1f, R8 ;  /* 0x0000001fff087819 */ /* 0x000fe20000011408 */
[----:B------:R-:W-:Y:S01]  /*15d0*/  IMAD.IADD R103, R155, 0x1, R103 ;  /* 0x000000019b677824 */ /* 0x000fe200078e0267 */
[----:B------:R-:W-:Y:S01]  /*15e0*/  @P0 LEA.HI.X R15, R99, R13, R94, 0x1, P1 ;  /* 0x0000000d630f0211 */ /* 0x000fe200008f0c5e */
[C---:B------:R-:W-:Y:S01]  /*15f0*/  IMAD.SHL.U32 R22, R20.reuse, 0x8, RZ ;  /* 0x0000000814167824 */ /* 0x040fe200078e00ff */
[----:B------:R1:W-:Y:S01]  /*1600*/  @P0 LDGSTS.E.BYPASS.LTC128B.128 [R0+0x12100], [R12.64], !P5 ;  /* 0x121000000c000fae */ /* 0x0003e2000e901d46 */
[----:B------:R-:W-:Y:S01]  /*1610*/  IMAD.SHL.U32 R20, R20, 0x4, RZ ;  /* 0x0000000414147824 */ /* 0x000fe200078e00ff */
[----:B------:R-:W-:-:S02]  /*1620*/  LEA.HI R8, R8, R111, RZ, 0x3 ;  /* 0x0000006f08087211 */ /* 0x000fc400078f18ff */
[----:B------:R1:W-:Y:S01]  /*1630*/  @P0 LDGSTS.E.BYPASS.LTC128B.128 [R0+0x14100], [R12.64+0x80], !P4 ;  /* 0x141000800c000fae */ /* 0x0003e2000e101d46 */
[--C-:B------:R-:W-:Y:S02]  /*1640*/  SHF.R.S32.HI R23, RZ, 0x1f, R22.reuse ;  /* 0x0000001fff177819 */ /* 0x100fe40000011416 */
[C---:B------:R-:W-:Y:S01]  /*1650*/  IADD3 R19, R20.reuse, 0x20, RZ ;  /* 0x0000002014137810 */ /* 0x040fe20007ffe0ff */
[----:B------:R1:W-:Y:S01]  /*1660*/  @P0 LDGSTS.E.BYPASS.LTC128B.128 [R0+0x16100], [R12.64+0x100], !P3 ;  /* 0x161001000c000fae */ /* 0x0003e2000d901d46 */
[----:B------:R-:W-:Y:S01]  /*1670*/  IADD3 R17, R20, 0x40, RZ ;  /* 0x0000004014117810 */ /* 0x000fe20007ffe0ff */
[C---:B------:R-:W-:Y:S01]  /*1680*/  IMAD.WIDE.U32 R166, R111.reuse, c[0x0][0x290], R22 ;  /* 0x0000a4006fa67a25 */ /* 0x040fe200078e0016 */
[----:B------:R-:W-:Y:S01]  /*1690*/  LOP3.LUT R8, R8, 0xfffffff8, RZ, 0xc0, !PT ;  /* 0xfffffff808087812 */ /* 0x000fe200078ec0ff */
[----:B------:R3:W-:Y:S01]  /*16a0*/  @P0 LDGSTS.E.BYPASS.LTC128B.128 [R0+0x13100], [R14.64], !P5 ;  /* 0x131000000e000fae */ /* 0x0007e2000e901d46 */
[----:B------:R-:W-:Y:S01]  /*16b0*/  SHF.R.S32.HI R21, RZ, 0x1f, R20 ;  /* 0x0000001fff157819 */ /* 0x000fe20000011414 */
[----:B--2---:R-:W-:Y:S01]  /*16c0*/  IMAD.MOV.U32 R2, RZ, RZ, c[0x0][0x27c] ;  /* 0x00009f00ff027624 */ /* 0x004fe200078e00ff */
[----:B------:R-:W-:Y:S01]  /*16d0*/  SHF.R.S32.HI R6, RZ, 0x1f, R111 ;  /* 0x0000001fff067819 */ /* 0x000fe2000001146f */
[----:B------:R3:W-:Y:S01]  /*16e0*/  @P0 LDGSTS.E.BYPASS.LTC128B.128 [R0+0x15100], [R14.64+0x80], !P4 ;  /* 0x151000800e000fae */ /* 0x0007e2000e101d46 */
[----:B------:R-:W-:Y:S01]  /*16f0*/  IMAD.IADD R16, R20, 0x1, R17 ;  /* 0x0000000114107824 */ /* 0x000fe200078e0211 */
[----:B------:R-:W-:Y:S01]  /*1700*/  IADD3 R142, R22, 0x60, RZ ;  /* 0x00000060168e7810 */ /* 0x000fe20007ffe0ff */
[----:B------:R-:W-:Y:S01]  /*1710*/  IMAD.SHL.U32 R2, R2, 0x2, RZ ;  /* 0x0000000202027824 */ /* 0x000fe200078e00ff */
[----:B------:R3:W-:Y:S01]  /*1720*/  @P0 LDGSTS.E.BYPASS.LTC128B.128 [R0+0x17100], [R14.64+0x100], !P3 ;  /* 0x171001000e000fae */ /* 0x0007e2000d901d46 */
[----:B------:R-:W-:Y:S01]  /*1730*/  ISETP.GE.AND P0, PT, R22, c[0x0][0x27c], PT ;  /* 0x00009f0016007a0c */ /* 0x000fe20003f06270 */
[----:B------:R-:W-:Y:S01]  /*1740*/  IMAD R162, R6, c[0x0][0x290], RZ ;  /* 0x0000a40006a27a24 */ /* 0x000fe200078e02ff */
[----:B------:R-:W-:Y:S01]  /*1750*/  IADD3 R141, R22, 0x80, RZ ;  /* 0x00000080168d7810 */ /* 0x000fe20007ffe0ff */
[----:B------:R-:W-:Y:S01]  /*1760*/  IMAD R160, R6, c[0x0][0x280], RZ ;  /* 0x0000a00006a07a24 */ /* 0x000fe200078e02ff */
[----:B------:R-:W-:Y:S01]  /*1770*/  IADD3 R7, -R2, c[0x0][0x1d4], RZ ;  /* 0x0000750002077a10 */ /* 0x000fe20007ffe1ff */
[C---:B------:R-:W-:Y:S01]  /*1780*/  IMAD.IADD R8, R111.reuse, 0x1, -R8 ;  /* 0x000000016f087824 */ /* 0x040fe200078e0a08 */
[----:B------:R-:W-:Y:S01]  /*1790*/  SEL R9, RZ, c[0x0][0x27c], !P0 ;  /* 0x00009f00ff097a07 */ /* 0x000fe20004000000 */
[----:B------:R-:W0:Y:S01]  /*17a0*/  LDGDEPBAR ;  /* 0x00000000000079af */ /* 0x000e220000000000 */
[C---:B------:R-:W-:Y:S01]  /*17b0*/  IMAD R162, R111.reuse, c[0x0][0x294], R162 ;  /* 0x0000a5006fa27a24 */ /* 0x040fe200078e02a2 */
[----:B------:R-:W-:Y:S01]  /*17c0*/  IADD3 R140, R22, 0xa0, RZ ;  /* 0x000000a0168c7810 */ /* 0x000fe20007ffe0ff */
[C---:B------:R-:W-:Y:S01]  /*17d0*/  IMAD R160, R111.reuse, c[0x0][0x284], R160 ;  /* 0x0000a1006fa07a24 */ /* 0x040fe200078e02a0 */
[----:B------:R-:W-:Y:S01]  /*17e0*/  LOP3.LUT P6, RZ, R8, 0x4, RZ, 0xc0, !PT ;  /* 0x0000000408ff7812 */ /* 0x000fe200078cc0ff */
[----:B------:R-:W-:Y:S01]  /*17f0*/  IMAD.IADD R9, R22, 0x1, R9 ;  /* 0x0000000116097824 */ /* 0x000fe200078e0209 */
[----:B-1----:R-:W-:Y:S01]  /*1800*/  SEL R13, R2, R7, !P0 ;  /* 0x00000007020d7207 */ /* 0x002fe20004000000 */
[----:B------:R-:W-:Y:S01]  /*1810*/  IMAD.SHL.U32 R8, R8, 0x40, RZ ;  /* 0x0000004008087824 */ /* 0x000fe200078e00ff */
[----:B------:R-:W-:Y:S01]  /*1820*/  ISETP.GE.AND P0, PT, R16, c[0x0][0x27c], PT ;  /* 0x00009f0010007a0c */ /* 0x000fe20003f06270 */
[----:B------:R-:W-:Y:S01]  /*1830*/  IMAD.WIDE.U32 R164, R111, c[0x0][0x280], R22 ;  /* 0x0000a0006fa47a25 */ /* 0x000fe200078e0016 */
[----:B------:R-:W-:-:S02]  /*1840*/  SHF.R.S32.HI R110, RZ, 0x1f, R9 ;  /* 0x0000001fff6e7819 */ /* 0x000fc40000011409 */
[----:B------:R-:W-:Y:S01]  /*1850*/  LOP3.LUT R8, R8, 0x1c0, RZ, 0xc0, !PT ;  /* 0x000001c008087812 */ /* 0x000fe200078ec0ff */
[C-C-:B------:R-:W-:Y:S01]  /*1860*/  IMAD.WIDE.U32 R30, R111.reuse, c[0x0][0x290], R20.reuse ;  /* 0x0000a4006f1e7a25 */ /* 0x140fe200078e0014 */
[CC--:B------:R-:W-:Y:S02]  /*1870*/  LEA.HI R139, R110.reuse, R9.reuse, RZ, 0x3 ;  /* 0x000000096e8b7211 */ /* 0x0c0fe400078f18ff */
[----:B------:R-:W-:Y:S01]  /*1880*/  LEA.HI R110, R110, R9, RZ, 0x6 ;  /* 0x000000096e6e7211 */ /* 0x000fe200078f30ff */
[----:B------:R-:W-:Y:S01]  /*1890*/  IMAD.WIDE.U32 R28, R111, c[0x0][0x280], R20 ;  /* 0x0000a0006f1c7a25 */ /* 0x000fe200078e0014 */
[----:B---3--:R-:W-:-:S03]  /*18a0*/  SHF.R.S32.HI R0, RZ, 0x1f, R13 ;  /* 0x0000001fff007819 */ /* 0x008fc6000001140d */
[----:B------:R-:W-:Y:S01]  /*18b0*/  IMAD.IADD R15, R20, 0x1, R19 ;  /* 0x00000001140f7824 */ /* 0x000fe200078e0213 */
[----:B------:R-:W-:Y:S01]  /*18c0*/  LEA.HI R0, R0, R13, RZ, 0x4 ;  /* 0x0000000d00007211 */ /* 0x000fe200078f20ff */
[----:B------:R-:W-:Y:S01]  /*18d0*/  IMAD.SHL.U32 R110, R110, 0x40, RZ ;  /* 0x000000406e6e7824 */ /* 0x000fe200078e00ff */
[----:B------:R-:W-:Y:S01]  /*18e0*/  IADD3 R13, R20, 0x50, RZ ;  /* 0x00000050140d7810 */ /* 0x000fe20007ffe0ff */
[----:B------:R-:W-:Y:S01]  /*18f0*/  IMAD.WIDE.U32 R26, R195, c[0x0][0x210], R22 ;  /* 0x00008400c31a7a25 */ /* 0x000fe200078e0016 */
[----:B------:R-:W-:Y:S02]  /*1900*/  ISETP.GE.AND P1, PT, R15, c[0x0][0x27c], PT ;  /* 0x00009f000f007a0c */ /* 0x000fe40003f26270 */
[----:B------:R-:W-:Y:S01]  /*1910*/  SHF.R.S32.HI R0, RZ, 0x4, R0 ;  /* 0x00000004ff007819 */ /* 0x000fe20000011400 */
[----:B------:R-:W-:Y:S01]  /*1920*/  IMAD.IADD R167, R167, 0x1, R162 ;  /* 0x00000001a7a77824 */ /* 0x000fe200078e02a2 */
[CC--:B------:R-:W-:Y:S01]  /*1930*/  SEL R12, R2.reuse, R7.reuse, !P1 ;  /* 0x00000007020c7207 */ /* 0x0c0fe20004800000 */
[----:B------:R-:W-:Y:S01]  /*1940*/  IMAD.IADD R165, R165, 0x1, R160 ;  /* 0x00000001a5a57824 */ /* 0x000fe200078e02a0 */
[----:B------:R-:W-:Y:S01]  /*1950*/  SEL R7, R2, R7, !P0 ;  /* 0x0000000702077207 */ /* 0x000fe20004000000 */
[----:B------:R-:W-:Y:S01]  /*1960*/  IMAD.IADD R163, R162, 0x1, R31 ;  /* 0x00000001a2a37824 */ /* 0x000fe200078e021f */
[----:B------:R-:W-:Y:S01]  /*1970*/  SEL R2, RZ, c[0x0][0x27c], !P1 ;  /* 0x00009f00ff027a07 */ /* 0x000fe20004800000 */
[----:B------:R-:W-:Y:S01]  /*1980*/  IMAD.IADD R161, R160, 0x1, R29 ;  /* 0x00000001a0a17824 */ /* 0x000fe200078e021d */
[----:B------:R-:W-:Y:S01]  /*1990*/  IADD3 R156, P1, R156, R111, RZ ;  /* 0x0000006f9c9c7210 */ /* 0x000fe20007f3e0ff */
[----:B------:R-:W-:Y:S01]  /*19a0*/  IMAD.IADD R25, R27, 0x1, R24 ;  /* 0x000000011b197824 */ /* 0x000fe200078e0218 */
[----:B------:R-:W-:Y:S01]  /*19b0*/  SHF.R.S32.HI R112, RZ, 0x1f, R7 ;  /* 0x0000001fff707819 */ /* 0x000fe20000011407 */
[----:B------:R-:W-:Y:S01]  /*19c0*/  IMAD.MOV.U32 R162, RZ, RZ, R30 ;  /* 0x000000ffffa27224 */ /* 0x000fe200078e001e */
[----:B------:R-:W-:Y:S01]  /*19d0*/  SHF.R.S32.HI R113, RZ, 0x1f, R12 ;  /* 0x0000001fff717819 */ /* 0x000fe2000001140c */
[----:B------:R-:W-:Y:S01]  /*19e0*/  IMAD.X R157, R3, 0x1, R6, P1 ;  /* 0x00000001039d7824 */ /* 0x000fe200008e0606 */
[----:B------:R-:W-:Y:S01]  /*19f0*/  LEA.HI R112, R112, R7, RZ, 0x4 ;  /* 0x0000000770707211 */ /* 0x000fe200078f20ff */
[----:B------:R-:W-:Y:S01]  /*1a00*/  IMAD R6, R6, c[0x0][0x1e0], RZ ;  /* 0x0000780006067a24 */ /* 0x000fe200078e02ff */
[----:B------:R-:W-:Y:S01]  /*1a10*/  LEA.HI R113, R113, R12, RZ, 0x4 ;  /* 0x0000000c71717211 */ /* 0x000fe200078f20ff */
[----:B------:R-:W-:Y:S01]  /*1a20*/  IMAD.IADD R7, R2, 0x1, R15 ;  /* 0x0000000102077824 */ /* 0x000fe200078e020f */
[----:B------:R-:W-:Y:S01]  /*1a30*/  LEA.HI R2, R5, R84, RZ, 0x5 ;  /* 0x0000005405027211 */ /* 0x000fe200078f28ff */
[----:B------:R-:W-:Y:S01]  /*1a40*/  IMAD R3, R111, c[0x0][0x1e4], R6 ;  /* 0x000079006f037a24 */ /* 0x000fe200078e0206 */
[----:B------:R-:W-:Y:S01]  /*1a50*/  LOP3.LUT R12, R8, 0x38, R139, 0xf8, !PT ;  /* 0x00000038080c7812 */ /* 0x000fe200078ef88b */
[----:B------:R-:W-:Y:S01]  /*1a60*/  IMAD.MOV.U32 R160, RZ, RZ, R28 ;  /* 0x000000ffffa07224 */ /* 0x000fe200078e001c */
[----:B------:R-:W-:Y:S01]  /*1a70*/  SHF.R.S32.HI R6, RZ, 0x1f, R7 ;  /* 0x0000001fff067819 */ /* 0x000fe20000011407 */
[----:B------:R-:W-:Y:S01]  /*1a80*/  IMAD.IADD R106, R159, 0x1, R3 ;  /* 0x000000019f6a7824 */ /* 0x000fe200078e0203 */
[----:B------:R-:W-:Y:S01]  /*1a90*/  SEL R3, RZ, c[0x0][0x27c], !P0 ;  /* 0x00009f00ff037a07 */ /* 0x000fe20004000000 */
[----:B------:R-:W-:Y:S01]  /*1aa0*/  IMAD.SHL.U32 R2, R2, 0x10, RZ ;  /* 0x0000001002027824 */ /* 0x000fe200078e00ff */
[CC--:B------:R-:W-:Y:S01]  /*1ab0*/  LEA.HI R138, R6.reuse, R7.reuse, RZ, 0x3 ;  /* 0x00000007068a7211 */ /* 0x0c0fe200078f18ff */
[----:B------:R-:W-:Y:S01]  /*1ac0*/  IMAD.MOV.U32 R24, RZ, RZ, R26 ;  /* 0x000000ffff187224 */ /* 0x000fe200078e001a */
[----:B------:R-:W-:Y:S01]  /*1ad0*/  LEA.HI R6, R6, R7, RZ, 0x6 ;  /* 0x0000000706067211 */ /* 0x000fe200078f30ff */
[----:B------:R-:W-:Y:S01]  /*1ae0*/  IMAD.IADD R3, R3, 0x1, R16 ;  /* 0x0000000103037824 */ /* 0x000fe200078e0210 */
[----:B------:R-:W-:Y:S01]  /*1af0*/  LOP3.LUT R14, R8, 0x38, R138, 0xf8, !PT ;  /* 0x00000038080e7812 */ /* 0x000fe200078ef88a */
[----:B-----5:R-:W-:Y:S01]  /*1b00*/  IMAD.WIDE.U32 R166, R85, c[0x0][0x290], R166 ;  /* 0x0000a40055a67a25 */ /* 0x020fe200078e00a6 */
[----:B------:R-:W-:-:S02]  /*1b10*/  SHF.R.S32.HI R113, RZ, 0x4, R113 ;  /* 0x00000004ff717819 */ /* 0x000fc40000011471 */
[----:B------:R-:W-:Y:S01]  /*1b20*/  SHF.R.S32.HI R108, RZ, 0x1f, R3 ;  /* 0x0000001fff6c7819 */ /* 0x000fe20000011403 */
[----:B------:R-:W-:Y:S01]  /*1b30*/  IMAD.SHL.U32 R6, R6, 0x40, RZ ;  /* 0x0000004006067824 */ /* 0x000fe200078e00ff */
[----:B------:R-:W-:Y:S01]  /*1b40*/  SHF.R.S32.HI R112, RZ, 0x4, R112 ;  /* 0x00000004ff707819 */ /* 0x000fe20000011470 */
[----:B------:R-:W-:Y:S01]  /*1b50*/  IMAD.WIDE.U32 R168, R168, c[0x0][0x218], R24 ;  /* 0x00008600a8a87a25 */ /* 0x000fe200078e0018 */
[CC--:B------:R-:W-:Y:S02]  /*1b60*/  LEA.HI R137, R108.reuse, R3.reuse, RZ, 0x3 ;  /* 0x000000036c897211 */ /* 0x0c0fe400078f18ff */
[----:B------:R-:W-:Y:S01]  /*1b70*/  LEA.HI R108, R108, R3, RZ, 0x6 ;  /* 0x000000036c6c7211 */ /* 0x000fe200078f30ff */
[C---:B------:R-:W-:Y:S01]  /*1b80*/  IMAD.WIDE.U32 R162, R85.reuse, c[0x0][0x290], R162 ;  /* 0x0000a40055a27a25 */ /* 0x040fe200078e00a2 */
[----:B------:R-:W-:Y:S02]  /*1b90*/  SHF.R.U32.HI R3, RZ, 0x3, R8 ;  /* 0x00000003ff037819 */ /* 0x000fe40000011608 */
[----:B------:R-:W-:Y:S01]  /*1ba0*/  LOP3.LUT R2, R2, 0xfffffe00, RZ, 0xc0, !PT ;  /* 0xfffffe0002027812 */ /* 0x000fe200078ec0ff */
[----:B------:R-:W-:Y:S01]  /*1bb0*/  IMAD.SHL.U32 R108, R108, 0x40, RZ ;  /* 0x000000406c6c7824 */ /* 0x000fe200078e00ff */
[----:B------:R-:W-:Y:S01]  /*1bc0*/  LOP3.LUT R7, R12, R3, RZ, 0x3c, !PT ;  /* 0x000000030c077212 */ /* 0x000fe200078e3cff */
[----:B------:R-:W-:Y:S01]  /*1bd0*/  IMAD.WIDE.U32 R164, R85, c[0x0][0x280], R164 ;  /* 0x0000a00055a47a25 */ /* 0x000fe200078e00a4 */
[----:B------:R-:W-:-:S02]  /*1be0*/  LOP3.LUT R12, R8, 0x38, R137, 0xf8, !PT ;  /* 0x00000038080c7812 */ /* 0x000fc400078ef889 */
[----:B------:R-:W-:Y:S01]  /*1bf0*/  LOP3.LUT R6, R6, 0xfffff000, RZ, 0xc0, !PT ;  /* 0xfffff00006067812 */ /* 0x000fe200078ec0ff */
[----:B------:R-:W-:Y:S01]  /*1c00*/  IMAD.WIDE.U32 R160, R85, c[0x0][0x280], R160 ;  /* 0x0000a00055a07a25 */ /* 0x000fe200078e00a0 */
[-C--:B------:R-:W-:Y:S02]  /*1c10*/  LOP3.LUT R109, R14, R3.reuse, RZ, 0x3c, !PT ;  /* 0x000000030e6d7212 */ /* 0x080fe400078e3cff */
[----:B------:R-:W-:Y:S01]  /*1c20*/  LOP3.LUT R108, R108, 0xfffff000, RZ, 0xc0, !PT ;  /* 0xfffff0006c6c7812 */ /* 0x000fe200078ec0ff */
[----:B------:R-:W-:Y:S01]  /*1c30*/  IMAD.IADD R121, R169, 0x1, R121 ;  /* 0x00000001a9797824 */ /* 0x000fe200078e0279 */
[----:B------:R-:W-:Y:S02]  /*1c40*/  LOP3.LUT R5, R12, R3, RZ, 0x3c, !PT ;  /* 0x000000030c057212 */ /* 0x000fe400078e3cff */
[----:B------:R-:W-:Y:S02]  /*1c50*/  LEA.HI.SX32 R107, R139, R0, 0x1d ;  /* 0x000000008b6b7211 */ /* 0x000fe400078feaff */
[----:B------:R-:W-:-:S02]  /*1c60*/  LEA.HI.SX32 R113, R138, R113, 0x1d ;  /* 0x000000718a717211 */ /* 0x000fc400078feaff */
[----:B------:R-:W-:Y:S02]  /*1c70*/  LEA.HI.SX32 R112, R137, R112, 0x1d ;  /* 0x0000007089707211 */ /* 0x000fe400078feaff */
[--C-:B------:R-:W-:Y:S02]  /*1c80*/  IADD3 R109, R109, R6, R2.reuse ;  /* 0x000000066d6d7210 */ /* 0x100fe40007ffe002 */
[----:B------:R-:W-:Y:S02]  /*1c90*/  IADD3 R108, R5, R108, R2 ;  /* 0x0000006c056c7210 */ /* 0x000fe40007ffe002 */
[----:B------:R-:W-:Y:S02]  /*1ca0*/  SHF.R.S32.HI R6, RZ, 0x1f, R107 ;  /* 0x0000001fff067819 */ /* 0x000fe4000001146b */
[----:B------:R-:W-:Y:S02]  /*1cb0*/  SHF.R.S32.HI R114, RZ, 0x1f, R113 ;  /* 0x0000001fff727819 */ /* 0x000fe40000011471 */
[----:B------:R-:W-:-:S02]  /*1cc0*/  SHF.R.S32.HI R5, RZ, 0x1f, R112 ;  /* 0x0000001fff057819 */ /* 0x000fc40000011470 */
        /* <DEDUP_REMOVED lines=8> */
[----:B------:R-:W-:Y:S01]  /*1d50*/  LOP3.LUT R14, R8, 0x38, R107, 0xf8, !PT ;  /* 0x00000038080e7812 */ /* 0x000fe200078ef86b */
[----:B------:R-:W-:Y:S01]  /*1d60*/  IMAD.SHL.U32 R114, R114, 0x200, RZ ;  /* 0x0000020072727824 */ /* 0x000fe200078e00ff */
[----:B------:R-:W-:Y:S01]  /*1d70*/  LOP3.LUT R12, R8, 0x38, R113, 0xf8, !PT ;  /* 0x00000038080c7812 */ /* 0x000fe200078ef871 */
[----:B------:R-:W-:Y:S01]  /*1d80*/  IMAD.SHL.U32 R136, R136, 0x200, RZ ;  /* 0x0000020088887824 */ /* 0x000fe200078e00ff */
[----:B------:R-:W-:-:S02]  /*1d90*/  LOP3.LUT R8, R8, 0x38, R112, 0xf8, !PT ;  /* 0x0000003808087812 */ /* 0x000fc400078ef870 */
[----:B------:R-:W-:Y:S02]  /*1da0*/  LOP3.LUT R0, R2, R0, R3, 0xf6, !PT ;  /* 0x0000000002007212 */ /* 0x000fe400078ef603 */
[-C--:B------:R-:W-:Y:S02]  /*1db0*/  LOP3.LUT R115, R14, R3.reuse, RZ, 0x3c, !PT ;  /* 0x000000030e737212 */ /* 0x080fe400078e3cff */
[-C--:B------:R-:W-:Y:S01]  /*1dc0*/  LOP3.LUT R5, R12, R3.reuse, RZ, 0x3c, !PT ;  /* 0x000000030c057212 */ /* 0x080fe200078e3cff */
[----:B------:R-:W-:Y:S01]  /*1dd0*/  IMAD.MOV.U32 R12, RZ, RZ, c[0x0][0x290] ;  /* 0x0000a400ff0c7624 */ /* 0x000fe200078e00ff */
[----:B------:R-:W-:Y:S02]  /*1de0*/  LOP3.LUT R110, R110, 0xfffff000, RZ, 0xc0, !PT ;  /* 0xfffff0006e6e7812 */ /* 0x000fe400078ec0ff */
[----:B------:R-:W-:Y:S01]  /*1df0*/  LOP3.LUT R3, R8, R3, RZ, 0x3c, !PT ;  /* 0x0000000308037212 */ /* 0x000fe200078e3cff */
[----:B------:R-:W-:Y:S01]  /*1e00*/  IMAD.MOV.U32 R8, RZ, RZ, c[0x0][0x280] ;  /* 0x0000a000ff087624 */ /* 0x000fe200078e00ff */
[----:B------:R-:W-:Y:S01]  /*1e10*/  LOP3.LUT R6, R6, 0xfffff000, RZ, 0xc0, !PT ;  /* 0xfffff00006067812 */ /* 0x000fe200078ec0ff */
[----:B------:R-:W-:Y:S01]  /*1e20*/  IMAD.SHL.U32 R125, R12, 0x40, RZ ;  /* 0x000000400c7d7824 */ /* 0x000fe200078e00ff */
[----:B------:R-:W-:Y:S01]  /*1e30*/  LOP3.LUT R114, R114, 0xfffff000, RZ, 0xc0, !PT ;  /* 0xfffff00072727812 */ /* 0x000fe200078ec0ff */
[----:B------:R-:W-:Y:S01]  /*1e40*/  IMAD.SHL.U32 R129, R8, 0x40, RZ ;  /* 0x0000004008817824 */ /* 0x000fe200078e00ff */
[----:B------:R-:W-:-:S02]  /*1e50*/  LOP3.LUT R136, R136, 0xfffff000, RZ, 0xc0, !PT ;  /* 0xfffff00088887812 */ /* 0x000fc400078ec0ff */
[--C-:B------:R-:W-:Y:S02]  /*1e60*/  IADD3 R110, R7, R110, R2.reuse ;  /* 0x0000006e076e7210 */ /* 0x100fe40007ffe002 */
[--C-:B------:R-:W-:Y:S01]  /*1e70*/  IADD3 R115, R115, R6, R2.reuse ;  /* 0x0000000673737210 */ /* 0x100fe20007ffe002 */
[----:B------:R-:W-:Y:S01]  /*1e80*/  IMAD.MOV.U32 R6, RZ, RZ, c[0x0][0x1e0] ;  /* 0x00007800ff067624 */ /* 0x000fe200078e00ff */
[--C-:B------:R-:W-:Y:S02]  /*1e90*/  IADD3 R114, R5, R114, R2.reuse ;  /* 0x0000007205727210 */ /* 0x100fe40007ffe002 */
[----:B------:R-:W-:Y:S01]  /*1ea0*/  IADD3 R136, R3, R136, R2 ;  /* 0x0000008803887210 */ /* 0x000fe20007ffe002 */
[----:B------:R-:W-:Y:S01]  /*1eb0*/  IMAD.SHL.U32 R135, R6, 0x40, RZ ;  /* 0x0000004006877824 */ /* 0x000fe200078e00ff */
[----:B------:R-:W-:Y:S02]  /*1ec0*/  SHF.R.S32.HI R2, RZ, 0x1f, R85 ;  /* 0x0000001fff027819 */ /* 0x000fe40000011455 */
[----:B------:R-:W-:-:S02]  /*1ed0*/  IADD3 R101, P1, P0, R154, R158, R22 ;  /* 0x0000009e9a657210 */ /* 0x000fc4000783e016 */
[----:B------:R-:W-:Y:S01]  /*1ee0*/  LOP3.LUT R139, R139, 0xfffffff8, RZ, 0xc0, !PT ;  /* 0xfffffff88b8b7812 */ /* 0x000fe200078ec0ff */
[C---:B------:R-:W-:Y:S01]  /*1ef0*/  IMAD R4, R2.reuse, c[0x0][0x290], RZ ;  /* 0x0000a40002047a24 */ /* 0x040fe200078e02ff */
[----:B------:R-:W-:Y:S01]  /*1f00*/  IADD3.X R100, R103, R106, R23, P1, P0 ;  /* 0x0000006a67647210 */ /* 0x000fe20000fe0417 */
[----:B------:R-:W-:Y:S01]  /*1f10*/  IMAD R2, R2, c[0x0][0x280], RZ ;  /* 0x0000a00002027a24 */ /* 0x000fe200078e02ff */
[----:B------:R-:W-:Y:S01]  /*1f20*/  ISETP.NE.AND P0, PT, RZ, UR4, PT ;  /* 0x00000004ff007c0c */ /* 0x000fe2000bf05270 */
[C---:B------:R-:W-:Y:S01]  /*1f30*/  IMAD R117, R85.reuse, c[0x0][0x294], R4 ;  /* 0x0000a50055757a24 */ /* 0x040fe200078e0204 */
[----:B------:R-:W-:Y:S01]  /*1f40*/  LOP3.LUT R138, R138, 0xfffffff8, RZ, 0xc0, !PT ;  /* 0xfffffff88a8a7812 */ /* 0x000fe200078ec0ff */
[----:B------:R-:W-:Y:S01]  /*1f50*/  IMAD R3, R85, c[0x0][0x284], R2 ;  /* 0x0000a10055037a24 */ /* 0x000fe200078e0202 */
[----:B------:R-:W-:Y:S01]  /*1f60*/  LOP3.LUT R137, R137, 0xfffffff8, RZ, 0xc0, !PT ;  /* 0xfffffff889897812 */ /* 0x000fe200078ec0ff */
[----:B------:R-:W-:Y:S01]  /*1f70*/  IMAD.IADD R119, R167, 0x1, R117 ;  /* 0x00000001a7777824 */ /* 0x000fe200078e0275 */
[-C--:B------:R-:W-:Y:S01]  /*1f80*/  SHF.L.U64.HI R123, R12, R131.reuse, c[0x0][0x294] ;  /* 0x0000a5000c7b7619 */ /* 0x080fe20000010283 */
[----:B------:R-:W-:Y:S01]  /*1f90*/  IMAD.IADD R117, R117, 0x1, R163 ;  /* 0x0000000175757824 */ /* 0x000fe200078e02a3 */
[-C--:B------:R-:W-:Y:S01]  /*1fa0*/  SHF.L.U64.HI R127, R8, R131.reuse, c[0x0][0x284] ;  /* 0x0000a100087f7619 */ /* 0x080fe20000010283 */
[----:B------:R-:W-:Y:S01]  /*1fb0*/  IMAD.IADD R118, R165, 0x1, R3 ;  /* 0x00000001a5767824 */ /* 0x000fe200078e0203 */
[----:B------:R-:W-:Y:S01]  /*1fc0*/  SHF.L.U64.HI R131, R6, R131, c[0x0][0x1e4] ;  /* 0x0000790006837619 */ /* 0x000fe20000010283 */
[----:B------:R-:W-:Y:S01]  /*1fd0*/  IMAD.IADD R116, R3, 0x1, R161 ;  /* 0x0000000103747824 */ /* 0x000fe200078e02a1 */
[----:B------:R-:W-:-:S02]  /*1fe0*/  P2R R143, PR, RZ, 0x1 ;  /* 0x00000001ff8f7803 */ /* 0x000fc40000000000 */
[C---:B------:R-:W-:Y:S02]  /*1ff0*/  IADD3 R14, R20.reuse, 0x10, RZ ;  /* 0x00000010140e7810 */ /* 0x040fe40007ffe0ff */
[----:B------:R-:W-:Y:S02]  /*2000*/  IADD3 R12, R20, 0x30, RZ ;  /* 0x00000030140c7810 */ /* 0x000fe40007ffe0ff */
[----:B------:R-:W-:Y:S02]  /*2010*/  SHF.R.S32.HI R134, RZ, 0x1f, R139 ;  /* 0x0000001fff867819 */ /* 0x000fe4000001148b */
[----:B------:R-:W-:Y:S02]  /*2020*/  SHF.R.S32.HI R126, RZ, 0x1f, R107 ;  /* 0x0000001fff7e7819 */ /* 0x000fe4000001146b */
[----:B------:R-:W-:Y:S02]  /*2030*/  SHF.R.S32.HI R130, RZ, 0x1f, R138 ;  /* 0x0000001fff827819 */ /* 0x000fe4000001148a */
[----:B------:R-:W-:-:S02]  /*2040*/  SHF.R.S32.HI R128, RZ, 0x1f, R137 ;  /* 0x0000001fff807819 */ /* 0x000fc40000011489 */
[----:B------:R-:W-:Y:S02]  /*2050*/  SHF.R.S32.HI R124, RZ, 0x1f, R113 ;  /* 0x0000001fff7c7819 */ /* 0x000fe40000011471 */
[----:B------:R-:W-:Y:S02]  /*2060*/  SHF.R.S32.HI R122, RZ, 0x1f, R112 ;  /* 0x0000001fff7a7819 */ /* 0x000fe40000011470 */
.L_x_966:
        /* <DEDUP_REMOVED lines=20> */
[----:B------:R-:W-:Y:S01]  /*21b0*/  ISETP.NE.AND P1, PT, R143, RZ, PT ;  /* 0x000000ff8f00720c */ /* 0x000fe20003f25270 */
        /* <DEDUP_REMOVED lines=69> */
.L_x_946:
[----:B------:R-:W-:Y:S05]  /*2610*/  BSYNC B0 ;  /* 0x0000000000007941 */ /* 0x000fea0003800000 */
.L_x_945:
        /* <DEDUP_REMOVED lines=89> */
.L_x_949:
[----:B------:R-:W-:Y:S05]  /*2bb0*/  BSYNC B0 ;  /* 0x0000000000007941 */ /* 0x000fea0003800000 */
.L_x_948:
        /* <DEDUP_REMOVED lines=56> */
.L_x_951:
[----:B------:R-:W-:Y:S05]  /*2f40*/  BSYNC B0 ;  /* 0x0000000000007941 */ /* 0x000fea0003800000 */
.L_x_950:
        /* <DEDUP_REMOVED lines=56> */
.L_x_953:
[----:B------:R-:W-:Y:S05]  /*32d0*/  BSYNC B0 ;  /* 0x0000000000007941 */ /* 0x000fea0003800000 */
.L_x_952:
        /* <DEDUP_REMOVED lines=56> */
.L_x_955:
[----:B------:R-:W-:Y:S05]  /*3660*/  BSYNC B0 ;  /* 0x0000000000007941 */ /* 0x000fea0003800000 */
.L_x_954:
        /* <DEDUP_REMOVED lines=56> */
.L_x_957:
[----:B------:R-:W-:Y:S05]  /*39f0*/  BSYNC B0 ;  /* 0x0000000000007941 */ /* 0x000fea0003800000 */
.L_x_956:
        /* <DEDUP_REMOVED lines=56> */
.L_x_944:
        /* <DEDUP_REMOVED lines=47> */
.L_x_959:
[----:B------:R-:W-:Y:S05]  /*4070*/  BSYNC B0 ;  /* 0x0000000000007941 */ /* 0x000fea0003800000 */
.L_x_958:
        /* <DEDUP_REMOVED lines=153> */
.L_x_961:
[----:B------:R-:W-:Y:S05]  /*4a10*/  BSYNC B0 ;  /* 0x0000000000007941 */ /* 0x000fea0003800000 */
.L_x_960:
        /* <DEDUP_REMOVED lines=118> */
.L_x_963:
[----:B------:R-:W-:Y:S05]  /*5180*/  BSYNC B0 ;  /* 0x0000000000007941 */ /* 0x000fea0003800000 */
.L_x_962:
[----:B------:R-:W-:Y:S11]  /*5190*/  ISETP.GE.AND P0, PT, R16, c[0x0][0x1d4], PT ;  /* 0x0000750010007a0c */ /* 0x000ff60003f06270 */
[----:B------:R-:W-:Y:S02]  /*51a0*/  @!UPT UIADD3 URZ, URZ, URZ, URZ ;  /* 0x0000003f3f3ff290 */ /* 0x000fe4000fffe03f */
[----:B------:R-:W-:-:S05]  /*51b0*/  @P0 BRA `(.L_x_947) ;  /* 0x0000092000000947 */ /* 0x000fca0003800000 */
[----:B------:R-:W-:Y:S04]  /*51c0*/  IADD3 R55, P1, P0, R154, R171, R137 ;  /* 0x000000ab9a377210 */ /* 0x000fe8000783e089 */
[----:B------:R-:W-:Y:S02]  /*51d0*/  IADD3.X R52, R103, R170, R128, P1, P0 ;  /* 0x000000aa67347210 */ /* 0x000fe40000fe0480 */
[C---:B------:R-:W-:Y:S04]  /*51e0*/  LEA R54, P0, R55.reuse, c[0x0][0x1c8], 0x1 ;  /* 0x0000720037367a11 */ /* 0x040fe800078008ff */
[----:B------:R-:W-:Y:S02]  /*51f0*/  LEA.HI.X R55, R55, c[0x0][0x1cc], R52, 0x1, P0 ;  /* 0x0000730037377a11 */ /* 0x000fe400000f0c34 */
[-C--:B------:R-:W-:Y:S02]  /*5200*/  IADD3 R52, R136, R173.reuse, RZ ;  /* 0x000000ad88347210 */ /* 0x080fe40007ffe0ff */
[----:B------:R-:W-:Y:S02]  /*5210*/  IADD3 R173, R108, R173, RZ ;  /* 0x000000ad6cad7210 */ /* 0x000fe40007ffe0ff */
[----:B-1----:R-:W-:Y:S02]  /*5220*/  SHF.L.U32 R60, R52, 0x1, RZ ;  /* 0x00000001343c7819 */ /* 0x002fe400000006ff */
[----:B------:R-:W-:Y:S01]  /*5230*/  ISETP.GE.AND P0, PT, R16, c[0x0][0x27c], PT ;  /* 0x00009f0010007a0c */ /* 0x000fe20003f06270 */
[----:B------:R-:W-:Y:S02]  /*5240*/  IMAD.SHL.U32 R50, R173, 0x2, RZ ;  /* 0x00000002ad327824 */ /* 0x000fe400078e00ff */
[----:B------:R-:W-:Y:S08]  /*5250*/  LDS.128 R56, [R60+0xc100] ;  /* 0x00c100003c387984 */ /* 0x000ff00000000c00 */
[----:B------:R-:W1:Y:S02]  /*5260*/  LDS.128 R28, [R50+0xc100] ;  /* 0x00c10000321c7984 */ /* 0x000e640000000c00 */
[----:B------:R-:W-:Y:S01]  /*5270*/  @!P0 SHF.R.U64 R26, R26, 0x10, R27 ;  /* 0x000000101a1a8819 */ /* 0x000fe2000000121b */
[----:B------:R-:W-:Y:S01]  /*5280*/  @!P0 HADD2.F32 R34, -RZ, R37.H1_H1 ;  /* 0x30000025ff228230 */ /* 0x000fe20000004100 */
[----:B------:R-:W-:Y:S01]  /*5290*/  @!P0 SHF.R.U64 R32, R24, 0x10, R25 ;  /* 0x0000001018208819 */ /* 0x000fe20000001219 */
[--C-:B------:R-:W-:Y:S01]  /*52a0*/  @!P0 HADD2.F32 R38, -RZ, R68.reuse.H1_H1 ;  /* 0x30000044ff268230 */ /* 0x100fe20000004100 */
[----:B------:R-:W-:Y:S01]  /*52b0*/  @!P0 SHF.R.U32.HI R24, RZ, 0x10, R27 ;  /* 0x00000010ff188819 */ /* 0x000fe2000001161b */
[----:B------:R-:W-:Y:S01]  /*52c0*/  @!P0 HADD2.F32 R41, -RZ, R68.H0_H0 ;  /* 0x20000044ff298230 */ /* 0x000fe20000004100 */
[----:B------:R-:W-:Y:S01]  /*52d0*/  @!P0 SHF.R.U32.HI R25, RZ, 0x10, R25 ;  /* 0x00000010ff198819 */ /* 0x000fe20000011619 */
[--C-:B------:R-:W-:Y:S01]  /*52e0*/  @!P0 HADD2.F32 R49, -RZ, R66.reuse.H1_H1 ;  /* 0x30000042ff318230 */ /* 0x100fe20000004100 */
        /* <DEDUP_REMOVED lines=15> */
[----:B------:R-:W-:Y:S02]  /*53e0*/  @!P0 HADD2.F32 R35, -RZ, R39.H0_H0 ;  /* 0x20000027ff238230 */ /* 0x000fe40000004100 */
[----:B------:R-:W-:Y:S01]  /*53f0*/  @!P0 HADD2.F32 R27, -RZ, R27.H1_H1 ;  /* 0x3000001bff1b8230 */ /* 0x000fe20000004100 */
[-C--:B------:R-:W-:Y:S01]  /*5400*/  @!P0 FMUL.FTZ R2, R33, R34.reuse ;  /* 0x0000002221028220 */ /* 0x080fe20000410000 */
[----:B------:R-:W-:Y:S01]  /*5410*/  @!P0 HADD2.F32 R39, -RZ, R39.H1_H1 ;  /* 0x30000027ff278230 */ /* 0x000fe20000004100 */
[C---:B------:R-:W-:Y:S01]  /*5420*/  @!P0 FMUL.FTZ R50, R35.reuse, R34 ;  /* 0x0000002223328220 */ /* 0x040fe20000410000 */
[--C-:B------:R-:W-:Y:S01]  /*5430*/  @!P0 HADD2.F32 R48, -RZ, R43.reuse.H1_H1 ;  /* 0x3000002bff308230 */ /* 0x100fe20000004100 */
[-C--:B------:R-:W-:Y:S01]  /*5440*/  @!P0 FFMA.FTZ R2, R35, R38.reuse, R2 ;  /* 0x0000002623028223 */ /* 0x080fe20000010002 */
[----:B------:R-:W-:Y:S01]  /*5450*/  @!P0 HADD2.F32 R46, -RZ, R43.H0_H0 ;  /* 0x2000002bff2e8230 */ /* 0x000fe20000004100 */
[----:B------:R-:W-:Y:S01]  /*5460*/  @!P0 FFMA.FTZ R50, R33, R38, -R50 ;  /* 0x0000002621328223 */ /* 0x000fe20000010832 */
[----:B------:R-:W-:Y:S01]  /*5470*/  @!P0 MOV R33, R29 ;  /* 0x0000001d00218202 */ /* 0x000fe20000000f00 */
[----:B------:R-:W-:Y:S01]  /*5480*/  @!P0 IMAD.MOV.U32 R38, RZ, RZ, R57 ;  /* 0x000000ffff268224 */ /* 0x000fe200078e0039 */
[--C-:B------:R-:W-:Y:S01]  /*5490*/  @!P0 HADD2.F32 R43, -RZ, R44.reuse.H0_H0 ;  /* 0x2000002cff2b8230 */ /* 0x100fe20000004100 */
[-C--:B------:R-:W-:Y:S01]  /*54a0*/  @!P0 FMUL.FTZ R61, R39, R32.reuse ;  /* 0x00000020273d8220 */ /* 0x080fe20000410000 */
[----:B------:R-:W-:Y:S01]  /*54b0*/  @!P0 HADD2.F32 R44, -RZ, R44.H1_H1 ;  /* 0x3000002cff2c8230 */ /* 0x000fe20000004100 */
[C---:B------:R-:W-:Y:S01]  /*54c0*/  @!P0 FMUL.FTZ R3, R27.reuse, R32 ;  /* 0x000000201b038220 */ /* 0x040fe20000410000 */
[----:B------:R-:W-:Y:S01]  /*54d0*/  @!P0 HADD2.F32 R32, -RZ, R25.H0_H0 ;  /* 0x20000019ff208230 */ /* 0x000fe20000004100 */
[-C--:B------:R-:W-:Y:S01]  /*54e0*/  @!P0 FFMA.FTZ R61, R27, R40.reuse, -R61 ;  /* 0x000000281b3d8223 */ /* 0x080fe2000001083d */
[--C-:B------:R-:W-:Y:S01]  /*54f0*/  @!P0 HADD2.F32 R35, -RZ, R38.reuse.H0_H0 ;  /* 0x20000026ff238230 */ /* 0x100fe20000004100 */
[----:B------:R-:W-:Y:S01]  /*5500*/  @!P0 FFMA.FTZ R3, R39, R40, R3 ;  /* 0x0000002827038223 */ /* 0x000fe20000010003 */
[----:B------:R-:W-:Y:S02]  /*5510*/  @!P0 HADD2.F32 R38, -RZ, R38.H1_H1 ;  /* 0x30000026ff268230 */ /* 0x000fe40000004100 */
[--C-:B------:R-:W-:Y:S01]  /*5520*/  @!P0 HADD2.F32 R25, -RZ, R33.reuse.H1_H1 ;  /* 0x30000021ff198230 */ /* 0x100fe20000004100 */
[----:B------:R-:W-:Y:S01]  /*5530*/  @!P0 F2FP.PACK_AB R50, R61, R50 ;  /* 0x000000323d32823e */ /* 0x000fe200000000ff */
[----:B------:R-:W-:Y:S01]  /*5540*/  @!P0 HADD2.F32 R34, -RZ, R33.H0_H0 ;  /* 0x20000021ff228230 */ /* 0x000fe20000004100 */
[-C--:B------:R-:W-:Y:S01]  /*5550*/  @!P0 FMUL.FTZ R63, R38, R32.reuse ;  /* 0x00000020263f8220 */ /* 0x080fe20000410000 */
[----:B------:R-:W-:Y:S01]  /*5560*/  @!P0 HADD2.F32 R27, -RZ, R37.H0_H0 ;  /* 0x20000025ff1b8230 */ /* 0x000fe20000004100 */
[----:B------:R-:W-:Y:S02]  /*5570*/  @!P0 IMAD.MOV.U32 R33, RZ, RZ, R31 ;  /* 0x000000ffff218224 */ /* 0x000fe400078e001f */
[C---:B------:R-:W-:Y:S02]  /*5580*/  @!P0 FMUL.FTZ R5, R25.reuse, R32 ;  /* 0x0000002019058220 */ /* 0x040fe40000410000 */
[----:B------:R-:W-:Y:S01]  /*5590*/  @!P0 FFMA.FTZ R63, R25, R42, -R63 ;  /* 0x0000002a193f8223 */ /* 0x000fe2000001083f */
[----:B------:R-:W-:Y:S01]  /*55a0*/  @!P0 HADD2.F32 R25, -RZ, R24.H0_H0 ;  /* 0x20000018ff198230 */ /* 0x000fe20000004100 */
[-C--:B------:R-:W-:Y:S01]  /*55b0*/  @!P0 FMUL.FTZ R52, R35, R27.reuse ;  /* 0x0000001b23348220 */ /* 0x080fe20000410000 */
[--C-:B------:R-:W-:Y:S01]  /*55c0*/  @!P0 HADD2.F32 R24, -RZ, R33.reuse.H1_H1 ;  /* 0x30000021ff188230 */ /* 0x100fe20000004100 */
[----:B------:R-:W-:Y:S01]  /*55d0*/  @!P0 FMUL.FTZ R4, R34, R27 ;  /* 0x0000001b22048220 */ /* 0x000fe20000410000 */
[----:B------:R-:W-:Y:S01]  /*55e0*/  @!P0 HADD2.F32 R32, -RZ, R33.H0_H0 ;  /* 0x20000021ff208230 */ /* 0x000fe20000004100 */
[-C--:B------:R-:W-:Y:S01]  /*55f0*/  @!P0 FMUL.FTZ R65, R48, R25.reuse ;  /* 0x0000001930418220 */ /* 0x080fe20000410000 */
[----:B------:R-:W-:Y:S01]  /*5600*/  @!P0 HADD2.F32 R27, -RZ, R36.H1_H1 ;  /* 0x30000024ff1b8230 */ /* 0x000fe20000004100 */
[C---:B------:R-:W-:Y:S01]  /*5610*/  @!P0 FMUL.FTZ R9, R24.reuse, R25 ;  /* 0x0000001918098220 */ /* 0x040fe20000410000 */
[----:B------:R-:W-:Y:S01]  /*5620*/  @!P0 HADD2.F32 R25, -RZ, R26.H0_H0 ;  /* 0x2000001aff198230 */ /* 0x000fe20000004100 */
[----:B------:R-:W-:Y:S01]  /*5630*/  @!P0 FFMA.FTZ R65, R24, R53, -R65 ;  /* 0x0000003518418223 */ /* 0x000fe20000010841 */
[----:B------:R-:W-:Y:S01]  /*5640*/  @!P0 MOV R24, R30 ;  /* 0x0000001e00188202 */ /* 0x000fe20000000f00 */
[-C--:B------:R-:W-:Y:S02]  /*5650*/  @!P0 FMUL.FTZ R60, R46, R27.reuse ;  /* 0x0000001b2e3c8220 */ /* 0x080fe40000410000 */
[----:B------:R-:W-:Y:S01]  /*5660*/  @!P0 FMUL.FTZ R8, R32, R27 ;  /* 0x0000001b20088220 */ /* 0x000fe20000410000 */
[----:B------:R-:W-:Y:S01]  /*5670*/  @!P0 HADD2.F32 R27, -RZ, R36.H0_H0 ;  /* 0x20000024ff1b8230 */ /* 0x000fe20000004100 */
[----:B------:R-:W-:Y:S01]  /*5680*/  @!P0 FMUL.FTZ R67, R44, R25 ;  /* 0x000000192c438220 */ /* 0x000fe20000410000 */
[--C-:B------:R-:W-:Y:S01]  /*5690*/  @!P0 HADD2.F32 R26, -RZ, R24.reuse.H0_H0 ;  /* 0x20000018ff1a8230 */ /* 0x100fe20000004100 */
[----:B------:R-:W-:Y:S01]  /*56a0*/  @!P0 FFMA.FTZ R52, R34, R41, -R52 ;  /* 0x0000002922348223 */ /* 0x000fe20000010834 */
[----:B------:R-:W-:Y:S01]  /*56b0*/  @!P0 HADD2.F32 R24, -RZ, R24.H1_H1 ;  /* 0x30000018ff188230 */ /* 0x000fe20000004100 */
[----:B------:R-:W-:Y:S02]  /*56c0*/  @!P0 FMUL.FTZ R62, R43, R27 ;  /* 0x0000001b2b3e8220 */ /* 0x000fe40000410000 */
[----:B------:R-:W-:Y:S01]  /*56d0*/  @!P0 FFMA.FTZ R60, R32, R49, -R60 ;  /* 0x00000031203c8223 */ /* 0x000fe2000001083c */
[----:B------:R-:W-:Y:S01]  /*56e0*/  @!P0 F2FP.PACK_AB R63, R63, R52 ;  /* 0x000000343f3f823e */ /* 0x000fe200000000ff */
[----:B------:R-:W-:Y:S01]  /*56f0*/  @!P0 FFMA.FTZ R62, R26, R45, -R62 ;  /* 0x0000002d1a3e8223 */ /* 0x000fe2000001083e */
[----:B------:R-:W-:Y:S01]  /*5700*/  @!P0 F2FP.PACK_AB R52, R3, R2 ;  /* 0x000000020334823e */ /* 0x000fe200000000ff */
[----:B------:R-:W-:Y:S01]  /*5710*/  @!P0 FFMA.FTZ R67, R24, R47, -R67 ;  /* 0x0000002f18438223 */ /* 0x000fe20000010843 */
[----:B------:R-:W-:Y:S01]  /*5720*/  @!P0 F2FP.PACK_AB R60, R65, R60 ;  /* 0x0000003c413c823e */ /* 0x000fe200000000ff */
[----:B------:R-:W-:Y:S01]  /*5730*/  @!P0 FMUL.FTZ R6, R26, R27 ;  /* 0x0000001b1a068220 */ /* 0x000fe20000410000 */
[----:B------:R-:W-:Y:S01]  /*5740*/  @!P0 MOV R29, R63 ;  /* 0x0000003f001d8202 */ /* 0x000fe20000000f00 */
[----:B------:R-:W-:Y:S01]  /*5750*/  @!P0 FFMA.FTZ R4, R35, R41, R4 ;  /* 0x0000002923048223 */ /* 0x000fe20000010004 */
[----:B------:R-:W-:Y:S01]  /*5760*/  @!P0 F2FP.PACK_AB R67, R67, R62 ;  /* 0x0000003e4343823e */ /* 0x000fe200000000ff */
[----:B------:R-:W-:Y:S01]  /*5770*/  @!P0 FMUL.FTZ R7, R24, R25 ;  /* 0x0000001918078220 */ /* 0x000fe20000410000 */
[----:B------:R-:W-:Y:S01]  /*5780*/  @!P0 MOV R31, R60 ;  /* 0x0000003c001f8202 */ /* 0x000fe20000000f00 */
[----:B------:R-:W-:Y:S01]  /*5790*/  @!P0 FFMA.FTZ R5, R38, R42, R5 ;  /* 0x0000002a26058223 */ /* 0x000fe20000010005 */
[----:B------:R-:W-:Y:S01]  /*57a0*/  @!P0 MOV R30, R67 ;  /* 0x00000043001e8202 */ /* 0x000fe20000000f00 */
[----:B------:R-:W-:Y:S02]  /*57b0*/  @!P0 FFMA.FTZ R6, R43, R45, R6 ;  /* 0x0000002d2b068223 */ /* 0x000fe40000010006 */
[----:B------:R-:W-:Y:S01]  /*57c0*/  @!P0 FFMA.FTZ R7, R44, R47, R7 ;  /* 0x0000002f2c078223 */ /* 0x000fe20000010007 */
[----:B------:R-:W-:Y:S01]  /*57d0*/  @!P0 F2FP.PACK_AB R61, R5, R4 ;  /* 0x00000004053d823e */ /* 0x000fe200000000ff */
[----:B------:R-:W-:Y:S02]  /*57e0*/  @!P0 FFMA.FTZ R8, R46, R49, R8 ;  /* 0x000000312e088223 */ /* 0x000fe40000010008 */
        /* <DEDUP_REMOVED lines=18> */
.L_x_943:
        /* <DEDUP_REMOVED lines=29> */
.L_x_947:
[----:B------:R-:W-:Y:S05]  /*5ae0*/  BSYNC B1 ;  /* 0x0000000000017941 */ /* 0x000fea0003800000 */
.L_x_942:
[C---:B------:R-:W-:Y:S01]  /*5af0*/  ISETP.GT.AND P0, PT, R18.reuse, R11, PT ;  /* 0x0000000b1200720c */ /* 0x040fe20003f04270 */
[----:B------:R-:W-:Y:S01]  /*5b00*/  BSSY B0, `(.L_x_964) ;  /* 0x0000041000007945 */ /* 0x000fe20003800000 */
[C---:B------:R-:W-:Y:S02]  /*5b10*/  ISETP.GE.AND P1, PT, R69.reuse, 0x1, PT ;  /* 0x000000014500780c */ /* 0x040fe40003f26270 */
[C---:B-12---:R-:W-:Y:S09]  /*5b20*/  IADD3 R3, R69.reuse, 0x1, RZ ;  /* 0x0000000145037810 */ /* 0x046ff20007ffe0ff */
[----:B------:R-:W-:Y:S01]  /*5b30*/  @P0 IADD3 R5, R18, -0x1, RZ ;  /* 0xffffffff12050810 */ /* 0x000fe20007ffe0ff */
[----:B------:R-:W-:Y:S01]  /*5b40*/  @P0 IMAD R2, R69, 0x3000, R10 ;  /* 0x0000300045020824 */ /* 0x000fe200078e020a */
[----:B------:R-:W-:Y:S01]  /*5b50*/  SEL R69, R3, RZ, !P1 ;  /* 0x000000ff03457207 */ /* 0x000fe20004800000 */
[----:B------:R-:W-:Y:S01]  /*5b60*/  @P0 IMAD.MOV.U32 R6, RZ, RZ, R146 ;  /* 0x000000ffff060224 */ /* 0x000fe200078e0092 */
[----:B------:R-:W-:Y:S01]  /*5b70*/  @P0 SHF.R.S32.HI R4, RZ, 0x1f, R5 ;  /* 0x0000001fff040819 */ /* 0x000fe20000011405 */
[----:B------:R-:W-:Y:S02]  /*5b80*/  @P0 IMAD R3, R96, R5, RZ ;  /* 0x0000000560030224 */ /* 0x000fe400078e02ff */
[----:B------:R-:W-:Y:S02]  /*5b90*/  @P0 IMAD.MOV.U32 R7, RZ, RZ, R151 ;  /* 0x000000ffff070224 */ /* 0x000fe400078e0097 */
[-C--:B------:R-:W-:Y:S02]  /*5ba0*/  @P0 IMAD R3, R4, R98.reuse, R3 ;  /* 0x0000006204030224 */ /* 0x080fe400078e0203 */
[----:B------:R-:W-:Y:S04]  /*5bb0*/  @P0 IMAD.WIDE.U32 R6, R5, R98, R6 ;  /* 0x0000006205060225 */ /* 0x000fe800078e0006 */
[----:B------:R-:W-:Y:S01]  /*5bc0*/  @P0 IMAD.IADD R3, R7, 0x1, R3 ;  /* 0x0000000107030824 */ /* 0x000fe200078e0203 */
[----:B------:R-:W-:Y:S01]  /*5bd0*/  @P0 LEA R8, P1, R6, c[0x0][0x250], 0x1 ;  /* 0x0000940006080a11 */ /* 0x000fe200078208ff */
[----:B------:R-:W-:Y:S03]  /*5be0*/  @P0 IMAD.SHL.U32 R4, R2, 0x2, RZ ;  /* 0x0000000202040824 */ /* 0x000fe600078e00ff */
        /* <DEDUP_REMOVED lines=50> */
.L_x_965:
[----:B-1----:R-:W-:Y:S05]  /*5f10*/  BSYNC B0 ;  /* 0x0000000000007941 */ /* 0x002fea0003800000 */
.L_x_964:
[C---:B------:R-:W-:Y:S02]  /*5f20*/  ISETP.GE.AND P0, PT, R51.reuse, 0x1, PT ;  /* 0x000000013300780c */ /* 0x040fe40003f06270 */
[----:B------:R-:W-:Y:S02]  /*5f30*/  IADD3 R2, R18, -0x2, RZ ;  /* 0xfffffffe12027810 */ /* 0x000fe40007ffe0ff */
[----:B------:R-:W-:Y:S04]  /*5f40*/  IADD3 R4, R51, 0x1, RZ ;  /* 0x0000000133047810 */ /* 0x000fe80007ffe0ff */
[----:B------:R-:W-:Y:S02]  /*5f50*/  SEL R51, R4, RZ, !P0 ;  /* 0x000000ff04337207 */ /* 0x000fe40004000000 */
        /* <DEDUP_REMOVED lines=13> */
[C---:B------:R-:W-:Y:S04]  /*6030*/  @P0 LEA R6, P1, R99.reuse, R8, 0x1 ;  /* 0x0000000863060211 */ /* 0x040fe800078208ff */
        /* <DEDUP_REMOVED lines=10> */
[C---:B------:R-:W-:Y:S02]  /*60e0*/  ISETP.GT.AND P0, PT, R18.reuse, R11, PT ;  /* 0x0000000b1200720c */ /* 0x040fe40003f04270 */
[----:B------:R-:W-:Y:S01]  /*60f0*/  IADD3 R18, R18, -0x1, RZ ;  /* 0xffffffff12127810 */ /* 0x000fe20007ffe0ff */
[----:B------:R-:W0:Y:S10]  /*6100*/  LDGDEPBAR ;  /* 0x00000000000079af */ /* 0x000e340000000000 */
[----:B------:R-:W-:-:S05]  /*6110*/  @P0 BRA `(.L_x_966) ;  /* 0xffffbf5000000947 */ /* 0x000fca000383ffff */
[----:B------:R-:W-:Y:S06]  /*6120*/  BAR.SYNC.DEFER_BLOCKING 0x0 ;  /* 0x0000000000007b1d */ /* 0x000fec0000010000 */
.L_x_941:
[----:B------:R-:W-:Y:S02]  /*6130*/  ISETP.NE.AND P1, PT, R218, 0x1, PT ;  /* 0x00000001da00780c */ /* 0x000fe40003f25270 */
[----:B------:R-:W-:-:S02]  /*6140*/  IADD3 R2, R133, 0x7f, RZ ;  /* 0x0000007f85027810 */ /* 0x000fc40007ffe0ff */
[----:B------:R-:W-:Y:S02]  /*6150*/  ISETP.GE.AND P2, PT, R194, 0x1, PT ;  /* 0x00000001c200780c */ /* 0x000fe40003f46270 */
[----:B------:R-:W-:-:S07]  /*6160*/  LOP3.LUT R88, R88, 0xfffffff7, RZ, 0xc0, !PT ;  /* 0xfffffff758587812 */ /* 0x000fce00078ec0ff */
[----:B------:R-:W-:Y:S01]  /*6170*/  @P1 IMAD.HI.U32 R0, R2, c[0x0][0x2c8], RZ ;  /* 0x0000b20002001a27 */ /* 0x000fe200078e00ff */
[----:B------:R-:W-:-:S04]  /*6180*/  @P1 LOP3.LUT R88, R88, 0x8, RZ, 0xfc, !PT ;  /* 0x0000000858581812 */ /* 0x000fc800078efcff */
[----:B------:R-:W-:Y:S01]  /*6190*/  @P1 SHF.R.U32.HI R2, RZ, c[0x0][0x2cc], R0 ;  /* 0x0000b300ff021a19 */ /* 0x000fe20000011600 */
[----:B------:R-:W-:-:S04]  /*61a0*/  IMAD.IADD R0, R91, 0x1, R92 ;  /* 0x000000015b007824 */ /* 0x000fc800078e025c */
[----:B------:R-:W-:-:S05]  /*61b0*/  IMAD.IADD R2, R90, 0x1, R2 ;  /* 0x000000015a027824 */ /* 0x000fca00078e0202 */
[----:B-1----:R-:W-:Y:S01]  /*61c0*/  IADD3 R5, R2, c[0x0][0x328], RZ ;  /* 0x0000ca0002057a10 */ /* 0x002fe20007ffe0ff */
[----:B------:R-:W-:Y:S05]  /*61d0*/  @!P2 BRA `(.L_x_967) ;  /* 0x000001100000a947 */ /* 0x000fea0003800000 */
[C---:B------:R-:W-:Y:S02]  /*61e0*/  ISETP.GT.AND P0, PT, R2.reuse, RZ, PT ;  /* 0x000000ff0200720c */ /* 0x040fe40003f04270 */
[----:B------:R-:W-:-:S11]  /*61f0*/  IADD3 R3, R2, -0x1, RZ ;  /* 0xffffffff02037810 */ /* 0x000fd60007ffe0ff */
[----:B------:R-:W-:Y:S05]  /*6200*/  @P0 BRA `(.L_x_968) ;  /* 0x0000007000000947 */ /* 0x000fea0003800000 */
[----:B------:R-:W-:-:S05]  /*6210*/  IMAD.MOV.U32 R3, RZ, RZ, 0x1 ;  /* 0x00000001ff037424 */ /* 0x000fca00078e00ff */
[----:B------:R-:W-:Y:S01]  /*6220*/  ISETP.NE.AND P0, PT, R3, c[0x0][0x32c], PT ;  /* 0x0000cb0003007a0c */ /* 0x000fe20003f05270 */
[----:B------:R-:W-:-:S12]  /*6230*/  IMAD.MOV R3, RZ, RZ, -R2 ;  /* 0x000000ffff037224 */ /* 0x000fd800078e0a02 */
[----:B------:R-:W-:-:S05]  /*6240*/  @P0 IMAD.HI.U32 R2, R3, c[0x0][0x330], RZ ;  /* 0x0000cc0003020a27 */ /* 0x000fca00078e00ff */
[----:B------:R-:W-:-:S04]  /*6250*/  @P0 SHF.R.U32.HI R3, RZ, c[0x0][0x334], R2 ;  /* 0x0000cd00ff030a19 */ /* 0x000fc80000011602 */
[----:B------:R-:W-:Y:S01]  /*6260*/  LOP3.LUT R3, RZ, R3, RZ, 0x33, !PT ;  /* 0x00000003ff037212 */ /* 0x000fe200078e33ff */
[----:B------:R-:W-:Y:S05]  /*6270*/  BRA `(.L_x_969) ;  /* 0x0000004000007947 */ /* 0x000fea0003800000 */
.L_x_968:
[----:B------:R-:W-:-:S04]  /*6280*/  MOV R2, 0x1 ;  /* 0x0000000100027802 */ /* 0x000fc80000000f00 */
[----:B------:R-:W-:-:S13]  /*6290*/  ISETP.NE.AND P0, PT, R2, c[0x0][0x32c], PT ;  /* 0x0000cb0002007a0c */ /* 0x000fda0003f05270 */
[----:B------:R-:W-:-:S05]  /*62a0*/  @P0 IMAD.HI.U32 R2, R3, c[0x0][0x330], RZ ;  /* 0x0000cc0003020a27 */ /* 0x000fca00078e00ff */
[----:B------:R-:W-:Y:S02]  /*62b0*/  @P0 SHF.R.U32.HI R3, RZ, c[0x0][0x334], R2 ;  /* 0x0000cd00ff030a19 */ /* 0x000fe40000011602 */
.L_x_969:
[----:B------:R-:W-:-:S05]  /*62c0*/  MOV R2, c[0x0][0x32c] ;  /* 0x0000cb0000027a02 */ /* 0x000fca0000000f00 */
[----:B------:R-:W-:-:S05]  /*62d0*/  IMAD R2, R3, R2, c[0x0][0x32c] ;  /* 0x0000cb0003027624 */ /* 0x000fca00078e0202 */
[----:B------:R-:W-:-:S04]  /*62e0*/  IMNMX R5, R5, R2, PT ;  /* 0x0000000205057217 */ /* 0x000fc80003800200 */
.L_x_967:
[----:B------:R-:W-:Y:S01]  /*62f0*/  IADD3 R5, R5, 0x3f, RZ ;  /* 0x0000003f05057810 */ /* 0x000fe20007ffe0ff */
[----:B------:R-:W-:-:S03]  /*6300*/  @P1 IMAD.HI.U32 R2, R133, c[0x0][0x2c8], RZ ;  /* 0x0000b20085021a27 */ /* 0x000fc600078e00ff */
[----:B------:R-:W-:Y:S01]  /*6310*/  SHF.R.S32.HI R4, RZ, 0x1f, R5 ;  /* 0x0000001fff047819 */ /* 0x000fe20000011405 */
[----:B------:R-:W-:Y:S01]  /*6320*/  IMAD.MOV.U32 R3, RZ, RZ, R133 ;  /* 0x000000ffff037224 */ /* 0x000fe200078e0085 */
[----:B------:R-:W-:Y:S02]  /*6330*/  @P1 SHF.R.U32.HI R3, RZ, c[0x0][0x2cc], R2 ;  /* 0x0000b300ff031a19 */ /* 0x000fe40000011602 */
[----:B------:R-:W-:-:S03]  /*6340*/  LEA.HI R2, R4, R5, RZ, 0x6 ;  /* 0x0000000504027211 */ /* 0x000fc600078f30ff */
[----:B------:R-:W-:Y:S01]  /*6350*/  IMAD.IADD R3, R132, 0x1, R3 ;  /* 0x0000000184037824 */ /* 0x000fe200078e0203 */
[----:B------:R-:W-:-:S04]  /*6360*/  SHF.R.S32.HI R2, RZ, 0x6, R2 ;  /* 0x00000006ff027819 */ /* 0x000fc80000011402 */
[----:B------:R-:W-:Y:S02]  /*6370*/  IADD3 R198, R3, -c[0x0][0x324], RZ ;  /* 0x8000c90003c67a10 */ /* 0x000fe40007ffe0ff */
[----:B------:R-:W-:Y:S01]  /*6380*/  IMNMX R145, R2, R89, PT ;  /* 0x0000005902917217 */ /* 0x000fe20003800200 */
        /* <DEDUP_REMOVED lines=10> */
.L_x_971:
[----:B------:R-:W-:-:S04]  /*6430*/  MOV R2, c[0x0][0x32c] ;  /* 0x0000cb0000027a02 */ /* 0x000fc80000000f00 */
[----:B------:R-:W-:-:S13]  /*6440*/  ISETP.NE.AND P0, PT, R2, 0x1, PT ;  /* 0x000000010200780c */ /* 0x000fda0003f05270 */
[----:B------:R-:W-:-:S05]  /*6450*/  @P0 IMAD.HI.U32 R2, R3, c[0x0][0x330], RZ ;  /* 0x0000cc0003020a27 */ /* 0x000fca00078e00ff */
[----:B------:R-:W-:-:S05]  /*6460*/  @P0 SHF.R.U32.HI R3, RZ, c[0x0][0x334], R2 ;  /* 0x0000cd00ff030a19 */ /* 0x000fca0000011602 */
.L_x_972:
[----:B------:R-:W-:-:S05]  /*6470*/  IMAD R3, R3, c[0x0][0x32c], RZ ;  /* 0x0000cb0003037a24 */ /* 0x000fca00078e02ff */
[----:B------:R-:W-:-:S04]  /*6480*/  IMNMX R198, R198, R3, !PT ;  /* 0x00000003c6c67217 */ /* 0x000fc80007800200 */
.L_x_970:
        /* <DEDUP_REMOVED lines=14> */
[----:B------:R-:W-:Y:S01]  /*6570*/  CS2R R82, SRZ ;  /* 0x0000000000527805 */ /* 0x000fe2000001ff00 */
[----:B------:R-:W-:Y:S01]  /*6580*/  CS2R R80, SRZ ;  /* 0x0000000000507805 */ /* 0x000fe2000001ff00 */
[----:B------:R-:W-:Y:S01]  /*6590*/  ISETP.GT.AND P0, PT, R145, R198, PT ;  /* 0x000000c69100720c */ /* 0x000fe20003f04270 */
        /* <DEDUP_REMOVED lines=38> */
[----:B------:R-:W-:-:S02]  /*6800*/  IMAD.MOV.U32 R13, RZ, RZ, RZ ;  /* 0x000000ffff0d7224 */ /* 0x000fc400078e00ff */
[----:B------:R-:W-:Y:S01]  /*6810*/  IMAD.MOV.U32 R3, RZ, RZ, RZ ;  /* 0x000000ffff037224 */ /* 0x000fe200078e00ff */
[----:B------:R-:W-:Y:S05]  /*6820*/  @!P0 BRA `(.L_x_973) ;  /* 0x0001622000008947 */ /* 0x000fea0003800000 */
[----:B------:R-:W-:-:S04]  /*6830*/  ISETP.NE.U32.AND P0, PT, RZ, c[0x0][0x340], PT ;  /* 0x0000d000ff007a0c */ /* 0x000fc80003f05070 */
[----:B------:R-:W-:-:S13]  /*6840*/  ISETP.NE.AND.EX P2, PT, RZ, c[0x0][0x344], PT, P0 ;  /* 0x0000d100ff007a0c */ /* 0x000fda0003f45300 */
[----:B------:R-:W-:-:S04]  /*6850*/  @P2 IMAD.MOV.U32 R12, RZ, RZ, 0x4 ;  /* 0x00000004ff0c2424 */ /* 0x000fc800078e00ff */
[----:B------:R-:W-:-:S06]  /*6860*/  @P2 IMAD.WIDE R12, R197, R12, c[0x0][0x340] ;  /* 0x0000d000c50c2625 */ /* 0x000fcc00078e020c */
[----:B------:R1:W2:Y:S01]  /*6870*/  @P2 LDG.E R12, [R12.64] ;  /* 0x000000060c0c2981 */ /* 0x0002a2000c1e1900 */
[----:B------:R-:W-:Y:S01]  /*6880*/  SHF.R.S32.HI R89, RZ, 0x1f, R84 ;  /* 0x0000001fff597819 */ /* 0x000fe20000011454 */
[----:B------:R-:W-:Y:S01]  /*6890*/  IMAD.WIDE.U32 R20, R87, c[0x0][0x178], RZ ;  /* 0x00005e0057147a25 */ /* 0x000fe200078e00ff */
[----:B------:R-:W-:Y:S01]  /*68a0*/  SHF.R.S32.HI R2, RZ, 0x1f, R87 ;  /* 0x0000001fff027819 */ /* 0x000fe20000011457 */
[----:B------:R-:W-:Y:S01]  /*68b0*/  BSSY B0, `(.L_x_974) ;  /* 0x000009f000007945 */ /* 0x000fe20003800000 */
[-C--:B------:R-:W-:Y:S01]  /*68c0*/  LEA.HI R3, R89, R84.reuse, RZ, 0x3 ;  /* 0x0000005459037211 */ /* 0x080fe200078f18ff */
[----:B------:R-:W-:Y:S01]  /*68d0*/  IMAD R4, R86, c[0x0][0x1b8], RZ ;  /* 0x00006e0056047a24 */ /* 0x000fe200078e02ff */
[----:B------:R-:W-:Y:S01]  /*68e0*/  ISETP.NE.U32.AND P0, PT, RZ, c[0x0][0x348], PT ;  /* 0x0000d200ff007a0c */ /* 0x000fe20003f05070 */
[----:B------:R-:W-:Y:S01]  /*68f0*/  IMAD R2, R2, c[0x0][0x178], RZ ;  /* 0x00005e0002027a24 */ /* 0x000fe200078e02ff */
[----:B------:R-:W-:Y:S01]  /*6900*/  LOP3.LUT R5, R3, 0xfffffff8, RZ, 0xc0, !PT ;  /* 0xfffffff803057812 */ /* 0x000fe200078ec0ff */
[----:B------:R-:W-:Y:S01]  /*6910*/  IMAD R10, R86, c[0x0][0x1e8], RZ ;  /* 0x00007a00560a7a24 */ /* 0x000fe200078e02ff */
[----:B------:R-:W-:Y:S01]  /*6920*/  SHF.R.S32.HI R11, RZ, 0x3, R3 ;  /* 0x00000003ff0b7819 */ /* 0x000fe20000011403 */
[----:B------:R-:W-:Y:S01]  /*6930*/  IMAD R7, R87, c[0x0][0x17c], R2 ;  /* 0x00005f0057077a24 */ /* 0x000fe200078e0202 */
[----:B------:R-:W-:Y:S01]  /*6940*/  ISETP.NE.AND.EX P0, PT, RZ, c[0x0][0x34c], PT, P0 ;  /* 0x0000d300ff007a0c */ /* 0x000fe20003f05300 */
[----:B------:R-:W-:Y:S01]  /*6950*/  IMAD.IADD R144, R84, 0x1, -R5 ;  /* 0x0000000154907824 */ /* 0x000fe200078e0a05 */
[----:B------:R-:W-:Y:S01]  /*6960*/  LEA.HI R9, R89, R84, RZ, 0x4 ;  /* 0x0000005459097211 */ /* 0x000fe200078f20ff */
[----:B------:R-:W-:Y:S01]  /*6970*/  IMAD.IADD R21, R21, 0x1, R7 ;  /* 0x0000000115157824 */ /* 0x000fe200078e0207 */
[----:B------:R-:W-:Y:S01]  /*6980*/  SEL R22, R197, RZ, !P0 ;  /* 0x000000ffc5167207 */ /* 0x000fe20004000000 */
[C---:B------:R-:W-:Y:S01]  /*6990*/  IMAD R2, R144.reuse, 0x20, R11 ;  /* 0x0000002090027824 */ /* 0x040fe200078e020b */
[----:B------:R-:W-:Y:S01]  /*69a0*/  SHF.L.U32 R8, R144, 0x6, RZ ;  /* 0x0000000690087819 */ /* 0x000fe200000006ff */
[----:B------:R-:W-:Y:S01]  /*69b0*/  IMAD R7, R195, c[0x0][0x1bc], R4 ;  /* 0x00006f00c3077a24 */ /* 0x000fe200078e0204 */
[----:B------:R-:W-:Y:S01]  /*69c0*/  SHF.R.S32.HI R4, RZ, 0x1f, R197 ;  /* 0x0000001fff047819 */ /* 0x000fe200000114c5 */
[----:B------:R-:W-:Y:S01]  /*69d0*/  IMAD.IADD R5, R133, 0x1, R2 ;  /* 0x0000000185057824 */ /* 0x000fe200078e0202 */
[----:B------:R-:W-:Y:S01]  /*69e0*/  SHF.R.S32.HI R6, RZ, 0x4, R9 ;  /* 0x00000004ff067819 */ /* 0x000fe20000011409 */
[----:B------:R-:W-:Y:S01]  /*69f0*/  IMAD.SHL.U32 R15, R11, 0x40, RZ ;  /* 0x000000400b0f7824 */ /* 0x000fe200078e00ff */
[----:B-1----:R-:W-:Y:S01]  /*6a00*/  SEL R13, R4, RZ, !P0 ;  /* 0x000000ff040d7207 */ /* 0x002fe20004000000 */
[----:B------:R-:W-:Y:S01]  /*6a10*/  @P1 IMAD.HI.U32 R2, R5, c[0x0][0x2c8], RZ ;  /* 0x0000b20005021a27 */ /* 0x000fe200078e00ff */
[----:B------:R-:W-:-:S02]  /*6a20*/  LOP3.LUT P0, RZ, R144, 0x2, RZ, 0xc0, !PT ;  /* 0x0000000290ff7812 */ /* 0x000fc4000780c0ff */
[----:B------:R-:W-:Y:S01]  /*6a30*/  LOP3.LUT R15, R15, 0x1c0, RZ, 0xc0, !PT ;  /* 0x000001c00f0f7812 */ /* 0x000fe200078ec0ff */
[----:B------:R-:W-:Y:S01]  /*6a40*/  IMAD.WIDE.U32 R20, R195, c[0x0][0x1b8], R20 ;  /* 0x00006e00c3147a25 */ /* 0x000fe200078e0014 */
[----:B------:R-:W-:Y:S02]  /*6a50*/  LOP3.LUT R88, R88, 0xffffffef, RZ, 0xc0, !PT ;  /* 0xffffffef58587812 */ /* 0x000fe400078ec0ff */
[----:B------:R-:W-:Y:S01]  /*6a60*/  SHF.R.U32.HI R204, RZ, 0x3, R15 ;  /* 0x00000003ffcc7819 */ /* 0x000fe2000001160f */
[----:B------:R-:W-:Y:S01]  /*6a70*/  IMAD.SHL.U32 R16, R144, 0x8, RZ ;  /* 0x0000000890107824 */ /* 0x000fe200078e00ff */
[----:B------:R-:W-:Y:S01]  /*6a80*/  LOP3.LUT R8, R8, 0x1c0, RZ, 0xc0, !PT ;  /* 0x000001c008087812 */ /* 0x000fe200078ec0ff */
[----:B------:R-:W-:Y:S01]  /*6a90*/  IMAD.MOV.U32 R18, RZ, RZ, R5 ;  /* 0x000000ffff127224 */ /* 0x000fe200078e0005 */
[----:B------:R-:W-:Y:S01]  /*6aa0*/  @P1 SHF.R.U32.HI R18, RZ, c[0x0][0x2cc], R2 ;  /* 0x0000b300ff121a19 */ /* 0x000fe20000011602 */
[----:B------:R-:W-:Y:S01]  /*6ab0*/  IMAD.IADD R21, R21, 0x1, R7 ;  /* 0x0000000115157824 */ /* 0x000fe200078e0207 */
[----:B------:R-:W-:Y:S01]  /*6ac0*/  LOP3.LUT R7, R15, 0x38, R16, 0xf8, !PT ;  /* 0x000000380f077812 */ /* 0x000fe200078ef810 */
[----:B------:R-:W-:Y:S01]  /*6ad0*/  IMAD R13, R13, c[0x0][0x1c0], RZ ;  /* 0x000070000d0d7a24 */ /* 0x000fe200078e02ff */
[----:B------:R-:W-:Y:S01]  /*6ae0*/  LEA.HI R2, R9, R6, RZ, 0x1 ;  /* 0x0000000609027211 */ /* 0x000fe200078f08ff */
[--C-:B------:R-:W-:Y:S01]  /*6af0*/  IMAD.MOV R24, RZ, RZ, -R18.reuse ;  /* 0x000000ffff187224 */ /* 0x100fe200078e0a12 */
[----:B------:R-:W-:Y:S01]  /*6b00*/  LOP3.LUT R204, R7, R204, RZ, 0x3c, !PT ;  /* 0x000000cc07cc7212 */ /* 0x000fe200078e3cff */
[C---:B------:R-:W-:Y:S01]  /*6b10*/  IMAD R13, R22.reuse, c[0x0][0x1c4], R13 ;  /* 0x00007100160d7a24 */ /* 0x040fe200078e020d */
[----:B------:R-:W-:Y:S01]  /*6b20*/  SHF.R.S32.HI R7, RZ, 0x1f, R18 ;  /* 0x0000001fff077819 */ /* 0x000fe20000011412 */
[----:B------:R-:W-:Y:S01]  /*6b30*/  IMAD.WIDE.U32 R22, R22, c[0x0][0x1c0], R20 ;  /* 0x0000700016167a25 */ /* 0x000fe200078e0014 */
[----:B------:R-:W-:-:S02]  /*6b40*/  @P0 LOP3.LUT R88, R88, 0x10, RZ, 0xfc, !PT ;  /* 0x0000001058580812 */ /* 0x000fc400078efcff */
[----:B------:R-:W-:Y:S01]  /*6b50*/  SHF.R.S32.HI R14, RZ, 0x1f, R0 ;  /* 0x0000001fff0e7819 */ /* 0x000fe20000011400 */
[----:B------:R-:W-:Y:S01]  /*6b60*/  IMAD R24, R24, c[0x0][0x2c4], R5 ;  /* 0x0000b10018187a24 */ /* 0x000fe200078e0205 */
[----:B------:R-:W-:Y:S01]  /*6b70*/  IADD3 R21, P0, R11, R0, RZ ;  /* 0x000000000b157210 */ /* 0x000fe20007f1e0ff */
[----:B------:R-:W-:Y:S01]  /*6b80*/  IMAD R7, R7, c[0x0][0x1b0], RZ ;  /* 0x00006c0007077a24 */ /* 0x000fe200078e02ff */
[----:B------:R-:W-:Y:S01]  /*6b90*/  LOP3.LUT R0, R8, 0x8, R3, 0xf8, !PT ;  /* 0x0000000808007812 */ /* 0x000fe200078ef803 */
[----:B------:R-:W-:Y:S01]  /*6ba0*/  IMAD.IADD R23, R23, 0x1, R13 ;  /* 0x0000000117177824 */ /* 0x000fe200078e020d */
[----:B------:R-:W-:Y:S01]  /*6bb0*/  LOP3.LUT R2, R2, 0xfffffffe, RZ, 0xc0, !PT ;  /* 0xfffffffe02027812 */ /* 0x000fe200078ec0ff */
[C---:B------:R-:W-:Y:S01]  /*6bc0*/  IMAD R7, R18.reuse, c[0x0][0x1b4], R7 ;  /* 0x00006d0012077a24 */ /* 0x040fe200078e0207 */
[----:B------:R-:W-:Y:S01]  /*6bd0*/  SHF.R.S32.HI R3, RZ, 0x1f, R24 ;  /* 0x0000001fff037819 */ /* 0x000fe20000011418 */
[----:B------:R-:W-:Y:S01]  /*6be0*/  IMAD.WIDE.U32 R18, R18, c[0x0][0x1b0], R22 ;  /* 0x00006c0012127a25 */ /* 0x000fe200078e0016 */
[----:B------:R-:W-:-:S02]  /*6bf0*/  LOP3.LUT R9, R9, 0xfffffff0, RZ, 0xc0, !PT ;  /* 0xfffffff009097812 */ /* 0x000fc400078ec0ff */
[----:B------:R-:W-:Y:S01]  /*6c00*/  LEA.HI.X.SX32 R14, R11, R14, 0x1, P0 ;  /* 0x0000000e0b0e7211 */ /* 0x000fe200000f0eff */
[----:B------:R-:W-:Y:S01]  /*6c10*/  IMAD.IADD R2, R6, 0x1, -R2 ;  /* 0x0000000106027824 */ /* 0x000fe200078e0a02 */
[----:B------:R-:W-:Y:S01]  /*6c20*/  IADD3 R6, R16, 0x80, RZ ;  /* 0x0000008010067810 */ /* 0x000fe20007ffe0ff */
[----:B------:R-:W-:Y:S01]  /*6c30*/  IMAD R3, R3, c[0x0][0x1a8], RZ ;  /* 0x00006a0003037a24 */ /* 0x000fe200078e02ff */
[----:B------:R-:W-:Y:S01]  /*6c40*/  SHF.R.U32.HI R5, RZ, 0x3, R8 ;  /* 0x00000003ff057819 */ /* 0x000fe20000011608 */
[----:B------:R-:W-:Y:S01]  /*6c50*/  IMAD.IADD R19, R19, 0x1, R7 ;  /* 0x0000000113137824 */ /* 0x000fe200078e0207 */
[----:B------:R-:W-:Y:S01]  /*6c60*/  ISETP.GE.AND P0, PT, R6, c[0x0][0x198], PT ;  /* 0x0000660006007a0c */ /* 0x000fe20003f06270 */
[----:B------:R-:W-:Y:S01]  /*6c70*/  IMAD.IADD R9, R84, 0x1, -R9 ;  /* 0x0000000154097824 */ /* 0x000fe200078e0a09 */
[----:B------:R-:W-:Y:S01]  /*6c80*/  LOP3.LUT R5, R0, R5, RZ, 0x3c, !PT ;  /* 0x0000000500057212 */ /* 0x000fe200078e3cff */
[----:B------:R-:W-:Y:S01]  /*6c90*/  IMAD R3, R24, c[0x0][0x1ac], R3 ;  /* 0x00006b0018037a24 */ /* 0x000fe200078e0203 */
[----:B------:R-:W-:Y:S01]  /*6ca0*/  ISETP.GE.AND P6, PT, R6, c[0x0][0x1d4], PT ;  /* 0x0000750006007a0c */ /* 0x000fe20003fc6270 */
[----:B------:R-:W-:Y:S01]  /*6cb0*/  IMAD.WIDE.U32 R24, R24, c[0x0][0x1a8], R18 ;  /* 0x00006a0018187a25 */ /* 0x000fe200078e0012 */
[----:B------:R-:W-:-:S02]  /*6cc0*/  SHF.R.S32.HI R8, RZ, 0x1f, R9 ;  /* 0x0000001fff087819 */ /* 0x000fc40000011409 */
[----:B------:R-:W-:Y:S01]  /*6cd0*/  P2R R7, PR, RZ, 0x1 ;  /* 0x00000001ff077803 */ /* 0x000fe20000000000 */
[----:B------:R-:W-:Y:S01]  /*6ce0*/  IMAD.IADD R0, R25, 0x1, R3 ;  /* 0x0000000119007824 */ /* 0x000fe200078e0203 */
[----:B------:R-:W-:Y:S01]  /*6cf0*/  LEA R6, P0, R24, c[0x0][0x160], 0x1 ;  /* 0x0000580018067a11 */ /* 0x000fe200078008ff */
[----:B------:R-:W-:Y:S01]  /*6d00*/  IMAD R18, R14, c[0x0][0x1e0], RZ ;  /* 0x000078000e127a24 */ /* 0x000fe200078e02ff */
[----:B------:R-:W-:Y:S01]  /*6d10*/  LEA.HI R8, R8, R9, RZ, 0x3 ;  /* 0x0000000908087211 */ /* 0x000fe200078f18ff */
[----:B------:R-:W-:Y:S01]  /*6d20*/  IMAD R14, R14, c[0x0][0x208], RZ ;  /* 0x000082000e0e7a24 */ /* 0x000fe200078e02ff */
[-C--:B------:R-:W-:Y:S01]  /*6d30*/  LEA.HI R3, R89, R84.reuse, RZ, 0x6 ;  /* 0x0000005459037211 */ /* 0x080fe200078f30ff */
[C---:B------:R-:W-:Y:S01]  /*6d40*/  IMAD R18, R21.reuse, c[0x0][0x1e4], R18 ;  /* 0x0000790015127a24 */ /* 0x040fe200078e0212 */
[----:B------:R-:W-:Y:S01]  /*6d50*/  LEA.HI.X R0, R24, c[0x0][0x164], R0, 0x1, P0 ;  /* 0x0000590018007a11 */ /* 0x000fe200000f0c00 */
[----:B------:R-:W-:Y:S01]  /*6d60*/  IMAD R14, R21, c[0x0][0x20c], R14 ;  /* 0x00008300150e7a24 */ /* 0x000fe200078e020e */
[----:B------:R-:W-:Y:S01]  /*6d70*/  ISETP.NE.U32.AND P0, PT, RZ, c[0x0][0x350], PT ;  /* 0x0000d400ff007a0c */ /* 0x000fe20003f05070 */
[----:B------:R-:W-:Y:S01]  /*6d80*/  IMAD.SHL.U32 R3, R3, 0x8, RZ ;  /* 0x0000000803037824 */ /* 0x000fe200078e00ff */
[--C-:B------:R-:W-:Y:S01]  /*6d90*/  SHF.R.S32.HI R17, RZ, 0x1f, R16.reuse ;  /* 0x0000001fff117819 */ /* 0x100fe20000011410 */
[C---:B------:R-:W-:Y:S01]  /*6da0*/  IMAD R5, R2.reuse, 0x200, R5 ;  /* 0x0000020002057824 */ /* 0x040fe200078e0205 */
[----:B------:R-:W-:Y:S01]  /*6db0*/  ISETP.NE.AND.EX P0, PT, RZ, c[0x0][0x354], PT, P0 ;  /* 0x0000d500ff007a0c */ /* 0x000fe20003f05300 */
[----:B------:R-:W-:Y:S01]  /*6dc0*/  IMAD.SHL.U32 R2, R2, 0x8, RZ ;  /* 0x0000000802027824 */ /* 0x000fe200078e00ff */
[----:B------:R-:W-:Y:S01]  /*6dd0*/  LOP3.LUT R204, R204, 0xfffffe00, R3, 0xf8, !PT ;  /* 0xfffffe00cccc7812 */ /* 0x000fe200078ef803 */
[----:B------:R-:W-:Y:S01]  /*6de0*/  IMAD.WIDE.U32 R22, R21, c[0x0][0x1e0], R16 ;  /* 0x0000780015167a25 */ /* 0x000fe200078e0010 */
[----:B------:R-:W-:-:S02]  /*6df0*/  LEA.HI R87, R89, R84, RZ, 0x5 ;  /* 0x0000005459577211 */ /* 0x000fc400078f28ff */
[----:B------:R-:W-:Y:S01]  /*6e00*/  LOP3.LUT P1, RZ, R144, 0x4, RZ, 0xc0, !PT ;  /* 0x0000000490ff7812 */ /* 0x000fe2000782c0ff */
[----:B------:R-:W-:Y:S01]  /*6e10*/  IMAD.WIDE.U32 R20, R21, c[0x0][0x208], R16 ;  /* 0x0000820015147a25 */ /* 0x000fe200078e0010 */
[----:B------:R-:W-:Y:S02]  /*6e20*/  SHF.R.S32.HI R91, RZ, 0x5, R87 ;  /* 0x00000005ff5b7819 */ /* 0x000fe40000011457 */
[----:B------:R-:W-:Y:S01]  /*6e30*/  ISETP.GE.AND P5, PT, R16, c[0x0][0x1d4], PT ;  /* 0x0000750010007a0c */ /* 0x000fe20003fa6270 */
[----:B------:R-:W-:Y:S02]  /*6e40*/  IMAD.IADD R15, R21, 0x1, R14 ;  /* 0x00000001150f7824 */ /* 0x000fe400078e020e */
[----:B------:R-:W-:Y:S02]  /*6e50*/  IMAD.MOV.U32 R14, RZ, RZ, R20 ;  /* 0x000000ffff0e7224 */ /* 0x000fe400078e0014 */
[----:B------:R-:W-:Y:S02]  /*6e60*/  IMAD R86, R86, c[0x0][0x210], RZ ;  /* 0x0000840056567a24 */ /* 0x000fe400078e02ff */
[----:B------:R-:W-:-:S04]  /*6e70*/  IMAD.WIDE.U32 R20, R195, c[0x0][0x210], R14 ;  /* 0x00008400c3147a25 */ /* 0x000fc800078e000e */
[----:B------:R-:W-:Y:S02]  /*6e80*/  IMAD.IADD R19, R23, 0x1, R18 ;  /* 0x0000000117137824 */ /* 0x000fe400078e0212 */
[----:B------:R-:W-:Y:S02]  /*6e90*/  IMAD.MOV.U32 R18, RZ, RZ, R22 ;  /* 0x000000ffff127224 */ /* 0x000fe400078e0016 */
[C---:B------:R-:W-:Y:S02]  /*6ea0*/  IMAD R10, R195.reuse, c[0x0][0x1ec], R10 ;  /* 0x00007b00c30a7a24 */ /* 0x040fe400078e020a */
[----:B------:R-:W-:-:S04]  /*6eb0*/  IMAD.WIDE.U32 R18, R195, c[0x0][0x1e8], R18 ;  /* 0x00007a00c3127a25 */ /* 0x000fc800078e0012 */
[----:B------:R-:W-:Y:S01]  /*6ec0*/  IMAD.IADD R19, R10, 0x1, R19 ;  /* 0x000000010a137824 */ /* 0x000fe200078e0213 */
[----:B--2---:R-:W-:Y:S01]  /*6ed0*/  @P2 SHF.R.S32.HI R13, RZ, 0x1f, R12 ;  /* 0x0000001fff0d2819 */ /* 0x004fe2000001140c */
[----:B------:R-:W-:Y:S01]  /*6ee0*/  @!P2 IMAD.MOV.U32 R13, RZ, RZ, R4 ;  /* 0x000000ffff0da224 */ /* 0x000fe200078e0004 */
[----:B------:R-:W-:Y:S01]  /*6ef0*/  LOP3.LUT R4, R8, 0xfffffff8, RZ, 0xc0, !PT ;  /* 0xfffffff808047812 */ /* 0x000fe200078ec0ff */
[----:B------:R-:W-:-:S03]  /*6f00*/  @!P2 IMAD.MOV.U32 R12, RZ, RZ, R197 ;  /* 0x000000ffff0ca224 */ /* 0x000fc600078e00c5 */
[----:B------:R-:W-:Y:S01]  /*6f10*/  IADD3 R4, R9, -R4, RZ ;  /* 0x8000000409047210 */ /* 0x000fe20007ffe0ff */
[----:B------:R-:W-:Y:S01]  /*6f20*/  IMAD R9, R195, c[0x0][0x214], R86 ;  /* 0x00008500c3097a24 */ /* 0x000fe200078e0256 */
[----:B------:R-:W-:Y:S02]  /*6f30*/  SEL R3, R13, RZ, !P0 ;  /* 0x000000ff0d037207 */ /* 0x000fe40004000000 */
[----:B------:R-:W-:Y:S01]  /*6f40*/  SEL R206, R12, RZ, !P0 ;  /* 0x000000ff0cce7207 */ /* 0x000fe20004000000 */
[C---:B------:R-:W-:Y:S01]  /*6f50*/  IMAD.SHL.U32 R13, R4.reuse, 0x40, RZ ;  /* 0x00000040040d7824 */ /* 0x040fe200078e00ff */
[----:B------:R-:W-:Y:S01]  /*6f60*/  LOP3.LUT P0, RZ, R4, 0x2, RZ, 0xc0, !PT ;  /* 0x0000000204ff7812 */ /* 0x000fe2000780c0ff */
[----:B------:R-:W-:Y:S02]  /*6f70*/  IMAD.MOV.U32 R12, RZ, RZ, 0x10 ;  /* 0x00000010ff0c7424 */ /* 0x000fe400078e00ff */
[----:B------:R-:W-:Y:S01]  /*6f80*/  IMAD.IADD R21, R9, 0x1, R21 ;  /* 0x0000000109157824 */ /* 0x000fe200078e0215 */
[----:B------:R-:W-:Y:S01]  /*6f90*/  LOP3.LUT R13, R13, 0x1c0, RZ, 0xc0, !PT ;  /* 0x000001c00d0d7812 */ /* 0x000fe200078ec0ff */
[C---:B------:R-:W-:Y:S01]  /*6fa0*/  IMAD R213, R3.reuse, c[0x0][0x1f0], RZ ;  /* 0x00007c0003d57a24 */ /* 0x040fe200078e02ff */
[----:B------:R-:W-:Y:S01]  /*6fb0*/  SHF.L.U32 R9, R8, 0x6, RZ ;  /* 0x0000000608097819 */ /* 0x000fe200000006ff */
[----:B------:R-:W-:Y:S01]  /*6fc0*/  IMAD R211, R3, c[0x0][0x218], RZ ;  /* 0x0000860003d37a24 */ /* 0x000fe200078e02ff */
[----:B------:R-:W-:Y:S01]  /*6fd0*/  LOP3.LUT R14, R13, 0x8, R2, 0xf8, !PT ;  /* 0x000000080d0e7812 */ /* 0x000fe200078ef802 */
[----:B------:R-:W-:Y:S01]  /*6fe0*/  IMAD.MOV.U32 R3, RZ, RZ, 0x20 ;  /* 0x00000020ff037424 */ /* 0x000fe200078e00ff */
[----:B------:R-:W-:Y:S01]  /*6ff0*/  SHF.R.U32.HI R13, RZ, 0x3, R13 ;  /* 0x00000003ff0d7819 */ /* 0x000fe2000001160d */
[----:B------:R-:W-:Y:S01]  /*7000*/  IMAD R8, R196, c[0x0][0x2c4], RZ ;  /* 0x0000b100c4087a24 */ /* 0x000fe200078e02ff */
[----:B------:R-:W-:Y:S01]  /*7010*/  SEL R2, R12, 0xfffffff0, !P0 ;  /* 0xfffffff00c027807 */ /* 0x000fe20004000000 */
[----:B------:R-:W-:Y:S01]  /*7020*/  IMAD R213, R206, c[0x0][0x1f4], R213 ;  /* 0x00007d00ced57a24 */ /* 0x000fe200078e02d5 */
[----:B------:R-:W-:Y:S01]  /*7030*/  LOP3.LUT P0, RZ, R4, 0x4, RZ, 0xc0, !PT ;  /* 0x0000000404ff7812 */ /* 0x000fe2000780c0ff */
[----:B------:R-:W-:Y:S01]  /*7040*/  IMAD R211, R206, c[0x0][0x21c], R211 ;  /* 0x00008700ced37a24 */ /* 0x000fe200078e02d3 */
[----:B------:R-:W-:Y:S01]  /*7050*/  LOP3.LUT R4, R14, R13, RZ, 0x3c, !PT ;  /* 0x0000000d0e047212 */ /* 0x000fe200078e3cff */
[----:B------:R-:W-:Y:S01]  /*7060*/  IMAD.WIDE.U32 R208, R206, c[0x0][0x1f0], R18 ;  /* 0x00007c00ced07a25 */ /* 0x000fe200078e0012 */
[----:B------:R-:W-:Y:S01]  /*7070*/  SEL R3, R3, 0xffffffe0, !P0 ;  /* 0xffffffe003037807 */ /* 0x000fe20004000000 */
[----:B------:R1:W2:Y:S01]  /*7080*/  SHFL.IDX PT, R18, R6, RZ, 0x181f ;  /* 0x00181fff06127589 */ /* 0x0002a200000e0000 */
[----:B------:R-:W-:Y:S01]  /*7090*/  LOP3.LUT R4, R4, 0xfffffe00, R9, 0xf8, !PT ;  /* 0xfffffe0004047812 */ /* 0x000fe200078ef809 */
[----:B------:R-:W-:Y:S01]  /*70a0*/  IMAD.WIDE.U32 R206, R206, c[0x0][0x218], R20 ;  /* 0x00008600cece7a25 */ /* 0x000fe200078e0014 */
[----:B------:R-:W-:Y:S01]  /*70b0*/  LEA.HI R9, R89, R84, RZ, 0x3 ;  /* 0x0000005459097211 */ /* 0x000fe200078f18ff */
[----:B------:R1:W3:Y:S01]  /*70c0*/  SHFL.IDX PT, R19, R0, RZ, 0x181f ;  /* 0x00181fff00137589 */ /* 0x0002e200000e0000 */
[----:B------:R-:W-:Y:S01]  /*70d0*/  IADD3 R12, R16, 0x40, RZ ;  /* 0x00000040100c7810 */ /* 0x000fe20007ffe0ff */
[----:B------:R-:W-:Y:S01]  /*70e0*/  IMAD.IADD R213, R209, 0x1, R213 ;  /* 0x00000001d1d57824 */ /* 0x000fe200078e02d5 */
[----:B------:R-:W-:Y:S01]  /*70f0*/  LOP3.LUT R9, R9, 0xfffffff8, RZ, 0xc0, !PT ;  /* 0xfffffff809097812 */ /* 0x000fe200078ec0ff */
[----:B------:R-:W-:Y:S01]  /*7100*/  IMAD.IADD R211, R207, 0x1, R211 ;  /* 0x00000001cfd37824 */ /* 0x000fe200078e02d3 */
[----:B------:R-:W-:-:S02]  /*7110*/  ISETP.GE.AND P4, PT, R12, c[0x0][0x1d4], PT ;  /* 0x000075000c007a0c */ /* 0x000fc40003f86270 */
[----:B------:R-:W-:Y:S01]  /*7120*/  ISETP.GE.AND P3, PT, R12, c[0x0][0x198], PT ;  /* 0x000066000c007a0c */ /* 0x000fe20003f66270 */
[----:B------:R-:W-:Y:S02]  /*7130*/  IMAD.IADD R10, R84, 0x1, -R9 ;  /* 0x00000001540a7824 */ /* 0x000fe400078e0a09 */
[----:B------:R-:W-:Y:S02]  /*7140*/  IMAD.IADD R9, R133, 0x1, R11 ;  /* 0x0000000185097824 */ /* 0x000fe400078e020b */
[----:B------:R-:W-:-:S03]  /*7150*/  IMAD.SHL.U32 R10, R10, 0x8, RZ ;  /* 0x000000080a0a7824 */ /* 0x000fc600078e00ff */
[----:B------:R-:W-:Y:S02]  /*7160*/  ISETP.GE.AND P0, PT, R9, R8, PT ;  /* 0x000000080900720c */ /* 0x000fe40003f06270 */
[----:B------:R-:W-:-:S11]  /*7170*/  ISETP.GE.AND P2, PT, R10, c[0x0][0x198], PT ;  /* 0x000066000a007a0c */ /* 0x000fd60003f46270 */
[----:B------:R-:W-:Y:S05]  /*7180*/  @P0 BRA `(.L_x_975) ;  /* 0x0000011000000947 */ /* 0x000fea0003800000 */
[C---:B-123--:R-:W-:Y:S02]  /*7190*/  IADD3 R13, R10.reuse, 0x80, RZ ;  /* 0x000000800a0d7810 */ /* 0x04efe40007ffe0ff */
[----:B------:R-:W-:Y:S02]  /*71a0*/  SHF.R.S32.HI R15, RZ, 0x1f, R12 ;  /* 0x0000001fff0f7819 */ /* 0x000fe4000001140c */
[C---:B------:R-:W-:Y:S02]  /*71b0*/  LEA R20, P0, R10.reuse, R18, 0x1 ;  /* 0x000000120a147211 */ /* 0x040fe400078008ff */
[----:B------:R-:W-:Y:S02]  /*71c0*/  SHF.R.S32.HI R14, RZ, 0x1f, R13 ;  /* 0x0000001fff0e7819 */ /* 0x000fe4000001140d */
[----:B------:R-:W-:Y:S02]  /*71d0*/  LEA.HI R15, R15, R12, RZ, 0x3 ;  /* 0x0000000c0f0f7211 */ /* 0x000fe400078f18ff */
[----:B------:R-:W-:-:S02]  /*71e0*/  LEA.HI.X R21, R10, R19, R17, 0x1, P0 ;  /* 0x000000130a157211 */ /* 0x000fc400000f0c11 */
        /* <DEDUP_REMOVED lines=11> */
.L_x_975:
[----:B-123--:R-:W-:Y:S05]  /*72a0*/  BSYNC B0 ;  /* 0x0000000000007941 */ /* 0x00efea0003800000 */
.L_x_974:
[----:B------:R-:W-:Y:S01]  /*72b0*/  IADD3 R13, R9, 0x20, RZ ;  /* 0x00000020090d7810 */ /* 0x000fe20007ffe0ff */
[----:B------:R1:W2:Y:S01]  /*72c0*/  SHFL.IDX PT, R19, R0, 0x1, 0x181f ;  /* 0x00381f0000137f89 */ /* 0x0002a200000e0000 */
[----:B------:R-:W-:Y:S02]  /*72d0*/  BSSY B0, `(.L_x_976) ;  /* 0x0000015000007945 */ /* 0x000fe40003800000 */
[----:B------:R-:W-:Y:S01]  /*72e0*/  ISETP.GE.AND P0, PT, R13, R8, PT ;  /* 0x000000080d00720c */ /* 0x000fe20003f06270 */
[----:B------:R1:W3:-:S12]  /*72f0*/  SHFL.IDX PT, R18, R6, 0x1, 0x181f ;  /* 0x00381f0006127f89 */ /* 0x0002d800000e0000 */
[----:B------:R-:W-:Y:S05]  /*7300*/  @P0 BRA `(.L_x_977) ;  /* 0x0000011000000947 */ /* 0x000fea0003800000 */
[C---:B------:R-:W-:Y:S02]  /*7310*/  IADD3 R14, R10.reuse, 0x80, RZ ;  /* 0x000000800a0e7810 */ /* 0x040fe40007ffe0ff */
[----:B------:R-:W-:Y:S02]  /*7320*/  SHF.R.S32.HI R15, RZ, 0x1f, R12 ;  /* 0x0000001fff0f7819 */ /* 0x000fe4000001140c */
[C---:B---3--:R-:W-:Y:S02]  /*7330*/  LEA R20, P0, R10.reuse, R18, 0x1 ;  /* 0x000000120a147211 */ /* 0x048fe400078008ff */
[----:B------:R-:W-:Y:S02]  /*7340*/  SHF.R.S32.HI R13, RZ, 0x1f, R14 ;  /* 0x0000001fff0d7819 */ /* 0x000fe4000001140e */
[----:B------:R-:W-:Y:S02]  /*7350*/  LEA.HI R15, R15, R12, RZ, 0x3 ;  /* 0x0000000c0f0f7211 */ /* 0x000fe400078f18ff */
[----:B--2---:R-:W-:-:S02]  /*7360*/  LEA.HI.X R21, R10, R19, R17, 0x1, P0 ;  /* 0x000000130a157211 */ /* 0x004fc400000f0c11 */
        /* <DEDUP_REMOVED lines=11> */
.L_x_977:
[----:B------:R-:W-:Y:S05]  /*7420*/  BSYNC B0 ;  /* 0x0000000000007941 */ /* 0x000fea0003800000 */
.L_x_976:
[----:B------:R-:W-:Y:S01]  /*7430*/  IADD3 R13, R9, 0x40, RZ ;  /* 0x00000040090d7810 */ /* 0x000fe20007ffe0ff */
[----:B--2---:R2:W4:Y:S01]  /*7440*/  SHFL.IDX PT, R19, R0, 0x2, 0x181f ;  /* 0x00581f0000137f89 */ /* 0x00452200000e0000 */
[----:B------:R-:W-:Y:S02]  /*7450*/  BSSY B0, `(.L_x_978) ;  /* 0x0000015000007945 */ /* 0x000fe40003800000 */
[----:B------:R-:W-:Y:S01]  /*7460*/  ISETP.GE.AND P0, PT, R13, R8, PT ;  /* 0x000000080d00720c */ /* 0x000fe20003f06270 */
[----:B---3--:R2:W3:-:S12]  /*7470*/  SHFL.IDX PT, R18, R6, 0x2, 0x181f ;  /* 0x00581f0006127f89 */ /* 0x0084d800000e0000 */
[----:B------:R-:W-:Y:S05]  /*7480*/  @P0 BRA `(.L_x_979) ;  /* 0x0000011000000947 */ /* 0x000fea0003800000 */
[C---:B------:R-:W-:Y:S02]  /*7490*/  IADD3 R14, R10.reuse, 0x80, RZ ;  /* 0x000000800a0e7810 */ /* 0x040fe40007ffe0ff */
[----:B------:R-:W-:Y:S02]  /*74a0*/  SHF.R.S32.HI R15, RZ, 0x1f, R12 ;  /* 0x0000001fff0f7819 */ /* 0x000fe4000001140c */
[C---:B---3--:R-:W-:Y:S02]  /*74b0*/  LEA R20, P0, R10.reuse, R18, 0x1 ;  /* 0x000000120a147211 */ /* 0x048fe400078008ff */
[----:B------:R-:W-:Y:S02]  /*74c0*/  SHF.R.S32.HI R13, RZ, 0x1f, R14 ;  /* 0x0000001fff0d7819 */ /* 0x000fe4000001140e */
[----:B------:R-:W-:Y:S02]  /*74d0*/  LEA.HI R15, R15, R12, RZ, 0x3 ;  /* 0x0000000c0f0f7211 */ /* 0x000fe400078f18ff */
[----:B----4-:R-:W-:-:S02]  /*74e0*/  LEA.HI.X R21, R10, R19, R17, 0x1, P0 ;  /* 0x000000130a157211 */ /* 0x010fc400000f0c11 */
        /* <DEDUP_REMOVED lines=11> */
.L_x_979:
[----:B------:R-:W-:Y:S05]  /*75a0*/  BSYNC B0 ;  /* 0x0000000000007941 */ /* 0x000fea0003800000 */
.L_x_978:
[----:B------:R-:W-:Y:S01]  /*75b0*/  IADD3 R9, R9, 0x60, RZ ;  /* 0x0000006009097810 */ /* 0x000fe20007ffe0ff */
[----:B---3--:R-:W3:Y:S01]  /*75c0*/  SHFL.IDX PT, R18, R6, 0x3, 0x181f ;  /* 0x00781f0006127f89 */ /* 0x008ee200000e0000 */
[----:B------:R-:W-:Y:S01]  /*75d0*/  P2R R13, PR, RZ, 0x2 ;  /* 0x00000002ff0d7803 */ /* 0x000fe20000000000 */
[----:B------:R-:W-:Y:S01]  /*75e0*/  IMAD.SHL.U32 R146, R204, 0x2, RZ ;  /* 0x00000002cc927824 */ /* 0x000fe200078e00ff */
[----:B------:R-:W-:Y:S01]  /*75f0*/  ISETP.GE.AND P0, PT, R9, R8, PT ;  /* 0x000000080900720c */ /* 0x000fe20003f06270 */
[----:B----4-:R4:W5:Y:S01]  /*7600*/  SHFL.IDX PT, R19, R0, 0x3, 0x181f ;  /* 0x00781f0000137f89 */ /* 0x01096200000e0000 */
[----:B------:R-:W-:Y:S01]  /*7610*/  ISETP.NE.AND P1, PT, R7, RZ, PT ;  /* 0x000000ff0700720c */ /* 0x000fe20003f25270 */
[----:B------:R-:W-:Y:S01]  /*7620*/  IMAD.MOV.U32 R210, RZ, RZ, R206 ;  /* 0x000000ffffd27224 */ /* 0x000fe200078e00ce */
[----:B------:R-:W-:Y:S01]  /*7630*/  P2R R14, PR, RZ, 0x40 ;  /* 0x00000040ff0e7803 */ /* 0x000fe20000000000 */
[----:B------:R-:W-:Y:S01]  /*7640*/  IMAD.MOV.U32 R202, RZ, RZ, c[0x0][0x1e0] ;  /* 0x00007800ffca7624 */ /* 0x000fe200078e00ff */
[----:B------:R-:W-:Y:S01]  /*7650*/  IADD3 R9, R145, -0x1, RZ ;  /* 0xffffffff91097810 */ /* 0x000fe20007ffe0ff */
[----:B------:R-:W-:Y:S01]  /*7660*/  IMAD.MOV.U32 R212, RZ, RZ, R208 ;  /* 0x000000ffffd47224 */ /* 0x000fe200078e00d0 */
[----:B------:R-:W-:Y:S01]  /*7670*/  IADD3 R203, R146, 0x100, RZ ;  /* 0x0000010092cb7810 */ /* 0x000fe20007ffe0ff */
[----:B------:R-:W-:-:S02]  /*7680*/  IMAD.MOV.U32 R199, RZ, RZ, 0x5 ;  /* 0x00000005ffc77424 */ /* 0x000fc400078e00ff */
[----:B------:R-:W-:Y:S02]  /*7690*/  IMAD.SHL.U32 R86, R9, 0x40, RZ ;  /* 0x0000004009567824 */ /* 0x000fe400078e00ff */
[----:B------:R-:W-:Y:S02]  /*76a0*/  @!P0 SHF.R.S32.HI R7, RZ, 0x1f, R12 ;  /* 0x0000001fff078819 */ /* 0x000fe4000001140c */
[----:B------:R-:W-:Y:S02]  /*76b0*/  SHF.L.U64.HI R201, R202, R199, c[0x0][0x1e4] ;  /* 0x00007900cac97619 */ /* 0x000fe400000102c7 */
[----:B------:R-:W-:Y:S02]  /*76c0*/  @!P0 LEA.HI R7, R7, R12, RZ, 0x3 ;  /* 0x0000000c07078211 */ /* 0x000fe400078f18ff */
[----:B------:R-:W-:Y:S02]  /*76d0*/  IADD3 R11, -R86, R193, -R11 ;  /* 0x000000c1560b7210 */ /* 0x000fe40007ffe90b */
[----:B------:R-:W-:-:S02]  /*76e0*/  @!P0 LOP3.LUT R7, R7, 0xfffffff8, RZ, 0xc0, !PT ;  /* 0xfffffff807078812 */ /* 0x000fc400078ec0ff */
[C---:B---3--:R-:W-:Y:S02]  /*76f0*/  @!P0 LEA R16, P6, R10.reuse, R18, 0x1 ;  /* 0x000000120a108211 */ /* 0x048fe400078c08ff */
[C---:B-12-4-:R-:W-:Y:S01]  /*7700*/  IADD3 R0, R10.reuse, 0x80, RZ ;  /* 0x000000800a007810 */ /* 0x056fe20007ffe0ff */
[----:B-----5:R-:W-:Y:S01]  /*7710*/  @!P0 IMAD.WIDE R20, R7, 0x2, R18 ;  /* 0x0000000207148825 */ /* 0x020fe200078e0212 */
[----:B------:R-:W-:Y:S02]  /*7720*/  @!P0 LEA.HI.X R17, R10, R19, R17, 0x1, P6 ;  /* 0x000000130a118211 */ /* 0x000fe400030f0c11 */
[----:B------:R-:W-:Y:S02]  /*7730*/  @!P0 SHF.R.S32.HI R7, RZ, 0x1f, R0 ;  /* 0x0000001fff078819 */ /* 0x000fe40000011400 */
[----:B------:R-:W-:Y:S01]  /*7740*/  ISETP.NE.AND P6, PT, R14, RZ, PT ;  /* 0x000000ff0e00720c */ /* 0x000fe20003fc5270 */
[----:B------:R-:W-:Y:S01]  /*7750*/  IMAD.MOV.U32 R14, RZ, RZ, c[0x0][0x208] ;  /* 0x00008200ff0e7624 */ /* 0x000fe200078e00ff */
[----:B------:R-:W-:Y:S01]  /*7760*/  @!P0 LEA.HI R6, R7, R0, RZ, 0x3 ;  /* 0x0000000007068211 */ /* 0x000fe200078f18ff */
[----:B------:R-:W-:Y:S01]  /*7770*/  IMAD.MOV.U32 R7, RZ, RZ, 0x6 ;  /* 0x00000006ff077424 */ /* 0x000fe200078e00ff */
[----:B------:R-:W-:Y:S01]  /*7780*/  @!PT LDS RZ, [RZ] ;  /* 0x00000000fffff984 */ /* 0x000fe20000000800 */
[----:B------:R1:W-:Y:S01]  /*7790*/  @!P0 LDGSTS.E.BYPASS.LTC128B.128 [R146+0x1b100], [R16.64], !P2 ;  /* 0x1b10000010928fae */ /* 0x0003e2000d101d46 */
[----:B------:R-:W-:Y:S01]  /*77a0*/  IMAD.SHL.U32 R51, R14, 0x40, RZ ;  /* 0x000000400e337824 */ /* 0x000fe200078e00ff */
[----:B------:R-:W-:Y:S01]  /*77b0*/  @!P0 LOP3.LUT R6, R6, 0xfffffff8, RZ, 0xc0, !PT ;  /* 0xfffffff806068812 */ /* 0x000fe200078ec0ff */
[C---:B------:R-:W-:Y:S01]  /*77c0*/  IMAD.SHL.U32 R200, R14.reuse, 0x20, RZ ;  /* 0x000000200ec87824 */ /* 0x040fe200078e00ff */
[----:B------:R-:W-:Y:S01]  /*77d0*/  SHF.L.U64.HI R50, R14, R7, c[0x0][0x20c] ;  /* 0x000083000e327619 */ /* 0x000fe20000010207 */
[----:B------:R2:W-:Y:S01]  /*77e0*/  @!P0 LDGSTS.E.BYPASS.LTC128B.128 [R146+0x1f100], [R20.64], !P3 ;  /* 0x1f10000014928fae */ /* 0x0005e2000d901d46 */
[----:B------:R-:W-:Y:S01]  /*77f0*/  ISETP.GE.AND P2, PT, R11, 0x1, PT ;  /* 0x000000010b00780c */ /* 0x000fe20003f46270 */
[----:B------:R-:W-:Y:S01]  /*7800*/  @!P0 IMAD.WIDE R18, R6, 0x2, R18 ;  /* 0x0000000206128825 */ /* 0x000fe200078e0212 */
[----:B------:R-:W-:-:S03]  /*7810*/  SHF.L.U64.HI R199, R14, R199, c[0x0][0x20c] ;  /* 0x000083000ec77619 */ /* 0x000fc600000102c7 */
[----:B------:R-:W-:Y:S01]  /*7820*/  IMAD R6, R50, R9, RZ ;  /* 0x0000000932067224 */ /* 0x000fe200078e02ff */
[----:B------:R3:W-:Y:S01]  /*7830*/  @!P0 LDGSTS.E.BYPASS.LTC128B.128 [R146+0x23100], [R18.64], !P1 ;  /* 0x2310000012928fae */ /* 0x0007e2000c901d46 */
[C---:B------:R-:W-:Y:S01]  /*7840*/  IMAD.SHL.U32 R49, R200.reuse, 0x2, RZ ;  /* 0x00000002c8317824 */ /* 0x040fe200078e00ff */
[----:B------:R-:W-:Y:S02]  /*7850*/  SHF.L.U64.HI R48, R200, 0x1, R199 ;  /* 0x00000001c8307819 */ /* 0x000fe400000102c7 */
[----:B------:R-:W0:Y:S01]  /*7860*/  LDGDEPBAR ;  /* 0x00000000000079af */ /* 0x000e220000000000 */
[----:B-1----:R-:W-:Y:S01]  /*7870*/  SHF.R.S32.HI R16, RZ, 0x1f, R9 ;  /* 0x0000001fff107819 */ /* 0x002fe20000011409 */
[----:B--2---:R-:W-:-:S04]  /*7880*/  IMAD.WIDE.U32 R20, R9, R51, R210 ;  /* 0x0000003309147225 */ /* 0x004fc800078e00d2 */
[----:B------:R-:W-:Y:S01]  /*7890*/  IMAD R6, R16, R51, R6 ;  /* 0x0000003310067224 */ /* 0x000fe200078e0206 */
[----:B------:R-:W-:Y:S01]  /*78a0*/  BAR.SYNC.DEFER_BLOCKING 0x0 ;  /* 0x0000000000007b1d */ /* 0x000fe20000010000 */
[----:B---3--:R-:W-:Y:S02]  /*78b0*/  LEA R18, P0, R20, c[0x0][0x1f8], 0x1 ;  /* 0x00007e0014127a11 */ /* 0x008fe400078008ff */
[----:B------:R-:W-:-:S05]  /*78c0*/  IMAD.IADD R6, R21, 0x1, R6 ;  /* 0x0000000115067824 */ /* 0x000fca00078e0206 */
[----:B------:R-:W-:Y:S02]  /*78d0*/  LEA.HI.X R19, R20, c[0x0][0x1fc], R6, 0x1, P0 ;  /* 0x00007f0014137a11 */ /* 0x000fe400000f0c06 */
[C---:B------:R-:W-:Y:S01]  /*78e0*/  SHF.L.U64.HI R6, R202.reuse, R7, c[0x0][0x1e4] ;  /* 0x00007900ca067619 */ /* 0x040fe20000010207 */
[C---:B------:R-:W-:Y:S02]  /*78f0*/  IMAD.SHL.U32 R7, R202.reuse, 0x40, RZ ;  /* 0x00000040ca077824 */ /* 0x040fe400078e00ff */
[----:B------:R-:W-:Y:S02]  /*7900*/  IMAD.SHL.U32 R202, R202, 0x20, RZ ;  /* 0x00000020caca7824 */ /* 0x000fe400078e00ff */
[----:B------:R-:W-:Y:S02]  /*7910*/  IMAD R15, R6, R9, RZ ;  /* 0x00000009060f7224 */ /* 0x000fe400078e02ff */
[----:B------:R-:W-:-:S04]  /*7920*/  IMAD.WIDE.U32 R22, R9, R7, R212 ;  /* 0x0000000709167225 */ /* 0x000fc800078e00d4 */
[----:B------:R-:W-:Y:S01]  /*7930*/  IMAD R16, R16, R7, R15 ;  /* 0x0000000710107224 */ /* 0x000fe200078e020f */
[----:B------:R-:W-:-:S03]  /*7940*/  @P2 LEA R20, P0, R22, c[0x0][0x1c8], 0x1 ;  /* 0x0000720016142a11 */ /* 0x000fc600078008ff */
[----:B------:R-:W-:-:S05]  /*7950*/  IMAD.IADD R16, R23, 0x1, R16 ;  /* 0x0000000117107824 */ /* 0x000fca00078e0210 */
        /* <DEDUP_REMOVED lines=9> */
[----:B------:R-:W-:-:S05]  /*79f0*/  @P0 IADD3 R15, P3, R202, R22, RZ ;  /* 0x00000016ca0f0210 */ /* 0x000fca0007f7e0ff */
[----:B------:R-:W-:Y:S01]  /*7a00*/  @P0 IMAD.X R16, R201, 0x1, R16, P3 ;  /* 0x00000001c9100824 */ /* 0x000fe200018e0610 */
[----:B------:R-:W-:-:S04]  /*7a10*/  @P0 LEA R22, P3, R15, c[0x0][0x1c8], 0x1 ;  /* 0x000072000f160a11 */ /* 0x000fc800078608ff */
[----:B------:R-:W-:Y:S02]  /*7a20*/  @P0 LEA.HI.X R23, R15, c[0x0][0x1cc], R16, 0x1, P3 ;  /* 0x000073000f170a11 */ /* 0x000fe400018f0c10 */
[----:B------:R-:W-:-:S03]  /*7a30*/  IADD3 R14, P3, R49, R18, RZ ;  /* 0x00000012310e7210 */ /* 0x000fc60007f7e0ff */
[----:B------:R1:W-:Y:S02]  /*7a40*/  @P0 LDGSTS.E.BYPASS.LTC128B.128 [R146+0xd100], [R22.64], !P5 ;  /* 0x0d10000016920fae */ /* 0x0003e4000e901d46 */
[----:B------:R-:W-:Y:S01]  /*7a50*/  IMAD.X R15, R48, 0x1, R19, P3 ;  /* 0x00000001300f7824 */ /* 0x000fe200018e0613 */
[----:B------:R-:W-:Y:S01]  /*7a60*/  ISETP.GE.AND P3, PT, R10, c[0x0][0x1d4], PT ;  /* 0x000075000a007a0c */ /* 0x000fe20003f66270 */
        /* <DEDUP_REMOVED lines=9> */
[----:B------:R-:W-:-:S04]  /*7b00*/  ISETP.GE.AND P0, PT, R0, c[0x0][0x1d4], PT ;  /* 0x0000750000007a0c */ /* 0x000fc80003f06270 */
[C---:B------:R-:W-:Y:S02]  /*7b10*/  ISETP.LT.OR P1, PT, R11.reuse, 0x1, P0 ;  /* 0x000000010b00780c */ /* 0x040fe40000721670 */
[----:B------:R-:W-:-:S11]  /*7b20*/  ISETP.LT.OR P0, PT, R11, 0x21, P0 ;  /* 0x000000210b00780c */ /* 0x000fd60000701670 */
[----:B------:R1:W-:Y:S01]  /*7b30*/  LDGSTS.E.BYPASS.LTC128B.128 [R146+0x4100], [R18.64+0x100], !P1 ;  /* 0x0410010012927fae */ /* 0x0003e2000c901d46 */
[----:B------:R-:W-:-:S03]  /*7b40*/  ISETP.NE.AND P1, PT, R13, RZ, PT ;  /* 0x000000ff0d00720c */ /* 0x000fc60003f25270 */
[----:B------:R1:W-:Y:S04]  /*7b50*/  LDGSTS.E.BYPASS.LTC128B.128 [R146+0x1100], [R14.64], !P3 ;  /* 0x011000000e927fae */ /* 0x0003e8000d901d46 */
[----:B------:R1:W-:Y:S01]  /*7b60*/  LDGSTS.E.BYPASS.LTC128B.128 [R146+0x3100], [R14.64+0x80], !P2 ;  /* 0x031000800e927fae */ /* 0x0003e2000d101d46 */
[----:B------:R-:W-:-:S03]  /*7b70*/  ISETP.GT.AND P2, PT, R9, R198, PT ;  /* 0x000000c60900720c */ /* 0x000fc60003f44270 */
[----:B------:R1:W-:Y:S04]  /*7b80*/  LDGSTS.E.BYPASS.LTC128B.128 [R146+0x5100], [R14.64+0x100], !P0 ;  /* 0x051001000e927fae */ /* 0x0003e8000c101d46 */
[----:B------:R-:W0:Y:S06]  /*7b90*/  LDGDEPBAR ;  /* 0x00000000000079af */ /* 0x000e2c0000000000 */
[----:B------:R-:W-:Y:S05]  /*7ba0*/  @!P2 BRA `(.L_x_980) ;  /* 0x000001000000a947 */ /* 0x000fea0003800000 */
[----:B------:R-:W-:-:S04]  /*7bb0*/  IADD3 R11, R145, -0x2, RZ ;  /* 0xfffffffe910b7810 */ /* 0x000fc80007ffe0ff */
[----:B------:R-:W-:Y:S01]  /*7bc0*/  SHF.R.S32.HI R9, RZ, 0x1f, R11 ;  /* 0x0000001fff097819 */ /* 0x000fe2000001140b */
[----:B------:R-:W-:Y:S02]  /*7bd0*/  IMAD R0, R6, R11, RZ ;  /* 0x0000000b06007224 */ /* 0x000fe400078e02ff */
[----:B------:R-:W-:-:S04]  /*7be0*/  IMAD.WIDE.U32 R10, R11, R7, R212 ;  /* 0x000000070b0a7225 */ /* 0x000fc800078e00d4 */
[----:B------:R-:W-:Y:S01]  /*7bf0*/  IMAD R0, R9, R7, R0 ;  /* 0x0000000709007224 */ /* 0x000fe200078e0200 */
[----:B------:R-:W-:-:S03]  /*7c00*/  LEA R12, P0, R10, c[0x0][0x1c8], 0x1 ;  /* 0x000072000a0c7a11 */ /* 0x000fc600078008ff */
[----:B------:R-:W-:-:S05]  /*7c10*/  IMAD.IADD R0, R11, 0x1, R0 ;  /* 0x000000010b007824 */ /* 0x000fca00078e0200 */
[----:B------:R-:W-:Y:S02]  /*7c20*/  LEA.HI.X R13, R10, c[0x0][0x1cc], R0, 0x1, P0 ;  /* 0x000073000a0d7a11 */ /* 0x000fe400000f0c00 */
[----:B------:R-:W-:-:S03]  /*7c30*/  LEA R10, P0, R202, R12, 0x1 ;  /* 0x0000000cca0a7211 */ /* 0x000fc600078008ff */
[----:B------:R2:W-:Y:S01]  /*7c40*/  LDGSTS.E.BYPASS.LTC128B.128 [R146+0x12100], [R12.64], !P5 ;  /* 0x121000000c927fae */ /* 0x0005e2000e901d46 */
[----:B------:R-:W-:-:S03]  /*7c50*/  LEA.HI.X R11, R202, R13, R201, 0x1, P0 ;  /* 0x0000000dca0b7211 */ /* 0x000fc600000f0cc9 */
[----:B------:R2:W-:Y:S04]  /*7c60*/  LDGSTS.E.BYPASS.LTC128B.128 [R146+0x14100], [R12.64+0x80], !P4 ;  /* 0x141000800c927fae */ /* 0x0005e8000e101d46 */
[----:B------:R2:W-:Y:S04]  /*7c70*/  LDGSTS.E.BYPASS.LTC128B.128 [R146+0x16100], [R12.64+0x100], !P6 ;  /* 0x161001000c927fae */ /* 0x0005e8000f101d46 */
[----:B------:R2:W-:Y:S04]  /*7c80*/  LDGSTS.E.BYPASS.LTC128B.128 [R146+0x13100], [R10.64], !P5 ;  /* 0x131000000a927fae */ /* 0x0005e8000e901d46 */
[----:B------:R2:W-:Y:S04]  /*7c90*/  LDGSTS.E.BYPASS.LTC128B.128 [R146+0x15100], [R10.64+0x80], !P4 ;  /* 0x151000800a927fae */ /* 0x0005e8000e101d46 */
[----:B------:R2:W-:Y:S02]  /*7ca0*/  LDGSTS.E.BYPASS.LTC128B.128 [R146+0x17100], [R10.64+0x100], !P6 ;  /* 0x171001000a927fae */ /* 0x0005e4000f101d46 */
.L_x_980:
[----:B------:R-:W-:Y:S01]  /*7cb0*/  ISETP.LT.AND P0, PT, RZ, c[0x0][0x27c], PT ;  /* 0x00009f00ff007a0c */ /* 0x000fe20003f01270 */
[----:B------:R-:W0:Y:S01]  /*7cc0*/  LDGDEPBAR ;  /* 0x00000000000079af */ /* 0x000e220000000000 */
[----:B------:R-:W-:Y:S01]  /*7cd0*/  IMAD R0, R91, 0x400, R4 ;  /* 0x000004005b007824 */ /* 0x000fe200078e0204 */
[----:B------:R-:W-:-:S10]  /*7ce0*/  ISETP.NE.AND P3, PT, R218, 0x1, PT ;  /* 0x00000001da00780c */ /* 0x000fd40003f65270 */
[----:B------:R-:W-:Y:S05]  /*7cf0*/  @P0 BRA `(.L_x_981) ;  /* 0x0000002000000947 */ /* 0x000fea0003800000 */
[----:B------:R-:W-:-:S04]  /*7d00*/  DEPBAR.LE SB0, 0x3 ;  /* 0x000080c00000791a */ /* 0x000fc80000000000 */
[----:B------:R-:W-:Y:S05]  /*7d10*/  BRA `(.L_x_982) ;  /* 0x00006de000007947 */ /* 0x000fea0003800000 */
.L_x_981:
[----:B------:R-:W-:Y:S01]  /*7d20*/  ULDC.U8 UR4, c[0x0][0x298] ;  /* 0x0000a60000047ab9 */ /* 0x000fe20000000000 */
[----:B--2---:R-:W-:Y:S01]  /*7d30*/  SHF.R.S32.HI R10, RZ, 0x1f, R85 ;  /* 0x0000001fff0a7819 */ /* 0x004fe20000011455 */
[----:B-1----:R-:W-:Y:S01]  /*7d40*/  IMAD.WIDE.U32 R14, R85, c[0x0][0x280], RZ ;  /* 0x0000a000550e7a25 */ /* 0x002fe200078e00ff */
        /* <DEDUP_REMOVED lines=20> */
[----:B------:R-:W-:Y:S01]  /*7e90*/  CS2R R18, SRZ ;  /* 0x0000000000127805 */ /* 0x000fe2000001ff00 */
[----:B------:R-:W-:Y:S01]  /*7ea0*/  IMAD.MOV.U32 R16, RZ, RZ, R12 ;  /* 0x000000ffff107224 */ /* 0x000fe200078e000c */
[----:B------:R-:W-:Y:S01]  /*7eb0*/  @P3 SHF.R.U32.HI R10, RZ, c[0x0][0x2cc], R11 ;  /* 0x0000b300ff0a3a19 */ /* 0x000fe2000001160b */
[----:B------:R-:W-:Y:S01]  /*7ec0*/  IMAD.SHL.U32 R82, R82, 0x4, RZ ;  /* 0x0000000452527824 */ /* 0x000fe200078e00ff */
        /* <DEDUP_REMOVED lines=11> */
[C---:B------:R-:W-:Y:S01]  /*7f80*/  IMAD R13, R10.reuse, c[0x0][0x284], R13 ;  /* 0x0000a1000a0d7a24 */ /* 0x040fe200078e020d */
[----:B------:R-:W-:Y:S01]  /*7f90*/  CS2R R62, SRZ ;  /* 0x00000000003e7805 */ /* 0x000fe2000001ff00 */
[C---:B------:R-:W-:Y:S01]  /*7fa0*/  IMAD.WIDE.U32 R16, R10.reuse, c[0x0][0x290], R16 ;  /* 0x0000a4000a107a25 */ /* 0x040fe200078e0010 */
[----:B------:R1:W2:Y:S01]  /*7fb0*/  SHFL.IDX PT, R22, R14, RZ, 0x1c1f ;  /* 0x001c1fff0e167589 */ /* 0x0002a200000e0000 */
[----:B------:R-:W-:Y:S01]  /*7fc0*/  CS2R R70, SRZ ;  /* 0x0000000000467805 */ /* 0x000fe2000001ff00 */
[----:B------:R-:W-:Y:S01]  /*7fd0*/  IADD3 R21, R21, R13, RZ ;  /* 0x0000000d15157210 */ /* 0x000fe20007ffe0ff */
[----:B------:R-:W-:Y:S01]  /*7fe0*/  IMAD R11, R10, c[0x0][0x294], R11 ;  /* 0x0000a5000a0b7a24 */ /* 0x000fe200078e020b */
[----:B------:R-:W-:Y:S01]  /*7ff0*/  CS2R R76, SRZ ;  /* 0x00000000004c7805 */ /* 0x000fe2000001ff00 */
[----:B------:R-:W-:Y:S01]  /*8000*/  CS2R R94, SRZ ;  /* 0x00000000005e7805 */ /* 0x000fe2000001ff00 */
[----:B------:R-:W-:Y:S01]  /*8010*/  LEA.HI.X R21, R20, c[0x0][0x274], R21, 0x1, P0 ;  /* 0x00009d0014157a11 */ /* 0x000fe200000f0c15 */
[----:B------:R-:W-:Y:S01]  /*8020*/  CS2R R102, SRZ ;  /* 0x0000000000667805 */ /* 0x000fe2000001ff00 */
[----:B------:R-:W-:Y:S01]  /*8030*/  IADD3 R20, R17, R11, RZ ;  /* 0x0000000b11147210 */ /* 0x000fe20007ffe0ff */
[----:B------:R-:W-:Y:S01]  /*8040*/  CS2R R92, SRZ ;  /* 0x00000000005c7805 */ /* 0x000fe2000001ff00 */
[C---:B------:R-:W-:Y:S01]  /*8050*/  LEA R12, P0, R16.reuse, c[0x0][0x288], 0x1 ;  /* 0x0000a200100c7a11 */ /* 0x040fe200078008ff */
[----:B------:R1:W3:Y:S03]  /*8060*/  SHFL.IDX PT, R23, R21, RZ, 0x1c1f ;  /* 0x001c1fff15177589 */ /* 0x0002e600000e0000 */
[----:B------:R-:W-:-:S02]  /*8070*/  LEA.HI.X R20, R16, c[0x0][0x28c], R20, 0x1, P0 ;  /* 0x0000a30010147a11 */ /* 0x000fc400000f0c14 */
[----:B------:R-:W-:Y:S01]  /*8080*/  ISETP.GE.AND P0, PT, R9, R8, PT ;  /* 0x000000080900720c */ /* 0x000fe20003f06270 */
[----:B------:R1:W4:Y:S04]  /*8090*/  SHFL.IDX PT, R16, R12, RZ, 0x1c1f ;  /* 0x001c1fff0c107589 */ /* 0x00032800000e0000 */
[----:B------:R1:W1:Y:S08]  /*80a0*/  SHFL.IDX PT, R17, R20, RZ, 0x1c1f ;  /* 0x001c1fff14117589 */ /* 0x00027000000e0000 */
[----:B------:R-:W-:Y:S05]  /*80b0*/  @P0 BRA `(.L_x_985) ;  /* 0x000003e000000947 */ /* 0x000fea0003800000 */
[C---:B--2---:R-:W-:Y:S01]  /*80c0*/  ISETP.GE.AND P0, PT, R82.reuse, c[0x0][0x27c], PT ;  /* 0x00009f0052007a0c */ /* 0x044fe20003f06270 */
[----:B------:R-:W-:Y:S01]  /*80d0*/  CS2R R96, SRZ ;  /* 0x0000000000607805 */ /* 0x000fe2000001ff00 */
[----:B------:R-:W-:Y:S01]  /*80e0*/  CS2R R92, SRZ ;  /* 0x00000000005c7805 */ /* 0x000fe2000001ff00 */
[----:B------:R-:W-:-:S10]  /*80f0*/  IADD3 R10, R82, 0x10, RZ ;  /* 0x00000010520a7810 */ /* 0x000fd40007ffe0ff */
[----:B---3--:R-:W-:-:S04]  /*8100*/  @!P0 IMAD.WIDE R26, R82, 0x2, R22 ;  /* 0x00000002521a8825 */ /* 0x008fc800078e0216 */
[----:B-1--4-:R-:W-:Y:S01]  /*8110*/  @!P0 IMAD.WIDE R24, R82, 0x2, R16 ;  /* 0x0000000252188825 */ /* 0x012fe200078e0210 */
        /* <DEDUP_REMOVED lines=20> */
[----:B--2---:R-:W-:-:S04]  /*8260*/  @!P0 IMAD.WIDE R24, R11, 0x2, R22 ;  /* 0x000000020b188825 */ /* 0x004fc800078e0216 */
[----:B-1----:R-:W-:Y:S01]  /*8270*/  @!P0 IMAD.WIDE R26, R11, 0x2, R16 ;  /* 0x000000020b1a8825 */ /* 0x002fe200078e0210 */
[----:B------:R1:W5:Y:S04]  /*8280*/  @!P0 LD.E.64 R98, [R24.64] ;  /* 0x0000000618628980 */ /* 0x000368000c101b00 */
[----:B------:R2:W5:Y:S01]  /*8290*/  @!P0 LD.E.64 R94, [R26.64] ;  /* 0x000000061a5e8980 */ /* 0x000562000c101b00 */
[----:B------:R-:W-:Y:S01]  /*82a0*/  ISETP.GE.AND P0, PT, R10, c[0x0][0x27c], PT ;  /* 0x00009f000a007a0c */ /* 0x000fe20003f06270 */
[----:B------:R-:W-:Y:S01]  /*82b0*/  CS2R R78, SRZ ;  /* 0x00000000004e7805 */ /* 0x000fe2000001ff00 */
[----:B------:R-:W-:-:S11]  /*82c0*/  CS2R R76, SRZ ;  /* 0x00000000004c7805 */ /* 0x000fd6000001ff00 */
[----:B------:R-:W-:-:S04]  /*82d0*/  @!P0 SHF.R.S32.HI R11, RZ, 0x1f, R10 ;  /* 0x0000001fff0b8819 */ /* 0x000fc8000001140a */
[----:B------:R-:W-:-:S04]  /*82e0*/  @!P0 LEA.HI R10, R11, R10, RZ, 0x2 ;  /* 0x0000000a0b0a8211 */ /* 0x000fc800078f10ff */
[----:B------:R-:W-:-:S05]  /*82f0*/  @!P0 LOP3.LUT R10, R10, 0xfffffffc, RZ, 0xc0, !PT ;  /* 0xfffffffc0a0a8812 */ /* 0x000fca00078ec0ff */
[----:B---3--:R-:W-:-:S04]  /*8300*/  @!P0 IMAD.WIDE R28, R10, 0x2, R22 ;  /* 0x000000020a1c8825 */ /* 0x008fc800078e0216 */
[----:B----4-:R-:W-:Y:S01]  /*8310*/  @!P0 IMAD.WIDE R30, R10, 0x2, R16 ;  /* 0x000000020a1e8825 */ /* 0x010fe200078e0210 */
[----:B------:R-:W-:Y:S01]  /*8320*/  IADD3 R10, R82, 0x40, RZ ;  /* 0x00000040520a7810 */ /* 0x000fe20007ffe0ff */
        /* <DEDUP_REMOVED lines=8> */
[----:B-1----:R-:W-:-:S04]  /*83b0*/  @!P0 IMAD.WIDE R24, R10, 0x2, R22 ;  /* 0x000000020a188825 */ /* 0x002fc800078e0216 */
[----:B--2---:R-:W-:Y:S01]  /*83c0*/  @!P0 IMAD.WIDE R26, R10, 0x2, R16 ;  /* 0x000000020a1a8825 */ /* 0x004fe200078e0210 */
        /* <DEDUP_REMOVED lines=13> */
.L_x_985:
[----:B--2---:R-:W-:Y:S05]  /*84a0*/  BSYNC B0 ;  /* 0x0000000000007941 */ /* 0x004fea0003800000 */
.L_x_984:
[----:B---3-5:R-:W-:Y:S01]  /*84b0*/  IMAD.MOV.U32 R11, RZ, RZ, R66 ;  /* 0x000000ffff0b7224 */ /* 0x028fe200078e0042 */
[----:B------:R-:W-:Y:S01]  /*84c0*/  IADD3 R9, R9, 0x40, RZ ;  /* 0x0000004009097810 */ /* 0x000fe20007ffe0ff */
[----:B------:R-:W-:Y:S01]  /*84d0*/  IMAD.MOV.U32 R10, RZ, RZ, R67 ;  /* 0x000000ffff0a7224 */ /* 0x000fe200078e0043 */
[----:B-1----:R-:W1:Y:S01]  /*84e0*/  SHFL.IDX PT, R14, R14, 0x1, 0x1c1f ;  /* 0x003c1f000e0e7f89 */ /* 0x002e6200000e0000 */
[----:B------:R-:W-:Y:S01]  /*84f0*/  IMAD.MOV.U32 R15, RZ, RZ, R72 ;  /* 0x000000ffff0f7224 */ /* 0x000fe200078e0048 */
[----:B------:R-:W-:Y:S01]  /*8500*/  ISETP.GE.AND P0, PT, R9, R8, PT ;  /* 0x000000080900720c */ /* 0x000fe20003f06270 */
        /* <DEDUP_REMOVED lines=9> */
[----:B------:R-:W-:Y:S01]  /*85a0*/  MOV R11, R104 ;  /* 0x00000068000b7202 */ /* 0x000fe20000000f00 */
[----:B------:R-:W-:Y:S01]  /*85b0*/  IMAD.MOV.U32 R13, RZ, RZ, R99 ;  /* 0x000000ffff0d7224 */ /* 0x000fe200078e0063 */
[----:B------:R-:W2:Y:S01]  /*85c0*/  SHFL.IDX PT, R12, R12, 0x1, 0x1c1f ;  /* 0x003c1f000c0c7f89 */ /* 0x000ea200000e0000 */
[----:B----4-:R-:W-:Y:S01]  /*85d0*/  IMAD.MOV.U32 R16, RZ, RZ, R103 ;  /* 0x000000ffff107224 */ /* 0x010fe200078e0067 */
        /* <DEDUP_REMOVED lines=8> */
[----:B------:R-:W-:Y:S01]  /*8660*/  MOV R11, R76 ;  /* 0x0000004c000b7202 */ /* 0x000fe20000000f00 */
[----:B------:R-:W-:Y:S01]  /*8670*/  IMAD.MOV.U32 R13, RZ, RZ, R97 ;  /* 0x000000ffff0d7224 */ /* 0x000fe200078e0061 */
[----:B------:R-:W-:Y:S01]  /*8680*/  PRMT R69, R16, 0x5410, R17 ;  /* 0x0000541010457816 */ /* 0x000fe20000000011 */
[----:B------:R-:W-:Y:S01]  /*8690*/  CS2R R24, SRZ ;  /* 0x0000000000187805 */ /* 0x000fe2000001ff00 */
[----:B------:R-:W-:Y:S01]  /*86a0*/  PRMT R60, R10, 0x5410, R11 ;  /* 0x000054100a3c7816 */ /* 0x000fe2000000000b */
[----:B------:R-:W-:Y:S01]  /*86b0*/  IMAD.MOV.U32 R11, RZ, RZ, R94 ;  /* 0x000000ffff0b7224 */ /* 0x000fe200078e005e */
[----:B------:R-:W-:Y:S01]  /*86c0*/  PRMT R80, R13, 0x5410, R15 ;  /* 0x000054100d507816 */ /* 0x000fe2000000000f */
[----:B------:R-:W-:Y:S01]  /*86d0*/  IMAD.MOV.U32 R15, RZ, RZ, R70 ;  /* 0x000000ffff0f7224 */ /* 0x000fe200078e0046 */
[----:B------:R-:W-:Y:S01]  /*86e0*/  MOV R10, R95 ;  /* 0x0000005f000a7202 */ /* 0x000fe20000000f00 */
[----:B------:R-:W-:Y:S01]  /*86f0*/  IMAD.MOV.U32 R13, RZ, RZ, R71 ;  /* 0x000000ffff0d7224 */ /* 0x000fe200078e0047 */
[----:B------:R-:W-:Y:S01]  /*8700*/  CS2R R32, SRZ ;  /* 0x0000000000207805 */ /* 0x000fe2000001ff00 */
[----:B------:R-:W-:Y:S01]  /*8710*/  CS2R R38, SRZ ;  /* 0x0000000000267805 */ /* 0x000fe2000001ff00 */
[----:B------:R-:W-:Y:S01]  /*8720*/  PRMT R64, R10, 0x5410, R11 ;  /* 0x000054100a407816 */ /* 0x000fe2000000000b */
[----:B------:R-:W-:Y:S01]  /*8730*/  IMAD.MOV.U32 R10, RZ, RZ, R93 ;  /* 0x000000ffff0a7224 */ /* 0x000fe200078e005d */
[----:B------:R-:W-:Y:S01]  /*8740*/  PRMT R56, R13, 0x5410, R15 ;  /* 0x000054100d387816 */ /* 0x000fe2000000000f */
[----:B------:R-:W-:Y:S01]  /*8750*/  CS2R R46, SRZ ;  /* 0x00000000002e7805 */ /* 0x000fe2000001ff00 */
[----:B------:R-:W-:Y:S01]  /*8760*/  MOV R11, R92 ;  /* 0x0000005c000b7202 */ /* 0x000fe20000000f00 */
[----:B------:R3:W4:Y:S01]  /*8770*/  SHFL.IDX PT, R15, R21, 0x1, 0x1c1f ;  /* 0x003c1f00150f7f89 */ /* 0x00072200000e0000 */
[----:B------:R-:W-:Y:S01]  /*8780*/  CS2R R58, SRZ ;  /* 0x00000000003a7805 */ /* 0x000fe2000001ff00 */
[----:B------:R-:W-:Y:S01]  /*8790*/  CS2R R16, SRZ ;  /* 0x0000000000107805 */ /* 0x000fe2000001ff00 */
[----:B------:R-:W-:Y:S01]  /*87a0*/  PRMT R75, R10, 0x5410, R11 ;  /* 0x000054100a4b7816 */ /* 0x000fe2000000000b */
[----:B------:R3:W1:Y:S01]  /*87b0*/  SHFL.IDX PT, R13, R20, 0x1, 0x1c1f ;  /* 0x003c1f00140d7f89 */ /* 0x00066200000e0000 */
[----:B------:R-:W-:Y:S01]  /*87c0*/  CS2R R22, SRZ ;  /* 0x0000000000167805 */ /* 0x000fe2000001ff00 */
[----:B------:R-:W-:Y:S01]  /*87d0*/  CS2R R30, SRZ ;  /* 0x00000000001e7805 */ /* 0x000fe2000001ff00 */
[----:B------:R-:W-:Y:S01]  /*87e0*/  CS2R R36, SRZ ;  /* 0x0000000000247805 */ /* 0x000fe2000001ff00 */
[----:B------:R-:W-:Y:S01]  /*87f0*/  CS2R R42, SRZ ;  /* 0x00000000002a7805 */ /* 0x000fe2000001ff00 */
[----:B------:R-:W-:Y:S01]  /*8800*/  CS2R R54, SRZ ;  /* 0x0000000000367805 */ /* 0x000fe2000001ff00 */
[----:B------:R-:W-:Y:S05]  /*8810*/  @P0 BRA `(.L_x_987) ;  /* 0x000003e000000947 */ /* 0x000fea0003800000 */
[C---:B--2---:R-:W-:Y:S01]  /*8820*/  ISETP.GE.AND P0, PT, R82.reuse, c[0x0][0x27c], PT ;  /* 0x00009f0052007a0c */ /* 0x044fe20003f06270 */
[----:B------:R-:W-:Y:S01]  /*8830*/  CS2R R58, SRZ ;  /* 0x00000000003a7805 */ /* 0x000fe2000001ff00 */
[----:B------:R-:W-:Y:S01]  /*8840*/  CS2R R54, SRZ ;  /* 0x0000000000367805 */ /* 0x000fe2000001ff00 */
[----:B------:R-:W-:-:S10]  /*8850*/  IADD3 R10, R82, 0x10, RZ ;  /* 0x00000010520a7810 */ /* 0x000fd40007ffe0ff */
[----:B-1--4-:R-:W-:-:S04]  /*8860*/  @!P0 IMAD.WIDE R22, R82, 0x2, R14 ;  /* 0x0000000252168825 */ /* 0x012fc800078e020e */
[----:B---3--:R-:W-:Y:S01]  /*8870*/  @!P0 IMAD.WIDE R20, R82, 0x2, R12 ;  /* 0x0000000252148825 */ /* 0x008fe200078e020c */
        /* <DEDUP_REMOVED lines=31> */
[----:B---3--:R-:W-:-:S04]  /*8a70*/  @!P0 IMAD.WIDE R16, R9, 0x2, R14 ;  /* 0x0000000209108825 */ /* 0x008fc800078e020e */
[----:B----4-:R-:W-:Y:S01]  /*8a80*/  @!P0 IMAD.WIDE R18, R9, 0x2, R12 ;  /* 0x0000000209128825 */ /* 0x010fe200078e020c */
        /* <DEDUP_REMOVED lines=14> */
[----:B----4-:R-:W-:Y:S01]  /*8b70*/  CS2R R18, SRZ ;  /* 0x0000000000127805 */ /* 0x010fe2000001ff00 */
[----:B---3--:R-:W-:-:S11]  /*8b80*/  CS2R R16, SRZ ;  /* 0x0000000000107805 */ /* 0x008fd6000001ff00 */
[----:B------:R-:W-:-:S04]  /*8b90*/  @!P0 SHF.R.S32.HI R9, RZ, 0x1f, R10 ;  /* 0x0000001fff098819 */ /* 0x000fc8000001140a */
[----:B------:R-:W-:-:S04]  /*8ba0*/  @!P0 LEA.HI R9, R9, R10, RZ, 0x2 ;  /* 0x0000000a09098211 */ /* 0x000fc800078f10ff */
[----:B------:R-:W-:-:S05]  /*8bb0*/  @!P0 LOP3.LUT R9, R9, 0xfffffffc, RZ, 0xc0, !PT ;  /* 0xfffffffc09098812 */ /* 0x000fca00078ec0ff */
[----:B------:R-:W-:-:S04]  /*8bc0*/  @!P0 IMAD.WIDE R14, R9, 0x2, R14 ;  /* 0x00000002090e8825 */ /* 0x000fc800078e020e */
[----:B------:R-:W-:Y:S01]  /*8bd0*/  @!P0 IMAD.WIDE R12, R9, 0x2, R12 ;  /* 0x00000002090c8825 */ /* 0x000fe200078e020c */
[----:B------:R1:W5:Y:S04]  /*8be0*/  @!P0 LD.E.64 R18, [R14.64] ;  /* 0x000000060e128980 */ /* 0x000368000c101b00 */
[----:B------:R1:W5:Y:S02]  /*8bf0*/  @!P0 LD.E.64 R16, [R12.64] ;  /* 0x000000060c108980 */ /* 0x000364000c101b00 */
.L_x_987:
[----:B--2---:R-:W-:Y:S05]  /*8c00*/  BSYNC B0 ;  /* 0x0000000000007941 */ /* 0x004fea0003800000 */
.L_x_986:
[----:B------:R-:W-:Y:S01]  /*8c10*/  SHF.R.S32.HI R9, RZ, 0x1f, R52 ;  /* 0x0000001fff097819 */ /* 0x000fe20000011434 */
[----:B-1---5:R-:W-:Y:S01]  /*8c20*/  IMAD.MOV.U32 R13, RZ, RZ, R19 ;  /* 0x000000ffff0d7224 */ /* 0x022fe200078e0013 */
[----:B------:R-:W-:-:S04]  /*8c30*/  DEPBAR.LE SB0, 0x3 ;  /* 0x000080c00000791a */ /* 0x000fc80000000000 */
[----:B------:R-:W-:Y:S01]  /*8c40*/  LEA.HI R9, R9, R52, RZ, 0x3 ;  /* 0x0000003409097211 */ /* 0x000fe200078f18ff */
[----:B------:R-:W-:Y:S01]  /*8c50*/  IMAD.MOV.U32 R11, RZ, RZ, R24 ;  /* 0x000000ffff0b7224 */ /* 0x000fe200078e0018 */
[----:B------:R-:W-:Y:S01]  /*8c60*/  BSSY B1, `(.L_x_988) ;  /* 0x0000151000017945 */ /* 0x000fe20003800000 */
[----:B------:R-:W-:Y:S01]  /*8c70*/  IMAD.IADD R45, R8, 0x1, -R133 ;  /* 0x00000001082d7824 */ /* 0x000fe200078e0a85 */
[----:B------:R-:W-:Y:S01]  /*8c80*/  LOP3.LUT R9, R9, 0xfffffff8, RZ, 0xc0, !PT ;  /* 0xfffffff809097812 */ /* 0x000fe200078ec0ff */
[----:B---3--:R-:W-:Y:S02]  /*8c90*/  IMAD.MOV.U32 R20, RZ, RZ, R17 ;  /* 0x000000ffff147224 */ /* 0x008fe400078e0011 */
[----:B------:R-:W-:Y:S01]  /*8ca0*/  IMAD.MOV.U32 R28, RZ, RZ, R31 ;  /* 0x000000ffff1c7224 */ /* 0x000fe200078e001f */
[----:B------:R-:W-:Y:S01]  /*8cb0*/  IMNMX R45, R45, 0x80, PT ;  /* 0x000000802d2d7817 */ /* 0x000fe20003800200 */
[----:B------:R-:W-:Y:S02]  /*8cc0*/  IMAD.IADD R9, R52, 0x1, -R9 ;  /* 0x0000000134097824 */ /* 0x000fe400078e0a09 */
[----:B------:R-:W-:-:S02]  /*8cd0*/  IMAD.MOV.U32 R8, RZ, RZ, R55 ;  /* 0x000000ffff087224 */ /* 0x000fc400078e0037 */
[C---:B------:R-:W-:Y:S01]  /*8ce0*/  IMAD.SHL.U32 R10, R9.reuse, 0x40, RZ ;  /* 0x00000040090a7824 */ /* 0x040fe200078e00ff */
[----:B------:R-:W-:Y:S01]  /*8cf0*/  BAR.SYNC.DEFER_BLOCKING 0x0 ;  /* 0x0000000000007b1d */ /* 0x000fe20000010000 */
[----:B------:R-:W-:Y:S01]  /*8d00*/  LOP3.LUT P0, RZ, R9, 0x4, RZ, 0xc0, !PT ;  /* 0x0000000409ff7812 */ /* 0x000fe2000780c0ff */
[----:B------:R-:W-:Y:S02]  /*8d10*/  IMAD.MOV.U32 R9, RZ, RZ, R18 ;  /* 0x000000ffff097224 */ /* 0x000fe400078e0012 */
[----:B------:R-:W-:-:S03]  /*8d20*/  LOP3.LUT R10, R10, 0x1c0, RZ, 0xc0, !PT ;  /* 0x000001c00a0a7812 */ /* 0x000fc600078ec0ff */
[----:B------:R-:W-:Y:S01]  /*8d30*/  PRMT R14, R13, 0x5410, R9 ;  /* 0x000054100d0e7816 */ /* 0x000fe20000000009 */
[----:B------:R-:W-:Y:S01]  /*8d40*/  IMAD.MOV.U32 R9, RZ, RZ, R32 ;  /* 0x000000ffff097224 */ /* 0x000fe200078e0020 */
[----:B------:R-:W-:Y:S01]  /*8d50*/  LOP3.LUT R65, R10, 0x18, R65, 0xf8, !PT ;  /* 0x000000180a417812 */ /* 0x000fe200078ef841 */
[----:B------:R-:W-:Y:S01]  /*8d60*/  IMAD.MOV.U32 R13, RZ, RZ, R33 ;  /* 0x000000ffff0d7224 */ /* 0x000fe200078e0021 */
[----:B------:R-:W-:Y:S02]  /*8d70*/  SHF.R.U32.HI R10, RZ, 0x3, R10 ;  /* 0x00000003ff0a7819 */ /* 0x000fe4000001160a */
[----:B------:R-:W-:Y:S01]  /*8d80*/  PRMT R27, R27, 0x5410, R9 ;  /* 0x000054101b1b7816 */ /* 0x000fe20000000009 */
[----:B------:R-:W-:Y:S01]  /*8d90*/  IMAD.MOV.U32 R9, RZ, RZ, R46 ;  /* 0x000000ffff097224 */ /* 0x000fe200078e002e */
[----:B------:R-:W-:Y:S02]  /*8da0*/  LOP3.LUT R10, R65, R10, RZ, 0x3c, !PT ;  /* 0x0000000a410a7212 */ /* 0x000fe400078e3cff */
[----:B------:R-:W-:Y:S01]  /*8db0*/  PRMT R27, R13, 0x7610, R27 ;  /* 0x000076100d1b7816 */ /* 0x000fe2000000001b */
[----:B------:R-:W-:Y:S01]  /*8dc0*/  IMAD.MOV.U32 R13, RZ, RZ, R47 ;  /* 0x000000ffff0d7224 */ /* 0x000fe200078e002f */
[----:B------:R-:W-:Y:S01]  /*8dd0*/  PRMT R35, R9, 0x7610, R35 ;  /* 0x0000761009237816 */ /* 0x000fe20000000023 */
[----:B----4-:R-:W-:-:S02]  /*8de0*/  IMAD R15, R91, 0x200, R10 ;  /* 0x000002005b0f7824 */ /* 0x010fc400078e020a */
[----:B------:R-:W-:Y:S01]  /*8df0*/  IMAD.MOV.U32 R10, RZ, RZ, R25 ;  /* 0x000000ffff0a7224 */ /* 0x000fe200078e0019 */
[----:B------:R-:W-:Y:S01]  /*8e00*/  PRMT R34, R34, 0x5410, R13 ;  /* 0x0000541022227816 */ /* 0x000fe2000000000d */
[----:B------:R-:W-:Y:S01]  /*8e10*/  IMAD.MOV.U32 R9, RZ, RZ, R16 ;  /* 0x000000ffff097224 */ /* 0x000fe200078e0010 */
[----:B------:R-:W-:Y:S02]  /*8e20*/  IADD3 R12, R15, 0x20, RZ ;  /* 0x000000200f0c7810 */ /* 0x000fe40007ffe0ff */
[----:B------:R-:W-:Y:S01]  /*8e30*/  PRMT R21, R10, 0x5410, R11 ;  /* 0x000054100a157816 */ /* 0x000fe2000000000b */
[----:B------:R-:W-:Y:S01]  /*8e40*/  IMAD.MOV.U32 R11, RZ, RZ, R38 ;  /* 0x000000ffff0b7224 */ /* 0x000fe200078e0026 */
[----:B------:R-:W-:Y:S01]  /*8e50*/  PRMT R13, R13, 0x5410, R9 ;  /* 0x000054100d0d7816 */ /* 0x000fe20000000009 */
[----:B------:R-:W-:Y:S01]  /*8e60*/  IMAD.MOV.U32 R10, RZ, RZ, R39 ;  /* 0x000000ffff0a7224 */ /* 0x000fe200078e0027 */
[----:B------:R-:W-:Y:S01]  /*8e70*/  @P0 IADD3 R12, R15, -0x20, RZ ;  /* 0xffffffe00f0c0810 */ /* 0x000fe20007ffe0ff */
        /* <DEDUP_REMOVED lines=8> */
[----:B------:R-:W-:Y:S02]  /*8f00*/  LEA R15, R15, 0x18100, 0x1 ;  /* 0x000181000f0f7811 */ /* 0x000fe400078e08ff */
[----:B------:R-:W-:Y:S01]  /*8f10*/  PRMT R40, R10, 0x5410, R11 ;  /* 0x000054100a287816 */ /* 0x000fe2000000000b */
[----:B------:R-:W-:Y:S01]  /*8f20*/  IMAD.MOV.U32 R11, RZ, RZ, R22 ;  /* 0x000000ffff0b7224 */ /* 0x000fe200078e0016 */
[----:B------:R-:W-:Y:S01]  /*8f30*/  PRMT R26, R28, 0x7610, R26 ;  /* 0x000076101c1a7816 */ /* 0x000fe2000000001a */
[----:B------:R-:W-:Y:S01]  /*8f40*/  IMAD.MOV.U32 R10, RZ, RZ, R23 ;  /* 0x000000ffff0a7224 */ /* 0x000fe200078e0017 */
[----:B------:R-:W-:Y:S01]  /*8f50*/  PRMT R34, R9, 0x7610, R34 ;  /* 0x0000761009227816 */ /* 0x000fe20000000022 */
[----:B------:R-:W-:Y:S01]  /*8f60*/  IMAD.MOV.U32 R9, RZ, RZ, R54 ;  /* 0x000000ffff097224 */ /* 0x000fe200078e0036 */
[----:B------:R-:W-:-:S02]  /*8f70*/  LEA R12, R12, 0x18100, 0x1 ;  /* 0x000181000c0c7811 */ /* 0x000fc400078e08ff */
[----:B------:R-:W-:Y:S01]  /*8f80*/  PRMT R20, R10, 0x5410, R11 ;  /* 0x000054100a147816 */ /* 0x000fe2000000000b */
[----:B------:R-:W-:Y:S01]  /*8f90*/  IMAD.MOV.U32 R11, RZ, RZ, R36 ;  /* 0x000000ffff0b7224 */ /* 0x000fe200078e0024 */
[----:B------:R-:W-:Y:S01]  /*8fa0*/  PRMT R41, R8, 0x5410, R9 ;  /* 0x0000541008297816 */ /* 0x000fe20000000009 */
[----:B------:R-:W-:-:S05]  /*8fb0*/  IMAD.MOV.U32 R10, RZ, RZ, R37 ;  /* 0x000000ffff0a7224 */ /* 0x000fca00078e0025 */
[----:B------:R-:W-:Y:S01]  /*8fc0*/  PRMT R28, R10, 0x5410, R11 ;  /* 0x000054100a1c7816 */ /* 0x000fe2000000000b */
[----:B------:R-:W-:-:S05]  /*8fd0*/  IMAD.MOV.U32 R10, RZ, RZ, R43 ;  /* 0x000000ffff0a7224 */ /* 0x000fca00078e002b */
[----:B------:R-:W-:Y:S01]  /*8fe0*/  PRMT R35, R35, 0x5410, R10 ;  /* 0x0000541023237816 */ /* 0x000fe2000000000a */
[----:B------:R-:W-:Y:S05]  /*8ff0*/  @P0 BRA `(.L_x_989) ;  /* 0x0000117000000947 */ /* 0x000fea0003800000 */
[----:B------:R-:W-:Y:S01]  /*9000*/  ISETP.GE.AND P0, PT, R82, c[0x0][0x27c], PT ;  /* 0x00009f0052007a0c */ /* 0x000fe20003f06270 */
[----:B------:R-:W-:-:S12]  /*9010*/  BSSY B0, `(.L_x_990) ;  /* 0x000002c000007945 */ /* 0x000fd80003800000 */
[----:B------:R-:W-:Y:S05]  /*9020*/  @P0 BRA `(.L_x_991) ;  /* 0x000002a000000947 */ /* 0x000fea0003800000 */
[----:B------:R-:W1:Y:S01]  /*9030*/  LDS.128 R8, [R15] ;  /* 0x000000000f087984 */ /* 0x000e620000000c00 */
[----:B------:R-:W-:Y:S01]  /*9040*/  SHF.R.U32.HI R85, RZ, 0x10, R93 ;  /* 0x00000010ff557819 */ /* 0x000fe2000001165d */
[----:B------:R-:W-:Y:S01]  /*9050*/  HADD2.F32 R101, -RZ, R80.H1_H1 ;  /* 0x30000050ff657230 */ /* 0x000fe20000004100 */
[--C-:B------:R-:W-:Y:S02]  /*9060*/  SHF.R.U32.HI R81, RZ, 0x10, R97.reuse ;  /* 0x00000010ff517819 */ /* 0x100fe40000011661 */
[----:B------:R-:W-:Y:S01]  /*9070*/  SHF.R.U64 R65, R96, 0x10, R97 ;  /* 0x0000001060417819 */ /* 0x000fe20000001261 */
[----:B------:R-:W-:Y:S01]  /*9080*/  HADD2.F32 R85, -RZ, R85.H0_H0 ;  /* 0x20000055ff557230 */ /* 0x000fe20000004100 */
[----:B------:R-:W-:Y:S01]  /*9090*/  SHF.R.U64 R83, R92, 0x10, R93 ;  /* 0x000000105c537819 */ /* 0x000fe2000000125d */
        /* <DEDUP_REMOVED lines=35> */
.L_x_991:
[----:B------:R-:W-:Y:S05]  /*92d0*/  BSYNC B0 ;  /* 0x0000000000007941 */ /* 0x000fea0003800000 */
.L_x_990:
        /* <DEDUP_REMOVED lines=46> */
.L_x_993:
[----:B------:R-:W-:Y:S05]  /*95c0*/  BSYNC B0 ;  /* 0x0000000000007941 */ /* 0x000fea0003800000 */
.L_x_992:
        /* <DEDUP_REMOVED lines=9> */
[--C-:B------:R-:W-:Y:S02]  /*9660*/  SHF.R.U64 R65, R98, 0x10, R99.reuse ;  /* 0x0000001062417819 */ /* 0x100fe40000001263 */
        /* <DEDUP_REMOVED lines=15> */
[CC--:B------:R-:W-:Y:S01]  /*9760*/  FMUL.FTZ R90, R80.reuse, R83.reuse ;  /* 0x00000053505a7220 */ /* 0x0c0fe20000410000 */
[----:B------:R-:W-:Y:S01]  /*9770*/  HADD2.F32 R9, -RZ, R9.H1_H1 ;  /* 0x30000009ff097230 */ /* 0x000fe20000004100 */
[C---:B------:R-:W-:Y:S01]  /*9780*/  FMUL.FTZ R83, R75.reuse, R83 ;  /* 0x000000534b537220 */ /* 0x040fe20000410000 */
[----:B------:R-:W-:Y:S01]  /*9790*/  HADD2.F32 R64, -RZ, R69.H0_H0 ;  /* 0x20000045ff407230 */ /* 0x000fe20000004100 */
[-C--:B------:R-:W-:Y:S01]  /*97a0*/  FFMA.FTZ R90, R75, R88.reuse, -R90 ;  /* 0x000000584b5a7223 */ /* 0x080fe2000001085a */
[----:B------:R-:W-:Y:S01]  /*97b0*/  HADD2.F32 R69, -RZ, R68.H0_H0 ;  /* 0x20000044ff457230 */ /* 0x000fe20000004100 */
[----:B------:R-:W-:Y:S01]  /*97c0*/  FFMA.FTZ R83, R80, R88, R83 ;  /* 0x0000005850537223 */ /* 0x000fe20000010053 */
[----:B------:R-:W-:Y:S01]  /*97d0*/  HADD2.F32 R68, -RZ, R65.H0_H0 ;  /* 0x20000041ff447230 */ /* 0x000fe20000004100 */
[----:B------:R-:W-:-:S02]  /*97e0*/  FMUL.FTZ R65, R10, R11 ;  /* 0x0000000b0a417220 */ /* 0x000fc40000410000 */
[-C--:B------:R-:W-:Y:S02]  /*97f0*/  FMUL.FTZ R74, R9, R64.reuse ;  /* 0x00000040094a7220 */ /* 0x080fe40000410000 */
[C---:B------:R-:W-:Y:S02]  /*9800*/  FMUL.FTZ R11, R8.reuse, R11 ;  /* 0x0000000b080b7220 */ /* 0x040fe40000410000 */
[----:B------:R-:W-:Y:S02]  /*9810*/  FMUL.FTZ R64, R81, R64 ;  /* 0x0000004051407220 */ /* 0x000fe40000410000 */
        /* <DEDUP_REMOVED lines=8> */
[----:B------:R1:W-:Y:S02]  /*98a0*/  STS.128 [R15+0x4000], R8 ;  /* 0x004000080f007388 */ /* 0x0003e40000000c00 */
.L_x_995:
[----:B------:R-:W-:Y:S05]  /*98b0*/  BSYNC B0 ;  /* 0x0000000000007941 */ /* 0x000fea0003800000 */
.L_x_994:
        /* <DEDUP_REMOVED lines=46> */
.L_x_997:
[----:B------:R-:W-:Y:S05]  /*9ba0*/  BSYNC B0 ;  /* 0x0000000000007941 */ /* 0x000fea0003800000 */
.L_x_996:
        /* <DEDUP_REMOVED lines=46> */
.L_x_999:
[----:B------:R-:W-:Y:S05]  /*9e90*/  BSYNC B0 ;  /* 0x0000000000007941 */ /* 0x000fea0003800000 */
.L_x_998:
[----:B-1----:R-:W-:-:S04]  /*9ea0*/  IADD3 R8, R82, 0x50, RZ ;  /* 0x0000005052087810 */ /* 0x002fc80007ffe0ff */
        /* <DEDUP_REMOVED lines=22> */
[----:B------:R-:W-:Y:S01]  /*a010*/  FMUL.FTZ R67, R63, R68 ;  /* 0x000000443f437220 */ /* 0x000fe20000410000 */
[----:B------:R-:W-:Y:S01]  /*a020*/  HADD2.F32 R10, -RZ, R10.H1_H1 ;  /* 0x3000000aff0a7230 */ /* 0x000fe20000004100 */
[----:B------:R-:W-:Y:S01]  /*a030*/  FFMA.FTZ R62, R11, R66, R62 ;  /* 0x000000420b3e7223 */ /* 0x000fe2000001003e */
[----:B------:R-:W-:Y:S01]  /*a040*/  HADD2.F32 R9, -RZ, R9.H1_H1 ;  /* 0x30000009ff097230 */ /* 0x000fe20000004100 */
[C---:B------:R-:W-:Y:S01]  /*a050*/  FMUL.FTZ R68, R61.reuse, R68 ;  /* 0x000000443d447220 */ /* 0x040fe20000410000 */
[----:B------:R-:W-:Y:S01]  /*a060*/  HADD2.F32 R11, -RZ, R44.H0_H0 ;  /* 0x2000002cff0b7230 */ /* 0x000fe20000004100 */
[----:B------:R-:W-:-:S02]  /*a070*/  FFMA.FTZ R67, R61, R70, -R67 ;  /* 0x000000463d437223 */ /* 0x000fc40000010843 */
[----:B------:R-:W-:Y:S02]  /*a080*/  FMUL.FTZ R61, R9, R57 ;  /* 0x00000039093d7220 */ /* 0x000fe40000410000 */
[-C--:B------:R-:W-:Y:S02]  /*a090*/  FMUL.FTZ R44, R10, R11.reuse ;  /* 0x0000000b0a2c7220 */ /* 0x080fe40000410000 */
[----:B------:R-:W-:Y:S02]  /*a0a0*/  FMUL.FTZ R11, R8, R11 ;  /* 0x0000000b080b7220 */ /* 0x000fe40000410000 */
[----:B------:R-:W-:Y:S02]  /*a0b0*/  FMUL.FTZ R57, R64, R57 ;  /* 0x0000003940397220 */ /* 0x000fe40000410000 */
[----:B------:R-:W-:Y:S02]  /*a0c0*/  FFMA.FTZ R44, R8, R53, -R44 ;  /* 0x00000035082c7223 */ /* 0x000fe4000001082c */
[----:B------:R-:W-:-:S02]  /*a0d0*/  FFMA.FTZ R61, R64, R56, -R61 ;  /* 0x00000038403d7223 */ /* 0x000fc4000001083d */
[----:B------:R-:W-:Y:S02]  /*a0e0*/  FFMA.FTZ R65, R60, R66, -R65 ;  /* 0x000000423c417223 */ /* 0x000fe40000010841 */
[----:B------:R-:W-:Y:S02]  /*a0f0*/  FFMA.FTZ R68, R63, R70, R68 ;  /* 0x000000463f447223 */ /* 0x000fe40000010044 */
[----:B------:R-:W-:Y:S01]  /*a100*/  FFMA.FTZ R53, R10, R53, R11 ;  /* 0x000000350a357223 */ /* 0x000fe2000001000b */
[----:B------:R-:W-:Y:S01]  /*a110*/  F2FP.PACK_AB R11, R62, R65 ;  /* 0x000000413e0b723e */ /* 0x000fe200000000ff */
[----:B------:R-:W-:Y:S01]  /*a120*/  FFMA.FTZ R56, R9, R56, R57 ;  /* 0x0000003809387223 */ /* 0x000fe20000010039 */
[----:B------:R-:W-:Y:S02]  /*a130*/  F2FP.PACK_AB R8, R68, R67 ;  /* 0x000000434408723e */ /* 0x000fe400000000ff */
[----:B------:R-:W-:Y:S02]  /*a140*/  F2FP.PACK_AB R10, R53, R44 ;  /* 0x0000002c350a723e */ /* 0x000fe400000000ff */
[----:B------:R-:W-:-:S05]  /*a150*/  F2FP.PACK_AB R9, R56, R61 ;  /* 0x0000003d3809723e */ /* 0x000fca00000000ff */
[----:B------:R1:W-:Y:S02]  /*a160*/  STS.128 [R12+0x8000], R8 ;  /* 0x008000080c007388 */ /* 0x0003e40000000c00 */
.L_x_989:
[----:B------:R-:W-:Y:S05]  /*a170*/  BSYNC B1 ;  /* 0x0000000000017941 */ /* 0x000fea0003800000 */
.L_x_988:
[----:B------:R-:W-:-:S04]  /*a180*/  IADD3 R52, R52, 0x40, RZ ;  /* 0x0000004034347810 */ /* 0x000fc80007ffe0ff */
[----:B------:R-:W-:-:S13]  /*a190*/  ISETP.GE.AND P0, PT, R52, R45, PT ;  /* 0x0000002d3400720c */ /* 0x000fda0003f06270 */
        /* <DEDUP_REMOVED lines=32> */
[----:B------:R-:W-:Y:S02]  /*a3a0*/  FMUL.FTZ R53, R9, R45 ;  /* 0x0000002d09357220 */ /* 0x000fe40000410000 */
[----:B------:R-:W-:Y:S02]  /*a3b0*/  FMUL.FTZ R41, R8, R41 ;  /* 0x0000002908297220 */ /* 0x000fe40000410000 */
[C---:B------:R-:W-:Y:S02]  /*a3c0*/  FMUL.FTZ R45, R56.reuse, R45 ;  /* 0x0000002d382d7220 */ /* 0x040fe40000410000 */
[----:B------:R-:W-:Y:S02]  /*a3d0*/  FFMA.FTZ R53, R56, R44, -R53 ;  /* 0x0000002c38357223 */ /* 0x000fe40000010835 */
[----:B------:R-:W-:-:S02]  /*a3e0*/  FFMA.FTZ R57, R52, R58, -R57 ;  /* 0x0000003a34397223 */ /* 0x000fc40000010839 */
[----:B------:R-:W-:Y:S02]  /*a3f0*/  FFMA.FTZ R60, R55, R62, R60 ;  /* 0x0000003e373c7223 */ /* 0x000fe4000001003c */
[-C--:B------:R-:W-:Y:S02]  /*a400*/  FFMA.FTZ R40, R8, R11.reuse, -R40 ;  /* 0x0000000b08287223 */ /* 0x080fe40000010828 */
[----:B------:R-:W-:Y:S01]  /*a410*/  FFMA.FTZ R41, R10, R11, R41 ;  /* 0x0000000b0a297223 */ /* 0x000fe20000010029 */
[----:B------:R-:W-:Y:S01]  /*a420*/  F2FP.PACK_AB R11, R54, R57 ;  /* 0x00000039360b723e */ /* 0x000fe200000000ff */
[----:B------:R-:W-:Y:S01]  /*a430*/  FFMA.FTZ R44, R9, R44, R45 ;  /* 0x0000002c092c7223 */ /* 0x000fe2000001002d */
[----:B------:R-:W-:Y:S02]  /*a440*/  F2FP.PACK_AB R8, R60, R59 ;  /* 0x0000003b3c08723e */ /* 0x000fe400000000ff */
[----:B------:R-:W-:Y:S02]  /*a450*/  F2FP.PACK_AB R10, R41, R40 ;  /* 0x00000028290a723e */ /* 0x000fe400000000ff */
[----:B------:R-:W-:-:S05]  /*a460*/  F2FP.PACK_AB R9, R44, R53 ;  /* 0x000000352c09723e */ /* 0x000fca00000000ff */
[----:B------:R1:W-:Y:S02]  /*a470*/  STS.128 [R15+0x2000], R8 ;  /* 0x002000080f007388 */ /* 0x0003e40000000c00 */
.L_x_1002:
[----:B------:R-:W-:Y:S05]  /*a480*/  BSYNC B0 ;  /* 0x0000000000007941 */ /* 0x000fea0003800000 */
.L_x_1001:
        /* <DEDUP_REMOVED lines=46> */
.L_x_1004:
[----:B------:R-:W-:Y:S05]  /*a770*/  BSYNC B0 ;  /* 0x0000000000007941 */ /* 0x000fea0003800000 */
.L_x_1003:
        /* <DEDUP_REMOVED lines=46> */
.L_x_1006:
[----:B------:R-:W-:Y:S05]  /*aa60*/  BSYNC B0 ;  /* 0x0000000000007941 */ /* 0x000fea0003800000 */
.L_x_1005:
        /* <DEDUP_REMOVED lines=46> */
.L_x_1008:
[----:B------:R-:W-:Y:S05]  /*ad50*/  BSYNC B0 ;  /* 0x0000000000007941 */ /* 0x000fea0003800000 */
.L_x_1007:
        /* <DEDUP_REMOVED lines=30> */
[----:B------:R-:W-:-:S02]  /*af40*/  FMUL.FTZ R30, R27, R30 ;  /* 0x0000001e1b1e7220 */ /* 0x000fc40000410000 */
[-C--:B------:R-:W-:Y:S02]  /*af50*/  FMUL.FTZ R23, R9, R22.reuse ;  /* 0x0000001609177220 */ /* 0x080fe40000410000 */
[-C--:B------:R-:W-:Y:S02]  /*af60*/  FMUL.FTZ R20, R10, R11.reuse ;  /* 0x0000000b0a147220 */ /* 0x080fe40000410000 */
[C---:B------:R-:W-:Y:S02]  /*af70*/  FMUL.FTZ R11, R8.reuse, R11 ;  /* 0x0000000b080b7220 */ /* 0x040fe40000410000 */
[----:B------:R-:W-:Y:S02]  /*af80*/  FMUL.FTZ R22, R29, R22 ;  /* 0x000000161d167220 */ /* 0x000fe40000410000 */
[----:B------:R-:W-:Y:S02]  /*af90*/  FFMA.FTZ R34, R27, R31, -R34 ;  /* 0x0000001f1b227223 */ /* 0x000fe40000010822 */
[----:B------:R-:W-:-:S02]  /*afa0*/  FFMA.FTZ R20, R8, R21, -R20 ;  /* 0x0000001508147223 */ /* 0x000fc40000010814 */
[----:B------:R-:W-:Y:S02]  /*afb0*/  FFMA.FTZ R31, R28, R31, R30 ;  /* 0x0000001f1c1f7223 */ /* 0x000fe4000001001e */
        /* <DEDUP_REMOVED lines=8> */
.L_x_1010:
[----:B------:R-:W-:Y:S05]  /*b040*/  BSYNC B0 ;  /* 0x0000000000007941 */ /* 0x000fea0003800000 */
.L_x_1009:
[----:B------:R-:W-:-:S04]  /*b050*/  IADD3 R82, R82, 0x50, RZ ;  /* 0x0000005052527810 */ /* 0x000fc80007ffe0ff */
[----:B------:R-:W-:-:S13]  /*b060*/  ISETP.GE.AND P0, PT, R82, c[0x0][0x27c], PT ;  /* 0x00009f0052007a0c */ /* 0x000fda0003f06270 */
        /* <DEDUP_REMOVED lines=44> */
.L_x_983:
[----:B------:R-:W-:Y:S01]  /*b330*/  @P3 IMAD.HI.U32 R11, R10, c[0x0][0x2c8], RZ ;  /* 0x0000b2000a0b3a27 */ /* 0x000fe200078e00ff */
[----:B------:R-:W-:Y:S01]  /*b340*/  MOV R16, R12 ;  /* 0x0000000c00107202 */ /* 0x000fe20000000f00 */
[----:B------:R-:W-:Y:S01]  /*b350*/  BSSY B0, `(.L_x_1011) ;  /* 0x0000046000007945 */ /* 0x000fe20003800000 */
[----:B------:R-:W-:Y:S01]  /*b360*/  CS2R R30, SRZ ;  /* 0x00000000001e7805 */ /* 0x000fe2000001ff00 */
[----:B------:R-:W-:Y:S01]  /*b370*/  IMAD.MOV.U32 R20, RZ, RZ, R14 ;  /* 0x000000ffff147224 */ /* 0x000fe200078e000e */
        /* <DEDUP_REMOVED lines=16> */
[----:B------:R-:W-:Y:S01]  /*b480*/  CS2R R58, SRZ ;  /* 0x00000000003a7805 */ /* 0x000fe2000001ff00 */
[----:B------:R-:W-:Y:S01]  /*b490*/  CS2R R56, SRZ ;  /* 0x0000000000387805 */ /* 0x000fe2000001ff00 */
[----:B------:R-:W-:Y:S01]  /*b4a0*/  CS2R R74, SRZ ;  /* 0x00000000004a7805 */ /* 0x000fe2000001ff00 */
[----:B------:R-:W-:Y:S01]  /*b4b0*/  IMAD.IADD R19, R21, 0x1, R19 ;  /* 0x0000000115137824 */ /* 0x000fe200078e0213 */
[----:B------:R-:W-:Y:S01]  /*b4c0*/  CS2R R72, SRZ ;  /* 0x0000000000487805 */ /* 0x000fe2000001ff00 */
[----:B------:R-:W-:-:S03]  /*b4d0*/  IMAD R11, R10, c[0x0][0x294], R11 ;  /* 0x0000a5000a0b7a24 */ /* 0x000fc600078e020b */
[----:B------:R-:W-:Y:S02]  /*b4e0*/  LEA.HI.X R19, R20, c[0x0][0x274], R19, 0x1, P0 ;  /* 0x00009d0014137a11 */ /* 0x000fe400000f0c13 */
[----:B------:R-:W-:Y:S01]  /*b4f0*/  IADD3 R18, R17, R11, RZ ;  /* 0x0000000b11127210 */ /* 0x000fe20007ffe0ff */
[----:B------:R1:W2:Y:S01]  /*b500*/  SHFL.IDX PT, R20, R14, RZ, 0x1c1f ;  /* 0x001c1fff0e147589 */ /* 0x0002a200000e0000 */
[----:B------:R-:W-:-:S03]  /*b510*/  LEA R12, P0, R16, c[0x0][0x288], 0x1 ;  /* 0x0000a200100c7a11 */ /* 0x000fc600078008ff */
[----:B------:R1:W3:Y:S01]  /*b520*/  SHFL.IDX PT, R21, R19, RZ, 0x1c1f ;  /* 0x001c1fff13157589 */ /* 0x0002e200000e0000 */
[----:B------:R-:W-:Y:S02]  /*b530*/  LEA.HI.X R18, R16, c[0x0][0x28c], R18, 0x1, P0 ;  /* 0x0000a30010127a11 */ /* 0x000fe400000f0c12 */
[----:B------:R-:W-:Y:S01]  /*b540*/  ISETP.GE.AND P0, PT, R9, R8, PT ;  /* 0x000000080900720c */ /* 0x000fe20003f06270 */
[----:B------:R1:W4:Y:S04]  /*b550*/  SHFL.IDX PT, R16, R12, RZ, 0x1c1f ;  /* 0x001c1fff0c107589 */ /* 0x00032800000e0000 */
[----:B------:R1:W1:Y:S08]  /*b560*/  SHFL.IDX PT, R17, R18, RZ, 0x1c1f ;  /* 0x001c1fff12117589 */ /* 0x00027000000e0000 */
[----:B------:R-:W-:Y:S05]  /*b570*/  @P0 BRA `(.L_x_1012) ;  /* 0x0000023000000947 */ /* 0x000fea0003800000 */
[C---:B------:R-:W-:Y:S01]  /*b580*/  ISETP.GE.AND P0, PT, R65.reuse, c[0x0][0x27c], PT ;  /* 0x00009f0041007a0c */ /* 0x040fe20003f06270 */
[----:B------:R-:W-:Y:S01]  /*b590*/  CS2R R78, SRZ ;  /* 0x00000000004e7805 */ /* 0x000fe2000001ff00 */
[----:B------:R-:W-:Y:S01]  /*b5a0*/  CS2R R76, SRZ ;  /* 0x00000000004c7805 */ /* 0x000fe2000001ff00 */
[----:B------:R-:W-:Y:S01]  /*b5b0*/  CS2R R74, SRZ ;  /* 0x00000000004a7805 */ /* 0x000fe2000001ff00 */
[----:B------:R-:W-:Y:S01]  /*b5c0*/  CS2R R72, SRZ ;  /* 0x0000000000487805 */ /* 0x000fe2000001ff00 */
[----:B------:R-:W-:-:S08]  /*b5d0*/  IADD3 R11, R65, 0x20, RZ ;  /* 0x00000020410b7810 */ /* 0x000fd00007ffe0ff */
[----:B--23--:R-:W-:-:S04]  /*b5e0*/  @!P0 IMAD.WIDE R22, R65, 0x2, R20 ;  /* 0x0000000241168825 */ /* 0x00cfc800078e0214 */
[----:B-1--4-:R-:W-:Y:S01]  /*b5f0*/  @!P0 IMAD.WIDE R24, R65, 0x2, R16 ;  /* 0x0000000241188825 */ /* 0x012fe200078e0210 */
[----:B------:R1:W5:Y:S04]  /*b600*/  @!P0 LD.E.128 R76, [R22.64] ;  /* 0x00000006164c8980 */ /* 0x000368000c101d00 */
[----:B------:R2:W5:Y:S01]  /*b610*/  @!P0 LD.E.128 R72, [R24.64] ;  /* 0x0000000618488980 */ /* 0x000562000c101d00 */
[----:B------:R-:W-:Y:S01]  /*b620*/  ISETP.GE.AND P0, PT, R11, c[0x0][0x27c], PT ;  /* 0x00009f000b007a0c */ /* 0x000fe20003f06270 */
[----:B------:R-:W-:Y:S01]  /*b630*/  CS2R R62, SRZ ;  /* 0x00000000003e7805 */ /* 0x000fe2000001ff00 */
[----:B------:R-:W-:Y:S01]  /*b640*/  CS2R R60, SRZ ;  /* 0x00000000003c7805 */ /* 0x000fe2000001ff00 */
[----:B------:R-:W-:Y:S01]  /*b650*/  CS2R R58, SRZ ;  /* 0x00000000003a7805 */ /* 0x000fe2000001ff00 */
[----:B------:R-:W-:-:S09]  /*b660*/  CS2R R56, SRZ ;  /* 0x0000000000387805 */ /* 0x000fd2000001ff00 */
[----:B------:R-:W-:-:S04]  /*b670*/  @!P0 SHF.R.S32.HI R10, RZ, 0x1f, R11 ;  /* 0x0000001fff0a8819 */ /* 0x000fc8000001140b */
[----:B------:R-:W-:-:S04]  /*b680*/  @!P0 LEA.HI R10, R10, R11, RZ, 0x3 ;  /* 0x0000000b0a0a8211 */ /* 0x000fc800078f18ff */
[----:B------:R-:W-:Y:S02]  /*b690*/  @!P0 LOP3.LUT R10, R10, 0xfffffff8, RZ, 0xc0, !PT ;  /* 0xfffffff80a0a8812 */ /* 0x000fe400078ec0ff */
[----:B------:R-:W-:-:S03]  /*b6a0*/  IADD3 R11, R65, 0x40, RZ ;  /* 0x00000040410b7810 */ /* 0x000fc60007ffe0ff */
[----:B-1----:R-:W-:-:S04]  /*b6b0*/  @!P0 IMAD.WIDE R22, R10, 0x2, R20 ;  /* 0x000000020a168825 */ /* 0x002fc800078e0214 */
[----:B--2---:R-:W-:Y:S01]  /*b6c0*/  @!P0 IMAD.WIDE R24, R10, 0x2, R16 ;  /* 0x000000020a188825 */ /* 0x004fe200078e0210 */
        /* <DEDUP_REMOVED lines=9> */
[----:B------:R-:W-:-:S05]  /*b760*/  @!P0 LOP3.LUT R10, R10, 0xfffffff8, RZ, 0xc0, !PT ;  /* 0xfffffff80a0a8812 */ /* 0x000fca00078ec0ff */
[----:B------:R-:W-:-:S04]  /*b770*/  @!P0 IMAD.WIDE R20, R10, 0x2, R20 ;  /* 0x000000020a148825 */ /* 0x000fc800078e0214 */
[----:B------:R-:W-:Y:S01]  /*b780*/  @!P0 IMAD.WIDE R10, R10, 0x2, R16 ;  /* 0x000000020a0a8825 */ /* 0x000fe200078e0210 */
[----:B------:R1:W5:Y:S04]  /*b790*/  @!P0 LD.E.128 R44, [R20.64] ;  /* 0x00000006142c8980 */ /* 0x000368000c101d00 */
[----:B------:R1:W5:Y:S02]  /*b7a0*/  @!P0 LD.E.128 R40, [R10.64] ;  /* 0x000000060a288980 */ /* 0x000364000c101d00 */
.L_x_1012:
[----:B------:R-:W-:Y:S05]  /*b7b0*/  BSYNC B0 ;  /* 0x0000000000007941 */ /* 0x000fea0003800000 */
.L_x_1011:
[----:B-1---5:R-:W-:Y:S01]  /*b7c0*/  IMAD.MOV.U32 R11, RZ, RZ, R46 ;  /* 0x000000ffff0b7224 */ /* 0x022fe200078e002e */
[----:B------:R-:W-:Y:S01]  /*b7d0*/  IADD3 R9, R9, 0x40, RZ ;  /* 0x0000004009097810 */ /* 0x000fe20007ffe0ff */
[----:B------:R-:W-:Y:S01]  /*b7e0*/  IMAD.MOV.U32 R10, RZ, RZ, R47 ;  /* 0x000000ffff0a7224 */ /* 0x000fe200078e002f */
[----:B------:R-:W1:Y:S01]  /*b7f0*/  SHFL.IDX PT, R14, R14, 0x1, 0x1c1f ;  /* 0x003c1f000e0e7f89 */ /* 0x000e6200000e0000 */
        /* <DEDUP_REMOVED lines=13> */
[----:B------:R-:W4:Y:S02]  /*b8d0*/  SHFL.IDX PT, R12, R12, 0x1, 0x1c1f ;  /* 0x003c1f000c0c7f89 */ /* 0x000f2400000e0000 */
        /* <DEDUP_REMOVED lines=26> */
[----:B------:R-:W4:Y:S01]  /*ba80*/  SHFL.IDX PT, R15, R19, 0x1, 0x1c1f ;  /* 0x003c1f00130f7f89 */ /* 0x000f2200000e0000 */
[----:B------:R-:W-:Y:S01]  /*ba90*/  CS2R R36, SRZ ;  /* 0x0000000000247805 */ /* 0x000fe2000001ff00 */
[----:B------:R-:W-:Y:S01]  /*baa0*/  CS2R R22, SRZ ;  /* 0x0000000000167805 */ /* 0x000fe2000001ff00 */
[----:B------:R-:W-:Y:S01]  /*bab0*/  PRMT R99, R10, 0x5410, R11 ;  /* 0x000054100a637816 */ /* 0x000fe2000000000b */
[----:B------:R3:W2:Y:S02]  /*bac0*/  SHFL.IDX PT, R13, R18, 0x1, 0x1c1f ;  /* 0x003c1f00120d7f89 */ /* 0x0006a400000e0000 */
[----:B--23--:R-:W-:Y:S01]  /*bad0*/  CS2R R20, SRZ ;  /* 0x0000000000147805 */ /* 0x00cfe2000001ff00 */
[----:B------:R-:W-:Y:S01]  /*bae0*/  CS2R R16, SRZ ;  /* 0x0000000000107805 */ /* 0x000fe2000001ff00 */
[----:B------:R-:W-:Y:S01]  /*baf0*/  CS2R R34, SRZ ;  /* 0x0000000000227805 */ /* 0x000fe2000001ff00 */
[----:B------:R-:W-:Y:S01]  /*bb00*/  CS2R R32, SRZ ;  /* 0x0000000000207805 */ /* 0x000fe2000001ff00 */
[----:B------:R-:W-:Y:S01]  /*bb10*/  CS2R R18, SRZ ;  /* 0x0000000000127805 */ /* 0x000fe2000001ff00 */
[----:B------:R-:W-:Y:S05]  /*bb20*/  @P0 BRA `(.L_x_1014) ;  /* 0x0000023000000947 */ /* 0x000fea0003800000 */
[C---:B-1--4-:R-:W-:Y:S01]  /*bb30*/  ISETP.GE.AND P0, PT, R65.reuse, c[0x0][0x27c], PT ;  /* 0x00009f0041007a0c */ /* 0x052fe20003f06270 */
        /* <DEDUP_REMOVED lines=19> */
[----:B------:R-:W-:Y:S01]  /*bc70*/  @!P0 IMAD.WIDE R54, R9, 0x2, R12 ;  /* 0x0000000209368825 */ /* 0x000fe200078e020c */
[----:B------:R1:W5:Y:S04]  /*bc80*/  @!P0 LD.E.128 R24, [R20.64] ;  /* 0x0000000614188980 */ /* 0x000368000c101d00 */
[----:B------:R3:W5:Y:S01]  /*bc90*/  @!P0 LD.E.128 R16, [R54.64] ;  /* 0x0000000636108980 */ /* 0x000762000c101d00 */
[----:B------:R-:W-:Y:S01]  /*bca0*/  ISETP.GE.AND P0, PT, R10, c[0x0][0x27c], PT ;  /* 0x00009f000a007a0c */ /* 0x000fe20003f06270 */
[----:B------:R-:W-:Y:S01]  /*bcb0*/  CS2R R30, SRZ ;  /* 0x00000000001e7805 */ /* 0x000fe2000001ff00 */
[----:B------:R-:W-:Y:S01]  /*bcc0*/  CS2R R28, SRZ ;  /* 0x00000000001c7805 */ /* 0x000fe2000001ff00 */
[----:B--2---:R-:W-:-:S10]  /*bcd0*/  CS2R R22, SRZ ;  /* 0x0000000000167805 */ /* 0x004fd4000001ff00 */
[----:B------:R-:W-:-:S04]  /*bce0*/  @!P0 SHF.R.S32.HI R9, RZ, 0x1f, R10 ;  /* 0x0000001fff098819 */ /* 0x000fc8000001140a */
[----:B------:R-:W-:Y:S01]  /*bcf0*/  @!P0 LEA.HI R9, R9, R10, RZ, 0x3 ;  /* 0x0000000a09098211 */ /* 0x000fe200078f18ff */
[----:B-1----:R-:W-:-:S03]  /*bd00*/  CS2R R20, SRZ ;  /* 0x0000000000147805 */ /* 0x002fc6000001ff00 */
[----:B------:R-:W-:-:S05]  /*bd10*/  @!P0 LOP3.LUT R9, R9, 0xfffffff8, RZ, 0xc0, !PT ;  /* 0xfffffff809098812 */ /* 0x000fca00078ec0ff */
[----:B------:R-:W-:-:S04]  /*bd20*/  @!P0 IMAD.WIDE R14, R9, 0x2, R14 ;  /* 0x00000002090e8825 */ /* 0x000fc800078e020e */
[----:B------:R-:W-:Y:S01]  /*bd30*/  @!P0 IMAD.WIDE R12, R9, 0x2, R12 ;  /* 0x00000002090c8825 */ /* 0x000fe200078e020c */
[----:B------:R3:W5:Y:S04]  /*bd40*/  @!P0 LD.E.128 R28, [R14.64] ;  /* 0x000000060e1c8980 */ /* 0x000768000c101d00 */
[----:B------:R3:W5:Y:S02]  /*bd50*/  @!P0 LD.E.128 R20, [R12.64] ;  /* 0x000000060c148980 */ /* 0x000764000c101d00 */
.L_x_1014:
[----:B-1--4-:R-:W-:Y:S05]  /*bd60*/  BSYNC B0 ;  /* 0x0000000000007941 */ /* 0x012fea0003800000 */
.L_x_1013:
[----:B-----5:R-:W-:Y:S01]  /*bd70*/  IMAD.MOV.U32 R11, RZ, RZ, R30 ;  /* 0x000000ffff0b7224 */ /* 0x020fe200078e001e */
[----:B------:R-:W-:Y:S01]  /*bd80*/  IADD3 R83, -R133, R8, RZ ;  /* 0x0000000885537210 */ /* 0x000fe20007ffe1ff */
[----:B------:R-:W-:Y:S01]  /*bd90*/  IMAD.MOV.U32 R10, RZ, RZ, R31 ;  /* 0x000000ffff0a7224 */ /* 0x000fe200078e001f */
[----:B------:R-:W-:-:S04]  /*bda0*/  DEPBAR.LE SB0, 0x3 ;  /* 0x000080c00000791a */ /* 0x000fc80000000000 */
[----:B------:R-:W-:Y:S01]  /*bdb0*/  IMAD.MOV.U32 R9, RZ, RZ, R28 ;  /* 0x000000ffff097224 */ /* 0x000fe200078e001c */
[----:B------:R-:W-:Y:S01]  /*bdc0*/  PRMT R64, R10, 0x5410, R11 ;  /* 0x000054100a407816 */ /* 0x000fe2000000000b */
[----:B------:R-:W-:Y:S01]  /*bdd0*/  IMAD.MOV.U32 R11, RZ, RZ, R26 ;  /* 0x000000ffff0b7224 */ /* 0x000fe200078e001a */
[----:B------:R-:W-:Y:S01]  /*bde0*/  IMNMX R83, R83, 0x80, PT ;  /* 0x0000008053537817 */ /* 0x000fe20003800200 */
[----:B------:R-:W-:Y:S01]  /*bdf0*/  IMAD.MOV.U32 R10, RZ, RZ, R27 ;  /* 0x000000ffff0a7224 */ /* 0x000fe200078e001b */
[----:B---3--:R-:W-:Y:S01]  /*be00*/  PRMT R55, R55, 0x5410, R9 ;  /* 0x0000541037377816 */ /* 0x008fe20000000009 */
        /* <DEDUP_REMOVED lines=9> */
[----:B------:R-:W-:Y:S01]  /*bea0*/  BAR.SYNC.DEFER_BLOCKING 0x0 ;  /* 0x0000000000007b1d */ /* 0x000fe20000010000 */
[----:B------:R-:W-:Y:S01]  /*beb0*/  IMAD.MOV.U32 R12, RZ, RZ, R25 ;  /* 0x000000ffff0c7224 */ /* 0x000fe200078e0019 */
[----:B------:R-:W-:Y:S01]  /*bec0*/  PRMT R81, R10, 0x5410, R11 ;  /* 0x000054100a517816 */ /* 0x000fe2000000000b */
[----:B------:R-:W-:Y:S01]  /*bed0*/  IMAD.MOV.U32 R11, RZ, RZ, R22 ;  /* 0x000000ffff0b7224 */ /* 0x000fe200078e0016 */
[----:B------:R-:W-:Y:S01]  /*bee0*/  PRMT R80, R80, 0x5410, R9 ;  /* 0x0000541050507816 */ /* 0x000fe20000000009 */
[----:B------:R-:W-:Y:S01]  /*bef0*/  IMAD.MOV.U32 R10, RZ, RZ, R23 ;  /* 0x000000ffff0a7224 */ /* 0x000fe200078e0017 */
[----:B------:R-:W-:Y:S01]  /*bf00*/  ISETP.GE.AND P0, PT, R52, R83, PT ;  /* 0x000000533400720c */ /* 0x000fe20003f06270 */
[----:B------:R-:W-:Y:S01]  /*bf10*/  IMAD.MOV.U32 R9, RZ, RZ, R20 ;  /* 0x000000ffff097224 */ /* 0x000fe200078e0014 */
[----:B------:R-:W-:Y:S01]  /*bf20*/  PRMT R68, R12, 0x7610, R68 ;  /* 0x000076100c447816 */ /* 0x000fe20000000044 */
[----:B------:R-:W-:Y:S01]  /*bf30*/  BSSY B1, `(.L_x_1015) ;  /* 0x0000163000017945 */ /* 0x000fe20003800000 */
[----:B------:R-:W-:Y:S01]  /*bf40*/  PRMT R54, R10, 0x5410, R11 ;  /* 0x000054100a367816 */ /* 0x000fe2000000000b */
[----:B------:R-:W-:Y:S01]  /*bf50*/  IMAD.MOV.U32 R10, RZ, RZ, R19 ;  /* 0x000000ffff0a7224 */ /* 0x000fe200078e0013 */
[----:B------:R-:W-:Y:S01]  /*bf60*/  PRMT R53, R53, 0x5410, R9 ;  /* 0x0000541035357816 */ /* 0x000fe20000000009 */
[----:B------:R-:W-:Y:S01]  /*bf70*/  IMAD.MOV.U32 R9, RZ, RZ, R16 ;  /* 0x000000ffff097224 */ /* 0x000fe200078e0010 */
[----:B------:R-:W-:-:S02]  /*bf80*/  MOV R11, R18 ;  /* 0x00000012000b7202 */ /* 0x000fc40000000f00 */
[----:B------:R-:W-:Y:S02]  /*bf90*/  MOV R12, R37 ;  /* 0x00000025000c7202 */ /* 0x000fe40000000f00 */
        /* <DEDUP_REMOVED lines=21> */
[----:B------:R-:W-:Y:S02]  /*c0f0*/  LEA.HI R14, R9, R82, RZ, 0x1d ;  /* 0x00000052090e7211 */ /* 0x000fe400078fe8ff */
[----:B------:R-:W-:Y:S02]  /*c100*/  LOP3.LUT R12, R12, 0x1c0, RZ, 0xc0, !PT ;  /* 0x000001c00c0c7812 */ /* 0x000fe400078ec0ff */
[----:B------:R-:W-:Y:S02]  /*c110*/  SHF.R.S32.HI R9, RZ, 0x1f, R14 ;  /* 0x0000001fff097819 */ /* 0x000fe4000001140e */
[----:B------:R-:W-:-:S02]  /*c120*/  SHF.L.U32 R8, R14, 0x3, RZ ;  /* 0x000000030e087819 */ /* 0x000fc400000006ff */
[----:B------:R-:W-:Y:S02]  /*c130*/  LEA.HI R9, R9, R14, RZ, 0x3 ;  /* 0x0000000e09097211 */ /* 0x000fe400078f18ff */
[----:B------:R-:W-:Y:S02]  /*c140*/  SHF.R.U32.HI R11, RZ, 0x3, R12 ;  /* 0x00000003ff0b7819 */ /* 0x000fe4000001160c */
[C---:B------:R-:W-:Y:S02]  /*c150*/  LOP3.LUT R8, R12.reuse, 0x38, R8, 0xf8, !PT ;  /* 0x000000380c087812 */ /* 0x040fe400078ef808 */
[----:B------:R-:W-:Y:S02]  /*c160*/  SHF.L.U32 R9, R9, 0xa, RZ ;  /* 0x0000000a09097819 */ /* 0x000fe400000006ff */
[----:B------:R-:W-:Y:S02]  /*c170*/  SHF.L.U32 R10, R91, 0x9, RZ ;  /* 0x000000095b0a7819 */ /* 0x000fe400000006ff */
[----:B------:R-:W-:-:S02]  /*c180*/  LOP3.LUT R98, R12, 0x38, R65, 0xf8, !PT ;  /* 0x000000380c627812 */ /* 0x000fc400078ef841 */
[----:B------:R-:W-:Y:S02]  /*c190*/  LOP3.LUT R8, R8, R11, RZ, 0x3c, !PT ;  /* 0x0000000b08087212 */ /* 0x000fe400078e3cff */
[----:B------:R-:W-:Y:S02]  /*c1a0*/  LOP3.LUT R9, R9, 0x7fffe000, RZ, 0xc0, !PT ;  /* 0x7fffe00009097812 */ /* 0x000fe400078ec0ff */
[----:B------:R-:W-:Y:S02]  /*c1b0*/  LOP3.LUT R98, R10, R98, R11, 0xf6, !PT ;  /* 0x000000620a627212 */ /* 0x000fe400078ef60b */
[----:B------:R-:W-:Y:S02]  /*c1c0*/  IADD3 R8, R8, R9, R10 ;  /* 0x0000000908087210 */ /* 0x000fe40007ffe00a */
[----:B------:R-:W-:Y:S02]  /*c1d0*/  SHF.L.U32 R98, R98, 0x1, RZ ;  /* 0x0000000162627819 */ /* 0x000fe400000006ff */
[----:B------:R-:W-:-:S02]  /*c1e0*/  SHF.L.U32 R97, R8, 0x1, RZ ;  /* 0x0000000108617819 */ /* 0x000fc400000006ff */
[--C-:B------:R-:W-:Y:S01]  /*c1f0*/  SHF.R.U32.HI R103, RZ, 0x10, R75.reuse ;  /* 0x00000010ff677819 */ /* 0x100fe2000001164b */
[----:B------:R-:W1:Y:S01]  /*c200*/  LDS.128 R12, [R98+0x18100] ;  /* 0x01810000620c7984 */ /* 0x000e620000000c00 */
[----:B------:R-:W-:Y:S02]  /*c210*/  SHF.R.U64 R74, R74, 0x10, R75 ;  /* 0x000000104a4a7819 */ /* 0x000fe4000000124b */
[----:B------:R-:W-:Y:S01]  /*c220*/  SHF.R.U64 R75, R76, 0x10, R77 ;  /* 0x000000104c4b7819 */ /* 0x000fe2000000124d */
[----:B------:R-:W2:Y:S01]  /*c230*/  LDS.128 R8, [R97+0x18100] ;  /* 0x0181000061087984 */ /* 0x000ea20000000c00 */
[----:B------:R-:W-:Y:S01]  /*c240*/  SHF.R.U64 R78, R78, 0x10, R79 ;  /* 0x000000104e4e7819 */ /* 0x000fe2000000124f */
[----:B------:R-:W-:Y:S01]  /*c250*/  HADD2.F32 R116, -RZ, R103.H0_H0 ;  /* 0x20000067ff747230 */ /* 0x000fe20000004100 */
[----:B------:R-:W-:Y:S01]  /*c260*/  SHF.R.U32.HI R76, RZ, 0x10, R77 ;  /* 0x00000010ff4c7819 */ /* 0x000fe2000001164d */
[--C-:B------:R-:W-:Y:S01]  /*c270*/  HADD2.F32 R103, -RZ, R99.reuse.H0_H0 ;  /* 0x20000063ff677230 */ /* 0x100fe20000004100 */
[----:B------:R-:W-:Y:S01]  /*c280*/  SHF.R.U32.HI R79, RZ, 0x10, R79 ;  /* 0x00000010ff4f7819 */ /* 0x000fe2000001164f */
[----:B------:R-:W-:Y:S01]  /*c290*/  HADD2.F32 R99, -RZ, R99.H1_H1 ;  /* 0x30000063ff637230 */ /* 0x000fe20000004100 */
[--C-:B------:R-:W-:Y:S01]  /*c2a0*/  SHF.R.U64 R72, R72, 0x10, R73.reuse ;  /* 0x0000001048487819 */ /* 0x100fe20000001249 */
[----:B------:R-:W-:Y:S01]  /*c2b0*/  HADD2.F32 R124, -RZ, R76.H0_H0 ;  /* 0x2000004cff7c7230 */ /* 0x000fe20000004100 */
[----:B------:R-:W-:Y:S01]  /*c2c0*/  SHF.R.U32.HI R73, RZ, 0x10, R73 ;  /* 0x00000010ff497819 */ /* 0x000fe20000011649 */
[----:B------:R-:W-:-:S02]  /*c2d0*/  HADD2.F32 R120, -RZ, R79.H0_H0 ;  /* 0x2000004fff787230 */ /* 0x000fc40000004100 */
[--C-:B------:R-:W-:Y:S02]  /*c2e0*/  HADD2.F32 R79, -RZ, R101.reuse.H0_H0 ;  /* 0x20000065ff4f7230 */ /* 0x100fe40000004100 */
[----:B------:R-:W-:Y:S02]  /*c2f0*/  HADD2.F32 R101, -RZ, R101.H1_H1 ;  /* 0x30000065ff657230 */ /* 0x000fe40000004100 */
[----:B------:R-:W-:Y:S02]  /*c300*/  HADD2.F32 R113, -RZ, R78.H0_H0 ;  /* 0x2000004eff717230 */ /* 0x000fe40000004100 */
[--C-:B-1----:R-:W-:Y:S02]  /*c310*/  HADD2.F32 R77, -RZ, R15.reuse.H0_H0 ;  /* 0x2000000fff4d7230 */ /* 0x102fe40000004100 */
[----:B------:R-:W-:Y:S02]  /*c320*/  HADD2.F32 R15, -RZ, R15.H1_H1 ;  /* 0x3000000fff0f7230 */ /* 0x000fe40000004100 */
[--C-:B--2---:R-:W-:Y:S01]  /*c330*/  HADD2.F32 R107, -RZ, R11.reuse.H0_H0 ;  /* 0x2000000bff6b7230 */ /* 0x104fe20000004100 */
[----:B------:R-:W-:Y:S01]  /*c340*/  FMUL.FTZ R112, R77, R108 ;  /* 0x0000006c4d707220 */ /* 0x000fe20000410000 */
[----:B------:R-:W-:Y:S01]  /*c350*/  HADD2.F32 R11, -RZ, R11.H1_H1 ;  /* 0x3000000bff0b7230 */ /* 0x000fe20000004100 */
[----:B------:R-:W-:Y:S01]  /*c360*/  FMUL.FTZ R118, R15, R116 ;  /* 0x000000740f767220 */ /* 0x000fe20000410000 */
[--C-:B------:R-:W-:Y:S01]  /*c370*/  HADD2.F32 R104, -RZ, R13.reuse.H0_H0 ;  /* 0x2000000dff687230 */ /* 0x100fe20000004100 */
[----:B------:R-:W-:Y:S01]  /*c380*/  FMUL.FTZ R108, R107, R108 ;  /* 0x0000006c6b6c7220 */ /* 0x000fe20000410000 */
[----:B------:R-:W-:Y:S01]  /*c390*/  HADD2.F32 R13, -RZ, R13.H1_H1 ;  /* 0x3000000dff0d7230 */ /* 0x000fe20000004100 */
[C---:B------:R-:W-:Y:S01]  /*c3a0*/  FMUL.FTZ R116, R11.reuse, R116 ;  /* 0x000000740b747220 */ /* 0x040fe20000410000 */
[----:B------:R-:W-:Y:S01]  /*c3b0*/  HADD2.F32 R109, -RZ, R9.H0_H0 ;  /* 0x20000009ff6d7230 */ /* 0x000fe20000004100 */
[----:B------:R-:W-:Y:S01]  /*c3c0*/  FFMA.FTZ R11, R11, R120, R118 ;  /* 0x000000780b0b7223 */ /* 0x000fe20000010076 */
[----:B------:R-:W-:Y:S01]  /*c3d0*/  HADD2.F32 R118, -RZ, R73.H0_H0 ;  /* 0x20000049ff767230 */ /* 0x000fe20000004100 */
[----:B------:R-:W-:Y:S01]  /*c3e0*/  FFMA.FTZ R112, R107, R114, R112 ;  /* 0x000000726b707223 */ /* 0x000fe20000010070 */
[----:B------:R-:W-:Y:S01]  /*c3f0*/  HADD2.F32 R9, -RZ, R9.H1_H1 ;  /* 0x30000009ff097230 */ /* 0x000fe20000004100 */
[----:B------:R-:W-:Y:S01]  /*c400*/  FMUL.FTZ R122, R104, R103 ;  /* 0x00000067687a7220 */ /* 0x000fe20000410000 */
        /* <DEDUP_REMOVED lines=20> */
[----:B------:R-:W-:Y:S01]  /*c550*/  HADD2.F32 R10, -RZ, R10.H1_H1 ;  /* 0x3000000aff0a7230 */ /* 0x000fe20000004100 */
[----:B------:R-:W-:Y:S01]  /*c560*/  FFMA.FTZ R15, R15, R120, -R116 ;  /* 0x000000780f0f7223 */ /* 0x000fe20000010874 */
[----:B------:R-:W-:Y:S01]  /*c570*/  HADD2.F32 R102, -RZ, R72.H0_H0 ;  /* 0x20000048ff667230 */ /* 0x000fe20000004100 */
[----:B------:R-:W-:Y:S01]  /*c580*/  FFMA.FTZ R72, R8, R99, R100 ;  /* 0x0000006308487223 */ /* 0x000fe20000010064 */
[----:B------:R-:W-:Y:S01]  /*c590*/  HADD2.F32 R8, -RZ, R75.H0_H0 ;  /* 0x2000004bff087230 */ /* 0x000fe20000004100 */
[-C--:B------:R-:W-:Y:S01]  /*c5a0*/  FMUL.FTZ R75, R14, R109.reuse ;  /* 0x0000006d0e4b7220 */ /* 0x080fe20000410000 */
[----:B------:R-:W-:Y:S01]  /*c5b0*/  F2FP.PACK_AB R15, R15, R108 ;  /* 0x0000006c0f0f723e */ /* 0x000fe200000000ff */
[----:B------:R-:W-:Y:S01]  /*c5c0*/  FMUL.FTZ R115, R111, R102 ;  /* 0x000000666f737220 */ /* 0x000fe20000410000 */
[----:B------:R-:W-:Y:S01]  /*c5d0*/  F2FP.PACK_AB R11, R11, R112 ;  /* 0x000000700b0b723e */ /* 0x000fe200000000ff */
[----:B------:R-:W-:Y:S01]  /*c5e0*/  FMUL.FTZ R109, R10, R109 ;  /* 0x0000006d0a6d7220 */ /* 0x000fe20000410000 */
[----:B------:R-:W-:Y:S01]  /*c5f0*/  F2FP.PACK_AB R9, R9, R122 ;  /* 0x0000007a0909723e */ /* 0x000fe200000000ff */
[----:B------:R-:W-:-:S02]  /*c600*/  FMUL.FTZ R74, R106, R102 ;  /* 0x000000666a4a7220 */ /* 0x000fc40000410000 */
[----:B------:R-:W-:Y:S02]  /*c610*/  FFMA.FTZ R103, R104, R79, -R103 ;  /* 0x0000004f68677223 */ /* 0x000fe40000010867 */
[----:B------:R-:W-:Y:S02]  /*c620*/  FFMA.FTZ R118, R13, R124, -R118 ;  /* 0x0000007c0d767223 */ /* 0x000fe40000010876 */
[----:B------:R-:W-:Y:S02]  /*c630*/  FFMA.FTZ R76, R105, R101, -R76 ;  /* 0x00000065694c7223 */ /* 0x000fe4000001084c */
[----:B------:R-:W-:Y:S01]  /*c640*/  FFMA.FTZ R107, R12, R99, -R107 ;  /* 0x000000630c6b7223 */ /* 0x000fe2000001086b */
[----:B------:R-:W-:Y:S01]  /*c650*/  F2FP.PACK_AB R13, R118, R103 ;  /* 0x00000067760d723e */ /* 0x000fe200000000ff */
[----:B------:R-:W-:Y:S02]  /*c660*/  FFMA.FTZ R115, R106, R8, -R115 ;  /* 0x000000086a737223 */ /* 0x000fe40000010873 */
[----:B------:R-:W-:-:S02]  /*c670*/  FFMA.FTZ R14, R14, R113, -R109 ;  /* 0x000000710e0e7223 */ /* 0x000fc4000001086d */
[----:B------:R-:W-:Y:S01]  /*c680*/  FFMA.FTZ R73, R110, R101, R73 ;  /* 0x000000656e497223 */ /* 0x000fe20000010049 */
[----:B------:R-:W-:Y:S01]  /*c690*/  F2FP.PACK_AB R12, R115, R76 ;  /* 0x0000004c730c723e */ /* 0x000fe200000000ff */
[----:B------:R-:W-:Y:S01]  /*c6a0*/  FFMA.FTZ R74, R111, R8, R74 ;  /* 0x000000086f4a7223 */ /* 0x000fe2000001004a */
[----:B------:R-:W-:Y:S01]  /*c6b0*/  F2FP.PACK_AB R14, R14, R107 ;  /* 0x0000006b0e0e723e */ /* 0x000fe200000000ff */
[----:B------:R-:W-:-:S03]  /*c6c0*/  FFMA.FTZ R75, R10, R113, R75 ;  /* 0x000000710a4b7223 */ /* 0x000fc6000001004b */
[----:B------:R-:W-:Y:S01]  /*c6d0*/  F2FP.PACK_AB R8, R74, R73 ;  /* 0x000000494a08723e */ /* 0x000fe200000000ff */
[----:B------:R1:W-:Y:S01]  /*c6e0*/  STS.128 [R98+0x18100], R12 ;  /* 0x0181000c62007388 */ /* 0x0003e20000000c00 */
[----:B------:R-:W-:-:S05]  /*c6f0*/  F2FP.PACK_AB R10, R75, R72 ;  /* 0x000000484b0a723e */ /* 0x000fca00000000ff */
[----:B------:R1:W-:Y:S02]  /*c700*/  STS.128 [R97+0x18100], R8 ;  /* 0x0181000861007388 */ /* 0x0003e40000000c00 */
.L_x_1018:
[----:B------:R-:W-:Y:S05]  /*c710*/  BSYNC B0 ;  /* 0x0000000000007941 */ /* 0x000fea0003800000 */
.L_x_1017:
        /* <DEDUP_REMOVED lines=67> */
[-C--:B------:R-:W-:Y:S01]  /*cb50*/  FMUL.FTZ R9, R76, R93.reuse ;  /* 0x0000005d4c097220 */ /* 0x080fe20000410000 */
[----:B------:R-:W-:Y:S01]  /*cb60*/  HADD2.F32 R77, -RZ, R12.H1_H1 ;  /* 0x3000000cff4d7230 */ /* 0x000fe20000004100 */
[-C--:B------:R-:W-:Y:S01]  /*cb70*/  FMUL.FTZ R62, R15, R106.reuse ;  /* 0x0000006a0f3e7220 */ /* 0x080fe20000410000 */
[----:B------:R-:W-:Y:S01]  /*cb80*/  HADD2.F32 R11, -RZ, R11.H1_H1 ;  /* 0x3000000bff0b7230 */ /* 0x000fe20000004100 */
[C---:B------:R-:W-:Y:S01]  /*cb90*/  FMUL.FTZ R93, R98.reuse, R93 ;  /* 0x0000005d625d7220 */ /* 0x040fe20000410000 */
[----:B------:R-:W-:Y:S01]  /*cba0*/  HADD2.F32 R12, -RZ, R14.H0_H0 ;  /* 0x2000000eff0c7230 */ /* 0x000fe20000004100 */
[----:B------:R-:W-:Y:S01]  /*cbb0*/  FFMA.FTZ R98, R98, R95, R9 ;  /* 0x0000005f62627223 */ /* 0x000fe20000010009 */
[----:B------:R-:W-:Y:S01]  /*cbc0*/  HADD2.F32 R59, -RZ, R94.H1_H1 ;  /* 0x3000005eff3b7230 */ /* 0x000fe20000004100 */
[----:B------:R-:W-:Y:S01]  /*cbd0*/  FMUL.FTZ R106, R11, R106 ;  /* 0x0000006a0b6a7220 */ /* 0x000fe20000410000 */
[----:B------:R-:W-:Y:S01]  /*cbe0*/  HADD2.F32 R99, -RZ, R8.H1_H1 ;  /* 0x30000008ff637230 */ /* 0x000fe20000004100 */
[C---:B------:R-:W-:Y:S01]  /*cbf0*/  FMUL.FTZ R78, R79.reuse, R78 ;  /* 0x0000004e4f4e7220 */ /* 0x040fe20000410000 */
[----:B------:R-:W-:Y:S01]  /*cc00*/  HADD2.F32 R8, -RZ, R10.H0_H0 ;  /* 0x2000000aff087230 */ /* 0x000fe20000004100 */
[----:B------:R-:W-:Y:S01]  /*cc10*/  FFMA.FTZ R100, R79, R102, R100 ;  /* 0x000000664f647223 */ /* 0x000fe20000010064 */
[----:B------:R-:W-:Y:S01]  /*cc20*/  HADD2.F32 R9, -RZ, R96.H1_H1 ;  /* 0x30000060ff097230 */ /* 0x000fe20000004100 */
[----:B------:R-:W-:Y:S01]  /*cc30*/  FFMA.FTZ R11, R11, R114, R62 ;  /* 0x000000720b0b7223 */ /* 0x000fe2000001003e */
[----:B------:R-:W-:Y:S01]  /*cc40*/  HADD2.F32 R14, -RZ, R14.H1_H1 ;  /* 0x3000000eff0e7230 */ /* 0x000fe20000004100 */
[-C--:B------:R-:W-:Y:S01]  /*cc50*/  FMUL.FTZ R61, R12, R59.reuse ;  /* 0x0000003b0c3d7220 */ /* 0x080fe20000410000 */
[----:B------:R-:W-:Y:S01]  /*cc60*/  HADD2.F32 R62, -RZ, R56.H0_H0 ;  /* 0x20000038ff3e7230 */ /* 0x000fe20000004100 */
[C---:B------:R-:W-:Y:S01]  /*cc70*/  FMUL.FTZ R59, R8.reuse, R59 ;  /* 0x0000003b083b7220 */ /* 0x040fe20000410000 */
[----:B------:R-:W-:Y:S01]  /*cc80*/  HADD2.F32 R79, -RZ, R58.H0_H0 ;  /* 0x2000003aff4f7230 */ /* 0x000fe20000004100 */
[----:B------:R-:W-:Y:S01]  /*cc90*/  FFMA.FTZ R56, R8, R9, R61 ;  /* 0x0000000908387223 */ /* 0x000fe2000001003d */
[----:B------:R-:W-:Y:S01]  /*cca0*/  HADD2.F32 R10, -RZ, R10.H1_H1 ;  /* 0x3000000aff0a7230 */ /* 0x000fe20000004100 */
[----:B------:R-:W-:Y:S01]  /*ccb0*/  FMUL.FTZ R8, R77, R62 ;  /* 0x0000003e4d087220 */ /* 0x000fe20000410000 */
[----:B------:R-:W-:Y:S01]  /*ccc0*/  HADD2.F32 R61, -RZ, R57.H0_H0 ;  /* 0x20000039ff3d7230 */ /* 0x000fe20000004100 */
[----:B------:R-:W-:Y:S01]  /*ccd0*/  FMUL.FTZ R57, R14, R79 ;  /* 0x0000004f0e397220 */ /* 0x000fe20000410000 */
[----:B------:R-:W-:Y:S01]  /*cce0*/  F2FP.PACK_AB R11, R11, R110 ;  /* 0x0000006e0b0b723e */ /* 0x000fe200000000ff */
[----:B------:R-:W-:-:S02]  /*ccf0*/  FMUL.FTZ R62, R99, R62 ;  /* 0x0000003e633e7220 */ /* 0x000fc40000410000 */
[----:B------:R-:W-:Y:S02]  /*cd00*/  FMUL.FTZ R79, R10, R79 ;  /* 0x0000004f0a4f7220 */ /* 0x000fe40000410000 */
[----:B------:R-:W-:Y:S01]  /*cd10*/  FFMA.FTZ R59, R12, R9, -R59 ;  /* 0x000000090c3b7223 */ /* 0x000fe2000001083b */
[----:B------:R-:W-:Y:S01]  /*cd20*/  F2FP.PACK_AB R9, R97, R100 ;  /* 0x000000646109723e */ /* 0x000fe200000000ff */
        /* <DEDUP_REMOVED lines=17> */
.L_x_1020:
[----:B------:R-:W-:Y:S05]  /*ce40*/  BSYNC B0 ;  /* 0x0000000000007941 */ /* 0x000fea0003800000 */
.L_x_1019:
[----:B-1----:R-:W-:-:S04]  /*ce50*/  IADD3 R12, R65, 0x40, RZ ;  /* 0x00000040410c7810 */ /* 0x002fc80007ffe0ff */
        /* <DEDUP_REMOVED lines=9> */
[--C-:B------:R-:W-:Y:S01]  /*cef0*/  HADD2.F32 R78, -RZ, R90.reuse.H0_H0 ;  /* 0x2000005aff4e7230 */ /* 0x100fe20000004100 */
[----:B------:R-:W-:Y:S01]  /*cf00*/  SHF.R.S32.HI R13, RZ, 0x3, R10 ;  /* 0x00000003ff0d7819 */ /* 0x000fe2000001140a */
[----:B------:R-:W-:Y:S01]  /*cf10*/  HADD2.F32 R85, -RZ, R85.H1_H1 ;  /* 0x30000055ff557230 */ /* 0x000fe20000004100 */
        /* <DEDUP_REMOVED lines=37> */
[----:B------:R-:W-:Y:S02]  /*d170*/  HADD2.F32 R75, -RZ, R42.H0_H0 ;  /* 0x2000002aff4b7230 */ /* 0x000fe40000004100 */
[--C-:B-1----:R-:W-:Y:S02]  /*d180*/  HADD2.F32 R59, -RZ, R13.reuse.H1_H1 ;  /* 0x3000000dff3b7230 */ /* 0x102fe40000004100 */
[----:B------:R-:W-:Y:S02]  /*d190*/  HADD2.F32 R47, -RZ, R13.H0_H0 ;  /* 0x2000000dff2f7230 */ /* 0x000fe40000004100 */
[----:B--2---:R-:W-:Y:S01]  /*d1a0*/  HADD2.F32 R72, -RZ, R9.H1_H1 ;  /* 0x30000009ff487230 */ /* 0x004fe20000004100 */
        /* <DEDUP_REMOVED lines=18> */
[-C--:B------:R-:W-:Y:S01]  /*d2d0*/  FMUL.FTZ R46, R15, R72.reuse ;  /* 0x000000480f2e7220 */ /* 0x080fe20000410000 */
[----:B------:R-:W-:Y:S01]  /*d2e0*/  HADD2.F32 R12, -RZ, R14.H0_H0 ;  /* 0x2000000eff0c7230 */ /* 0x000fe20000004100 */
[-C--:B------:R-:W-:Y:S01]  /*d2f0*/  FMUL.FTZ R9, R60, R85.reuse ;  /* 0x000000553c097220 */ /* 0x080fe20000410000 */
[----:B------:R-:W-:Y:S01]  /*d300*/  HADD2.F32 R74, -RZ, R8.H1_H1 ;  /* 0x30000008ff4a7230 */ /* 0x000fe20000004100 */
[----:B------:R-:W-:Y:S01]  /*d310*/  FMUL.FTZ R72, R11, R72 ;  /* 0x000000480b487220 */ /* 0x000fe20000410000 */
[----:B------:R-:W-:Y:S01]  /*d320*/  HADD2.F32 R43, -RZ, R88.H1_H1 ;  /* 0x30000058ff2b7230 */ /* 0x000fe20000004100 */
[----:B------:R-:W-:Y:S01]  /*d330*/  FMUL.FTZ R85, R73, R85 ;  /* 0x0000005549557220 */ /* 0x000fe20000410000 */
[----:B------:R-:W-:Y:S01]  /*d340*/  HADD2.F32 R14, -RZ, R14.H1_H1 ;  /* 0x3000000eff0e7230 */ /* 0x000fe20000004100 */
[----:B------:R-:W-:Y:S01]  /*d350*/  FFMA.FTZ R11, R11, R102, R46 ;  /* 0x000000660b0b7223 */ /* 0x000fe2000001002e */
[----:B------:R-:W-:Y:S01]  /*d360*/  HADD2.F32 R8, -RZ, R10.H0_H0 ;  /* 0x2000000aff087230 */ /* 0x000fe20000004100 */
[----:B------:R-:W-:Y:S01]  /*d370*/  FFMA.FTZ R73, R73, R90, R9 ;  /* 0x0000005a49497223 */ /* 0x000fe20000010009 */
[----:B------:R-:W-:Y:S01]  /*d380*/  HADD2.F32 R63, -RZ, R40.H0_H0 ;  /* 0x20000028ff3f7230 */ /* 0x000fe20000004100 */
[-C--:B------:R-:W-:Y:S01]  /*d390*/  FMUL.FTZ R46, R12, R43.reuse ;  /* 0x0000002b0c2e7220 */ /* 0x080fe20000410000 */
[----:B------:R-:W-:Y:S01]  /*d3a0*/  HADD2.F32 R10, -RZ, R10.H1_H1 ;  /* 0x3000000aff0a7230 */ /* 0x000fe20000004100 */
        /* <DEDUP_REMOVED lines=8> */
[----:B------:R-:W-:Y:S01]  /*d430*/  FFMA.FTZ R40, R8, R9, R46 ;  /* 0x0000000908287223 */ /* 0x000fe2000001002e */
        /* <DEDUP_REMOVED lines=18> */
.L_x_1016:
[----:B------:R-:W-:Y:S05]  /*d560*/  BSYNC B1 ;  /* 0x0000000000017941 */ /* 0x000fea0003800000 */
.L_x_1015:
        /* <DEDUP_REMOVED lines=20> */
[----:B------:R-:W-:Y:S01]  /*d6b0*/  LOP3.LUT R10, R10, 0x1c0, RZ, 0xc0, !PT ;  /* 0x000001c00a0a7812 */ /* 0x000fe200078ec0ff */
[----:B------:R-:W-:Y:S01]  /*d6c0*/  HADD2.F32 R71, -RZ, R71.H1_H1 ;  /* 0x30000047ff477230 */ /* 0x000fe20000004100 */
[----:B------:R-:W-:Y:S01]  /*d6d0*/  SHF.L.U32 R11, R82, 0x3, RZ ;  /* 0x00000003520b7819 */ /* 0x000fe200000006ff */
[----:B------:R-:W-:Y:S01]  /*d6e0*/  IMAD.SHL.U32 R9, R9, 0x400, RZ ;  /* 0x0000040009097824 */ /* 0x000fe200078e00ff */
[----:B------:R-:W-:Y:S01]  /*d6f0*/  LOP3.LUT R12, R10, 0x38, R65, 0xf8, !PT ;  /* 0x000000380a0c7812 */ /* 0x000fe200078ef841 */
[----:B------:R-:W-:Y:S01]  /*d700*/  HADD2.F32 R81, -RZ, R81.H1_H1 ;  /* 0x30000051ff517230 */ /* 0x000fe20000004100 */
[----:B------:R-:W-:-:S02]  /*d710*/  SHF.R.U32.HI R13, RZ, 0x3, R10 ;  /* 0x00000003ff0d7819 */ /* 0x000fc4000001160a */
[----:B------:R-:W-:Y:S02]  /*d720*/  LOP3.LUT R8, R8, 0xfffffe00, RZ, 0xc0, !PT ;  /* 0xfffffe0008087812 */ /* 0x000fe400078ec0ff */
[----:B------:R-:W-:Y:S02]  /*d730*/  LOP3.LUT R10, R10, 0x38, R11, 0xf8, !PT ;  /* 0x000000380a0a7812 */ /* 0x000fe400078ef80b */
[----:B------:R-:W-:Y:S02]  /*d740*/  LOP3.LUT R12, R8, R12, R13, 0xf6, !PT ;  /* 0x0000000c080c7212 */ /* 0x000fe400078ef60d */
[----:B------:R-:W-:Y:S02]  /*d750*/  LOP3.LUT R13, R10, R13, RZ, 0x3c, !PT ;  /* 0x0000000d0a0d7212 */ /* 0x000fe400078e3cff */
[----:B------:R-:W-:Y:S02]  /*d760*/  LOP3.LUT R9, R9, 0x7fffe000, RZ, 0xc0, !PT ;  /* 0x7fffe00009097812 */ /* 0x000fe400078ec0ff */
[----:B------:R-:W-:-:S02]  /*d770*/  SHF.L.U32 R41, R12, 0x1, RZ ;  /* 0x000000010c297819 */ /* 0x000fc400000006ff */
[----:B------:R-:W-:Y:S02]  /*d780*/  IADD3 R40, R13, R9, R8 ;  /* 0x000000090d287210 */ /* 0x000fe40007ffe008 */
[--C-:B------:R-:W-:Y:S01]  /*d790*/  SHF.R.U32.HI R42, RZ, 0x10, R35.reuse ;  /* 0x00000010ff2a7819 */ /* 0x100fe20000011623 */
[----:B------:R-:W1:Y:S01]  /*d7a0*/  LDS.128 R12, [R41+0x18100] ;  /* 0x01810000290c7984 */ /* 0x000e620000000c00 */
[----:B------:R-:W-:Y:S02]  /*d7b0*/  SHF.L.U32 R40, R40, 0x1, RZ ;  /* 0x0000000128287819 */ /* 0x000fe400000006ff */
[----:B------:R-:W-:Y:S01]  /*d7c0*/  SHF.R.U64 R34, R34, 0x10, R35 ;  /* 0x0000001022227819 */ /* 0x000fe20000001223 */
[----:B------:R-:W-:Y:S01]  /*d7d0*/  HADD2.F32 R42, -RZ, R42.H0_H0 ;  /* 0x2000002aff2a7230 */ /* 0x000fe20000004100 */
[----:B------:R-:W-:Y:S01]  /*d7e0*/  SHF.R.U64 R35, R36, 0x10, R37 ;  /* 0x0000001024237819 */ /* 0x000fe20000001225 */
[----:B------:R-:W2:Y:S01]  /*d7f0*/  LDS.128 R8, [R40+0x18100] ;  /* 0x0181000028087984 */ /* 0x000ea20000000c00 */
[----:B------:R-:W-:Y:S01]  /*d800*/  SHF.R.U64 R38, R38, 0x10, R39 ;  /* 0x0000001026267819 */ /* 0x000fe20000001227 */
[----:B------:R-:W-:Y:S01]  /*d810*/  HADD2.F32 R61, -RZ, R34.H0_H0 ;  /* 0x20000022ff3d7230 */ /* 0x000fe20000004100 */
[----:B------:R-:W-:-:S02]  /*d820*/  SHF.R.U32.HI R36, RZ, 0x10, R37 ;  /* 0x00000010ff247819 */ /* 0x000fc40000011625 */
[----:B------:R-:W-:Y:S02]  /*d830*/  SHF.R.U32.HI R39, RZ, 0x10, R39 ;  /* 0x00000010ff277819 */ /* 0x000fe40000011627 */
[--C-:B------:R-:W-:Y:S02]  /*d840*/  SHF.R.U64 R32, R32, 0x10, R33.reuse ;  /* 0x0000001020207819 */ /* 0x100fe40000001221 */
        /* <DEDUP_REMOVED lines=14> */
[--C-:B------:R-:W-:Y:S01]  /*d930*/  HADD2.F32 R44, -RZ, R12.reuse.H0_H0 ;  /* 0x2000000cff2c7230 */ /* 0x100fe20000004100 */
[----:B------:R-:W-:Y:S01]  /*d940*/  FFMA.FTZ R11, R11, R74, R72 ;  /* 0x0000004a0b0b7223 */ /* 0x000fe20000010048 */
[----:B------:R-:W-:Y:S01]  /*d950*/  HADD2.F32 R72, -RZ, R33.H0_H0 ;  /* 0x20000021ff487230 */ /* 0x000fe20000004100 */
[C---:B------:R-:W-:Y:S01]  /*d960*/  FMUL.FTZ R59, R56.reuse, R59 ;  /* 0x0000003b383b7220 */ /* 0x040fe20000410000 */
[----:B------:R-:W-:Y:S01]  /*d970*/  HADD2.F32 R45, -RZ, R12.H1_H1 ;  /* 0x3000000cff2d7230 */ /* 0x000fe20000004100 */
[----:B------:R-:W-:Y:S01]  /*d980*/  FFMA.FTZ R39, R56, R76, R39 ;  /* 0x0000004c38277223 */ /* 0x000fe20000010027 */
[----:B------:R-:W-:Y:S01]  /*d990*/  HADD2.F32 R9, -RZ, R9.H1_H1 ;  /* 0x30000009ff097230 */ /* 0x000fe20000004100 */
[----:B------:R-:W-:Y:S01]  /*d9a0*/  FMUL.FTZ R33, R44, R70 ;  /* 0x000000462c217220 */ /* 0x000fe20000410000 */
[----:B------:R-:W-:Y:S01]  /*d9b0*/  HADD2.F32 R56, -RZ, R36.H0_H0 ;  /* 0x20000024ff387230 */ /* 0x000fe20000004100 */
[----:B------:R-:W-:Y:S01]  /*d9c0*/  FMUL.FTZ R36, R13, R72 ;  /* 0x000000480d247220 */ /* 0x000fe20000410000 */
[----:B------:R-:W-:Y:S01]  /*d9d0*/  HADD2.F32 R12, -RZ, R14.H0_H0 ;  /* 0x2000000eff0c7230 */ /* 0x000fe20000004100 */
[----:B------:R-:W-:Y:S01]  /*d9e0*/  FFMA.FTZ R60, R47, R62, R60 ;  /* 0x0000003e2f3c7223 */ /* 0x000fe2000001003c */
[--C-:B------:R-:W-:Y:S01]  /*d9f0*/  HADD2.F32 R57, -RZ, R8.reuse.H0_H0 ;  /* 0x20000008ff397230 */ /* 0x100fe20000004100 */
        /* <DEDUP_REMOVED lines=38> */
.L_x_1022:
[----:B------:R-:W-:Y:S05]  /*dc60*/  BSYNC B0 ;  /* 0x0000000000007941 */ /* 0x000fea0003800000 */
.L_x_1021:
        /* <DEDUP_REMOVED lines=11> */
[--C-:B------:R-:W-:Y:S01]  /*dd20*/  HADD2.F32 R38, -RZ, R66.reuse.H0_H0 ;  /* 0x20000042ff267230 */ /* 0x100fe20000004100 */
[----:B------:R-:W-:Y:S01]  /*dd30*/  SHF.R.S32.HI R8, RZ, 0x3, R15 ;  /* 0x00000003ff087819 */ /* 0x000fe2000001140f */
[----:B------:R-:W-:Y:S01]  /*dd40*/  HADD2.F32 R62, -RZ, R69.H0_H0 ;  /* 0x20000045ff3e7230 */ /* 0x000fe20000004100 */
[----:B------:R-:W-:Y:S01]  /*dd50*/  LEA.HI R12, R12, R11, RZ, 0x6 ;  /* 0x0000000b0c0c7211 */ /* 0x000fe200078f30ff */
[----:B------:R-:W-:Y:S01]  /*dd60*/  IMAD.SHL.U32 R9, R9, 0x40, RZ ;  /* 0x0000004009097824 */ /* 0x000fe200078e00ff */
[----:B------:R-:W-:Y:S01]  /*dd70*/  LEA.HI R13, R13, R8, RZ, 0x1d ;  /* 0x000000080d0d7211 */ /* 0x000fe200078fe8ff */
[----:B------:R-:W-:Y:S01]  /*dd80*/  HADD2.F32 R66, -RZ, R66.H1_H1 ;  /* 0x30000042ff427230 */ /* 0x000fe20000004100 */
[----:B------:R-:W-:Y:S01]  /*dd90*/  LOP3.LUT R14, R14, 0x1c0, RZ, 0xc0, !PT ;  /* 0x000001c00e0e7812 */ /* 0x000fe200078ec0ff */
[--C-:B------:R-:W-:Y:S01]  /*dda0*/  HADD2.F32 R46, -RZ, R68.reuse.H0_H0 ;  /* 0x20000044ff2e7230 */ /* 0x100fe20000004100 */
[----:B------:R-:W-:Y:S01]  /*ddb0*/  SHF.R.S32.HI R8, RZ, 0x1f, R13 ;  /* 0x0000001fff087819 */ /* 0x000fe2000001140d */
[----:B------:R-:W-:Y:S01]  /*ddc0*/  IMAD.SHL.U32 R11, R13, 0x8, RZ ;  /* 0x000000080d0b7824 */ /* 0x000fe200078e00ff */
[----:B------:R-:W-:Y:S01]  /*ddd0*/  SHF.L.U32 R12, R12, 0x7, RZ ;  /* 0x000000070c0c7819 */ /* 0x000fe200000006ff */
[----:B------:R-:W-:Y:S01]  /*dde0*/  HADD2.F32 R68, -RZ, R68.H1_H1 ;  /* 0x30000044ff447230 */ /* 0x000fe20000004100 */
[----:B------:R-:W-:Y:S01]  /*ddf0*/  LOP3.LUT R15, R14, 0x38, R15, 0xf8, !PT ;  /* 0x000000380e0f7812 */ /* 0x000fe200078ef80f */
[----:B------:R-:W-:Y:S01]  /*de00*/  HADD2.F32 R67, -RZ, R67.H1_H1 ;  /* 0x30000043ff437230 */ /* 0x000fe20000004100 */
[----:B------:R-:W-:Y:S01]  /*de10*/  SHF.R.U32.HI R10, RZ, 0x3, R14 ;  /* 0x00000003ff0a7819 */ /* 0x000fe2000001160e */
[----:B------:R-:W-:Y:S01]  /*de20*/  HADD2.F32 R69, -RZ, R69.H1_H1 ;  /* 0x30000045ff457230 */ /* 0x000fe20000004100 */
[----:B------:R-:W-:-:S02]  /*de30*/  LEA.HI R8, R8, R13, RZ, 0x3 ;  /* 0x0000000d08087211 */ /* 0x000fc400078f18ff */
[----:B------:R-:W-:Y:S02]  /*de40*/  LOP3.LUT R12, R12, 0x7fffe000, RZ, 0xc0, !PT ;  /* 0x7fffe0000c0c7812 */ /* 0x000fe400078ec0ff */
[----:B------:R-:W-:Y:S02]  /*de50*/  LOP3.LUT R15, R15, R10, RZ, 0x3c, !PT ;  /* 0x0000000a0f0f7212 */ /* 0x000fe400078e3cff */
[----:B------:R-:W-:Y:S02]  /*de60*/  LOP3.LUT R9, R9, 0xfffffe00, RZ, 0xc0, !PT ;  /* 0xfffffe0009097812 */ /* 0x000fe400078ec0ff */
[----:B------:R-:W-:Y:S02]  /*de70*/  LOP3.LUT R11, R14, 0x38, R11, 0xf8, !PT ;  /* 0x000000380e0b7812 */ /* 0x000fe400078ef80b */
[----:B------:R-:W-:Y:S02]  /*de80*/  SHF.L.U32 R8, R8, 0xa, RZ ;  /* 0x0000000a08087819 */ /* 0x000fe400000006ff */
[----:B------:R-:W-:-:S02]  /*de90*/  IADD3 R12, R15, R12, R9 ;  /* 0x0000000c0f0c7210 */ /* 0x000fc40007ffe009 */
[----:B------:R-:W-:Y:S02]  /*dea0*/  LOP3.LUT R10, R11, R10, RZ, 0x3c, !PT ;  /* 0x0000000a0b0a7212 */ /* 0x000fe400078e3cff */
[----:B------:R-:W-:Y:S01]  /*deb0*/  LOP3.LUT R8, R8, 0x7fffe000, RZ, 0xc0, !PT ;  /* 0x7fffe00008087812 */ /* 0x000fe200078ec0ff */
[----:B------:R-:W-:Y:S01]  /*dec0*/  IMAD.SHL.U32 R33, R12, 0x2, RZ ;  /* 0x000000020c217824 */ /* 0x000fe200078e00ff */
[----:B------:R-:W-:Y:S02]  /*ded0*/  SHF.R.U32.HI R34, RZ, 0x10, R17 ;  /* 0x00000010ff227819 */ /* 0x000fe40000011611 */
[----:B------:R-:W-:Y:S02]  /*dee0*/  IADD3 R8, R10, R8, R9 ;  /* 0x000000080a087210 */ /* 0x000fe40007ffe009 */
[----:B------:R-:W1:Y:S01]  /*def0*/  LDS.128 R12, [R33+0x18100] ;  /* 0x01810000210c7984 */ /* 0x000e620000000c00 */
[----:B------:R-:W-:Y:S01]  /*df00*/  SHF.R.U64 R24, R24, 0x10, R25 ;  /* 0x0000001018187819 */ /* 0x000fe20000001219 */
[----:B------:R-:W-:Y:S01]  /*df10*/  HADD2.F32 R34, -RZ, R34.H0_H0 ;  /* 0x20000022ff227230 */ /* 0x000fe20000004100 */
[----:B------:R-:W-:-:S02]  /*df20*/  SHF.L.U32 R32, R8, 0x1, RZ ;  /* 0x0000000108207819 */ /* 0x000fc400000006ff */
[----:B------:R-:W-:Y:S01]  /*df30*/  SHF.R.U32.HI R25, RZ, 0x10, R25 ;  /* 0x00000010ff197819 */ /* 0x000fe20000011619 */
[----:B------:R-:W-:Y:S01]  /*df40*/  HADD2.F32 R24, -RZ, R24.H0_H0 ;  /* 0x20000018ff187230 */ /* 0x000fe20000004100 */
[----:B------:R-:W-:Y:S01]  /*df50*/  SHF.R.U64 R16, R16, 0x10, R17 ;  /* 0x0000001010107819 */ /* 0x000fe20000001211 */
[----:B------:R-:W2:Y:S01]  /*df60*/  LDS.128 R8, [R32+0x18100] ;  /* 0x0181000020087984 */ /* 0x000ea20000000c00 */
[--C-:B------:R-:W-:Y:S01]  /*df70*/  SHF.R.U64 R17, R26, 0x10, R27.reuse ;  /* 0x000000101a117819 */ /* 0x100fe2000000121b */
[----:B------:R-:W-:Y:S01]  /*df80*/  HADD2.F32 R58, -RZ, R25.H0_H0 ;  /* 0x20000019ff3a7230 */ /* 0x000fe20000004100 */
[----:B------:R-:W-:Y:S02]  /*df90*/  SHF.R.U32.HI R26, RZ, 0x10, R27 ;  /* 0x00000010ff1a7819 */ /* 0x000fe4000001161b */
[--C-:B------:R-:W-:Y:S02]  /*dfa0*/  SHF.R.U64 R18, R18, 0x10, R19.reuse ;  /* 0x0000001012127819 */ /* 0x100fe40000001213 */
[----:B------:R-:W-:Y:S01]  /*dfb0*/  SHF.R.U32.HI R19, RZ, 0x10, R19 ;  /* 0x00000010ff137819 */ /* 0x000fe20000011613 */
[----:B------:R-:W-:-:S02]  /*dfc0*/  HADD2.F32 R70, -RZ, R26.H0_H0 ;  /* 0x2000001aff467230 */ /* 0x000fc40000004100 */
        /* <DEDUP_REMOVED lines=15> */
[----:B------:R-:W-:Y:S01]  /*e0c0*/  HADD2.F32 R41, -RZ, R8.H0_H0 ;  /* 0x20000008ff297230 */ /* 0x000fe20000004100 */
[----:B------:R-:W-:Y:S01]  /*e0d0*/  FFMA.FTZ R60, R9, R62, R60 ;  /* 0x0000003e093c7223 */ /* 0x000fe2000001003c */
[----:B------:R-:W-:Y:S01]  /*e0e0*/  HADD2.F32 R37, -RZ, R12.H1_H1 ;  /* 0x3000000cff257230 */ /* 0x000fe20000004100 */
[----:B------:R-:W-:Y:S01]  /*e0f0*/  FMUL.FTZ R9, R36, R66 ;  /* 0x0000004224097220 */ /* 0x000fe20000410000 */
[----:B------:R-:W-:Y:S01]  /*e100*/  HADD2.F32 R11, -RZ, R11.H1_H1 ;  /* 0x3000000bff0b7230 */ /* 0x000fe20000004100 */
[----:B------:R-:W-:Y:S01]  /*e110*/  FMUL.FTZ R26, R15, R40 ;  /* 0x000000280f1a7220 */ /* 0x000fe20000410000 */
[----:B------:R-:W-:Y:S01]  /*e120*/  HADD2.F32 R12, -RZ, R14.H0_H0 ;  /* 0x2000000eff0c7230 */ /* 0x000fe20000004100 */
[----:B------:R-:W-:Y:S01]  /*e130*/  FMUL.FTZ R19, R41, R66 ;  /* 0x0000004229137220 */ /* 0x000fe20000410000 */
[----:B------:R-:W-:Y:S01]  /*e140*/  HADD2.F32 R42, -RZ, R8.H1_H1 ;  /* 0x30000008ff2a7230 */ /* 0x000fe20000004100 */
[----:B------:R-:W-:Y:S01]  /*e150*/  FMUL.FTZ R40, R11, R40 ;  /* 0x000000280b287220 */ /* 0x000fe20000410000 */
[----:B------:R-:W-:Y:S01]  /*e160*/  HADD2.F32 R8, -RZ, R10.H0_H0 ;  /* 0x2000000aff087230 */ /* 0x000fe20000004100 */
[----:B------:R-:W-:Y:S01]  /*e170*/  FFMA.FTZ R41, R41, R68, R9 ;  /* 0x0000004429297223 */ /* 0x000fe20000010009 */
[----:B------:R-:W-:Y:S01]  /*e180*/  HADD2.F32 R14, -RZ, R14.H1_H1 ;  /* 0x3000000eff0e7230 */ /* 0x000fe20000004100 */
[C---:B------:R-:W-:Y:S01]  /*e190*/  FMUL.FTZ R38, R39.reuse, R38 ;  /* 0x0000002627267220 */ /* 0x040fe20000410000 */
[----:B------:R-:W-:Y:S01]  /*e1a0*/  HADD2.F32 R10, -RZ, R10.H1_H1 ;  /* 0x3000000aff0a7230 */ /* 0x000fe20000004100 */
[----:B------:R-:W-:Y:S01]  /*e1b0*/  FFMA.FTZ R44, R39, R46, R44 ;  /* 0x0000002e272c7223 */ /* 0x000fe2000001002c */
[----:B------:R-:W-:Y:S01]  /*e1c0*/  HADD2.F32 R39, -RZ, R18.H0_H0 ;  /* 0x20000012ff277230 */ /* 0x000fe20000004100 */
[----:B------:R-:W-:Y:S01]  /*e1d0*/  FFMA.FTZ R11, R11, R70, R26 ;  /* 0x000000460b0b7223 */ /* 0x000fe2000001001a */
[----:B------:R-:W-:Y:S01]  /*e1e0*/  HADD2.F32 R26, -RZ, R16.H0_H0 ;  /* 0x20000010ff1a7230 */ /* 0x000fe20000004100 */
[----:B------:R-:W-:-:S02]  /*e1f0*/  FMUL.FTZ R9, R12, R67 ;  /* 0x000000430c097220 */ /* 0x000fc40000410000 */
[C---:B------:R-:W-:Y:S01]  /*e200*/  FMUL.FTZ R67, R8.reuse, R67 ;  /* 0x0000004308437220 */ /* 0x040fe20000410000 */
[----:B------:R-:W-:Y:S01]  /*e210*/  F2FP.PACK_AB R11, R11, R60 ;  /* 0x0000003c0b0b723e */ /* 0x000fe200000000ff */
[----:B------:R-:W-:Y:S01]  /*e220*/  FFMA.FTZ R16, R8, R69, R9 ;  /* 0x0000004508107223 */ /* 0x000fe20000010009 */
[----:B------:R-:W-:Y:S01]  /*e230*/  HADD2.F32 R9, -RZ, R17.H0_H0 ;  /* 0x20000011ff097230 */ /* 0x000fe20000004100 */
[-C--:B------:R-:W-:Y:S02]  /*e240*/  FMUL.FTZ R43, R37, R26.reuse ;  /* 0x0000001a252b7220 */ /* 0x080fe40000410000 */
[-C--:B------:R-:W-:Y:S02]  /*e250*/  FMUL.FTZ R17, R14, R39.reuse ;  /* 0x000000270e117220 */ /* 0x080fe40000410000 */
[----:B------:R-:W-:Y:S02]  /*e260*/  FMUL.FTZ R26, R42, R26 ;  /* 0x0000001a2a1a7220 */ /* 0x000fe40000410000 */
[----:B------:R-:W-:-:S02]  /*e270*/  FMUL.FTZ R39, R10, R39 ;  /* 0x000000270a277220 */ /* 0x000fc40000410000 */
[----:B------:R-:W-:Y:S02]  /*e280*/  FFMA.FTZ R67, R12, R69, -R67 ;  /* 0x000000450c437223 */ /* 0x000fe40000010843 */
        /* <DEDUP_REMOVED lines=15> */
[----:B------:R1:W-:Y:S01]  /*e380*/  STS.128 [R33+0x18100], R12 ;  /* 0x0181000c21007388 */ /* 0x0003e20000000c00 */
[----:B------:R-:W-:-:S05]  /*e390*/  F2FP.PACK_AB R10, R17, R16 ;  /* 0x00000010110a723e */ /* 0x000fca00000000ff */
[----:B------:R1:W-:Y:S02]  /*e3a0*/  STS.128 [R32+0x18100], R8 ;  /* 0x0181000820007388 */ /* 0x0003e40000000c00 */
.L_x_1024:
[----:B------:R-:W-:Y:S05]  /*e3b0*/  BSYNC B0 ;  /* 0x0000000000007941 */ /* 0x000fea0003800000 */
.L_x_1023:
[----:B-1----:R-:W-:-:S04]  /*e3c0*/  IADD3 R8, R65, 0x40, RZ ;  /* 0x0000004041087810 */ /* 0x002fc80007ffe0ff */
        /* <DEDUP_REMOVED lines=11> */
[----:B------:R-:W-:Y:S01]  /*e480*/  HADD2.F32 R42, -RZ, R55.H0_H0 ;  /* 0x20000037ff2a7230 */ /* 0x000fe20000004100 */
[----:B------:R-:W-:Y:S01]  /*e490*/  LEA.HI R8, R15, R52, RZ, 0x3 ;  /* 0x000000340f087211 */ /* 0x000fe200078f18ff */
[----:B------:R-:W-:Y:S01]  /*e4a0*/  HADD2.F32 R53, -RZ, R53.H1_H1 ;  /* 0x30000035ff357230 */ /* 0x000fe20000004100 */
[----:B------:R-:W-:Y:S01]  /*e4b0*/  LEA.HI R11, R11, R10, RZ, 0x1d ;  /* 0x0000000a0b0b7211 */ /* 0x000fe200078fe8ff */
[----:B------:R-:W-:Y:S01]  /*e4c0*/  HADD2.F32 R55, -RZ, R55.H1_H1 ;  /* 0x30000037ff377230 */ /* 0x000fe20000004100 */
[----:B------:R-:W-:Y:S01]  /*e4d0*/  LOP3.LUT R12, R12, 0x1c0, RZ, 0xc0, !PT ;  /* 0x000001c00c0c7812 */ /* 0x000fe200078ec0ff */
[----:B------:R-:W-:Y:S01]  /*e4e0*/  IMAD.SHL.U32 R8, R8, 0x40, RZ ;  /* 0x0000004008087824 */ /* 0x000fe200078e00ff */
[----:B------:R-:W-:Y:S01]  /*e4f0*/  SHF.R.S32.HI R10, RZ, 0x1f, R11 ;  /* 0x0000001fff0a7819 */ /* 0x000fe2000001140b */
[----:B------:R-:W-:Y:S01]  /*e500*/  IMAD.SHL.U32 R15, R11, 0x8, RZ ;  /* 0x000000080b0f7824 */ /* 0x000fe200078e00ff */
[----:B------:R-:W-:-:S02]  /*e510*/  LOP3.LUT R14, R12, 0x38, R9, 0xf8, !PT ;  /* 0x000000380c0e7812 */ /* 0x000fc400078ef809 */
[----:B------:R-:W-:Y:S02]  /*e520*/  SHF.L.U32 R13, R13, 0x7, RZ ;  /* 0x000000070d0d7819 */ /* 0x000fe400000006ff */
[----:B------:R-:W-:Y:S02]  /*e530*/  SHF.R.U32.HI R9, RZ, 0x3, R12 ;  /* 0x00000003ff097819 */ /* 0x000fe4000001160c */
[----:B------:R-:W-:Y:S02]  /*e540*/  LEA.HI R10, R10, R11, RZ, 0x3 ;  /* 0x0000000b0a0a7211 */ /* 0x000fe400078f18ff */
[----:B------:R-:W-:Y:S02]  /*e550*/  LOP3.LUT R13, R13, 0x7fffe000, RZ, 0xc0, !PT ;  /* 0x7fffe0000d0d7812 */ /* 0x000fe400078ec0ff */
[----:B------:R-:W-:Y:S02]  /*e560*/  LOP3.LUT R8, R8, 0xfffffe00, RZ, 0xc0, !PT ;  /* 0xfffffe0008087812 */ /* 0x000fe400078ec0ff */
[----:B------:R-:W-:-:S02]  /*e570*/  LOP3.LUT R14, R14, R9, RZ, 0x3c, !PT ;  /* 0x000000090e0e7212 */ /* 0x000fc400078e3cff */
[----:B------:R-:W-:Y:S02]  /*e580*/  LOP3.LUT R12, R12, 0x38, R15, 0xf8, !PT ;  /* 0x000000380c0c7812 */ /* 0x000fe400078ef80f */
[----:B------:R-:W-:Y:S02]  /*e590*/  SHF.L.U32 R11, R10, 0xa, RZ ;  /* 0x0000000a0a0b7819 */ /* 0x000fe400000006ff */
[----:B------:R-:W-:Y:S02]  /*e5a0*/  IADD3 R13, R14, R13, R8 ;  /* 0x0000000d0e0d7210 */ /* 0x000fe40007ffe008 */
[----:B------:R-:W-:Y:S02]  /*e5b0*/  LOP3.LUT R10, R12, R9, RZ, 0x3c, !PT ;  /* 0x000000090c0a7212 */ /* 0x000fe400078e3cff */
[----:B------:R-:W-:Y:S01]  /*e5c0*/  LOP3.LUT R9, R11, 0x7fffe000, RZ, 0xc0, !PT ;  /* 0x7fffe0000b097812 */ /* 0x000fe200078ec0ff */
[----:B------:R-:W-:Y:S01]  /*e5d0*/  IMAD.SHL.U32 R17, R13, 0x2, RZ ;  /* 0x000000020d117824 */ /* 0x000fe200078e00ff */
[----:B------:R-:W-:-:S02]  /*e5e0*/  SHF.R.U64 R19, R22, 0x10, R23 ;  /* 0x0000001016137819 */ /* 0x000fc40000001217 */
[----:B------:R-:W-:Y:S02]  /*e5f0*/  IADD3 R9, R10, R9, R8 ;  /* 0x000000090a097210 */ /* 0x000fe40007ffe008 */
[----:B------:R-:W1:Y:S01]  /*e600*/  LDS.128 R12, [R17+0x18100] ;  /* 0x01810000110c7984 */ /* 0x000e620000000c00 */
[--C-:B------:R-:W-:Y:S02]  /*e610*/  SHF.R.U64 R22, R28, 0x10, R29.reuse ;  /* 0x000000101c167819 */ /* 0x100fe4000000121d */
[----:B------:R-:W-:Y:S02]  /*e620*/  SHF.L.U32 R16, R9, 0x1, RZ ;  /* 0x0000000109107819 */ /* 0x000fe400000006ff */
[----:B------:R-:W-:Y:S01]  /*e630*/  SHF.R.U32.HI R28, RZ, 0x10, R29 ;  /* 0x00000010ff1c7819 */ /* 0x000fe2000001161d */
[----:B------:R-:W-:Y:S01]  /*e640*/  HADD2.F32 R29, -RZ, R54.H0_H0 ;  /* 0x20000036ff1d7230 */ /* 0x000fe20000004100 */
[----:B------:R-:W-:Y:S01]  /*e650*/  SHF.R.U32.HI R23, RZ, 0x10, R23 ;  /* 0x00000010ff177819 */ /* 0x000fe20000011617 */
[----:B------:R-:W2:Y:S01]  /*e660*/  LDS.128 R8, [R16+0x18100] ;  /* 0x0181000010087984 */ /* 0x000ea20000000c00 */
[--C-:B------:R-:W-:Y:S01]  /*e670*/  SHF.R.U64 R18, R30, 0x10, R31.reuse ;  /* 0x000000101e127819 */ /* 0x100fe2000000121f */
[----:B------:R-:W-:Y:S01]  /*e680*/  HADD2.F32 R46, -RZ, R28.H0_H0 ;  /* 0x2000001cff2e7230 */ /* 0x000fe20000004100 */
[----:B------:R-:W-:Y:S01]  /*e690*/  SHF.R.U32.HI R30, RZ, 0x10, R31 ;  /* 0x00000010ff1e7819 */ /* 0x000fe2000001161f */
[----:B------:R-:W-:Y:S01]  /*e6a0*/  HADD2.F32 R36, -RZ, R23.H0_H0 ;  /* 0x20000017ff247230 */ /* 0x000fe20000004100 */
[--C-:B------:R-:W-:Y:S01]  /*e6b0*/  SHF.R.U64 R20, R20, 0x10, R21.reuse ;  /* 0x0000001014147819 */ /* 0x100fe20000001215 */
[----:B------:R-:W-:Y:S01]  /*e6c0*/  HADD2.F32 R22, -RZ, R22.H0_H0 ;  /* 0x20000016ff167230 */ /* 0x000fe20000004100 */
[----:B------:R-:W-:-:S03]  /*e6d0*/  SHF.R.U32.HI R21, RZ, 0x10, R21 ;  /* 0x00000010ff157819 */ /* 0x000fc60000011615 */
[----:B------:R-:W-:Y:S02]  /*e6e0*/  HADD2.F32 R20, -RZ, R20.H0_H0 ;  /* 0x20000014ff147230 */ /* 0x000fe40000004100 */
[----:B------:R-:W-:Y:S02]  /*e6f0*/  HADD2.F32 R44, -RZ, R21.H0_H0 ;  /* 0x20000015ff2c7230 */ /* 0x000fe40000004100 */
[----:B------:R-:W-:Y:S02]  /*e700*/  HADD2.F32 R21, -RZ, R64.H1_H1 ;  /* 0x30000040ff157230 */ /* 0x000fe40000004100 */
[--C-:B-1----:R-:W-:Y:S02]  /*e710*/  HADD2.F32 R24, -RZ, R15.reuse.H0_H0 ;  /* 0x2000000fff187230 */ /* 0x102fe40000004100 */
[----:B------:R-:W-:Y:S02]  /*e720*/  HADD2.F32 R15, -RZ, R15.H1_H1 ;  /* 0x3000000fff0f7230 */ /* 0x000fe40000004100 */
[----:B------:R-:W-:Y:S01]  /*e730*/  HADD2.F32 R25, -RZ, R13.H0_H0 ;  /* 0x2000000dff197230 */ /* 0x000fe20000004100 */
[----:B------:R-:W-:Y:S01]  /*e740*/  FMUL.FTZ R35, R24, R29 ;  /* 0x0000001d18237220 */ /* 0x000fe20000410000 */
[----:B------:R-:W-:-:S02]  /*e750*/  HADD2.F32 R26, -RZ, R12.H0_H0 ;  /* 0x2000000cff1a7230 */ /* 0x000fc40000004100 */
[--C-:B--2---:R-:W-:Y:S01]  /*e760*/  HADD2.F32 R32, -RZ, R11.reuse.H0_H0 ;  /* 0x2000000bff207230 */ /* 0x104fe20000004100 */
[----:B------:R-:W-:Y:S01]  /*e770*/  FMUL.FTZ R40, R25, R38 ;  /* 0x0000002619287220 */ /* 0x000fe20000410000 */
        /* <DEDUP_REMOVED lines=16> */
[----:B------:R-:W-:Y:S01]  /*e880*/  HADD2.F32 R8, -RZ, R10.H0_H0 ;  /* 0x2000000aff087230 */ /* 0x000fe20000004100 */
[----:B------:R-:W-:Y:S01]  /*e890*/  FMUL.FTZ R23, R12, R11 ;  /* 0x0000000b0c177220 */ /* 0x000fe20000410000 */
[----:B------:R-:W-:Y:S01]  /*e8a0*/  HADD2.F32 R13, -RZ, R13.H1_H1 ;  /* 0x3000000dff0d7230 */ /* 0x000fe20000004100 */
[C---:B------:R-:W-:Y:S01]  /*e8b0*/  FMUL.FTZ R53, R33.reuse, R53 ;  /* 0x0000003521357220 */ /* 0x040fe20000410000 */
[----:B------:R-:W-:Y:S01]  /*e8c0*/  HADD2.F32 R14, -RZ, R14.H1_H1 ;  /* 0x3000000eff0e7230 */ /* 0x000fe20000004100 */
        /* <DEDUP_REMOVED lines=8> */
[----:B------:R-:W-:-:S02]  /*e950*/  FMUL.FTZ R23, R27, R20 ;  /* 0x000000141b177220 */ /* 0x000fc40000410000 */
[-C--:B------:R-:W-:Y:S02]  /*e960*/  FMUL.FTZ R8, R14, R31.reuse ;  /* 0x0000001f0e087220 */ /* 0x080fe40000410000 */
[----:B------:R-:W-:Y:S02]  /*e970*/  FMUL.FTZ R44, R9, R44 ;  /* 0x0000002c092c7220 */ /* 0x000fe40000410000 */
[----:B------:R-:W-:Y:S02]  /*e980*/  FMUL.FTZ R20, R34, R20 ;  /* 0x0000001422147220 */ /* 0x000fe40000410000 */
[----:B------:R-:W-:Y:S02]  /*e990*/  FMUL.FTZ R31, R10, R31 ;  /* 0x0000001f0a1f7220 */ /* 0x000fe40000410000 */
[----:B------:R-:W-:Y:S01]  /*e9a0*/  FFMA.FTZ R21, R12, R21, -R11 ;  /* 0x000000150c157223 */ /* 0x000fe2000001080b */
[----:B------:R-:W-:Y:S01]  /*e9b0*/  F2FP.PACK_AB R11, R30, R35 ;  /* 0x000000231e0b723e */ /* 0x000fe200000000ff */
[----:B------:R-:W-:-:S02]  /*e9c0*/  FFMA.FTZ R29, R24, R37, -R29 ;  /* 0x00000025181d7223 */ /* 0x000fc4000001081d */
[----:B------:R-:W-:Y:S02]  /*e9d0*/  FFMA.FTZ R36, R15, R32, -R36 ;  /* 0x000000200f247223 */ /* 0x000fe40000010824 */
[----:B------:R-:W-:Y:S02]  /*e9e0*/  FFMA.FTZ R38, R25, R42, -R38 ;  /* 0x0000002a19267223 */ /* 0x000fe40000010826 */
[----:B------:R-:W-:Y:S01]  /*e9f0*/  FFMA.FTZ R13, R13, R46, -R44 ;  /* 0x0000002e0d0d7223 */ /* 0x000fe2000001082c */
[----:B------:R-:W-:Y:S01]  /*ea00*/  F2FP.PACK_AB R15, R36, R29 ;  /* 0x0000001d240f723e */ /* 0x000fe200000000ff */
[----:B------:R-:W-:Y:S02]  /*ea10*/  FFMA.FTZ R53, R26, R55, -R53 ;  /* 0x000000371a357223 */ /* 0x000fe40000010835 */
[----:B------:R-:W-:Y:S01]  /*ea20*/  FFMA.FTZ R12, R27, R22, -R20 ;  /* 0x000000161b0c7223 */ /* 0x000fe20000010814 */
[----:B------:R-:W-:Y:S01]  /*ea30*/  F2FP.PACK_AB R13, R13, R38 ;  /* 0x000000260d0d723e */ /* 0x000fe200000000ff */
[----:B------:R-:W-:-:S02]  /*ea40*/  FFMA.FTZ R14, R14, R33, -R31 ;  /* 0x000000210e0e7223 */ /* 0x000fc4000001081f */
[----:B------:R-:W-:Y:S01]  /*ea50*/  FFMA.FTZ R9, R9, R46, R28 ;  /* 0x0000002e09097223 */ /* 0x000fe2000001001c */
[----:B------:R-:W-:Y:S01]  /*ea60*/  F2FP.PACK_AB R12, R12, R53 ;  /* 0x000000350c0c723e */ /* 0x000fe200000000ff */
[----:B------:R-:W-:Y:S01]  /*ea70*/  FFMA.FTZ R23, R34, R22, R23 ;  /* 0x0000001622177223 */ /* 0x000fe20000010017 */
[----:B------:R-:W-:Y:S01]  /*ea80*/  F2FP.PACK_AB R14, R14, R21 ;  /* 0x000000150e0e723e */ /* 0x000fe200000000ff */
[----:B------:R-:W-:Y:S01]  /*ea90*/  FFMA.FTZ R10, R10, R33, R8 ;  /* 0x000000210a0a7223 */ /* 0x000fe20000010008 */
[----:B------:R-:W-:Y:S02]  /*eaa0*/  F2FP.PACK_AB R9, R9, R40 ;  /* 0x000000280909723e */ /* 0x000fe400000000ff */
[----:B------:R-:W-:Y:S01]  /*eab0*/  F2FP.PACK_AB R8, R23, R52 ;  /* 0x000000341708723e */ /* 0x000fe200000000ff */
[----:B------:R1:W-:Y:S01]  /*eac0*/  STS.128 [R17+0x18100], R12 ;  /* 0x0181000c11007388 */ /* 0x0003e20000000c00 */
[----:B------:R-:W-:-:S05]  /*ead0*/  F2FP.PACK_AB R10, R10, R19 ;  /* 0x000000130a0a723e */ /* 0x000fca00000000ff */
[----:B------:R1:W-:Y:S02]  /*eae0*/  STS.128 [R16+0x18100], R8 ;  /* 0x0181000810007388 */ /* 0x0003e40000000c00 */
.L_x_1000:
[----:B------:R-:W-:Y:S05]  /*eaf0*/  BSYNC B2 ;  /* 0x0000000000027941 */ /* 0x000fea0003800000 */
.L_x_982:
[----:B------:R-:W-:-:S04]  /*eb00*/  DEPBAR.LE SB0, 0x2 ;  /* 0x000080800000791a */ /* 0x000fc80000000000 */
[----:B------:R-:W-:Y:S01]  /*eb10*/  IMAD.SHL.U32 R72, R0, 0x2, RZ ;  /* 0x0000000200487824 */ /* 0x000fe200078e00ff */
[----:B------:R-:W-:Y:S01]  /*eb20*/  BAR.SYNC.DEFER_BLOCKING 0x0 ;  /* 0x0000000000007b1d */ /* 0x000fe20000010000 */
[----:B------:R-:W-:Y:S01]  /*eb30*/  IMAD.SHL.U32 R188, R5, 0x2, RZ ;  /* 0x0000000205bc7824 */ /* 0x000fe200078e00ff */
[----:B-1----:R-:W-:Y:S01]  /*eb40*/  @P2 IADD3 R9, R145, -0x2, RZ ;  /* 0xfffffffe91092810 */ /* 0x002fe20007ffe0ff */
[----:B------:R-:W-:Y:S01]  /*eb50*/  IMAD.MOV.U32 R192, RZ, RZ, 0x40 ;  /* 0x00000040ffc07424 */ /* 0x000fe200078e00ff */
[----:B------:R-:W-:Y:S01]  /*eb60*/  MOV R189, 0x20 ;  /* 0x0000002000bd7802 */ /* 0x000fe20000000f00 */
[----:B------:R-:W-:Y:S01]  /*eb70*/  IMAD.SHL.U32 R187, R2, 0x2, RZ ;  /* 0x0000000202bb7824 */ /* 0x000fe200078e00ff */
[----:B------:R-:W-:Y:S01]  /*eb80*/  @P2 SHF.R.S32.HI R8, RZ, 0x1f, R9 ;  /* 0x0000001fff082819 */ /* 0x000fe20000011409 */
[----:B------:R-:W-:Y:S01]  /*eb90*/  @P2 IMAD R50, R50, R9, RZ ;  /* 0x0000000932322224 */ /* 0x000fe200078e02ff */
[----:B------:R-:W-:Y:S01]  /*eba0*/  SEL R192, R192, 0xffffffc0, !P1 ;  /* 0xffffffc0c0c07807 */ /* 0x000fe20004800000 */
[-C--:B--2---:R-:W-:Y:S01]  /*ebb0*/  @P2 IMAD.WIDE.U32 R10, R9, R51.reuse, R210 ;  /* 0x00000033090a2225 */ /* 0x084fe200078e00d2 */
[----:B------:R-:W-:Y:S01]  /*ebc0*/  LOP3.LUT P1, RZ, R144, 0x2, RZ, 0xc0, !PT ;  /* 0x0000000290ff7812 */ /* 0x000fe2000782c0ff */
[----:B------:R-:W-:Y:S01]  /*ebd0*/  ULDC UR4, c[0x0][0x324] ;  /* 0x0000c90000047ab9 */ /* 0x000fe20000000800 */
[----:B------:R-:W-:Y:S01]  /*ebe0*/  LEA R190, R0, 0x18100, 0x1 ;  /* 0x0001810000be7811 */ /* 0x000fe200078e08ff */
[----:B------:R-:W-:Y:S01]  /*ebf0*/  @P2 IMAD R8, R8, R51, R50 ;  /* 0x0000003308082224 */ /* 0x000fe200078e0232 */
[----:B------:R-:W-:Y:S01]  /*ec00*/  SEL R189, R189, 0xffffffe0, !P1 ;  /* 0xffffffe0bdbd7807 */ /* 0x000fe20004800000 */
[----:B------:R-:W-:Y:S01]  /*ec10*/  IMAD.IADD R2, R188, 0x1, R192 ;  /* 0x00000001bc027824 */ /* 0x000fe200078e02c0 */
[----:B------:R-:W-:Y:S01]  /*ec20*/  @P2 LEA R52, P0, R10, c[0x0][0x1f8], 0x1 ;  /* 0x00007e000a342a11 */ /* 0x000fe200078008ff */
[----:B------:R-:W-:Y:S01]  /*ec30*/  @P2 IMAD.IADD R8, R11, 0x1, R8 ;  /* 0x000000010b082824 */ /* 0x000fe200078e0208 */
[----:B------:R-:W-:Y:S01]  /*ec40*/  IADD3 R5, R188, R189, RZ ;  /* 0x000000bdbc057210 */ /* 0x000fe20007ffe0ff */
[----:B------:R-:W-:Y:S01]  /*ec50*/  IMAD.IADD R186, R190, 0x1, R187 ;  /* 0x00000001beba7824 */ /* 0x000fe200078e02bb */
[----:B------:R-:W-:Y:S01]  /*ec60*/  LEA.HI R89, R89, R84, RZ, 0x2 ;  /* 0x0000005459597211 */ /* 0x000fe200078f10ff */
[----:B------:R-:W-:Y:S01]  /*ec70*/  IMAD R185, R3, 0x2, R190 ;  /* 0x0000000203b97824 */ /* 0x000fe200078e02be */
[----:B------:R-:W-:Y:S01]  /*ec80*/  @P2 LEA.HI.X R53, R10, c[0x0][0x1fc], R8, 0x1, P0 ;  /* 0x00007f000a352a11 */ /* 0x000fe200000f0c08 */
[----:B------:R-:W-:Y:S01]  /*ec90*/  IMAD.IADD R0, R192, 0x1, R5 ;  /* 0x00000001c0007824 */ /* 0x000fe200078e0205 */
[----:B------:R-:W-:Y:S01]  /*eca0*/  LDSM.16.M88.4 R72, [R72+0x18100] ;  /* 0x018100004848783b */ /* 0x000fe20000000200 */
[----:B------:R-:W-:Y:S01]  /*ecb0*/  @P2 IADD3 R76, P0, R49, R52, RZ ;  /* 0x00000034314c2210 */ /* 0x000fe20007f1e0ff */
[----:B------:R-:W-:Y:S01]  /*ecc0*/  ULOP3.LUT UR4, URZ, UR4, URZ, 0x33, !UPT ;  /* 0x000000043f047292 */ /* 0x000fe2000f8e333f */
[----:B------:R-:W-:Y:S01]  /*ecd0*/  LEA R184, R3, R186, 0x1 ;  /* 0x000000ba03b87211 */ /* 0x000fe200078e08ff */
[----:B------:R-:W1:Y:S01]  /*ece0*/  LDSM.16.M88.4 R36, [R188+0xc900] ;  /* 0x00c90000bc24783b */ /* 0x000e620000000200 */
[----:B------:R-:W-:-:S02]  /*ecf0*/  @P2 IADD3.X R77, R48, R53, RZ, P0, !PT ;  /* 0x00000035304d2210 */ /* 0x000fc400007fe4ff */
[----:B------:R-:W-:Y:S01]  /*ed00*/  LOP3.LUT R89, R89, 0xfffffffc, RZ, 0xc0, !PT ;  /* 0xfffffffc59597812 */ /* 0x000fe200078ec0ff */
[----:B------:R-:W2:Y:S04]  /*ed10*/  LDSM.16.M88.4 R28, [R188+0xd100] ;  /* 0x00d10000bc1c783b */ /* 0x000ea80000000200 */
[----:B------:R-:W3:Y:S04]  /*ed20*/  LDSM.16.M88.4 R44, [R188+0xc100] ;  /* 0x00c10000bc2c783b */ /* 0x000ee80000000200 */
[----:B------:R-:W4:Y:S04]  /*ed30*/  LDSM.16.M88.4 R20, [R188+0xd900] ;  /* 0x00d90000bc14783b */ /* 0x000f280000000200 */
[----:B------:R-:W-:Y:S04]  /*ed40*/  LDSM.16.M88.4 R64, [R186] ;  /* 0x00000000ba40783b */ /* 0x000fe80000000200 */
[----:B------:R-:W5:Y:S04]  /*ed50*/  LDSM.16.M88.4 R8, [R5+0xc900] ;  /* 0x00c900000508783b */ /* 0x000f680000000200 */
[----:B------:R-:W3:Y:S04]  /*ed60*/  LDSM.16.M88.4 R12, [R5+0xd100] ;  /* 0x00d10000050c783b */ /* 0x000ee80000000200 */
[----:B------:R-:W3:Y:S04]  /*ed70*/  LDSM.16.M88.4 R16, [R5+0xc100] ;  /* 0x00c100000510783b */ /* 0x000ee80000000200 */
[----:B------:R-:W3:Y:S04]  /*ed80*/  LDSM.16.M88.4 R68, [R5+0xd900] ;  /* 0x00d900000544783b */ /* 0x000ee80000000200 */
        /* <DEDUP_REMOVED lines=12> */
[----:B------:R-:W-:Y:S01]  /*ee50*/  LDSM.16.M88.4 R56, [R2+0xc900] ;  /* 0x00c900000238783b */ /* 0x000fe20000000200 */
[C---:B------:R-:W-:Y:S03]  /*ee60*/  HMMA.16816.F32 R28, R72.reuse, R30, RZ ;  /* 0x0000001e481c723c */ /* 0x040fe600000018ff */
[----:B------:R-:W-:Y:S04]  /*ee70*/  LDSM.16.M88.4 R60, [R2+0xc100] ;  /* 0x00c10000023c783b */ /* 0x000fe80000000200 */
[----:B------:R-:W-:Y:S01]  /*ee80*/  LDSM.16.M88.4 R80, [R0+0xd900] ;  /* 0x00d900000050783b */ /* 0x000fe20000000200 */
[C---:B---3--:R-:W-:Y:S03]  /*ee90*/  HMMA.16816.F32 R48, R72.reuse, R44, RZ ;  /* 0x0000002c4830723c */ /* 0x048fe600000018ff */
[----:B-1----:R-:W-:Y:S04]  /*eea0*/  LDSM.16.M88.4 R52, [R2+0xd900] ;  /* 0x00d900000234783b */ /* 0x002fe80000000200 */
[----:B------:R-:W0:Y:S01]  /*eeb0*/  LDGDEPBAR ;  /* 0x00000000000079af */ /* 0x000e220000000000 */
[C---:B------:R-:W-:Y:S03]  /*eec0*/  HMMA.16816.F32 R44, R72.reuse, R46, RZ ;  /* 0x0000002e482c723c */ /* 0x040fe600000018ff */
[----:B----4-:R-:W-:Y:S05]  /*eed0*/  LDSM.16.M88.4 R76, [R184] ;  /* 0x00000000b84c783b */ /* 0x010fea0000000200 */
[C---:B------:R-:W-:Y:S08]  /*eee0*/  HMMA.16816.F32 R24, R72.reuse, R20, RZ ;  /* 0x000000144818723c */ /* 0x040ff000000018ff */
[----:B------:R-:W-:Y:S01]  /*eef0*/  HMMA.16816.F32 R72, R72, R22, RZ ;  /* 0x000000164848723c */ /* 0x000fe200000018ff */
[----:B------:R-:W-:Y:S07]  /*ef00*/  LDSM.16.M88.4 R20, [R185] ;  /* 0x00000000b914783b */ /* 0x000fee0000000200 */
[C---:B-----5:R-:W-:Y:S08]  /*ef10*/  HMMA.16816.F32 R40, R64.reuse, R8, R40 ;  /* 0x000000084028723c */ /* 0x060ff00000001828 */
[C---:B------:R-:W-:Y:S01]  /*ef20*/  HMMA.16816.F32 R36, R64.reuse, R10, R36 ;  /* 0x0000000a4024723c */ /* 0x040fe20000001824 */
[----:B------:R-:W1:Y:S07]  /*ef30*/  LDSM.16.M88.4 R8, [R2+0xd100] ;  /* 0x00d100000208783b */ /* 0x000e6e0000000200 */
[C---:B------:R-:W-:Y:S08]  /*ef40*/  HMMA.16816.F32 R32, R64.reuse, R12, R32 ;  /* 0x0000000c4020723c */ /* 0x040ff00000001820 */
[C---:B------:R-:W-:Y:S01]  /*ef50*/  HMMA.16816.F32 R28, R64.reuse, R14, R28 ;  /* 0x0000000e401c723c */ /* 0x040fe2000000181c */
[----:B------:R-:W2:Y:S07]  /*ef60*/  LDSM.16.M88.4 R12, [R0+0xc900] ;  /* 0x00c90000000c783b */ /* 0x000eae0000000200 */
[C---:B------:R-:W-:Y:S08]  /*ef70*/  HMMA.16816.F32 R48, R64.reuse, R16, R48 ;  /* 0x000000104030723c */ /* 0x040ff00000001830 */
[C---:B------:R-:W-:Y:S01]  /*ef80*/  HMMA.16816.F32 R44, R64.reuse, R18, R44 ;  /* 0x00000012402c723c */ /* 0x040fe2000000182c */
[----:B------:R-:W3:Y:S07]  /*ef90*/  LDSM.16.M88.4 R16, [R0+0xc100] ;  /* 0x00c100000010783b */ /* 0x000eee0000000200 */
        /* <DEDUP_REMOVED lines=39> */
[C---:B--2---:R-:W-:Y:S08]  /*f210*/  HMMA.16816.F32 R40, R20.reuse, R12, R40 ;  /* 0x0000000c1428723c */ /* 0x044ff00000001828 */
[----:B------:R-:W-:Y:S01]  /*f220*/  HMMA.16816.F32 R36, R20, R14, R36 ;  /* 0x0000000e1424723c */ /* 0x000fe20000001824 */
[----:B------:R-:W2:Y:S07]  /*f230*/  LDSM.16.M88.4 R12, [R2+0xe900] ;  /* 0x00e90000020c783b */ /* 0x000eae0000000200 */
[----:B------:R-:W-:Y:S01]  /*f240*/  HMMA.16816.F32 R72, R68, R54, R72 ;  /* 0x000000364448723c */ /* 0x000fe20000001848 */
[----:B------:R-:W2:Y:S07]  /*f250*/  LDSM.16.M88.4 R52, [R2+0xf100] ;  /* 0x00f100000234783b */ /* 0x000eae0000000200 */
[C---:B---3--:R-:W-:Y:S08]  /*f260*/  HMMA.16816.F32 R48, R20.reuse, R16, R48 ;  /* 0x000000101430723c */ /* 0x048ff00000001830 */
[C---:B------:R-:W-:Y:S01]  /*f270*/  HMMA.16816.F32 R44, R20.reuse, R18, R44 ;  /* 0x00000012142c723c */ /* 0x040fe2000000182c */
[----:B------:R-:W3:Y:S07]  /*f280*/  LDSM.16.M88.4 R16, [R2+0xf900] ;  /* 0x00f900000210783b */ /* 0x000eee0000000200 */
        /* <DEDUP_REMOVED lines=18> */
[----:B------:R-:W-:Y:S01]  /*f3b0*/  HMMA.16816.F32 R72, R60, R18, R72 ;  /* 0x000000123c48723c */ /* 0x000fe20000001848 */
[----:B------:R-:W3:Y:S04]  /*f3c0*/  LDSM.16.M88.4 R16, [R188+0x10100] ;  /* 0x01010000bc10783b */ /* 0x000ee80000000200 */
        /* <DEDUP_REMOVED lines=10> */
[C---:B--2---:R-:W-:Y:S08]  /*f470*/  HMMA.16816.F32 R64, R28.reuse, R12, R64 ;  /* 0x0000000c1c40723c */ /* 0x044ff00000001840 */
[----:B------:R-:W-:Y:S01]  /*f480*/  HMMA.16816.F32 R72, R28, R14, R72 ;  /* 0x0000000e1c48723c */ /* 0x000fe20000001848 */
[----:B------:R-:W2:Y:S04]  /*f490*/  LDSM.16.M88.4 R12, [R188+0x11900] ;  /* 0x01190000bc0c783b */ /* 0x000ea80000000200 */
[----:B------:R-:W-:Y:S03]  /*f4a0*/  LDSM.16.M88.4 R28, [R5+0x11100] ;  /* 0x01110000051c783b */ /* 0x000fe60000000200 */
[C---:B---3--:R-:W-:Y:S08]  /*f4b0*/  HMMA.16816.F32 R48, R24.reuse, R16, R48 ;  /* 0x000000101830723c */ /* 0x048ff00000001830 */
        /* <DEDUP_REMOVED lines=11> */
[C---:B--2---:R-:W-:Y:S08]  /*f570*/  HMMA.16816.F32 R64, R24.reuse, R12, R64 ;  /* 0x0000000c1840723c */ /* 0x044ff00000001840 */
[----:B------:R-:W-:Y:S01]  /*f580*/  HMMA.16816.F32 R72, R24, R14, R72 ;  /* 0x0000000e1848723c */ /* 0x000fe20000001848 */
[----:B------:R-:W-:Y:S04]  /*f590*/  LDSM.16.M88.4 R24, [R184+0x8000] ;  /* 0x00800000b818783b */ /* 0x000fe80000000200 */
[----:B------:R-:W2:Y:S03]  /*f5a0*/  LDSM.16.M88.4 R12, [R0+0x10100] ;  /* 0x01010000000c783b */ /* 0x000ea60000000200 */
[C---:B-1----:R-:W-:Y:S08]  /*f5b0*/  HMMA.16816.F32 R48, R16.reuse, R8, R48 ;  /* 0x000000081030723c */ /* 0x042ff00000001830 */
[----:B------:R-:W-:Y:S01]  /*f5c0*/  HMMA.16816.F32 R44, R16, R10, R44 ;  /* 0x0000000a102c723c */ /* 0x000fe2000000182c */
[----:B------:R-:W1:Y:S07]  /*f5d0*/  LDSM.16.M88.4 R8, [R0+0x11100] ;  /* 0x011100000008783b */ /* 0x000e6e0000000200 */
[C---:B------:R-:W-:Y:S08]  /*f5e0*/  HMMA.16816.F32 R68, R56.reuse, R30, R68 ;  /* 0x0000001e3844723c */ /* 0x040ff00000001844 */
[C---:B------:R-:W-:Y:S08]  /*f5f0*/  HMMA.16816.F32 R40, R56.reuse, R60, R40 ;  /* 0x0000003c3828723c */ /* 0x040ff00000001828 */
        /* <DEDUP_REMOVED lines=9> */
[----:B------:R-:W5:Y:S01]  /*f690*/  LDSM.16.M88.4 R28, [R0+0x10900] ;  /* 0x01090000001c783b */ /* 0x000f620000000200 */
[----:B------:R-:W-:-:S05]  /*f6a0*/  FMUL.FTZ R44, R44, c[0x0][0x320] ;  /* 0x0000c8002c2c7a20 */ /* 0x000fca0000410000 */
[----:B--2---:R2:W1:Y:S01]  /*f6b0*/  MUFU.TANH R2, R44 ;  /* 0x0000002c00027308 */ /* 0x0044620000002400 */
[----:B------:R-:W-:Y:S08]  /*f6c0*/  HMMA.16816.F32 R72, R56, R78, R72 ;  /* 0x0000004e3848723c */ /* 0x000ff00000001848 */
[C---:B------:R-:W-:Y:S08]  /*f6d0*/  HMMA.16816.F32 R40, R16.reuse, R20, R40 ;  /* 0x000000141028723c */ /* 0x040ff00000001828 */
[----:B------:R-:W-:Y:S01]  /*f6e0*/  HMMA.16816.F32 R36, R16, R22, R36 ;  /* 0x000000161024723c */ /* 0x000fe20000001824 */
[----:B------:R-:W2:Y:S07]  /*f6f0*/  LDSM.16.M88.4 R20, [R0+0x11900] ;  /* 0x011900000014783b */ /* 0x000eae0000000200 */
[----:B-1----:R-:W-:Y:S07]  /*f700*/  HMMA.16816.F32 R68, R24, R10, R68 ;  /* 0x0000000a1844723c */ /* 0x002fee0000001844 */
[----:B------:R-:W-:Y:S01]  /*f710*/  LOP3.LUT R11, R87, 0xffffffe0, RZ, 0xc0, !PT ;  /* 0xffffffe0570b7812 */ /* 0x000fe200078ec0ff */
[----:B---3--:R-:W-:Y:S04]  /*f720*/  HMMA.16816.F32 R64, R16, R12, R64 ;  /* 0x0000000c1040723c */ /* 0x008fe80000001840 */
[----:B------:R-:W-:Y:S01]  /*f730*/  IMAD.IADD R11, R84, 0x1, -R11 ;  /* 0x00000001540b7824 */ /* 0x000fe200078e0a0b */
[----:B------:R-:W-:-:S02]  /*f740*/  IADD3 R84, -R89, R84, RZ ;  /* 0x0000005459547210 */ /* 0x000fc40007ffe1ff */
[----:B------:R-:W-:Y:S01]  /*f750*/  SHF.R.S32.HI R12, RZ, 0x1f, R91 ;  /* 0x0000001fff0c7819 */ /* 0x000fe2000001145b */
[C---:B------:R-:W-:Y:S01]  /*f760*/  HMMA.16816.F32 R32, R16.reuse, R52, R32 ;  /* 0x000000341020723c */ /* 0x040fe20000001820 */
[----:B------:R-:W-:Y:S02]  /*f770*/  LEA.HI R13, R84, R84, RZ, 0x1 ;  /* 0x00000054540d7211 */ /* 0x000fe400078f08ff */
[----:B------:R-:W-:Y:S02]  /*f780*/  LEA.HI R12, R12, R91, RZ, 0x3 ;  /* 0x0000005b0c0c7211 */ /* 0x000fe400078f18ff */
[----:B------:R-:W-:Y:S02]  /*f790*/  LOP3.LUT R13, R13, 0x1ffffffe, RZ, 0xc0, !PT ;  /* 0x1ffffffe0d0d7812 */ /* 0x000fe400078ec0ff */
[----:B------:R-:W-:Y:S01]  /*f7a0*/  LOP3.LUT R12, R12, 0xffffff8, RZ, 0xc0, !PT ;  /* 0x0ffffff80c0c7812 */ /* 0x000fe200078ec0ff */
[----:B------:R-:W-:Y:S01]  /*f7b0*/  HMMA.16816.F32 R72, R16, R14, R72 ;  /* 0x0000000e1048723c */ /* 0x000fe20000001848 */
[----:B------:R-:W-:Y:S01]  /*f7c0*/  IADD3 R84, R84, -R13, RZ ;  /* 0x8000000d54547210 */ /* 0x000fe20007ffe0ff */
[----:B------:R-:W-:-:S02]  /*f7d0*/  FMUL.FTZ R68, R68, c[0x0][0x320] ;  /* 0x0000c80044447a20 */ /* 0x000fc40000410000 */
[----:B------:R-:W-:Y:S02]  /*f7e0*/  IMAD.IADD R12, R91, 0x1, -R12 ;  /* 0x000000015b0c7824 */ /* 0x000fe400078e0a0c */
[----:B------:R-:W-:Y:S01]  /*f7f0*/  FMUL.FTZ R69, R69, c[0x0][0x320] ;  /* 0x0000c80045457a20 */ /* 0x000fe20000410000 */
[----:B------:R-:W-:Y:S01]  /*f800*/  SHF.R.S32.HI R14, RZ, 0x1f, R11 ;  /* 0x0000001fff0e7819 */ /* 0x000fe2000001140b */
[----:B-----5:R-:W-:Y:S01]  /*f810*/  HMMA.16816.F32 R40, R24, R28, R40 ;  /* 0x0000001c1828723c */ /* 0x020fe20000001828 */
[----:B------:R1:W3:Y:S02]  /*f820*/  MUFU.TANH R173, R68 ;  /* 0x0000004400ad7308 */ /* 0x0002e40000002400 */
[----:B------:R-:W-:-:S04]  /*f830*/  LEA.HI R14, R14, R11, RZ, 0x2 ;  /* 0x0000000b0e0e7211 */ /* 0x000fc800078f10ff */
[C---:B------:R-:W-:Y:S01]  /*f840*/  LEA.HI.SX32 R205, R14.reuse, R133, 0x1e ;  /* 0x000000850ecd7211 */ /* 0x040fe200078ff2ff */
[C---:B------:R-:W-:Y:S01]  /*f850*/  HMMA.16816.F32 R36, R24.reuse, R30, R36 ;  /* 0x0000001e1824723c */ /* 0x040fe20000001824 */
[----:B------:R-:W-:Y:S01]  /*f860*/  LOP3.LUT R214, R14, 0x7ffffffc, RZ, 0xc0, !PT ;  /* 0x7ffffffc0ed67812 */ /* 0x000fe200078ec0ff */
[----:B------:R-:W-:Y:S01]  /*f870*/  FMUL.FTZ R29, R49, c[0x0][0x320] ;  /* 0x0000c800311d7a20 */ /* 0x000fe20000410000 */
[----:B------:R1:W1:Y:S01]  /*f880*/  MUFU.TANH R169, R69 ;  /* 0x0000004500a97308 */ /* 0x0002620000002400 */
[----:B------:R-:W-:Y:S02]  /*f890*/  IMAD R205, R12, 0x10, R205 ;  /* 0x000000100ccd7824 */ /* 0x000fe400078e02cd */
[----:B------:R-:W-:Y:S01]  /*f8a0*/  IMAD.IADD R214, R11, 0x1, -R214 ;  /* 0x000000010bd67824 */ /* 0x000fe200078e0ad6 */
[----:B------:R-:W-:Y:S01]  /*f8b0*/  IADD3 R11, R193, 0x1, -R86 ;  /* 0x00000001c10b7810 */ /* 0x000fe20007ffe856 */
[----:B------:R-:W-:Y:S01]  /*f8c0*/  IMAD R205, R84, 0x8, R205 ;  /* 0x0000000854cd7824 */ /* 0x000fe200078e02cd */
[C---:B------:R-:W-:Y:S01]  /*f8d0*/  HMMA.16816.F32 R32, R24.reuse, R8, R32 ;  /* 0x000000081820723c */ /* 0x040fe20000001820 */
[----:B------:R-:W-:Y:S01]  /*f8e0*/  FMUL.FTZ R28, R50, c[0x0][0x320] ;  /* 0x0000c800321c7a20 */ /* 0x000fe20000410000 */
[----:B------:R-:W-:Y:S01]  /*f8f0*/  SHF.L.U32 R214, R214, 0x1, RZ ;  /* 0x00000001d6d67819 */ /* 0x000fe200000006ff */
[----:B------:R-:W-:Y:S01]  /*f900*/  @P3 IMAD.HI.U32 R13, R205, c[0x0][0x2c8], RZ ;  /* 0x0000b200cd0d3a27 */ /* 0x000fe200078e00ff */
[----:B------:R-:W-:Y:S01]  /*f910*/  MOV R12, R205 ;  /* 0x000000cd000c7202 */ /* 0x000fe20000000f00 */
[----:B------:R-:W1:Y:S01]  /*f920*/  MUFU.TANH R29, R29 ;  /* 0x0000001d001d7308 */ /* 0x000e620000002400 */
[----:B------:R-:W-:Y:S01]  /*f930*/  IADD3 R18, -R196, R11, -R214 ;  /* 0x0000000bc4127210 */ /* 0x000fe20007ffe9d6 */
[----:B------:R-:W-:Y:S01]  /*f940*/  FMUL.FTZ R30, R45, c[0x0][0x320] ;  /* 0x0000c8002d1e7a20 */ /* 0x000fe20000410000 */
[C---:B--2---:R-:W-:Y:S01]  /*f950*/  HMMA.16816.F32 R64, R24.reuse, R20, R64 ;  /* 0x000000141840723c */ /* 0x044fe20000001840 */
[----:B------:R-:W-:Y:S01]  /*f960*/  @P3 SHF.R.U32.HI R12, RZ, c[0x0][0x2cc], R13 ;  /* 0x0000b300ff0c3a19 */ /* 0x000fe2000001160d */
[----:B------:R-:W-:Y:S01]  /*f970*/  FMUL.FTZ R8, R40, c[0x0][0x320] ;  /* 0x0000c80028087a20 */ /* 0x000fe20000410000 */
[----:B------:R-:W-:Y:S01]  /*f980*/  ISETP.GE.AND P3, PT, R194, 0x1, PT ;  /* 0x00000001c200780c */ /* 0x000fe20003f66270 */
[----:B------:R-:W-:Y:S01]  /*f990*/  FMUL.FTZ R9, R41, c[0x0][0x320] ;  /* 0x0000c80029097a20 */ /* 0x000fe20000410000 */
[----:B------:R-:W2:Y:S01]  /*f9a0*/  MUFU.TANH R28, R28 ;  /* 0x0000001c001c7308 */ /* 0x000ea20000002400 */
[----:B------:R-:W5:Y:S01]  /*f9b0*/  SHFL.IDX PT, R13, R12, RZ, 0x1c1f ;  /* 0x001c1fff0c0d7589 */ /* 0x000f6200000e0000 */
[----:B------:R-:W-:Y:S01]  /*f9c0*/  FMUL.FTZ R10, R37, c[0x0][0x320] ;  /* 0x0000c800250a7a20 */ /* 0x000fe20000410000 */
[----:B------:R-:W-:Y:S01]  /*f9d0*/  HMMA.16816.F32 R72, R24, R22, R72 ;  /* 0x000000161848723c */ /* 0x000fe20000001848 */
[----:B------:R-:W-:Y:S01]  /*f9e0*/  FMUL.FTZ R36, R36, c[0x0][0x320] ;  /* 0x0000c80024247a20 */ /* 0x000fe20000410000 */
[----:B------:R-:W-:-:S02]  /*f9f0*/  IADD3 R19, R18, c[0x0][0x328], RZ ;  /* 0x0000ca0012137a10 */ /* 0x000fc40007ffe0ff */
[----:B------:R-:W-:Y:S01]  /*fa00*/  IADD3 R14, -R214, R193, -R86 ;  /* 0x000000c1d60e7210 */ /* 0x000fe20007ffe956 */
[----:B------:R-:W1:Y:S01]  /*fa10*/  MUFU.TANH R30, R30 ;  /* 0x0000001e001e7308 */ /* 0x000e620000002400 */
[----:B------:R-:W-:Y:S02]  /*fa20*/  IADD3 R18, R18, UR4, RZ ;  /* 0x0000000412127c10 */ /* 0x000fe4000fffe0ff */
[----:B------:R-:W-:Y:S02]  /*fa30*/  FMUL.FTZ R32, R32, c[0x0][0x320] ;  /* 0x0000c80020207a20 */ /* 0x000fe40000410000 */
[----:B------:R-:W-:-:S03]  /*fa40*/  FMUL.FTZ R33, R33, c[0x0][0x320] ;  /* 0x0000c80021217a20 */ /* 0x000fc60000410000 */
[----:B------:R-:W1:Y:S03]  /*fa50*/  MUFU.TANH R8, R8 ;  /* 0x0000000800087308 */ /* 0x000e660000002400 */
[----:B------:R-:W-:Y:S02]  /*fa60*/  FMUL.FTZ R64, R64, c[0x0][0x320] ;  /* 0x0000c80040407a20 */ /* 0x000fe40000410000 */
[----:B------:R-:W-:-:S03]  /*fa70*/  FMUL.FTZ R65, R65, c[0x0][0x320] ;  /* 0x0000c80041417a20 */ /* 0x000fc60000410000 */
[----:B------:R-:W1:Y:S01]  /*fa80*/  MUFU.TANH R9, R9 ;  /* 0x0000000900097308 */ /* 0x000e620000002400 */
[----:B-----5:R-:W-:Y:S01]  /*fa90*/  IMAD.IADD R21, R19, 0x1, R13 ;  /* 0x0000000113157824 */ /* 0x020fe200078e020d */
[----:B------:R-:W-:Y:S01]  /*faa0*/  IADD3 R20, R18, R13, RZ ;  /* 0x0000000d12147210 */ /* 0x000fe20007ffe0ff */
[----:B------:R-:W-:Y:S02]  /*fab0*/  FMUL.FTZ R72, R72, c[0x0][0x320] ;  /* 0x0000c80048487a20 */ /* 0x000fe40000410000 */
[----:B------:R-:W-:Y:S01]  /*fac0*/  FMUL.FTZ R73, R73, c[0x0][0x320] ;  /* 0x0000c80049497a20 */ /* 0x000fe20000410000 */
[----:B------:R-:W-:Y:S02]  /*fad0*/  IMNMX R21, R21, R14, PT ;  /* 0x0000000e15157217 */ /* 0x000fe40003800200 */
[----:B------:R1:W1:Y:S08]  /*fae0*/  MUFU.TANH R0, R36 ;  /* 0x0000002400007308 */ /* 0x0002700000002400 */
        /* <DEDUP_REMOVED lines=19> */
.L_x_1027:
[----:B------:R-:W-:-:S04]  /*fc20*/  MOV R11, c[0x0][0x32c] ;  /* 0x0000cb00000b7a02 */ /* 0x000fc80000000f00 */
[----:B------:R-:W-:-:S13]  /*fc30*/  ISETP.NE.AND P0, PT, R11, 0x1, PT ;  /* 0x000000010b00780c */ /* 0x000fda0003f05270 */
[----:B------:R-:W-:-:S05]  /*fc40*/  @P0 IMAD.HI.U32 R11, R13, c[0x0][0x330], RZ ;  /* 0x0000cc000d0b0a27 */ /* 0x000fca00078e00ff */
[----:B------:R-:W-:Y:S02]  /*fc50*/  @P0 SHF.R.U32.HI R13, RZ, c[0x0][0x334], R11 ;  /* 0x0000cd00ff0d0a19 */ /* 0x000fe4000001160b */
.L_x_1028:
[----:B------:R-:W-:Y:S05]  /*fc60*/  BSYNC B0 ;  /* 0x0000000000007941 */ /* 0x000fea0003800000 */
.L_x_1026:
[----:B------:R-:W-:-:S04]  /*fc70*/  IMAD R11, R13, c[0x0][0x32c], -R86 ;  /* 0x0000cb000d0b7a24 */ /* 0x000fc800078e0a56 */
[----:B------:R-:W-:-:S05]  /*fc80*/  IMAD.IADD R11, R11, 0x1, -R214 ;  /* 0x000000010b0b7824 */ /* 0x000fca00078e0ad6 */
[----:B------:R-:W-:Y:S02]  /*fc90*/  IADD3 R16, R11, c[0x0][0x32c], RZ ;  /* 0x0000cb000b107a10 */ /* 0x000fe40007ffe0ff */
[----:B------:R-:W-:Y:S02]  /*fca0*/  IMNMX R20, R20, R11, !PT ;  /* 0x0000000b14147217 */ /* 0x000fe40007800200 */
[----:B------:R-:W-:Y:S02]  /*fcb0*/  IMNMX R21, R21, R16, PT ;  /* 0x0000001015157217 */ /* 0x000fe40003800200 */
.L_x_1025:
[----:B--234-:R-:W-:Y:S01]  /*fcc0*/  ISETP.GT.AND P1, PT, R145, RZ, PT ;  /* 0x000000ff9100720c */ /* 0x01cfe20003f24270 */
[----:B------:R-:W2:Y:S01]  /*fcd0*/  SHFL.IDX PT, R12, R12, 0x1, 0x1c1f ;  /* 0x003c1f000c0c7f89 */ /* 0x000ea200000e0000 */
[----:B------:R-:W-:Y:S02]  /*fce0*/  FMUL.FTZ R22, R43, c[0x0][0x320] ;  /* 0x0000c8002b167a20 */ /* 0x000fe40000410000 */
[----:B------:R-:W-:Y:S01]  /*fcf0*/  ISETP.GT.AND P0, PT, R20, RZ, P1 ;  /* 0x000000ff1400720c */ /* 0x000fe20000f04270 */
[----:B------:R-:W-:Y:S02]  /*fd00*/  FMUL.FTZ R23, R38, c[0x0][0x320] ;  /* 0x0000c80026177a20 */ /* 0x000fe40000410000 */
[----:B------:R-:W-:Y:S01]  /*fd10*/  FMUL.FTZ R35, R35, c[0x0][0x320] ;  /* 0x0000c80023237a20 */ /* 0x000fe20000410000 */
[----:B------:R-:W-:Y:S01]  /*fd20*/  ISETP.LT.OR P0, PT, R21, 0x1, P0 ;  /* 0x000000011500780c */ /* 0x000fe20000701670 */
[----:B------:R-:W-:Y:S01]  /*fd30*/  FMUL.FTZ R70, R70, c[0x0][0x320] ;  /* 0x0000c80046467a20 */ /* 0x000fe20000410000 */
[----:B------:R-:W3:Y:S01]  /*fd40*/  MUFU.TANH R22, R22 ;  /* 0x0000001600167308 */ /* 0x000ee20000002400 */
        /* <DEDUP_REMOVED lines=10> */
[----:B-1----:R-:W-:Y:S02]  /*fdf0*/  FSEL R29, R29, -INF , !P0 ;  /* 0xff8000001d1d7808 */ /* 0x002fe40004000000 */
[----:B------:R-:W-:Y:S01]  /*fe00*/  ISETP.GT.AND P0, PT, R20, 0x8, P1 ;  /* 0x000000081400780c */ /* 0x000fe20000f04270 */
[----:B--2---:R-:W-:-:S03]  /*fe10*/  IMAD.IADD R19, R19, 0x1, R12 ;  /* 0x0000000113137824 */ /* 0x004fc600078e020c */
[----:B------:R-:W-:Y:S01]  /*fe20*/  ISETP.LT.OR P0, PT, R21, 0x9, P0 ;  /* 0x000000091500780c */ /* 0x000fe20000701670 */
[----:B------:R4:W1:Y:S01]  /*fe30*/  MUFU.TANH R216, R70 ;  /* 0x0000004600d87308 */ /* 0x0008620000002400 */
[----:B------:R-:W-:Y:S02]  /*fe40*/  IMNMX R19, R19, R14, PT ;  /* 0x0000000e13137217 */ /* 0x000fe40003800200 */
[----:B------:R-:W-:Y:S01]  /*fe50*/  FSEL R17, R2, -INF , !P0 ;  /* 0xff80000002117808 */ /* 0x000fe20004000000 */
[----:B------:R-:W-:Y:S01]  /*fe60*/  FMUL.FTZ R2, R46, c[0x0][0x320] ;  /* 0x0000c8002e027a20 */ /* 0x000fe20000410000 */
[----:B------:R-:W-:-:S03]  /*fe70*/  ISETP.GT.AND P0, PT, R20, 0x9, P1 ;  /* 0x000000091400780c */ /* 0x000fc60000f04270 */
[----:B------:R4:W2:Y:S01]  /*fe80*/  MUFU.TANH R180, R71 ;  /* 0x0000004700b47308 */ /* 0x0008a20000002400 */
[----:B------:R-:W-:-:S04]  /*fe90*/  ISETP.LT.OR P0, PT, R21, 0xa, P0 ;  /* 0x0000000a1500780c */ /* 0x000fc80000701670 */
[----:B------:R-:W-:Y:S02]  /*fea0*/  FSEL R15, R30, -INF , !P0 ;  /* 0xff8000001e0f7808 */ /* 0x000fe40004000000 */
[----:B------:R-:W-:Y:S01]  /*feb0*/  ISETP.GT.AND P0, PT, R20, 0x10, P1 ;  /* 0x000000101400780c */ /* 0x000fe20000f04270 */
[----:B------:R-:W1:Y:S03]  /*fec0*/  MUFU.TANH R2, R2 ;  /* 0x0000000200027308 */ /* 0x000e660000002400 */
        /* <DEDUP_REMOVED lines=11> */
[----:B------:R-:W-:Y:S01]  /*ff80*/  FSEL R9, R0, -INF , !P0 ;  /* 0xff80000000097808 */ /* 0x000fe20004000000 */
[----:B------:R-:W-:Y:S01]  /*ff90*/  FMUL.FTZ R0, R47, c[0x0][0x320] ;  /* 0x0000c8002f007a20 */ /* 0x000fe20000410000 */
[----:B------:R-:W-:-:S04]  /*ffa0*/  ISETP.GT.AND P0, PT, R20, 0x19, P1 ;  /* 0x000000191400780c */ /* 0x000fc80000f04270 */
[----:B------:R-:W-:Y:S01]  /*ffb0*/  ISETP.LT.OR P0, PT, R21, 0x1a, P0 ;  /* 0x0000001a1500780c */ /* 0x000fe20000701670 */
[----:B------:R-:W1:Y:S03]  /*ffc0*/  MUFU.TANH R0, R0 ;  /* 0x0000000000007308 */ /* 0x000e660000002400 */
[----:B------:R-:W-:Y:S01]  /*ffd0*/  FSEL R5, R10, -INF , !P0 ;  /* 0xff8000000a057808 */ /* 0x000fe20004000000 */
[----:B------:R-:W-:Y:S01]  /*ffe0*/  FMUL.FTZ R10, R42, c[0x0][0x320] ;  /* 0x0000c8002a0a7a20 */ /* 0x000fe20000410000 */
[----:B------:R-:W-:-:S03]  /*fff0*/  ISETP.GT.AND P0, PT, R20, 0x20, P1 ;  /* 0x000000201400780c */ /* 0x000fc60000f04270 */
[----:B------:R4:W1:Y:S01]  /*10000*/  MUFU.TANH R220, R34 ;  /* 0x0000002200dc7308 */ /* 0x0008620000002400 */
        /* <DEDUP_REMOVED lines=13> */
[----:B------:R-:W1:Y:S03]  /*100e0*/  MUFU.TANH R23, R23 ;  /* 0x0000001700177308 */ /* 0x000e660000002400 */
        /* <DEDUP_REMOVED lines=13> */
[----:B------:R-:W-:Y:S02]  /*101c0*/  IMAD.IADD R21, R18, 0x1, R12 ;  /* 0x0000000112157824 */ /* 0x000fe400078e020c */
[----:B------:R-:W1:Y:S01]  /*101d0*/  MUFU.TANH R20, R20 ;  /* 0x0000001400147308 */ /* 0x000e620000002400 */
[----:B------:R-:W-:Y:S01]  /*101e0*/  FSEL R141, R141, -INF , !P0 ;  /* 0xff8000008d8d7808 */ /* 0x000fe20004000000 */
[----:B------:R-:W-:Y:S06]  /*101f0*/  @!P3 BRA `(.L_x_1029) ;  /* 0x000001500000b947 */ /* 0x000fec0003800000 */
        /* <DEDUP_REMOVED lines=11> */
.L_x_1031:
[----:B------:R-:W-:-:S04]  /*102b0*/  MOV R12, c[0x0][0x32c] ;  /* 0x0000cb00000c7a02 */ /* 0x000fc80000000f00 */
[----:B------:R-:W-:-:S13]  /*102c0*/  ISETP.NE.AND P0, PT, R12, 0x1, PT ;  /* 0x000000010c00780c */ /* 0x000fda0003f05270 */
[----:B------:R-:W-:-:S05]  /*102d0*/  @P0 IMAD.HI.U32 R12, R25, c[0x0][0x330], RZ ;  /* 0x0000cc00190c0a27 */ /* 0x000fca00078e00ff */
[----:B------:R-:W-:Y:S02]  /*102e0*/  @P0 SHF.R.U32.HI R25, RZ, c[0x0][0x334], R12 ;  /* 0x0000cd00ff190a19 */ /* 0x000fe4000001160c */
.L_x_1032:
[----:B------:R-:W-:Y:S05]  /*102f0*/  BSYNC B0 ;  /* 0x0000000000007941 */ /* 0x000fea0003800000 */
.L_x_1030:
[----:B------:R-:W-:-:S04]  /*10300*/  IMAD R25, R25, c[0x0][0x32c], -R86 ;  /* 0x0000cb0019197a24 */ /* 0x000fc800078e0a56 */
[----:B------:R-:W-:-:S05]  /*10310*/  IMAD.IADD R14, R25, 0x1, -R214 ;  /* 0x00000001190e7824 */ /* 0x000fca00078e0ad6 */
[----:B------:R-:W-:Y:S02]  /*10320*/  IADD3 R12, R14, c[0x0][0x32c], RZ ;  /* 0x0000cb000e0c7a10 */ /* 0x000fe40007ffe0ff */
[----:B------:R-:W-:Y:S02]  /*10330*/  IMNMX R21, R21, R14, !PT ;  /* 0x0000000e15157217 */ /* 0x000fe40007800200 */
[----:B------:R-:W-:Y:S02]  /*10340*/  IMNMX R19, R19, R12, PT ;  /* 0x0000000c13137217 */ /* 0x000fe40003800200 */
.L_x_1029:
[----:B--234-:R-:W-:Y:S01]  /*10350*/  ISETP.GT.AND P0, PT, R21, 0x1, P1 ;  /* 0x000000011500780c */ /* 0x01cfe20000f04270 */
[----:B------:R-:W-:-:S04]  /*10360*/  DEPBAR.LE SB0, 0x2 ;  /* 0x000080800000791a */ /* 0x000fc80000000000 */
[----:B------:R-:W-:Y:S01]  /*10370*/  BAR.SYNC.DEFER_BLOCKING 0x0 ;  /* 0x0000000000007b1d */ /* 0x000fe20000010000 */
[----:B------:R-:W-:Y:S01]  /*10380*/  ISETP.LT.OR P0, PT, R19, 0x2, P0 ;  /* 0x000000021300780c */ /* 0x000fe20000701670 */
[----:B------:R-:W-:Y:S01]  /*10390*/  IMAD.SHL.U32 R135, R4, 0x2, RZ ;  /* 0x0000000204877824 */ /* 0x000fe200078e00ff */
[----:B------:R-:W-:Y:S02]  /*103a0*/  IADD3 R25, R145, -0x3, RZ ;  /* 0xfffffffd91197810 */ /* 0x000fe40007ffe0ff */
[----:B-1----:R-:W-:Y:S01]  /*103b0*/  FSEL R20, R20, -INF , !P0 ;  /* 0xff80000014147808 */ /* 0x002fe20004000000 */
[--C-:B------:R-:W-:Y:S01]  /*103c0*/  IMAD R134, R3, 0x2, R135.reuse ;  /* 0x0000000203867824 */ /* 0x100fe200078e0287 */
[----:B------:R-:W-:Y:S01]  /*103d0*/  ISETP.GT.AND P0, PT, R21, 0x8, P1 ;  /* 0x000000081500780c */ /* 0x000fe20000f04270 */
[----:B------:R-:W-:Y:S01]  /*103e0*/  IMAD.IADD R174, R187, 0x1, R135 ;  /* 0x00000001bbae7824 */ /* 0x000fe200078e0287 */
        /* <DEDUP_REMOVED lines=15> */
[----:B------:R-:W-:Y:S01]  /*104e0*/  LDSM.16.MT88.4 R108, [R134+0x100] ;  /* 0x00010000866c783b */ /* 0x000fe20000004200 */
[----:B------:R-:W-:-:S03]  /*104f0*/  @P0 IMAD.IADD R2, R25, 0x1, R2 ;  /* 0x0000000119020824 */ /* 0x000fc600078e0202 */
[----:B------:R-:W-:Y:S02]  /*10500*/  LDSM.16.MT88.4 R100, [R3+0x100] ;  /* 0x000100000364783b */ /* 0x000fe40000004200 */
[----:B------:R-:W-:Y:S02]  /*10510*/  @P0 LEA.HI.X R151, R24, c[0x0][0x1cc], R2, 0x1, P2 ;  /* 0x0000730018970a11 */ /* 0x000fe400010f0c02 */
[----:B------:R-:W-:Y:S01]  /*10520*/  ISETP.GT.AND P2, PT, R21, 0x9, P1 ;  /* 0x000000091500780c */ /* 0x000fe20000f44270 */
[----:B------:R-:W-:Y:S03]  /*10530*/  LDSM.16.MT88.4 R48, [R174+0x2100] ;  /* 0x00210000ae30783b */ /* 0x000fe60000004200 */
[----:B------:R-:W-:Y:S01]  /*10540*/  ISETP.LT.OR P2, PT, R19, 0xa, P2 ;  /* 0x0000000a1300780c */ /* 0x000fe20001741670 */
[----:B------:R-:W-:Y:S03]  /*10550*/  LDSM.16.MT88.4 R64, [R165+0x2100] ;  /* 0x00210000a540783b */ /* 0x000fe60000004200 */
[----:B------:R-:W-:Y:S01]  /*10560*/  FSEL R6, R0, -INF , !P2 ;  /* 0xff80000000067808 */ /* 0x000fe20005000000 */
        /* <DEDUP_REMOVED lines=17> */
[----:B------:R-:W-:Y:S02]  /*10680*/  FMNMX.FTZ R0, R11, R0, !PT ;  /* 0x000000000b007209 */ /* 0x000fe40007810000 */
[----:B------:R-:W-:-:S02]  /*10690*/  ISETP.LT.OR P2, PT, R19, 0x19, P2 ;  /* 0x000000191300780c */ /* 0x000fc40001741670 */
[----:B------:R-:W-:Y:S02]  /*106a0*/  FMNMX.FTZ R0, R9, R0, !PT ;  /* 0x0000000009007209 */ /* 0x000fe40007810000 */
        /* <DEDUP_REMOVED lines=18> */
[----:B------:R-:W-:Y:S02]  /*107d0*/  ISETP.LT.OR P2, PT, R19, 0x29, P2 ;  /* 0x000000291300780c */ /* 0x000fe40001741670 */
[----:B------:R-:W-:Y:S02]  /*107e0*/  FMNMX.FTZ R0, R143, R0, !PT ;  /* 0x000000008f007209 */ /* 0x000fe40007810000 */
[----:B------:R-:W-:Y:S02]  /*107f0*/  FSEL R216, R216, -INF , !P2 ;  /* 0xff800000d8d87808 */ /* 0x000fe40005000000 */
[----:B------:R-:W-:Y:S02]  /*10800*/  ISETP.GT.AND P2, PT, R21, 0x29, P1 ;  /* 0x000000291500780c */ /* 0x000fe40000f44270 */
[----:B------:R-:W-:-:S02]  /*10810*/  FMNMX.FTZ R0, R141, R0, !PT ;  /* 0x000000008d007209 */ /* 0x000fc40007810000 */
        /* <DEDUP_REMOVED lines=16> */
[----:B------:R-:W1:Y:S01]  /*10920*/  SHFL.BFLY PT, R19, R0, 0x2, 0x1f ;  /* 0x0c401f0000137f89 */ /* 0x000e6200000e0000 */
[----:B------:R-:W-:-:S02]  /*10930*/  FSEL R172, R172, -INF , !P1 ;  /* 0xff800000acac7808 */ /* 0x000fc40004800000 */
[----:B------:R-:W-:Y:S02]  /*10940*/  FMNMX.FTZ R7, R28, R20, !PT ;  /* 0x000000141c077209 */ /* 0x000fe40007810000 */
[----:B------:R-:W-:Y:S02]  /*10950*/  @P0 LEA R148, P1, R202, R150, 0x1 ;  /* 0x00000096ca940211 */ /* 0x000fe400078208ff */
[----:B------:R-:W-:Y:S02]  /*10960*/  FMNMX.FTZ R7, R18, R7, !PT ;  /* 0x0000000712077209 */ /* 0x000fe40007810000 */
[----:B------:R-:W-:Y:S02]  /*10970*/  @P0 LEA.HI.X R149, R202, R151, R201, 0x1, P1 ;  /* 0x00000097ca950211 */ /* 0x000fe400008f0cc9 */
[----:B------:R-:W-:Y:S02]  /*10980*/  FMNMX.FTZ R7, R6, R7, !PT ;  /* 0x0000000706077209 */ /* 0x000fe40007810000 */
[----:B------:R-:W-:-:S02]  /*10990*/  ISETP.NE.AND P2, PT, R218, 0x1, PT ;  /* 0x00000001da00780c */ /* 0x000fc40003f45270 */
        /* <DEDUP_REMOVED lines=8> */
[----:B------:R-:W-:-:S04]  /*10a20*/  FMNMX.FTZ R7, R216, R7, !PT ;  /* 0x00000007d8077209 */ /* 0x000fc80007810000 */
[----:B------:R-:W-:-:S04]  /*10a30*/  FMNMX.FTZ R7, R180, R7, !PT ;  /* 0x00000007b4077209 */ /* 0x000fc80007810000 */
[----:B------:R-:W-:-:S04]  /*10a40*/  FMNMX.FTZ R7, R178, R7, !PT ;  /* 0x00000007b2077209 */ /* 0x000fc80007810000 */
[----:B------:R-:W-:Y:S02]  /*10a50*/  FMNMX.FTZ R7, R142, R7, !PT ;  /* 0x000000078e077209 */ /* 0x000fe40007810000 */
[----:B-1----:R-:W-:Y:S02]  /*10a60*/  FMNMX.FTZ R2, R19, R2, !PT ;  /* 0x0000000213027209 */ /* 0x002fe40007810000 */
[----:B------:R-:W-:Y:S02]  /*10a70*/  FMNMX.FTZ R7, R140, R7, !PT ;  /* 0x000000078c077209 */ /* 0x000fe40007810000 */
[C---:B------:R-:W-:Y:S01]  /*10a80*/  FSETP.NEU.FTZ.AND P1, PT, R2.reuse, -INF , PT ;  /* 0xff8000000200780b */ /* 0x040fe20003f3d000 */
[----:B------:R-:W-:Y:S01]  /*10a90*/  FMUL.FTZ R182, R2, c[0x0][0x2d0] ;  /* 0x0000b40002b67a20 */ /* 0x000fe20000410000 */
[----:B------:R-:W-:-:S04]  /*10aa0*/  FMNMX.FTZ R22, R172, R7, !PT ;  /* 0x00000007ac167209 */ /* 0x000fc80007810000 */
[----:B------:R-:W-:Y:S01]  /*10ab0*/  FSEL R182, R182, RZ, P1 ;  /* 0x000000ffb6b67208 */ /* 0x000fe20000800000 */
[----:B------:R-:W1:Y:S04]  /*10ac0*/  SHFL.BFLY PT, R7, R22, 0x2, 0x1f ;  /* 0x0c401f0016077f89 */ /* 0x000e6800000e0000 */
[--C-:B------:R-:W-:Y:S02]  /*10ad0*/  FFMA.FTZ R162, R16, c[0x0][0x2d0], -R182.reuse ;  /* 0x0000b40010a27a23 */ /* 0x100fe400000108b6 */
        /* <DEDUP_REMOVED lines=8> */
[----:B------:R-:W2:Y:S01]  /*10b60*/  MUFU.EX2 R161, R161 ;  /* 0x000000a100a17308 */ /* 0x000ea20000000800 */
[--C-:B------:R-:W-:Y:S02]  /*10b70*/  FFMA.FTZ R170, R175, c[0x0][0x2d0], -R182.reuse ;  /* 0x0000b400afaa7a23 */ /* 0x100fe400000108b6 */
[--C-:B------:R-:W-:Y:S01]  /*10b80*/  FFMA.FTZ R168, R173, c[0x0][0x2d0], -R182.reuse ;  /* 0x0000b400ada87a23 */ /* 0x100fe200000108b6 */
[----:B-1----:R-:W-:Y:S01]  /*10b90*/  FMNMX.FTZ R7, R22, R7, !PT ;  /* 0x0000000716077209 */ /* 0x002fe20007810000 */
[----:B------:R-:W-:-:S03]  /*10ba0*/  FFMA.FTZ R167, R167, c[0x0][0x2d0], -R182 ;  /* 0x0000b400a7a77a23 */ /* 0x000fc600000108b6 */
[----:B------:R-:W-:Y:S01]  /*10bb0*/  MUFU.EX2 R159, R159 ;  /* 0x0000009f009f7308 */ /* 0x000fe20000000800 */
[--C-:B------:R-:W-:Y:S01]  /*10bc0*/  FFMA.FTZ R169, R169, c[0x0][0x2d0], -R182.reuse ;  /* 0x0000b400a9a97a23 */ /* 0x100fe200000108b6 */
[----:B------:R-:W1:Y:S01]  /*10bd0*/  SHFL.BFLY PT, R0, R7, 0x1, 0x1f ;  /* 0x0c201f0007007f89 */ /* 0x000e6200000e0000 */
[----:B------:R-:W-:-:S05]  /*10be0*/  FFMA.FTZ R179, R179, c[0x0][0x2d0], -R182 ;  /* 0x0000b400b3b37a23 */ /* 0x000fca00000108b6 */
[----:B------:R-:W3:Y:S01]  /*10bf0*/  MUFU.EX2 R156, R156 ;  /* 0x0000009c009c7308 */ /* 0x000ee20000000800 */
[----:B--2---:R-:W-:Y:S01]  /*10c00*/  F2FP.PACK_AB R96, R161, R162 ;  /* 0x000000a2a160723e */ /* 0x004fe200000000ff */
[----:B------:R-:W-:-:S06]  /*10c10*/  FADD.FTZ R162, R162, R161 ;  /* 0x000000a1a2a27221 */ /* 0x000fcc0000010000 */
[----:B------:R-:W-:Y:S01]  /*10c20*/  MUFU.EX2 R160, R160 ;  /* 0x000000a000a07308 */ /* 0x000fe20000000800 */
[----:B---3--:R-:W-:-:S07]  /*10c30*/  F2FP.PACK_AB R98, R156, R159 ;  /* 0x0000009f9c62723e */ /* 0x008fce00000000ff */
[----:B------:R-:W-:Y:S01]  /*10c40*/  MUFU.EX2 R155, R155 ;  /* 0x0000009b009b7308 */ /* 0x000fe20000000800 */
[----:B-1----:R-:W-:Y:S01]  /*10c50*/  FMNMX.FTZ R0, R7, R0, !PT ;  /* 0x0000000007007209 */ /* 0x002fe20007810000 */
[----:B------:R-:W-:-:S03]  /*10c60*/  FADD.FTZ R159, R159, R162 ;  /* 0x000000a29f9f7221 */ /* 0x000fc60000010000 */
[C---:B------:R-:W-:Y:S01]  /*10c70*/  FSETP.NEU.FTZ.AND P1, PT, R0.reuse, -INF , PT ;  /* 0xff8000000000780b */ /* 0x040fe20003f3d000 */
[----:B------:R-:W-:Y:S02]  /*10c80*/  FMUL.FTZ R171, R0, c[0x0][0x2d0] ;  /* 0x0000b40000ab7a20 */ /* 0x000fe40000410000 */
[----:B------:R-:W-:Y:S01]  /*10c90*/  MUFU.EX2 R154, R154 ;  /* 0x0000009a009a7308 */ /* 0x000fe20000000800 */
[----:B------:R-:W-:Y:S02]  /*10ca0*/  FADD.FTZ R159, R156, R159 ;  /* 0x0000009f9c9f7221 */ /* 0x000fe40000010000 */
[----:B------:R-:W-:-:S05]  /*10cb0*/  FSEL R171, R171, RZ, P1 ;  /* 0x000000ffabab7208 */ /* 0x000fca0000800000 */
[--C-:B------:R-:W-:Y:S01]  /*10cc0*/  FFMA.FTZ R164, R28, c[0x0][0x2d0], -R171.reuse ;  /* 0x0000b4001ca47a23 */ /* 0x100fe200000108ab */
[----:B------:R-:W-:Y:S01]  /*10cd0*/  MUFU.EX2 R147, R147 ;  /* 0x0000009300937308 */ /* 0x000fe20000000800 */
[--C-:B------:R-:W-:Y:S01]  /*10ce0*/  FFMA.FTZ R163, R20, c[0x0][0x2d0], -R171.reuse ;  /* 0x0000b40014a37a23 */ /* 0x100fe200000108ab */
[----:B------:R-:W-:Y:S01]  /*10cf0*/  LDSM.16.MT88.4 R28, [R165+0x900] ;  /* 0x00090000a51c783b */ /* 0x000fe20000004200 */
[--C-:B------:R-:W-:Y:S02]  /*10d00*/  FFMA.FTZ R166, R18, c[0x0][0x2d0], -R171.reuse ;  /* 0x0000b40012a67a23 */ /* 0x100fe400000108ab */
[--C-:B------:R-:W-:Y:S01]  /*10d10*/  FFMA.FTZ R157, R6, c[0x0][0x2d0], -R171.reuse ;  /* 0x0000b400069d7a23 */ /* 0x100fe200000108ab */
[----:B------:R-:W-:Y:S01]  /*10d20*/  LDSM.16.MT88.4 R16, [R134+0x2900] ;  /* 0x002900008610783b */ /* 0x000fe20000004200 */
[--C-:B------:R-:W-:Y:S01]  /*10d30*/  FFMA.FTZ R152, R10, c[0x0][0x2d0], -R171.reuse ;  /* 0x0000b4000a987a23 */ /* 0x100fe200000108ab */
[----:B------:R-:W-:Y:S01]  /*10d40*/  MUFU.EX2 R164, R164 ;  /* 0x000000a400a47308 */ /* 0x000fe20000000800 */
[--C-:B------:R-:W-:Y:S01]  /*10d50*/  FFMA.FTZ R158, R14, c[0x0][0x2d0], -R171.reuse ;  /* 0x0000b4000e9e7a23 */ /* 0x100fe200000108ab */
[----:B------:R1:W2:Y:S01]  /*10d60*/  LDSM.16.MT88.4 R4, [R3+0x4100] ;  /* 0x004100000304783b */ /* 0x0002a20000004200 */
[----:B------:R-:W-:-:S02]  /*10d70*/  FFMA.FTZ R153, R12, c[0x0][0x2d0], -R171 ;  /* 0x0000b4000c997a23 */ /* 0x000fc400000108ab */
[--C-:B------:R-:W-:Y:S01]  /*10d80*/  FFMA.FTZ R173, R220, c[0x0][0x2d0], -R171.reuse ;  /* 0x0000b400dcad7a23 */ /* 0x100fe200000108ab */
[----:B------:R-:W-:Y:S01]  /*10d90*/  LDSM.16.MT88.4 R20, [R135+0x900] ;  /* 0x000900008714783b */ /* 0x000fe20000004200 */
[--C-:B------:R-:W-:Y:S01]  /*10da0*/  FFMA.FTZ R176, R176, c[0x0][0x2d0], -R171.reuse ;  /* 0x0000b400b0b07a23 */ /* 0x100fe200000108ab */
[----:B------:R-:W3:Y:S01]  /*10db0*/  MUFU.EX2 R163, R163 ;  /* 0x000000a300a37308 */ /* 0x000ee20000000800 */
[--C-:B------:R-:W-:Y:S01]  /*10dc0*/  FFMA.FTZ R175, R216, c[0x0][0x2d0], -R171.reuse ;  /* 0x0000b400d8af7a23 */ /* 0x100fe200000108ab */
[----:B------:R-:W-:Y:S01]  /*10dd0*/  LDSM.16.MT88.4 R12, [R165+0x2900] ;  /* 0x00290000a50c783b */ /* 0x000fe20000004200 */
[----:B------:R-:W-:Y:S02]  /*10de0*/  FFMA.FTZ R180, R180, c[0x0][0x2d0], -R171 ;  /* 0x0000b400b4b47a23 */ /* 0x000fe400000108ab */
[--C-:B------:R-:W-:Y:S02]  /*10df0*/  FFMA.FTZ R216, R177, c[0x0][0x2d0], -R182.reuse ;  /* 0x0000b400b1d87a23 */ /* 0x100fe400000108b6 */
[--C-:B------:R-:W-:Y:S01]  /*10e00*/  FFMA.FTZ R177, R143, c[0x0][0x2d0], -R182.reuse ;  /* 0x0000b4008fb17a23 */ /* 0x100fe200000108b6 */
[----:B------:R-:W-:Y:S01]  /*10e10*/  MUFU.EX2 R166, R166 ;  /* 0x000000a600a67308 */ /* 0x000fe20000000800 */
[----:B------:R-:W-:-:S02]  /*10e20*/  FFMA.FTZ R182, R141, c[0x0][0x2d0], -R182 ;  /* 0x0000b4008db67a23 */ /* 0x000fc400000108b6 */
[--C-:B------:R-:W-:Y:S02]  /*10e30*/  FFMA.FTZ R178, R178, c[0x0][0x2d0], -R171.reuse ;  /* 0x0000b400b2b27a23 */ /* 0x100fe400000108ab */
[--C-:B------:R-:W-:Y:S02]  /*10e40*/  FFMA.FTZ R181, R142, c[0x0][0x2d0], -R171.reuse ;  /* 0x0000b4008eb57a23 */ /* 0x100fe400000108ab */
[--C-:B------:R-:W-:Y:S01]  /*10e50*/  FFMA.FTZ R183, R140, c[0x0][0x2d0], -R171.reuse ;  /* 0x0000b4008cb77a23 */ /* 0x100fe200000108ab */
[----:B------:R-:W4:Y:S01]  /*10e60*/  MUFU.EX2 R157, R157 ;  /* 0x0000009d009d7308 */ /* 0x000f220000000800 */
[--C-:B-1----:R-:W-:Y:S01]  /*10e70*/  FFMA.FTZ R3, R8, c[0x0][0x2d0], -R171.reuse ;  /* 0x0000b40008037a23 */ /* 0x102fe200000108ab */
[----:B---3--:R-:W-:Y:S01]  /*10e80*/  F2FP.PACK_AB R97, R163, R164 ;  /* 0x000000a4a361723e */ /* 0x008fe200000000ff */
[----:B------:R-:W1:Y:S01]  /*10e90*/  LDSM.16.MT88.4 R8, [R135+0x2900] ;  /* 0x002900008708783b */ /* 0x000e620000004200 */
[----:B------:R-:W-:Y:S02]  /*10ea0*/  FFMA.FTZ R172, R172, c[0x0][0x2d0], -R171 ;  /* 0x0000b400acac7a23 */ /* 0x000fe400000108ab */
[----:B------:R-:W-:Y:S01]  /*10eb0*/  FADD.FTZ R163, R164, R163 ;  /* 0x000000a3a4a37221 */ /* 0x000fe20000010000 */
[----:B------:R-:W-:Y:S01]  /*10ec0*/  LDSM.16.MT88.4 R140, [R174+0x3900] ;  /* 0x00390000ae8c783b */ /* 0x000fe20000004200 */
[----:B------:R-:W-:Y:S01]  /*10ed0*/  MUFU.EX2 R158, R158 ;  /* 0x0000009e009e7308 */ /* 0x000fe20000000800 */
[----:B----4-:R-:W-:-:S07]  /*10ee0*/  F2FP.PACK_AB R99, R157, R166 ;  /* 0x000000a69d63723e */ /* 0x010fce00000000ff */
[----:B------:R-:W3:Y:S01]  /*10ef0*/  MUFU.EX2 R153, R153 ;  /* 0x0000009900997308 */ /* 0x000ee20000000800 */
[----:B------:R-:W-:-:S04]  /*10f00*/  FADD.FTZ R166, R166, R163 ;  /* 0x000000a3a6a67221 */ /* 0x000fc80000010000 */
[----:B------:R-:W-:Y:S01]  /*10f10*/  FADD.FTZ R157, R157, R166 ;  /* 0x000000a69d9d7221 */ /* 0x000fe20000010000 */
        /* <DEDUP_REMOVED lines=40> */
[C---:B--2---:R-:W-:Y:S07]  /*111a0*/  HMMA.16816.F32 R92, R96.reuse, R4, RZ ;  /* 0x00000004605c723c */ /* 0x044fee00000018ff */
[----:B------:R-:W-:Y:S01]  /*111b0*/  F2FP.PACK_AB R4, R155, R160 ;  /* 0x000000a09b04723e */ /* 0x000fe200000000ff */
[----:B------:R-:W-:Y:S01]  /*111c0*/  HMMA.16816.F32 R96, R96, R6, RZ ;  /* 0x000000066060723c */ /* 0x000fe200000018ff */
[----:B---3--:R-:W-:Y:S01]  /*111d0*/  F2FP.PACK_AB R5, R153, R158 ;  /* 0x0000009e9905723e */ /* 0x008fe200000000ff */
[----:B------:R-:W-:-:S02]  /*111e0*/  FADD.FTZ R160, R160, R159 ;  /* 0x0000009fa0a07221 */ /* 0x000fc40000010000 */
[----:B------:R-:W-:Y:S02]  /*111f0*/  FADD.FTZ R158, R158, R157 ;  /* 0x0000009d9e9e7221 */ /* 0x000fe40000010000 */
[----:B------:R-:W-:Y:S01]  /*11200*/  FADD.FTZ R155, R155, R160 ;  /* 0x000000a09b9b7221 */ /* 0x000fe20000010000 */
[----:B------:R-:W-:Y:S01]  /*11210*/  F2FP.PACK_AB R6, R147, R154 ;  /* 0x0000009a9306723e */ /* 0x000fe200000000ff */
[----:B------:R-:W-:Y:S01]  /*11220*/  FADD.FTZ R153, R153, R158 ;  /* 0x0000009e99997221 */ /* 0x000fe20000010000 */
[----:B----4-:R-:W-:Y:S01]  /*11230*/  F2FP.PACK_AB R7, R3, R152 ;  /* 0x000000980307723e */ /* 0x010fe200000000ff */
[----:B------:R-:W-:Y:S02]  /*11240*/  FADD.FTZ R154, R154, R155 ;  /* 0x0000009b9a9a7221 */ /* 0x000fe40000010000 */
[----:B------:R-:W-:Y:S02]  /*11250*/  FADD.FTZ R152, R152, R153 ;  /* 0x0000009998987221 */ /* 0x000fe40000010000 */
[----:B------:R-:W-:-:S02]  /*11260*/  FADD.FTZ R154, R147, R154 ;  /* 0x0000009a939a7221 */ /* 0x000fc40000010000 */
[----:B-1----:R-:W-:Y:S01]  /*11270*/  HMMA.16816.F32 R36, R4, R8, R36 ;  /* 0x000000080424723c */ /* 0x002fe20000001824 */
        /* <DEDUP_REMOVED lines=39> */
[----:B-----5:R-:W-:Y:S01]  /*114f0*/  F2FP.PACK_AB R4, R170, R167 ;  /* 0x000000a7aa04723e */ /* 0x020fe200000000ff */
        /* <DEDUP_REMOVED lines=50> */
[C---:B------:R-:W-:Y:S01]  /*11820*/  F2FP.PACK_AB R5, R181.reuse, R178 ;  /* 0x000000b2b505723e */ /* 0x040fe200000000ff */
        /* <DEDUP_REMOVED lines=57> */
.L_x_1034:
[----:B------:R-:W-:-:S13]  /*11bc0*/  ISETP.NE.AND P0, PT, R3, 0x1, PT ;  /* 0x000000010300780c */ /* 0x000fda0003f05270 */
[----:B------:R-:W-:-:S05]  /*11bd0*/  @P0 IMAD.HI.U32 R5, R6, c[0x0][0x330], RZ ;  /* 0x0000cc0006050a27 */ /* 0x000fca00078e00ff */
[----:B------:R-:W-:-:S05]  /*11be0*/  @P0 SHF.R.U32.HI R6, RZ, c[0x0][0x334], R5 ;  /* 0x0000cd00ff060a19 */ /* 0x000fca0000011605 */
.L_x_1035:
[----:B------:R-:W-:-:S05]  /*11bf0*/  IMAD R3, R6, R3, c[0x0][0x32c] ;  /* 0x0000cb0006037624 */ /* 0x000fca00078e0203 */
[----:B------:R-:W-:-:S04]  /*11c00*/  IMNMX R4, R4, R3, PT ;  /* 0x0000000304047217 */ /* 0x000fc80003800200 */
.L_x_1033:
        /* <DEDUP_REMOVED lines=10> */
[----:B------:R-:W-:Y:S01]  /*11cb0*/  IADD3 RZ, P0, R206, 0x40, RZ ;  /* 0x00000040ceff7810 */ /* 0x000fe20007f1e0ff */
[----:B------:R-:W-:Y:S01]  /*11cc0*/  IMAD.MOV.U32 R3, RZ, RZ, R0 ;  /* 0x000000ffff037224 */ /* 0x000fe200078e0000 */
[----:B------:R-:W-:Y:S01]  /*11cd0*/  LOP3.LUT P1, RZ, R144, 0x2, RZ, 0xc0, !PT ;  /* 0x0000000290ff7812 */ /* 0x000fe2000782c0ff */
[----:B------:R-:W-:Y:S01]  /*11ce0*/  IMAD.MOV.U32 R132, RZ, RZ, R2 ;  /* 0x000000ffff847224 */ /* 0x000fe200078e0002 */
[----:B------:R-:W-:Y:S01]  /*11cf0*/  IADD3 RZ, P2, R206, 0x80, RZ ;  /* 0x00000080ceff7810 */ /* 0x000fe20007f5e0ff */
[--C-:B------:R-:W-:Y:S01]  /*11d00*/  IMAD.X R229, RZ, RZ, R211.reuse, P0 ;  /* 0x000000ffffe57224 */ /* 0x100fe200000e06d3 */
[----:B------:R-:W-:Y:S01]  /*11d10*/  SEL R189, R189, 0xffffffe0, !P1 ;  /* 0xffffffe0bdbd7807 */ /* 0x000fe20004800000 */
[----:B------:R-:W-:Y:S01]  /*11d20*/  IMAD.MOV.U32 R215, RZ, RZ, RZ ;  /* 0x000000ffffd77224 */ /* 0x000fe200078e00ff */
[C---:B------:R-:W-:Y:S01]  /*11d30*/  IADD3 RZ, P1, R208.reuse, 0x40, RZ ;  /* 0x00000040d0ff7810 */ /* 0x040fe20007f3e0ff */
[----:B------:R-:W-:Y:S01]  /*11d40*/  IMAD.X R228, RZ, RZ, R211, P2 ;  /* 0x000000ffffe47224 */ /* 0x000fe200010e06d3 */
[----:B------:R-:W-:Y:S01]  /*11d50*/  IADD3 RZ, P0, R208, 0x80, RZ ;  /* 0x00000080d0ff7810 */ /* 0x000fe20007f1e0ff */
[----:B------:R-:W-:Y:S01]  /*11d60*/  @P3 IMAD.HI.U32 R225, R205, c[0x0][0x2c8], RZ ;  /* 0x0000b200cde13a27 */ /* 0x000fe200078e00ff */
[C---:B------:R-:W-:Y:S01]  /*11d70*/  IADD3 R224, R206.reuse, 0x40, RZ ;  /* 0x00000040cee07810 */ /* 0x040fe20007ffe0ff */
[----:B------:R-:W-:Y:S01]  /*11d80*/  ULDC UR8, c[0x0][0x324] ;  /* 0x0000c90000087ab9 */ /* 0x000fe20000000800 */
[----:B------:R-:W-:Y:S01]  /*11d90*/  IADD3 R223, R206, 0x80, RZ ;  /* 0x00000080cedf7810 */ /* 0x000fe20007ffe0ff */
[----:B------:R-:W-:Y:S01]  /*11da0*/  IMAD.X R227, RZ, RZ, R213, P1 ;  /* 0x000000ffffe37224 */ /* 0x000fe200008e06d5 */
[----:B------:R-:W-:Y:S01]  /*11db0*/  @P3 SHF.R.U32.HI R225, RZ, c[0x0][0x2cc], R225 ;  /* 0x0000b300ffe13a19 */ /* 0x000fe200000116e1 */
[----:B------:R-:W-:Y:S01]  /*11dc0*/  IMAD.X R226, RZ, RZ, R213, P0 ;  /* 0x000000ffffe27224 */ /* 0x000fe200000e06d5 */
[C---:B------:R-:W-:Y:S01]  /*11dd0*/  IADD3 R222, R208.reuse, 0x40, RZ ;  /* 0x00000040d0de7810 */ /* 0x040fe20007ffe0ff */
[----:B------:R-:W-:Y:S01]  /*11de0*/  ULOP3.LUT UR8, URZ, UR8, URZ, 0x33, !UPT ;  /* 0x000000083f087292 */ /* 0x000fe2000f8e333f */
[----:B------:R-:W-:Y:S01]  /*11df0*/  IADD3 R220, R208, 0x80, RZ ;  /* 0x00000080d0dc7810 */ /* 0x000fe20007ffe0ff */
[----:B------:R-:W-:-:S02]  /*11e00*/  UMOV UR5, 0x1 ;  /* 0x0000000100057882 */ /* 0x000fc40000000000 */
.L_x_1045:
[----:B------:R-:W-:Y:S04]  /*11e10*/  DEPBAR.LE SB0, 0x2 ;  /* 0x000080800000791a */ /* 0x000fe80000000000 */
[----:B------:R-:W-:Y:S01]  /*11e20*/  BAR.SYNC.DEFER_BLOCKING 0x0 ;  /* 0x0000000000007b1d */ /* 0x000fe20000010000 */
[----:B------:R-:W-:Y:S01]  /*11e30*/  UIMAD UR4, UR5, 0x6000, URZ ;  /* 0x00006000050478a4 */ /* 0x000fe2000f8e023f */
[----:B------:R-:W-:Y:S02]  /*11e40*/  ISETP.GE.AND P0, PT, R198, R221, PT ;  /* 0x000000ddc600720c */ /* 0x000fe40003f06270 */
[----:B------:R-:W-:Y:S02]  /*11e50*/  ISETP.NE.AND P2, PT, R218, 0x1, PT ;  /* 0x00000001da00780c */ /* 0x000fe40003f45270 */
[----:B------:R-:W-:Y:S02]  /*11e60*/  MOV R232, R205 ;  /* 0x000000cd00e87202 */ /* 0x000fe40000000f00 */
[----:B------:R-:W-:Y:S02]  /*11e70*/  IADD3 R180, R188, UR4, RZ ;  /* 0x00000004bcb47c10 */ /* 0x000fe4000fffe0ff */
[----:B------:R-:W-:Y:S02]  /*11e80*/  ISETP.GE.AND P3, PT, R194, 0x1, PT ;  /* 0x00000001c200780c */ /* 0x000fe40003f66270 */
[C---:B------:R-:W-:Y:S01]  /*11e90*/  IADD3 R191, R189.reuse, R180, R192 ;  /* 0x000000b4bdbf7210 */ /* 0x040fe20007ffe0c0 */
[----:B------:R-:W-:Y:S02]  /*11ea0*/  IMAD.IADD R133, R189, 0x1, R180 ;  /* 0x00000001bd857824 */ /* 0x000fe400078e02b4 */
[----:B------:R-:W-:Y:S01]  /*11eb0*/  @!P0 IADD3 R29, R221, -0x1, RZ ;  /* 0xffffffffdd1d8810 */ /* 0x000fe20007ffe0ff */
[----:B------:R-:W-:Y:S01]  /*11ec0*/  @!P0 IMAD R171, R215, 0x6000, R203 ;  /* 0x00006000d7ab8824 */ /* 0x000fe200078e02cb */
[----:B------:R-:W-:Y:S01]  /*11ed0*/  @P2 MOV R232, R225 ;  /* 0x000000e100e82202 */ /* 0x000fe20000000f00 */
[----:B------:R-:W-:Y:S01]  /*11ee0*/  IMAD.IADD R2, R192, 0x1, R133 ;  /* 0x00000001c0027824 */ /* 0x000fe200078e0285 */
[----:B------:R-:W-:Y:S01]  /*11ef0*/  @!P0 SHF.R.S32.HI R0, RZ, 0x1f, R29 ;  /* 0x0000001fff008819 */ /* 0x000fe2000001141d */
[----:B------:R-:W-:Y:S04]  /*11f00*/  LDSM.16.M88.4 R136, [R190] ;  /* 0x00000000be88783b */ /* 0x000fe80000000200 */
[----:B------:R-:W-:Y:S04]  /*11f10*/  @!P0 IMAD R0, R0, c[0x0][0x208], RZ ;  /* 0x0000820000008a24 */ /* 0x000fe800078e02ff */
[C---:B------:R-:W-:Y:S01]  /*11f20*/  @!P0 IMAD R0, R29.reuse, c[0x0][0x20c], R0 ;  /* 0x000083001d008a24 */ /* 0x040fe200078e0200 */
[----:B------:R-:W1:Y:S01]  /*11f30*/  LDSM.16.M88.4 R140, [R188+UR4+0xc100] ;  /* 0x00c10004bc8c783b */ /* 0x000e620008000200 */
[----:B------:R-:W-:Y:S05]  /*11f40*/  @!P0 IMAD.WIDE.U32 R28, R29, c[0x0][0x208], RZ ;  /* 0x000082001d1c8a25 */ /* 0x000fea00078e00ff */
[----:B------:R-:W-:Y:S01]  /*11f50*/  @!P0 IADD3 R0, R29, R0, RZ ;  /* 0x000000001d008210 */ /* 0x000fe20007ffe0ff */
[----:B------:R-:W2:Y:S01]  /*11f60*/  LDSM.16.M88.4 R144, [R188+UR4+0xc900] ;  /* 0x00c90004bc90783b */ /* 0x000ea20008000200 */
[C---:B------:R-:W-:Y:S02]  /*11f70*/  @!P0 IMAD.SHL.U32 R29, R28.reuse, 0x40, RZ ;  /* 0x000000401c1d8824 */ /* 0x040fe400078e00ff */
[----:B------:R-:W-:Y:S03]  /*11f80*/  @!P0 SHF.L.U64.HI R33, R28, 0x6, R0 ;  /* 0x000000061c218819 */ /* 0x000fe60000010200 */
[----:B------:R-:W-:Y:S01]  /*11f90*/  @!P0 IADD3 R31, P1, R29, R206, RZ ;  /* 0x000000ce1d1f8210 */ /* 0x000fe20007f3e0ff */
[----:B------:R-:W3:Y:S03]  /*11fa0*/  LDSM.16.M88.4 R148, [R188+UR4+0xd100] ;  /* 0x00d10004bc94783b */ /* 0x000ee60008000200 */
[----:B------:R-:W-:Y:S02]  /*11fb0*/  @!P0 IADD3.X R0, R33, R211, RZ, P1, !PT ;  /* 0x000000d321008210 */ /* 0x000fe40000ffe4ff */
[C---:B------:R-:W-:Y:S02]  /*11fc0*/  @!P0 LEA R166, P1, R31.reuse, c[0x0][0x1f8], 0x1 ;  /* 0x00007e001fa68a11 */ /* 0x040fe400078208ff */
[----:B------:R-:W4:Y:S02]  /*11fd0*/  LDSM.16.M88.4 R152, [R188+UR4+0xd900] ;  /* 0x00d90004bc98783b */ /* 0x000f240008000200 */
[----:B------:R-:W-:Y:S02]  /*11fe0*/  @!P0 LEA.HI.X R167, R31, c[0x0][0x1fc], R0, 0x1, P1 ;  /* 0x00007f001fa78a11 */ /* 0x000fe400008f0c00 */
[----:B------:R-:W-:Y:S03]  /*11ff0*/  @!P0 IADD3 R31, P1, R29, R224, RZ ;  /* 0x000000e01d1f8210 */ /* 0x000fe60007f3e0ff */
[----:B------:R-:W-:Y:S02]  /*12000*/  LDSM.16.M88.4 R156, [R133+0xd100] ;  /* 0x00d10000859c783b */ /* 0x000fe40000000200 */
[----:B------:R-:W-:Y:S01]  /*12010*/  @!P0 IMAD.X R0, R33, 0x1, R229, P1 ;  /* 0x0000000121008824 */ /* 0x000fe200008e06e5 */
        /* <DEDUP_REMOVED lines=15> */
[----:B------:R-:W-:Y:S02]  /*12110*/  @!P0 IADD3.X R31, R33, R211, RZ, P1, !PT ;  /* 0x000000d3211f8210 */ /* 0x000fe40000ffe4ff */
[C---:B------:R-:W-:Y:S02]  /*12120*/  @!P0 LEA R172, P1, R0.reuse, c[0x0][0x1f8], 0x1 ;  /* 0x00007e0000ac8a11 */ /* 0x040fe400078208ff */
[C---:B---3--:R-:W-:Y:S04]  /*12130*/  HMMA.16816.F32 R20, R136.reuse, R148, RZ ;  /* 0x000000948814723c */ /* 0x048fe800000018ff */
[----:B------:R-:W-:Y:S02]  /*12140*/  @!P0 LEA.HI.X R173, R0, c[0x0][0x1fc], R31, 0x1, P1 ;  /* 0x00007f0000ad8a11 */ /* 0x000fe400008f0c1f */
[----:B------:R-:W-:Y:S02]  /*12150*/  @!P0 IADD3 R31, P1, R29, R224, RZ ;  /* 0x000000e01d1f8210 */ /* 0x000fe40007f3e0ff */
[C---:B------:R-:W-:Y:S01]  /*12160*/  HMMA.16816.F32 R24, R136.reuse, R150, RZ ;  /* 0x000000968818723c */ /* 0x040fe200000018ff */
[----:B------:R-:W2:Y:S03]  /*12170*/  LDSM.16.M88.4 R148, [R133+0xc900] ;  /* 0x00c900008594783b */ /* 0x000ea60000000200 */
[----:B------:R-:W-:Y:S02]  /*12180*/  @!P0 IADD3.X R0, R33, R229, RZ, P1, !PT ;  /* 0x000000e521008210 */ /* 0x000fe40000ffe4ff */
[C---:B------:R-:W-:Y:S06]  /*12190*/  @!P0 LEA R174, P1, R31.reuse, c[0x0][0x1f8], 0x1 ;  /* 0x00007e001fae8a11 */ /* 0x040fec00078208ff */
[----:B------:R-:W-:Y:S02]  /*121a0*/  @!P0 LEA.HI.X R175, R31, c[0x0][0x1fc], R0, 0x1, P1 ;  /* 0x00007f001faf8a11 */ /* 0x000fe400008f0c00 */
[----:B------:R-:W-:Y:S02]  /*121b0*/  @!P0 IADD3 R0, P1, R29, R223, RZ ;  /* 0x000000df1d008210 */ /* 0x000fe40007f3e0ff */
[C---:B----4-:R-:W-:Y:S03]  /*121c0*/  HMMA.16816.F32 R28, R136.reuse, R152, RZ ;  /* 0x00000098881c723c */ /* 0x050fe600000018ff */
[----:B------:R-:W-:Y:S01]  /*121d0*/  @!P0 IMAD.X R33, R33, 0x1, R228, P1 ;  /* 0x0000000121218824 */ /* 0x000fe200008e06e4 */
[C---:B------:R-:W-:Y:S04]  /*121e0*/  @!P0 LEA R176, P1, R0.reuse, c[0x0][0x1f8], 0x1 ;  /* 0x00007e0000b08a11 */ /* 0x040fe800078208ff */
[----:B------:R-:W-:Y:S02]  /*121f0*/  @!P0 LEA.HI.X R177, R0, c[0x0][0x1fc], R33, 0x1, P1 ;  /* 0x00007f0000b18a11 */ /* 0x000fe400008f0c21 */
[----:B------:R-:W-:Y:S01]  /*12200*/  HMMA.16816.F32 R32, R136, R154, RZ ;  /* 0x0000009a8820723c */ /* 0x000fe200000018ff */
[----:B------:R-:W3:Y:S01]  /*12210*/  LDSM.16.M88.4 R136, [R133+0xd900] ;  /* 0x00d900008588783b */ /* 0x000ee20000000200 */
[----:B------:R-:W-:Y:S06]  /*12220*/  IADD3 R0, R192, R180, RZ ;  /* 0x000000b4c0007210 */ /* 0x000fec0007ffe0ff */
[C---:B-1----:R-:W-:Y:S01]  /*12230*/  HMMA.16816.F32 R4, R140.reuse, R144, R4 ;  /* 0x000000908c04723c */ /* 0x042fe20000001804 */
[----:B------:R-:W-:Y:S01]  /*12240*/  @!PT LDS RZ, [RZ] ;  /* 0x00000000fffff984 */ /* 0x000fe20000000800 */
[----:B------:R-:W-:Y:S01]  /*12250*/  @!PT LDS RZ, [RZ] ;  /* 0x00000000fffff984 */ /* 0x000fe20000000800 */
[----:B------:R-:W-:Y:S01]  /*12260*/  @!PT LDS RZ, [RZ] ;  /* 0x00000000fffff984 */ /* 0x000fe20000000800 */
[----:B------:R1:W-:Y:S07]  /*12270*/  @!P0 LDGSTS.E.BYPASS.LTC128B.128 [R171], [R166.64], !P5 ;  /* 0x00000000a6ab8fae */ /* 0x0003ee000e901d46 */
[C---:B------:R-:W-:Y:S01]  /*12280*/  HMMA.16816.F32 R8, R140.reuse, R146, R8 ;  /* 0x000000928c08723c */ /* 0x040fe20000001808 */
[----:B------:R1:W-:Y:S07]  /*12290*/  @!P0 LDGSTS.E.BYPASS.LTC128B.128 [R171+0x2000], [R164.64], !P4 ;  /* 0x02000000a4ab8fae */ /* 0x0003ee000e101d46 */
        /* <DEDUP_REMOVED lines=139> */
[----:B------:R-:W1:Y:S03]  /*12b50*/  LDSM.16.M88.4 R136, [R191+0x11900] ;  /* 0x01190000bf88783b */ /* 0x000e660000000200 */
[----:B------:R-:W-:Y:S02]  /*12b60*/  FMUL.FTZ R157, R4, c[0x0][0x320] ;  /* 0x0000c800049d7a20 */ /* 0x000fe40000410000 */
[----:B------:R-:W-:Y:S02]  /*12b70*/  FMUL.FTZ R159, R5, c[0x0][0x320] ;  /* 0x0000c800059f7a20 */ /* 0x000fe40000410000 */
[C---:B------:R-:W-:Y:S02]  /*12b80*/  HMMA.16816.F32 R20, R172.reuse, R140, R20 ;  /* 0x0000008cac14723c */ /* 0x040fe40000001814 */
[----:B------:R-:W2:Y:S02]  /*12b90*/  MUFU.TANH R157, R157 ;  /* 0x0000009d009d7308 */ /* 0x000ea40000002400 */
[----:B------:R-:W-:Y:S02]  /*12ba0*/  FMUL.FTZ R0, R6, c[0x0][0x320] ;  /* 0x0000c80006007a20 */ /* 0x000fe40000410000 */
[----:B------:R-:W-:Y:S02]  /*12bb0*/  FMUL.FTZ R2, R7, c[0x0][0x320] ;  /* 0x0000c80007027a20 */ /* 0x000fe40000410000 */
[C---:B------:R-:W-:Y:S04]  /*12bc0*/  HMMA.16816.F32 R24, R172.reuse, R142, R24 ;  /* 0x0000008eac18723c */ /* 0x040fe80000001818 */
[----:B------:R-:W3:Y:S01]  /*12bd0*/  MUFU.TANH R159, R159 ;  /* 0x0000009f009f7308 */ /* 0x000ee20000002400 */
[----:B------:R-:W-:Y:S02]  /*12be0*/  FMUL.FTZ R160, R8, c[0x0][0x320] ;  /* 0x0000c80008a07a20 */ /* 0x000fe40000410000 */
[----:B------:R-:W-:Y:S02]  /*12bf0*/  FMUL.FTZ R162, R9, c[0x0][0x320] ;  /* 0x0000c80009a27a20 */ /* 0x000fe40000410000 */
[----:B------:R-:W-:Y:S03]  /*12c00*/  FMUL.FTZ R156, R10, c[0x0][0x320] ;  /* 0x0000c8000a9c7a20 */ /* 0x000fe60000410000 */
[----:B------:R-:W-:Y:S02]  /*12c10*/  FMUL.FTZ R158, R11, c[0x0][0x320] ;  /* 0x0000c8000b9e7a20 */ /* 0x000fe40000410000 */
[----:B------:R-:W4:Y:S01]  /*12c20*/  MUFU.TANH R0, R0 ;  /* 0x0000000000007308 */ /* 0x000f220000002400 */
[----:B------:R-:W-:Y:S02]  /*12c30*/  FMUL.FTZ R165, R12, c[0x0][0x320] ;  /* 0x0000c8000ca57a20 */ /* 0x000fe40000410000 */
[----:B------:R-:W-:Y:S02]  /*12c40*/  FMUL.FTZ R167, R13, c[0x0][0x320] ;  /* 0x0000c8000da77a20 */ /* 0x000fe40000410000 */
[----:B------:R-:W-:Y:S02]  /*12c50*/  FMUL.FTZ R161, R14, c[0x0][0x320] ;  /* 0x0000c8000ea17a20 */ /* 0x000fe40000410000 */
[----:B------:R-:W-:Y:S02]  /*12c60*/  FMUL.FTZ R170, R15, c[0x0][0x320] ;  /* 0x0000c8000faa7a20 */ /* 0x000fe40000410000 */
[----:B------:R-:W-:Y:S01]  /*12c70*/  FMUL.FTZ R166, R16, c[0x0][0x320] ;  /* 0x0000c80010a67a20 */ /* 0x000fe20000410000 */
[----:B------:R-:W2:Y:S01]  /*12c80*/  MUFU.TANH R2, R2 ;  /* 0x0000000200027308 */ /* 0x000ea20000002400 */
[C---:B-1----:R-:W-:Y:S03]  /*12c90*/  HMMA.16816.F32 R28, R172.reuse, R136, R28 ;  /* 0x00000088ac1c723c */ /* 0x042fe6000000181c */
[----:B------:R-:W-:Y:S02]  /*12ca0*/  FMUL.FTZ R168, R17, c[0x0][0x320] ;  /* 0x0000c80011a87a20 */ /* 0x000fe40000410000 */
[----:B------:R-:W-:Y:S02]  /*12cb0*/  FMUL.FTZ R164, R18, c[0x0][0x320] ;  /* 0x0000c80012a47a20 */ /* 0x000fe40000410000 */
[----:B------:R-:W-:Y:S01]  /*12cc0*/  FMUL.FTZ R163, R19, c[0x0][0x320] ;  /* 0x0000c80013a37a20 */ /* 0x000fe20000410000 */
[----:B------:R-:W-:Y:S01]  /*12cd0*/  HMMA.16816.F32 R32, R172, R138, R32 ;  /* 0x0000008aac20723c */ /* 0x000fe20000001820 */
[----:B------:R-:W1:Y:S01]  /*12ce0*/  MUFU.TANH R160, R160 ;  /* 0x000000a000a07308 */ /* 0x000e620000002400 */
        /* <DEDUP_REMOVED lines=20> */
[----:B------:R-:W-:Y:S03]  /*12e30*/  IMAD.SHL.U32 R33, R221, 0x40, RZ ;  /* 0x00000040dd217824 */ /* 0x000fe600078e00ff */
[----:B------:R-:W1:Y:S02]  /*12e40*/  MUFU.TANH R165, R165 ;  /* 0x000000a500a57308 */ /* 0x000e640000002400 */
[----:B------:R-:W-:Y:S04]  /*12e50*/  IADD3 R34, -R214, 0x1, -R33 ;  /* 0x00000001d6227810 */ /* 0x000fe80007ffe921 */
[----:B------:R-:W-:Y:S04]  /*12e60*/  IADD3 R34, -R196, R34, R193 ;  /* 0x00000022c4227210 */ /* 0x000fe80007ffe1c1 */
[----:B------:R-:W1:Y:S01]  /*12e70*/  MUFU.TANH R167, R167 ;  /* 0x000000a700a77308 */ /* 0x000e620000002400 */
[C---:B------:R-:W-:Y:S02]  /*12e80*/  IADD3 R35, R34.reuse, c[0x0][0x328], RZ ;  /* 0x0000ca0022237a10 */ /* 0x040fe40007ffe0ff */
[----:B------:R-:W-:Y:S02]  /*12e90*/  IADD3 R34, R34, UR8, RZ ;  /* 0x0000000822227c10 */ /* 0x000fe4000fffe0ff */
[-C--:B-----5:R-:W-:Y:S02]  /*12ea0*/  IADD3 R231, R35, R173.reuse, RZ ;  /* 0x000000ad23e77210 */ /* 0x0a0fe40007ffe0ff */
[----:B------:R-:W-:Y:S03]  /*12eb0*/  IADD3 R191, R34, R173, RZ ;  /* 0x000000ad22bf7210 */ /* 0x000fe60007ffe0ff */
        /* <DEDUP_REMOVED lines=36> */
.L_x_1039:
[----:B------:R-:W-:Y:S04]  /*13100*/  MOV R4, c[0x0][0x32c] ;  /* 0x0000cb0000047a02 */ /* 0x000fe80000000f00 */
[----:B------:R-:W-:Y:S11]  /*13110*/  ISETP.NE.AND P0, PT, R4, 0x1, PT ;  /* 0x000000010400780c */ /* 0x000ff60003f05270 */
[----:B------:R-:W-:Y:S02]  /*13120*/  @!UPT UIADD3 URZ, URZ, URZ, URZ ;  /* 0x0000003f3f3ff290 */ /* 0x000fe4000fffe03f */
[----:B------:R-:W-:Y:S05]  /*13130*/  @P0 IMAD.HI.U32 R4, R6, c[0x0][0x330], RZ ;  /* 0x0000cc0006040a27 */ /* 0x000fea00078e00ff */
[----:B------:R-:W-:Y:S02]  /*13140*/  @P0 SHF.R.U32.HI R6, RZ, c[0x0][0x334], R4 ;  /* 0x0000cd00ff060a19 */ /* 0x000fe40000011604 */
.L_x_1040:
[----:B------:R-:W-:Y:S05]  /*13150*/  BSYNC B0 ;  /* 0x0000000000007941 */ /* 0x000fea0003800000 */
.L_x_1038:
[----:B------:R-:W-:Y:S04]  /*13160*/  IMAD R5, R6, c[0x0][0x32c], -R33 ;  /* 0x0000cb0006057a24 */ /* 0x000fe800078e0a21 */
[----:B------:R-:W-:Y:S05]  /*13170*/  IMAD.IADD R6, R5, 0x1, -R214 ;  /* 0x0000000105067824 */ /* 0x000fea00078e0ad6 */
[----:B------:R-:W-:Y:S02]  /*13180*/  IADD3 R4, R6, c[0x0][0x32c], RZ ;  /* 0x0000cb0006047a10 */ /* 0x000fe40007ffe0ff */
[----:B------:R-:W-:Y:S02]  /*13190*/  IMNMX R191, R191, R6, !PT ;  /* 0x00000006bfbf7217 */ /* 0x000fe40007800200 */
[----:B------:R-:W-:Y:S02]  /*131a0*/  IMNMX R231, R231, R4, PT ;  /* 0x00000004e7e77217 */ /* 0x000fe40003800200 */
.L_x_1037:
[----:B--234-:R-:W-:Y:S01]  /*131b0*/  ISETP.GT.AND P2, PT, R221, -0x1, PT ;  /* 0xffffffffdd00780c */ /* 0x01cfe20003f44270 */
[----:B------:R-:W2:Y:S03]  /*131c0*/  SHFL.IDX PT, R4, R232, 0x1, 0x1c1f ;  /* 0x003c1f00e8047f89 */ /* 0x000ea600000e0000 */
[----:B------:R-:W-:Y:S04]  /*131d0*/  ISETP.GT.AND P0, PT, R191, RZ, P2 ;  /* 0x000000ffbf00720c */ /* 0x000fe80001704270 */
[----:B------:R-:W-:Y:S04]  /*131e0*/  ISETP.LT.OR P0, PT, R231, 0x1, P0 ;  /* 0x00000001e700780c */ /* 0x000fe80000701670 */
[----:B------:R-:W-:Y:S02]  /*131f0*/  FSEL R157, R157, -INF , !P0 ;  /* 0xff8000009d9d7808 */ /* 0x000fe40004000000 */
[----:B------:R-:W-:Y:S04]  /*13200*/  ISETP.GT.AND P0, PT, R191, 0x1, P2 ;  /* 0x00000001bf00780c */ /* 0x000fe80001704270 */
[----:B------:R-:W-:Y:S04]  /*13210*/  ISETP.LT.OR P0, PT, R231, 0x2, P0 ;  /* 0x00000002e700780c */ /* 0x000fe80000701670 */
[----:B------:R-:W-:Y:S02]  /*13220*/  FSEL R159, R159, -INF , !P0 ;  /* 0xff8000009f9f7808 */ /* 0x000fe40004000000 */
[----:B------:R-:W-:Y:S01]  /*13230*/  ISETP.GT.AND P0, PT, R191, 0x8, P2 ;  /* 0x00000008bf00780c */ /* 0x000fe20001704270 */
[--C-:B--2---:R-:W-:Y:S02]  /*13240*/  IMAD.IADD R35, R35, 0x1, R4.reuse ;  /* 0x0000000123237824 */ /* 0x104fe400078e0204 */
[----:B------:R-:W-:Y:S01]  /*13250*/  IMAD.IADD R34, R34, 0x1, R4 ;  /* 0x0000000122227824 */ /* 0x000fe200078e0204 */
        /* <DEDUP_REMOVED lines=55> */
.L_x_1043:
[----:B------:R-:W-:Y:S04]  /*135d0*/  MOV R4, c[0x0][0x32c] ;  /* 0x0000cb0000047a02 */ /* 0x000fe80000000f00 */
[----:B------:R-:W-:Y:S11]  /*135e0*/  ISETP.NE.AND P0, PT, R4, 0x1, PT ;  /* 0x000000010400780c */ /* 0x000ff60003f05270 */
[----:B------:R-:W-:Y:S02]  /*135f0*/  @!UPT UIADD3 URZ, URZ, URZ, URZ ;  /* 0x0000003f3f3ff290 */ /* 0x000fe4000fffe03f */
[----:B------:R-:W-:Y:S05]  /*13600*/  @P0 IMAD.HI.U32 R4, R6, c[0x0][0x330], RZ ;  /* 0x0000cc0006040a27 */ /* 0x000fea00078e00ff */
[----:B------:R-:W-:Y:S02]  /*13610*/  @P0 SHF.R.U32.HI R6, RZ, c[0x0][0x334], R4 ;  /* 0x0000cd00ff060a19 */ /* 0x000fe40000011604 */
.L_x_1044:
[----:B------:R-:W-:Y:S05]  /*13620*/  BSYNC B0 ;  /* 0x0000000000007941 */ /* 0x000fea0003800000 */
.L_x_1042:
[----:B------:R-:W-:Y:S04]  /*13630*/  IMAD R33, R6, c[0x0][0x32c], -R33 ;  /* 0x0000cb0006217a24 */ /* 0x000fe800078e0a21 */
[----:B------:R-:W-:Y:S05]  /*13640*/  IMAD.IADD R33, R33, 0x1, -R214 ;  /* 0x0000000121217824 */ /* 0x000fea00078e0ad6 */
[----:B------:R-:W-:Y:S02]  /*13650*/  IADD3 R4, R33, c[0x0][0x32c], RZ ;  /* 0x0000cb0021047a10 */ /* 0x000fe40007ffe0ff */
[----:B------:R-:W-:Y:S02]  /*13660*/  IMNMX R34, R34, R33, !PT ;  /* 0x0000002122227217 */ /* 0x000fe40007800200 */
[----:B------:R-:W-:Y:S02]  /*13670*/  IMNMX R35, R35, R4, PT ;  /* 0x0000000423237217 */ /* 0x000fe40003800200 */
.L_x_1041:
[C---:B------:R-:W-:Y:S01]  /*13680*/  ISETP.GT.AND P0, PT, R34.reuse, RZ, P2 ;  /* 0x000000ff2200720c */ /* 0x040fe20001704270 */
[----:B------:R-:W-:Y:S04]  /*13690*/  DEPBAR.LE SB0, 0x2 ;  /* 0x000080800000791a */ /* 0x000fe80000000000 */
[----:B------:R-:W-:Y:S01]  /*136a0*/  BAR.SYNC.DEFER_BLOCKING 0x0 ;  /* 0x0000000000007b1d */ /* 0x000fe20000010000 */
[----:B------:R-:W-:Y:S01]  /*136b0*/  ISETP.LT.OR P0, PT, R35, 0x1, P0 ;  /* 0x000000012300780c */ /* 0x000fe20000701670 */
[----:B------:R-:W-:Y:S01]  /*136c0*/  UIADD3 UR9, UR5, 0x1, URZ ;  /* 0x0000000105097890 */ /* 0x000fe2000fffe03f */
[----:B------:R-:W-:Y:S01]  /*136d0*/  ISETP.GT.AND P1, PT, R34, 0x38, P2 ;  /* 0x000000382200780c */ /* 0x000fe20001724270 */
        /* <DEDUP_REMOVED lines=63> */
[----:B------:R-:W-:Y:S01]  /*13ad0*/  FMNMX.FTZ R11, R176, R11, !PT ;  /* 0x0000000bb00b7209 */ /* 0x000fe20007810000 */
[----:B------:R-:W1:Y:S01]  /*13ae0*/  SHFL.BFLY PT, R9, R0, 0x2, 0x1f ;  /* 0x0c401f0000097f89 */ /* 0x000e6200000e0000 */
[----:B------:R-:W-:Y:S02]  /*13af0*/  FSEL R150, R29, -INF , !P0 ;  /* 0xff8000001d967808 */ /* 0x000fe40004000000 */
[----:B------:R-:W-:Y:S02]  /*13b00*/  ISETP.GT.AND P0, PT, R34, 0x31, P2 ;  /* 0x000000312200780c */ /* 0x000fe40001704270 */
[----:B------:R-:W-:Y:S02]  /*13b10*/  FMNMX.FTZ R11, R174, R11, !PT ;  /* 0x0000000bae0b7209 */ /* 0x000fe40007810000 */
[C---:B------:R-:W-:Y:S02]  /*13b20*/  ISETP.LT.OR P0, PT, R35.reuse, 0x32, P0 ;  /* 0x000000322300780c */ /* 0x040fe40000701670 */
        /* <DEDUP_REMOVED lines=9> */
[----:B------:R-:W-:Y:S02]  /*13bc0*/  FSEL R144, R30, -INF , !P0 ;  /* 0xff8000001e907808 */ /* 0x000fe40004000000 */
[----:B-1----:R-:W-:Y:S01]  /*13bd0*/  FMNMX.FTZ R4, R0, R9, !PT ;  /* 0x0000000900047209 */ /* 0x002fe20007810000 */
[----:B------:R-:W-:Y:S01]  /*13be0*/  LDSM.16.MT88.4 R28, [R134+UR4+0x100] ;  /* 0x00010004861c783b */ /* 0x000fe20008004200 */
[----:B------:R-:W-:Y:S02]  /*13bf0*/  FMNMX.FTZ R13, R144, R15, !PT ;  /* 0x0000000f900d7209 */ /* 0x000fe40007810000 */
[----:B------:R-:W-:Y:S05]  /*13c00*/  IADD3 R16, R134, UR4, RZ ;  /* 0x0000000486107c10 */ /* 0x000fea000fffe0ff */
[----:B------:R-:W1:Y:S08]  /*13c10*/  SHFL.BFLY PT, R0, R13, 0x2, 0x1f ;  /* 0x0c401f000d007f89 */ /* 0x000e7000000e0000 */
[----:B------:R-:W2:Y:S01]  /*13c20*/  SHFL.BFLY PT, R11, R4, 0x1, 0x1f ;  /* 0x0c201f00040b7f89 */ /* 0x000ea200000e0000 */
[----:B-1----:R-:W-:Y:S07]  /*13c30*/  FMNMX.FTZ R9, R13, R0, !PT ;  /* 0x000000000d097209 */ /* 0x002fee0007810000 */
[----:B------:R-:W-:Y:S01]  /*13c40*/  LDSM.16.MT88.4 R12, [R135+UR4+0x100] ;  /* 0x00010004870c783b */ /* 0x000fe20008004200 */
[----:B--2---:R-:W-:Y:S07]  /*13c50*/  FMNMX.FTZ R2, R4, R11, !PT ;  /* 0x0000000b04027209 */ /* 0x004fee0007810000 */
[----:B------:R-:W1:Y:S01]  /*13c60*/  SHFL.BFLY PT, R0, R9, 0x1, 0x1f ;  /* 0x0c201f0009007f89 */ /* 0x000e6200000e0000 */
[C---:B------:R-:W-:Y:S01]  /*13c70*/  FSETP.NEU.FTZ.AND P0, PT, R2.reuse, -INF , PT ;  /* 0xff8000000200780b */ /* 0x040fe20003f1d000 */
[----:B------:R-:W-:Y:S05]  /*13c80*/  FMUL.FTZ R152, R2, c[0x0][0x2d0] ;  /* 0x0000b40002987a20 */ /* 0x000fea0000410000 */
[----:B------:R-:W-:Y:S05]  /*13c90*/  FSEL R152, R152, RZ, P0 ;  /* 0x000000ff98987208 */ /* 0x000fea0000000000 */
[--C-:B------:R-:W-:Y:S01]  /*13ca0*/  FFMA.FTZ R160, R5, c[0x0][0x2d0], -R152.reuse ;  /* 0x0000b40005a07a23 */ /* 0x100fe20000010898 */
[----:B------:R-:W-:Y:S01]  /*13cb0*/  FSEL R5, R2, RZ, P0 ;  /* 0x000000ff02057208 */ /* 0x000fe20000000000 */
[--C-:B------:R-:W-:Y:S02]  /*13cc0*/  FFMA.FTZ R162, R157, c[0x0][0x2d0], -R152.reuse ;  /* 0x0000b4009da27a23 */ /* 0x100fe40000010898 */
[----:B------:R-:W-:Y:S02]  /*13cd0*/  FFMA.FTZ R159, R159, c[0x0][0x2d0], -R152 ;  /* 0x0000b4009f9f7a23 */ /* 0x000fe40000010898 */
[----:B------:R-:W-:Y:S01]  /*13ce0*/  FADD.FTZ R4, -R5, R132 ;  /* 0x0000008405047221 */ /* 0x000fe20000010100 */
[----:B------:R-:W-:Y:S01]  /*13cf0*/  MUFU.EX2 R160, R160 ;  /* 0x000000a000a07308 */ /* 0x000fe20000000800 */
[--C-:B------:R-:W-:Y:S02]  /*13d00*/  FFMA.FTZ R157, R7, c[0x0][0x2d0], -R152.reuse ;  /* 0x0000b400079d7a23 */ /* 0x100fe40000010898 */
[----:B------:R-:W-:Y:S01]  /*13d10*/  FMUL.FTZ R132, R4, c[0x0][0x2d0] ;  /* 0x0000b40004847a20 */ /* 0x000fe20000410000 */
[----:B-1----:R-:W-:Y:S01]  /*13d20*/  FMNMX.FTZ R0, R9, R0, !PT ;  /* 0x0000000009007209 */ /* 0x002fe20007810000 */
[--C-:B------:R-:W-:Y:S02]  /*13d30*/  FFMA.FTZ R168, R141, c[0x0][0x2d0], -R152.reuse ;  /* 0x0000b4008da87a23 */ /* 0x100fe40000010898 */
[--C-:B------:R-:W-:Y:S01]  /*13d40*/  FFMA.FTZ R182, R155, c[0x0][0x2d0], -R152.reuse ;  /* 0x0000b4009bb67a23 */ /* 0x100fe20000010898 */
[C---:B------:R-:W-:Y:S01]  /*13d50*/  FSETP.NEU.FTZ.AND P0, PT, R0.reuse, -INF , PT ;  /* 0xff8000000000780b */ /* 0x040fe20003f1d000 */
[C---:B------:R-:W-:Y:S01]  /*13d60*/  FMUL.FTZ R145, R0.reuse, c[0x0][0x2d0] ;  /* 0x0000b40000917a20 */ /* 0x040fe20000410000 */
[----:B------:R-:W-:Y:S01]  /*13d70*/  MUFU.EX2 R162, R162 ;  /* 0x000000a200a27308 */ /* 0x000fe20000000800 */
[--C-:B------:R-:W-:Y:S01]  /*13d80*/  FFMA.FTZ R181, R151, c[0x0][0x2d0], -R152.reuse ;  /* 0x0000b40097b57a23 */ /* 0x100fe20000010898 */
[----:B------:R-:W-:Y:S01]  /*13d90*/  FSEL R4, R0, RZ, P0 ;  /* 0x000000ff00047208 */ /* 0x000fe20000000000 */
[--C-:B------:R-:W-:Y:S01]  /*13da0*/  FFMA.FTZ R183, R149, c[0x0][0x2d0], -R152.reuse ;  /* 0x0000b40095b77a23 */ /* 0x100fe20000010898 */
[----:B------:R-:W-:Y:S01]  /*13db0*/  FSEL R145, R145, RZ, P0 ;  /* 0x000000ff91917208 */ /* 0x000fe20000000000 */
[--C-:B------:R-:W-:Y:S02]  /*13dc0*/  FFMA.FTZ R165, R165, c[0x0][0x2d0], -R152.reuse ;  /* 0x0000b400a5a57a23 */ /* 0x100fe40000010898 */
[----:B------:R-:W-:Y:S02]  /*13dd0*/  FADD.FTZ R4, -R4, R3 ;  /* 0x0000000304047221 */ /* 0x000fe40000010100 */
[--C-:B------:R-:W-:Y:S01]  /*13de0*/  FFMA.FTZ R164, R10, c[0x0][0x2d0], -R145.reuse ;  /* 0x0000b4000aa47a23 */ /* 0x100fe20000010891 */
[----:B------:R-:W1:Y:S01]  /*13df0*/  MUFU.EX2 R159, R159 ;  /* 0x0000009f009f7308 */ /* 0x000e620000000800 */
[--C-:B------:R-:W-:Y:S02]  /*13e00*/  FFMA.FTZ R163, R8, c[0x0][0x2d0], -R145.reuse ;  /* 0x0000b40008a37a23 */ /* 0x100fe40000010891 */
[--C-:B------:R-:W-:Y:S01]  /*13e10*/  FFMA.FTZ R158, R156, c[0x0][0x2d0], -R145.reuse ;  /* 0x0000b4009c9e7a23 */ /* 0x100fe20000010891 */
[----:B------:R-:W-:Y:S01]  /*13e20*/  IADD3 R156, R187, R16, RZ ;  /* 0x00000010bb9c7210 */ /* 0x000fe20007ffe0ff */
[--C-:B------:R-:W-:Y:S02]  /*13e30*/  FFMA.FTZ R161, R6, c[0x0][0x2d0], -R145.reuse ;  /* 0x0000b40006a17a23 */ /* 0x100fe40000010891 */
[----:B------:R-:W-:Y:S01]  /*13e40*/  FMUL.FTZ R3, R4, c[0x0][0x2d0] ;  /* 0x0000b40004037a20 */ /* 0x000fe20000410000 */
[----:B------:R-:W-:Y:S01]  /*13e50*/  IADD3 R4, R135, UR4, RZ ;  /* 0x0000000487047c10 */ /* 0x000fe2000fffe0ff */
[--C-:B------:R-:W-:Y:S01]  /*13e60*/  FFMA.FTZ R171, R142, c[0x0][0x2d0], -R145.reuse ;  /* 0x0000b4008eab7a23 */ /* 0x100fe20000010891 */
[----:B------:R-:W2:Y:S01]  /*13e70*/  MUFU.EX2 R157, R157 ;  /* 0x0000009d009d7308 */ /* 0x000ea20000000800 */
[--C-:B------:R-:W-:Y:S01]  /*13e80*/  FFMA.FTZ R179, R154, c[0x0][0x2d0], -R145.reuse ;  /* 0x0000b4009ab37a23 */ /* 0x100fe20000010891 */
[----:B------:R-:W-:Y:S01]  /*13e90*/  IADD3 R133, R187, R4, RZ ;  /* 0x00000004bb857210 */ /* 0x000fe20007ffe0ff */
[--C-:B------:R-:W-:Y:S02]  /*13ea0*/  FFMA.FTZ R191, R150, c[0x0][0x2d0], -R145.reuse ;  /* 0x0000b40096bf7a23 */ /* 0x100fe40000010891 */
[--C-:B------:R-:W-:Y:S02]  /*13eb0*/  FFMA.FTZ R234, R148, c[0x0][0x2d0], -R145.reuse ;  /* 0x0000b40094ea7a23 */ /* 0x100fe40000010891 */
[----:B------:R-:W3:Y:S01]  /*13ec0*/  LDSM.16.MT88.4 R20, [R133+0x100] ;  /* 0x000100008514783b */ /* 0x000ee20000004200 */
[--C-:B------:R-:W-:Y:S02]  /*13ed0*/  FFMA.FTZ R231, R146, c[0x0][0x2d0], -R145.reuse ;  /* 0x0000b40092e77a23 */ /* 0x100fe40000010891 */
[----:B------:R-:W4:Y:S01]  /*13ee0*/  MUFU.EX2 R132, R132 ;  /* 0x0000008400847308 */ /* 0x000f220000000800 */
[--C-:B------:R-:W-:Y:S02]  /*13ef0*/  FFMA.FTZ R166, R167, c[0x0][0x2d0], -R152.reuse ;  /* 0x0000b400a7a67a23 */ /* 0x100fe40000010898 */
[--C-:B------:R-:W-:Y:S01]  /*13f00*/  FFMA.FTZ R167, R143, c[0x0][0x2d0], -R152.reuse ;  /* 0x0000b4008fa77a23 */ /* 0x100fe20000010898 */
[----:B-1----:R-:W-:Y:S01]  /*13f10*/  F2FP.PACK_AB R136, R159, R162 ;  /* 0x000000a29f88723e */ /* 0x002fe200000000ff */
[----:B------:R-:W-:Y:S01]  /*13f20*/  LDSM.16.MT88.4 R148, [R135+UR4+0x3900] ;  /* 0x003900048794783b */ /* 0x000fe20008004200 */
[--C-:B------:R-:W-:Y:S02]  /*13f30*/  FFMA.FTZ R169, R172, c[0x0][0x2d0], -R145.reuse ;  /* 0x0000b400aca97a23 */ /* 0x100fe40000010891 */
[--C-:B------:R-:W-:Y:S02]  /*13f40*/  FFMA.FTZ R172, R140, c[0x0][0x2d0], -R145.reuse ;  /* 0x0000b4008cac7a23 */ /* 0x100fe40000010891 */
[----:B------:R-:W-:Y:S01]  /*13f50*/  MUFU.EX2 R164, R164 ;  /* 0x000000a400a47308 */ /* 0x000fe20000000800 */
[--C-:B------:R-:W-:Y:S02]  /*13f60*/  FFMA.FTZ R170, R170, c[0x0][0x2d0], -R145.reuse ;  /* 0x0000b400aaaa7a23 */ /* 0x100fe40000010891 */
[----:B------:R-:W-:Y:S01]  /*13f70*/  LDSM.16.MT88.4 R140, [R134+UR4+0x2900] ;  /* 0x00290004868c783b */ /* 0x000fe20008004200 */
[----:B--2---:R-:W-:Y:S01]  /*13f80*/  F2FP.PACK_AB R138, R157, R160 ;  /* 0x000000a09d8a723e */ /* 0x004fe200000000ff */
[--C-:B------:R-:W-:Y:S02]  /*13f90*/  FFMA.FTZ R173, R173, c[0x0][0x2d0], -R152.reuse ;  /* 0x0000b400adad7a23 */ /* 0x100fe40000010898 */
[--C-:B------:R-:W-:Y:S02]  /*13fa0*/  FFMA.FTZ R180, R177, c[0x0][0x2d0], -R152.reuse ;  /* 0x0000b400b1b47a23 */ /* 0x100fe40000010898 */
[--C-:B------:R-:W-:Y:S01]  /*13fb0*/  FFMA.FTZ R175, R175, c[0x0][0x2d0], -R152.reuse ;  /* 0x0000b400afaf7a23 */ /* 0x100fe20000010898 */
[----:B------:R-:W1:Y:S01]  /*13fc0*/  MUFU.EX2 R163, R163 ;  /* 0x000000a300a37308 */ /* 0x000e620000000800 */
[--C-:B------:R-:W-:Y:S02]  /*13fd0*/  FFMA.FTZ R177, R178, c[0x0][0x2d0], -R145.reuse ;  /* 0x0000b400b2b17a23 */ /* 0x100fe40000010891 */
[--C-:B------:R-:W-:Y:S02]  /*13fe0*/  FFMA.FTZ R178, R153, c[0x0][0x2d0], -R152.reuse ;  /* 0x0000b40099b27a23 */ /* 0x100fe40000010898 */
[C---:B----4-:R-:W-:Y:S02]  /*13ff0*/  FMUL.FTZ R4, R132.reuse, R128 ;  /* 0x0000008084047220 */ /* 0x050fe40000410000 */
        /* <DEDUP_REMOVED lines=12> */
[----:B------:R-:W-:Y:S02]  /*140c0*/  FFMA.FTZ R152, R147, c[0x0][0x2d0], -R152 ;  /* 0x0000b40093987a23 */ /* 0x000fe40000010898 */
        /* <DEDUP_REMOVED lines=18> */
[C---:B-1----:R-:W-:Y:S02]  /*141f0*/  FMUL.FTZ R6, R3.reuse, R130 ;  /* 0x0000008203067220 */ /* 0x042fe40000410000 */
[C---:B------:R-:W-:Y:S02]  /*14200*/  FMUL.FTZ R7, R3.reuse, R131 ;  /* 0x0000008303077220 */ /* 0x040fe40000410000 */
[----:B------:R-:W-:Y:S01]  /*14210*/  LDSM.16.MT88.4 R128, [R133+0x2900] ;  /* 0x002900008580783b */ /* 0x000fe20000004200 */
[C---:B------:R-:W-:Y:S01]  /*14220*/  FMUL.FTZ R10, R3.reuse, R126 ;  /* 0x0000007e030a7220 */ /* 0x040fe20000410000 */
[----:B------:R-:W1:Y:S01]  /*14230*/  MUFU.EX2 R166, R166 ;  /* 0x000000a600a67308 */ /* 0x000e620000000800 */
[C---:B------:R-:W-:Y:S02]  /*14240*/  FMUL.FTZ R11, R3.reuse, R127 ;  /* 0x0000007f030b7220 */ /* 0x040fe40000410000 */
[C---:B------:R-:W-:Y:S03]  /*14250*/  HMMA.16816.F32 R4, R136.reuse, R12, R4 ;  /* 0x0000000c8804723c */ /* 0x040fe60000001804 */
[----:B------:R-:W-:Y:S02]  /*14260*/  LDSM.16.MT88.4 R124, [R135+UR4+0x2900] ;  /* 0x00290004877c783b */ /* 0x000fe40008004200 */
[C---:B------:R-:W-:Y:S02]  /*14270*/  FMUL.FTZ R18, R3.reuse, R118 ;  /* 0x0000007603127220 */ /* 0x040fe40000410000 */
[C---:B------:R-:W-:Y:S01]  /*14280*/  FMUL.FTZ R12, R132.reuse, R120 ;  /* 0x00000078840c7220 */ /* 0x040fe20000410000 */
[C---:B------:R-:W-:Y:S01]  /*14290*/  HMMA.16816.F32 R8, R136.reuse, R14, R8 ;  /* 0x0000000e8808723c */ /* 0x040fe20000001808 */
[----:B------:R-:W-:Y:S02]  /*142a0*/  MUFU.EX2 R167, R167 ;  /* 0x000000a700a77308 */ /* 0x000fe40000000800 */
[----:B----4-:R-:W-:Y:S01]  /*142b0*/  LDSM.16.MT88.4 R152, [R133+0x3900] ;  /* 0x003900008598783b */ /* 0x010fe20000004200 */
        /* <DEDUP_REMOVED lines=9> */
[C---:B---3--:R-:W-:Y:S01]  /*14350*/  HMMA.16816.F32 R12, R136.reuse, R20, R12 ;  /* 0x00000014880c723c */ /* 0x048fe2000000180c */
[----:B------:R-:W2:Y:S02]  /*14360*/  LDSM.16.MT88.4 R120, [R156+0x100] ;  /* 0x000100009c78783b */ /* 0x000ea40000004200 */
        /* <DEDUP_REMOVED lines=31> */
[C---:B--2---:R-:W-:Y:S03]  /*14560*/  HMMA.16816.F32 R28, R136.reuse, R120, R28 ;  /* 0x00000078881c723c */ /* 0x044fe6000000181c */
[C---:B------:R-:W-:Y:S01]  /*14570*/  FMUL.FTZ R58, R3.reuse, R58 ;  /* 0x0000003a033a7220 */ /* 0x040fe20000410000 */
[----:B------:R-:W2:Y:S01]  /*14580*/  MUFU.EX2 R180, R180 ;  /* 0x000000b400b47308 */ /* 0x000ea20000000800 */
        /* <DEDUP_REMOVED lines=16> */
[C---:B-1----:R-:W-:Y:S03]  /*14690*/  HMMA.16816.F32 R44, R136.reuse, R104, R44 ;  /* 0x00000068882c723c */ /* 0x042fe6000000182c */
[----:B------:R-:W-:Y:S01]  /*146a0*/  MUFU.EX2 R177, R177 ;  /* 0x000000b100b17308 */ /* 0x000fe20000000800 */
[C---:B------:R-:W-:Y:S02]  /*146b0*/  FMUL.FTZ R70, R3.reuse, R70 ;  /* 0x0000004603467220 */ /* 0x040fe40000410000 */
[C---:B------:R-:W-:Y:S02]  /*146c0*/  FMUL.FTZ R71, R3.reuse, R71 ;  /* 0x0000004703477220 */ /* 0x040fe40000410000 */
[C---:B------:R-:W-:Y:S01]  /*146d0*/  FMUL.FTZ R72, R132.reuse, R72 ;  /* 0x0000004884487220 */ /* 0x040fe20000410000 */
[C---:B------:R-:W-:Y:S01]  /*146e0*/  HMMA.16816.F32 R48, R136.reuse, R106, R48 ;  /* 0x0000006a8830723c */ /* 0x040fe20000001830 */
[----:B------:R-:W1:Y:S03]  /*146f0*/  LDSM.16.MT88.4 R104, [R135+UR4+0x4100] ;  /* 0x004100048768783b */ /* 0x000e660008004200 */
[----:B------:R-:W-:Y:S01]  /*14700*/  MUFU.EX2 R179, R179 ;  /* 0x000000b300b37308 */ /* 0x000fe20000000800 */
[C---:B------:R-:W-:Y:S02]  /*14710*/  FMUL.FTZ R73, R132.reuse, R73 ;  /* 0x0000004984497220 */ /* 0x040fe40000410000 */
[C---:B------:R-:W-:Y:S01]  /*14720*/  FMUL.FTZ R74, R3.reuse, R74 ;  /* 0x0000004a034a7220 */ /* 0x040fe20000410000 */
[C---:B------:R-:W-:Y:S04]  /*14730*/  HMMA.16816.F32 R52, R136.reuse, R100, R52 ;  /* 0x000000648834723c */ /* 0x040fe80000001834 */
[C---:B------:R-:W-:Y:S02]  /*14740*/  FMUL.FTZ R75, R3.reuse, R75 ;  /* 0x0000004b034b7220 */ /* 0x040fe40000410000 */
[----:B------:R-:W-:Y:S01]  /*14750*/  MUFU.EX2 R178, R178 ;  /* 0x000000b200b27308 */ /* 0x000fe20000000800 */
[C---:B------:R-:W-:Y:S01]  /*14760*/  FMUL.FTZ R76, R132.reuse, R76 ;  /* 0x0000004c844c7220 */ /* 0x040fe20000410000 */
[C---:B------:R-:W-:Y:S01]  /*14770*/  HMMA.16816.F32 R56, R136.reuse, R102, R56 ;  /* 0x000000668838723c */ /* 0x040fe20000001838 */
[----:B------:R-:W2:Y:S03]  /*14780*/  LDSM.16.MT88.4 R100, [R133+0x4100] ;  /* 0x004100008564783b */ /* 0x000ea60000004200 */
        /* <DEDUP_REMOVED lines=22> */
[C---:B--2---:R-:W-:Y:S04]  /*148f0*/  HMMA.16816.F32 R76, R136.reuse, R100, R76 ;  /* 0x00000064884c723c */ /* 0x044fe8000000184c */
[----:B------:R-:W-:Y:S02]  /*14900*/  FMUL.FTZ R89, R132, R89 ;  /* 0x0000005984597220 */ /* 0x000fe40000410000 */
[C---:B------:R-:W-:Y:S01]  /*14910*/  FMUL.FTZ R90, R3.reuse, R90 ;  /* 0x0000005a035a7220 */ /* 0x040fe20000410000 */
[----:B------:R-:W-:Y:S01]  /*14920*/  F2FP.PACK_AB R100, R166, R165 ;  /* 0x000000a5a664723e */ /* 0x000fe200000000ff */
[C---:B------:R-:W-:Y:S01]  /*14930*/  HMMA.16816.F32 R80, R136.reuse, R102, R80 ;  /* 0x000000668850723c */ /* 0x040fe20000001850 */
[----:B------:R-:W-:Y:S03]  /*14940*/  MUFU.EX2 R231, R231 ;  /* 0x000000e700e77308 */ /* 0x000fe60000000800 */
[C---:B------:R-:W-:Y:S01]  /*14950*/  FMUL.FTZ R91, R3.reuse, R91 ;  /* 0x0000005b035b7220 */ /* 0x040fe20000410000 */
[----:B---3--:R-:W-:Y:S01]  /*14960*/  F2FP.PACK_AB R101, R170, R169 ;  /* 0x000000a9aa65723e */ /* 0x008fe200000000ff */
[----:B------:R-:W-:Y:S01]  /*14970*/  FMUL.FTZ R92, R132, R92 ;  /* 0x0000005c845c7220 */ /* 0x000fe20000410000 */
[----:B------:R-:W-:Y:S01]  /*14980*/  F2FP.PACK_AB R102, R168, R167 ;  /* 0x000000a7a866723e */ /* 0x000fe200000000ff */
[C---:B----4-:R-:W-:Y:S04]  /*14990*/  HMMA.16816.F32 R84, R136.reuse, R108, R84 ;  /* 0x0000006c8854723c */ /* 0x050fe80000001854 */
[----:B------:R-:W-:Y:S01]  /*149a0*/  FMUL.FTZ R93, R132, R93 ;  /* 0x0000005d845d7220 */ /* 0x000fe20000410000 */
[----:B-----5:R-:W-:Y:S01]  /*149b0*/  F2FP.PACK_AB R103, R172, R171 ;  /* 0x000000abac67723e */ /* 0x020fe200000000ff */
[C---:B------:R-:W-:Y:S02]  /*149c0*/  FMUL.FTZ R94, R3.reuse, R94 ;  /* 0x0000005e035e7220 */ /* 0x040fe40000410000 */
[C---:B------:R-:W-:Y:S01]  /*149d0*/  HMMA.16816.F32 R88, R136.reuse, R110, R88 ;  /* 0x0000006e8858723c */ /* 0x040fe20000001858 */
[----:B------:R-:W2:Y:S03]  /*149e0*/  LDSM.16.MT88.4 R108, [R156+0x900] ;  /* 0x000900009c6c783b */ /* 0x000ea60000004200 */
[C---:B------:R-:W-:Y:S02]  /*149f0*/  FMUL.FTZ R95, R3.reuse, R95 ;  /* 0x0000005f035f7220 */ /* 0x040fe40000410000 */
[C---:B------:R-:W-:Y:S02]  /*14a00*/  FMUL.FTZ R96, R132.reuse, R96 ;  /* 0x0000006084607220 */ /* 0x040fe40000410000 */
[----:B------:R-:W-:Y:S03]  /*14a10*/  FMUL.FTZ R97, R132, R97 ;  /* 0x0000006184617220 */ /* 0x000fe60000410000 */
[C---:B-1----:R-:W-:Y:S03]  /*14a20*/  HMMA.16816.F32 R92, R136.reuse, R104, R92 ;  /* 0x00000068885c723c */ /* 0x042fe6000000185c */
[C---:B------:R-:W-:Y:S02]  /*14a30*/  FMUL.FTZ R98, R3.reuse, R98 ;  /* 0x0000006203627220 */ /* 0x040fe40000410000 */
[C---:B------:R-:W-:Y:S02]  /*14a40*/  FMUL.FTZ R99, R3.reuse, R99 ;  /* 0x0000006303637220 */ /* 0x040fe40000410000 */
[--C-:B------:R-:W-:Y:S02]  /*14a50*/  FFMA.FTZ R176, R176, c[0x0][0x2d0], -R145.reuse ;  /* 0x0000b400b0b07a23 */ /* 0x100fe40000010891 */
[--C-:B------:R-:W-:Y:S03]  /*14a60*/  FFMA.FTZ R174, R174, c[0x0][0x2d0], -R145.reuse ;  /* 0x0000b400aeae7a23 */ /* 0x100fe60000010891 */
[----:B------:R-:W-:Y:S01]  /*14a70*/  HMMA.16816.F32 R96, R136, R106, R96 ;  /* 0x0000006a8860723c */ /* 0x000fe20000001860 */
[----:B------:R-:W1:Y:S01]  /*14a80*/  LDSM.16.MT88.4 R104, [R156+0x2900] ;  /* 0x002900009c68783b */ /* 0x000e620000004200 */
[----:B------:R-:W3:Y:S01]  /*14a90*/  MUFU.EX2 R176, R176 ;  /* 0x000000b000b07308 */ /* 0x000ee20000000800 */
[----:B------:R-:W-:Y:S02]  /*14aa0*/  FFMA.FTZ R145, R144, c[0x0][0x2d0], -R145 ;  /* 0x0000b40090917a23 */ /* 0x000fe40000010891 */
[----:B------:R-:W-:Y:S02]  /*14ab0*/  FFMA.FTZ R164, R3, R216, R164 ;  /* 0x000000d803a47223 */ /* 0x000fe400000100a4 */
[----:B------:R-:W-:Y:S01]  /*14ac0*/  FFMA.FTZ R162, R132, R217, R162 ;  /* 0x000000d984a27223 */ /* 0x000fe200000100a2 */
[C---:B------:R-:W-:Y:S01]  /*14ad0*/  HMMA.16816.F32 R4, R100.reuse, R112, R4 ;  /* 0x000000706404723c */ /* 0x040fe20000001804 */
[----:B------:R-:W-:Y:S03]  /*14ae0*/  LDSM.16.MT88.4 R136, [R134+UR4+0x3100] ;  /* 0x003100048688783b */ /* 0x000fe60008004200 */
[----:B------:R4:W-:Y:S01]  /*14af0*/  MUFU.EX2 R236, R145 ;  /* 0x0000009100ec7308 */ /* 0x0009e20000000800 */
[----:B------:R-:W-:Y:S01]  /*14b00*/  MOV R132, R2 ;  /* 0x0000000200847202 */ /* 0x000fe20000000f00 */
[----:B------:R-:W-:Y:S02]  /*14b10*/  FADD.FTZ R159, R159, R162 ;  /* 0x000000a29f9f7221 */ /* 0x000fe40000010000 */
[C---:B------:R-:W-:Y:S01]  /*14b20*/  HMMA.16816.F32 R8, R100.reuse, R114, R8 ;  /* 0x000000726408723c */ /* 0x040fe20000001808 */
[----:B------:R-:W-:Y:S03]  /*14b30*/  LDSM.16.MT88.4 R112, [R133+0x4900] ;  /* 0x004900008570783b */ /* 0x000fe60000004200 */
[----:B------:R-:W-:Y:S02]  /*14b40*/  FADD.FTZ R163, R163, R164 ;  /* 0x000000a4a3a37221 */ /* 0x000fe40000010000 */
[----:B------:R-:W5:Y:S01]  /*14b50*/  MUFU.EX2 R174, R174 ;  /* 0x000000ae00ae7308 */ /* 0x000f620000000800 */
[----:B------:R-:W-:Y:S01]  /*14b60*/  FADD.FTZ R160, R160, R159 ;  /* 0x0000009fa0a07221 */ /* 0x000fe20000010000 */
[C---:B------:R-:W-:Y:S04]  /*14b70*/  HMMA.16816.F32 R12, R100.reuse, R116, R12 ;  /* 0x00000074640c723c */ /* 0x040fe8000000180c */
[----:B------:R-:W-:Y:S02]  /*14b80*/  FADD.FTZ R158, R158, R163 ;  /* 0x000000a39e9e7221 */ /* 0x000fe40000010000 */
[----:B------:R-:W-:Y:S02]  /*14b90*/  FADD.FTZ R160, R157, R160 ;  /* 0x000000a09da07221 */ /* 0x000fe40000010000 */
[C---:B------:R-:W-:Y:S01]  /*14ba0*/  HMMA.16816.F32 R16, R100.reuse, R118, R16 ;  /* 0x000000766410723c */ /* 0x040fe20000001810 */
[----:B------:R-:W-:Y:S03]  /*14bb0*/  LDSM.16.MT88.4 R116, [R134+UR4+0x4900] ;  /* 0x004900048674783b */ /* 0x000fe60008004200 */
[----:B------:R-:W-:Y:S02]  /*14bc0*/  FADD.FTZ R158, R161, R158 ;  /* 0x0000009ea19e7221 */ /* 0x000fe40000010000 */
[----:B------:R-:W-:Y:S02]  /*14bd0*/  FADD.FTZ R165, R165, R160 ;  /* 0x000000a0a5a57221 */ /* 0x000fe40000010000 */
[C---:B------:R-:W-:Y:S01]  /*14be0*/  HMMA.16816.F32 R20, R100.reuse, R120, R20 ;  /* 0x000000786414723c */ /* 0x040fe20000001814 */
[----:B----4-:R-:W-:Y:S03]  /*14bf0*/  LDSM.16.MT88.4 R144, [R156+0x1900] ;  /* 0x001900009c90783b */ /* 0x010fe60000004200 */
[----:B------:R-:W-:Y:S02]  /*14c00*/  FADD.FTZ R169, R169, R158 ;  /* 0x0000009ea9a97221 */ /* 0x000fe40000010000 */
[----:B------:R-:W-:Y:S02]  /*14c10*/  FADD.FTZ R166, R166, R165 ;  /* 0x000000a5a6a67221 */ /* 0x000fe40000010000 */
[C---:B------:R-:W-:Y:S01]  /*14c20*/  HMMA.16816.F32 R24, R100.reuse, R122, R24 ;  /* 0x0000007a6418723c */ /* 0x040fe20000001818 */
[----:B------:R-:W-:Y:S03]  /*14c30*/  LDSM.16.MT88.4 R120, [R134+UR4+0x1100] ;  /* 0x001100048678783b */ /* 0x000fe60008004200 */
[----:B------:R-:W-:Y:S02]  /*14c40*/  FADD.FTZ R170, R170, R169 ;  /* 0x000000a9aaaa7221 */ /* 0x000fe40000010000 */
[----:B------:R-:W-:Y:S02]  /*14c50*/  FADD.FTZ R167, R167, R166 ;  /* 0x000000a6a7a77221 */ /* 0x000fe40000010000 */
[C---:B--2---:R-:W-:Y:S04]  /*14c60*/  HMMA.16816.F32 R28, R100.reuse, R108, R28 ;  /* 0x0000006c641c723c */ /* 0x044fe8000000181c */
[----:B------:R-:W-:Y:S02]  /*14c70*/  FADD.FTZ R171, R171, R170 ;  /* 0x000000aaabab7221 */ /* 0x000fe40000010000 */
[----:B------:R-:W-:Y:S02]  /*14c80*/  FADD.FTZ R168, R168, R167 ;  /* 0x000000a7a8a87221 */ /* 0x000fe40000010000 */
[C---:B------:R-:W-:Y:S01]  /*14c90*/  HMMA.16816.F32 R32, R100.reuse, R110, R32 ;  /* 0x0000006e6420723c */ /* 0x040fe20000001820 */
[----:B------:R-:W2:Y:S03]  /*14ca0*/  LDSM.16.MT88.4 R108, [R135+UR4+0x4900] ;  /* 0x00490004876c783b */ /* 0x000ea60008004200 */
[----:B------:R-:W-:Y:S04]  /*14cb0*/  FADD.FTZ R172, R172, R171 ;  /* 0x000000abacac7221 */ /* 0x000fe80000010000 */
        /* <DEDUP_REMOVED lines=27> */
[----:B---3--:R-:W-:Y:S01]  /*14e70*/  F2FP.PACK_AB R101, R176, R177 ;  /* 0x000000b1b065723e */ /* 0x008fe200000000ff */
[----:B------:R-:W-:Y:S01]  /*14e80*/  FADD.FTZ R177, R177, R172 ;  /* 0x000000acb1b17221 */ /* 0x000fe20000010000 */
[----:B-----5:R-:W-:Y:S01]  /*14e90*/  F2FP.PACK_AB R103, R179, R174 ;  /* 0x000000aeb367723e */ /* 0x020fe200000000ff */
        /* <DEDUP_REMOVED lines=58> */
[----:B------:R-:W-:Y:S03]  /*15240*/  @P0 SHF.R.S32.HI R16, RZ, 0x1f, R13 ;  /* 0x0000001fff100819 */ /* 0x000fe6000001140d */
[C---:B------:R-:W-:Y:S01]  /*15250*/  @P0 IMAD.WIDE.U32 R24, R13.reuse, c[0x0][0x1e0], RZ ;  /* 0x000078000d180a25 */ /* 0x040fe200078e00ff */
[C---:B------:R-:W-:Y:S04]  /*15260*/  HMMA.16816.F32 R104, R136.reuse, R144, R28 ;  /* 0x000000908868723c */ /* 0x040fe8000000181c */
[----:B------:R-:W-:Y:S04]  /*15270*/  @P0 IMAD R16, R16, c[0x0][0x1e0], RZ ;  /* 0x0000780010100a24 */ /* 0x000fe800078e02ff */
[C---:B------:R-:W-:Y:S04]  /*15280*/  HMMA.16816.F32 R100, R136.reuse, R146, R32 ;  /* 0x000000928864723c */ /* 0x040fe80000001820 */
[----:B------:R-:W-:Y:S02]  /*15290*/  @P0 IMAD R16, R13, c[0x0][0x1e4], R16 ;  /* 0x000079000d100a24 */ /* 0x000fe400078e0210 */
[----:B------:R-:W2:Y:S02]  /*152a0*/  LDSM.16.MT88.4 R12, [R135+UR4+0x5900] ;  /* 0x00590004870c783b */ /* 0x000ea40008004200 */
        /* <DEDUP_REMOVED lines=8> */
[C---:B-1----:R-:W-:Y:S07]  /*15330*/  HMMA.16816.F32 R52, R136.reuse, R4, R52 ;  /* 0x000000048834723c */ /* 0x042fee0000001834 */
[----:B------:R-:W-:Y:S01]  /*15340*/  @P0 IADD3.X R5, R24, R213, RZ, P1, !PT ;  /* 0x000000d518050210 */ /* 0x000fe20000ffe4ff */
[C---:B------:R-:W-:Y:S04]  /*15350*/  HMMA.16816.F32 R56, R136.reuse, R6, R56 ;  /* 0x000000068838723c */ /* 0x040fe80000001838 */
[C---:B------:R-:W-:Y:S04]  /*15360*/  @P0 LEA R20, P1, R16.reuse, c[0x0][0x1c8], 0x1 ;  /* 0x0000720010140a11 */ /* 0x040fe800078208ff */
[C---:B---3--:R-:W-:Y:S04]  /*15370*/  HMMA.16816.F32 R60, R136.reuse, R8, R60 ;  /* 0x00000008883c723c */ /* 0x048fe8000000183c */
[----:B------:R-:W-:Y:S02]  /*15380*/  @P0 LEA.HI.X R21, R16, c[0x0][0x1cc], R5, 0x1, P1 ;  /* 0x0000730010150a11 */ /* 0x000fe400008f0c05 */
[----:B------:R-:W1:Y:S01]  /*15390*/  LDSM.16.MT88.4 R16, [R133+0x5900] ;  /* 0x005900008510783b */ /* 0x000e620000004200 */
[C---:B------:R-:W-:Y:S01]  /*153a0*/  @P0 IADD3 R4, P1, R25.reuse, R222, RZ ;  /* 0x000000de19040210 */ /* 0x040fe20007f3e0ff */
[C---:B------:R-:W-:Y:S04]  /*153b0*/  HMMA.16816.F32 R64, R136.reuse, R10, R64 ;  /* 0x0000000a8840723c */ /* 0x040fe80000001840 */
[----:B------:R-:W-:Y:S02]  /*153c0*/  @P0 IADD3.X R5, R24, R227, RZ, P1, !PT ;  /* 0x000000e318050210 */ /* 0x000fe40000ffe4ff */
        /* <DEDUP_REMOVED lines=14> */
[C---:B------:R-:W-:Y:S02]  /*154b0*/  @P0 LEA R28, P1, R8.reuse, c[0x0][0x1c8], 0x1 ;  /* 0x00007200081c0a11 */ /* 0x040fe400078208ff */
[----:B------:R-:W-:Y:S01]  /*154c0*/  @P0 IMAD R16, R215, 0x3000, R204 ;  /* 0x00003000d7100824 */ /* 0x000fe200078e02cc */
[C---:B------:R-:W-:Y:S04]  /*154d0*/  HMMA.16816.F32 R80, R136.reuse, R18, R80 ;  /* 0x000000128850723c */ /* 0x040fe80000001850 */
[----:B------:R-:W-:Y:S02]  /*154e0*/  @P0 LEA.HI.X R29, R8, c[0x0][0x1cc], R9, 0x1, P1 ;  /* 0x00007300081d0a11 */ /* 0x000fe400008f0c09 */
[----:B------:R-:W1:Y:S01]  /*154f0*/  LDSM.16.MT88.4 R8, [R156+0x5900] ;  /* 0x005900009c08783b */ /* 0x000e620000004200 */
[----:B------:R-:W-:Y:S05]  /*15500*/  @P0 IADD3 R3, P1, R25, R222, RZ ;  /* 0x000000de19030210 */ /* 0x000fea0007f3e0ff */
        /* <DEDUP_REMOVED lines=26> */
.L_x_1036:
[----:B------:R-:W-:Y:S01]  /*156b0*/  IMAD.MOV.U32 R3, RZ, RZ, c[0x0][0x2c4] ;  /* 0x0000b100ff037624 */ /* 0x000fe200078e00ff */
[----:B------:R-:W-:-:S02]  /*156c0*/  LEA R6, R219, 0x7f, 0x7 ;  /* 0x0000007fdb067811 */ /* 0x000fc400078e38ff */
[----:B------:R-:W-:Y:S02]  /*156d0*/  ISETP.GE.AND P0, PT, R194, 0x1, PT ;  /* 0x00000001c200780c */ /* 0x000fe40003f06270 */
[----:B------:R-:W-:Y:S02]  /*156e0*/  ISETP.NE.AND P3, PT, R3, 0x1, PT ;  /* 0x000000010300780c */ /* 0x000fe40003f65270 */
[----:B------:R-:W-:-:S11]  /*156f0*/  IADD3 R3, R193, 0x1, -R196 ;  /* 0x00000001c1037810 */ /* 0x000fd60007ffe8c4 */
        /* <DEDUP_REMOVED lines=14> */
.L_x_1047:
[----:B------:R-:W-:-:S04]  /*157e0*/  MOV R3, c[0x0][0x32c] ;  /* 0x0000cb0000037a02 */ /* 0x000fc80000000f00 */
[----:B------:R-:W-:-:S13]  /*157f0*/  ISETP.NE.AND P0, PT, R3, 0x1, PT ;  /* 0x000000010300780c */ /* 0x000fda0003f05270 */
[----:B------:R-:W-:-:S05]  /*15800*/  @P0 IMAD.HI.U32 R3, R5, c[0x0][0x330], RZ ;  /* 0x0000cc0005030a27 */ /* 0x000fca00078e00ff */
[----:B------:R-:W-:-:S05]  /*15810*/  @P0 SHF.R.U32.HI R5, RZ, c[0x0][0x334], R3 ;  /* 0x0000cd00ff050a19 */ /* 0x000fca0000011603 */
.L_x_1048:
[----:B------:R-:W-:-:S05]  /*15820*/  IMAD R5, R5, c[0x0][0x32c], RZ ;  /* 0x0000cb0005057a24 */ /* 0x000fca00078e02ff */
[----:B------:R-:W-:-:S04]  /*15830*/  IMNMX R4, R4, R5, !PT ;  /* 0x0000000504047217 */ /* 0x000fc80007800200 */
.L_x_1046:
[----:B------:R-:W-:-:S04]  /*15840*/  IADD3 R4, R4, 0x3f, RZ ;  /* 0x0000003f04047810 */ /* 0x000fc80007ffe0ff */
[----:B------:R-:W-:-:S04]  /*15850*/  SHF.R.S32.HI R3, RZ, 0x1f, R4 ;  /* 0x0000001fff037819 */ /* 0x000fc80000011404 */
[----:B------:R-:W-:-:S04]  /*15860*/  LEA.HI R3, R3, R4, RZ, 0x6 ;  /* 0x0000000403037211 */ /* 0x000fc800078f30ff */
[----:B------:R-:W-:-:S04]  /*15870*/  SHF.R.S32.HI R3, RZ, 0x6, R3 ;  /* 0x00000006ff037819 */ /* 0x000fc80000011403 */
[----:B------:R-:W-:-:S04]  /*15880*/  IMNMX R228, R198, R3, !PT ;  /* 0x00000003c6e47217 */ /* 0x000fc80007800200 */
[----:B------:R-:W-:-:S13]  /*15890*/  ISETP.GE.AND P0, PT, R221, R228, PT ;  /* 0x000000e4dd00720c */ /* 0x000fda0003f06270 */
[----:B------:R-:W-:Y:S05]  /*158a0*/  @!P0 BRA `(.L_x_1049) ;  /* 0x00002f9000008947 */ /* 0x000fea0003800000 */
[----:B------:R-:W1:Y:S01]  /*158b0*/  S2R R4, SR_TID.X ;  /* 0x0000000000047919 */ /* 0x000e620000002100 */
[C---:B------:R-:W-:Y:S01]  /*158c0*/  IADD3 RZ, P0, R206.reuse, 0x40, RZ ;  /* 0x00000040ceff7810 */ /* 0x040fe20007f1e0ff */
[----:B------:R-:W-:Y:S01]  /*158d0*/  IMAD.MOV.U32 R189, RZ, RZ, 0x20 ;  /* 0x00000020ffbd7424 */ /* 0x000fe200078e00ff */
[C---:B------:R-:W-:Y:S01]  /*158e0*/  IADD3 RZ, P1, R206.reuse, 0x80, RZ ;  /* 0x00000080ceff7810 */ /* 0x040fe20007f3e0ff */
[----:B------:R-:W-:Y:S01]  /*158f0*/  IMAD.MOV.U32 R133, RZ, RZ, R2 ;  /* 0x000000ffff857224 */ /* 0x000fe200078e0002 */
[----:B------:R-:W-:Y:S01]  /*15900*/  IADD3 R222, R206, 0x80, RZ ;  /* 0x00000080cede7810 */ /* 0x000fe20007ffe0ff */
[--C-:B------:R-:W-:Y:S01]  /*15910*/  IMAD.X R226, RZ, RZ, R211.reuse, P0 ;  /* 0x000000ffffe27224 */ /* 0x100fe200000e06d3 */
[----:B------:R-:W-:Y:S01]  /*15920*/  IADD3 RZ, P0, R208, 0x40, RZ ;  /* 0x00000040d0ff7810 */ /* 0x000fe20007f1e0ff */
[----:B------:R-:W-:Y:S01]  /*15930*/  IMAD.X R225, RZ, RZ, R211, P1 ;  /* 0x000000ffffe17224 */ /* 0x000fe200008e06d3 */
[----:B------:R-:W-:Y:S02]  /*15940*/  IADD3 R220, R206, 0x40, RZ ;  /* 0x00000040cedc7810 */ /* 0x000fe40007ffe0ff */
[C---:B------:R-:W-:Y:S01]  /*15950*/  IADD3 R219, R208.reuse, 0x40, RZ ;  /* 0x00000040d0db7810 */ /* 0x040fe20007ffe0ff */
[----:B------:R-:W-:Y:S01]  /*15960*/  IMAD.X R224, RZ, RZ, R213, P0 ;  /* 0x000000ffffe07224 */ /* 0x000fe200000e06d5 */
[----:B------:R-:W-:-:S02]  /*15970*/  IADD3 RZ, P0, R208, 0x80, RZ ;  /* 0x00000080d0ff7810 */ /* 0x000fc40007f1e0ff */
[----:B------:R-:W-:-:S03]  /*15980*/  IADD3 R218, R208, 0x80, RZ ;  /* 0x00000080d0da7810 */ /* 0x000fc60007ffe0ff */
[----:B------:R-:W-:Y:S01]  /*15990*/  IMAD.X R223, RZ, RZ, R213, P0 ;  /* 0x000000ffffdf7224 */ /* 0x000fe200000e06d5 */
[----:B-1----:R-:W-:-:S04]  /*159a0*/  SHF.R.S32.HI R3, RZ, 0x1f, R4 ;  /* 0x0000001fff037819 */ /* 0x002fc80000011404 */
[----:B------:R-:W-:-:S04]  /*159b0*/  LEA.HI R3, R3, R4, RZ, 0x3 ;  /* 0x0000000403037211 */ /* 0x000fc800078f18ff */
[----:B------:R-:W-:-:S05]  /*159c0*/  LOP3.LUT R3, R3, 0xfffffff8, RZ, 0xc0, !PT ;  /* 0xfffffff803037812 */ /* 0x000fca00078ec0ff */
[----:B------:R-:W-:-:S05]  /*159d0*/  IMAD.IADD R3, R4, 0x1, -R3 ;  /* 0x0000000104037824 */ /* 0x000fca00078e0a03 */
[----:B------:R-:W-:Y:S01]  /*159e0*/  LOP3.LUT P1, RZ, R3, 0x2, RZ, 0xc0, !PT ;  /* 0x0000000203ff7812 */ /* 0x000fe2000782c0ff */
[----:B------:R-:W-:-:S03]  /*159f0*/  IMAD.MOV.U32 R3, RZ, RZ, R0 ;  /* 0x000000ffff037224 */ /* 0x000fc600078e0000 */
[----:B------:R-:W-:Y:S02]  /*15a00*/  SEL R189, R189, 0xffffffe0, !P1 ;  /* 0xffffffe0bdbd7807 */ /* 0x000fe40004800000 */
.L_x_1050:
        /* <DEDUP_REMOVED lines=11> */
[----:B------:R-:W-:Y:S01]  /*15ac0*/  @!P0 IMAD R171, R215, 0x6000, R203 ;  /* 0x00006000d7ab8824 */ /* 0x000fe200078e02cb */
[----:B------:R-:W-:Y:S03]  /*15ad0*/  IADD3 R2, R192, R191, RZ ;  /* 0x000000bfc0027210 */ /* 0x000fe60007ffe0ff */
[----:B------:R-:W-:Y:S04]  /*15ae0*/  @!P0 IMAD R29, R29, c[0x0][0x208], RZ ;  /* 0x000082001d1d8a24 */ /* 0x000fe800078e02ff */
[C---:B------:R-:W-:Y:S01]  /*15af0*/  @!P0 IMAD R29, R4.reuse, c[0x0][0x20c], R29 ;  /* 0x00008300041d8a24 */ /* 0x040fe200078e021d */
[----:B------:R-:W-:Y:S01]  /*15b00*/  LDSM.16.M88.4 R32, [R190] ;  /* 0x00000000be20783b */ /* 0x000fe20000000200 */
[----:B------:R-:W-:Y:S05]  /*15b10*/  @!P0 IMAD.WIDE.U32 R4, R4, c[0x0][0x208], RZ ;  /* 0x0000820004048a25 */ /* 0x000fea00078e00ff */
[----:B------:R-:W-:Y:S02]  /*15b20*/  @!P0 IADD3 R29, R5, R29, RZ ;  /* 0x0000001d051d8210 */ /* 0x000fe40007ffe0ff */
[----:B------:R-:W1:Y:S01]  /*15b30*/  LDSM.16.M88.4 R8, [R188+UR4+0xc100] ;  /* 0x00c10004bc08783b */ /* 0x000e620008000200 */
[C---:B------:R-:W-:Y:S02]  /*15b40*/  @!P0 SHF.L.U32 R157, R4.reuse, 0x6, RZ ;  /* 0x00000006049d8819 */ /* 0x040fe400000006ff */
[----:B------:R-:W-:Y:S02]  /*15b50*/  @!P0 SHF.L.U64.HI R29, R4, 0x6, R29 ;  /* 0x00000006041d8819 */ /* 0x000fe4000001021d */
[----:B------:R-:W-:Y:S03]  /*15b60*/  @!P0 IADD3 R5, P1, R157, R206, RZ ;  /* 0x000000ce9d058210 */ /* 0x000fe60007f3e0ff */
[----:B------:R-:W2:Y:S01]  /*15b70*/  LDSM.16.M88.4 R16, [R188+UR4+0xc900] ;  /* 0x00c90004bc10783b */ /* 0x000ea20008000200 */
[----:B------:R-:W-:Y:S02]  /*15b80*/  @!P0 IADD3.X R0, R29, R211, RZ, P1, !PT ;  /* 0x000000d31d008210 */ /* 0x000fe40000ffe4ff */
[C---:B------:R-:W-:Y:S04]  /*15b90*/  @!P0 LEA R168, P1, R5.reuse, c[0x0][0x1f8], 0x1 ;  /* 0x00007e0005a88a11 */ /* 0x040fe800078208ff */
[----:B------:R-:W-:Y:S01]  /*15ba0*/  @!P0 LEA.HI.X R169, R5, c[0x0][0x1fc], R0, 0x1, P1 ;  /* 0x00007f0005a98a11 */ /* 0x000fe200008f0c00 */
[----:B------:R-:W3:Y:S01]  /*15bb0*/  LDSM.16.M88.4 R24, [R188+UR4+0xd100] ;  /* 0x00d10004bc18783b */ /* 0x000ee20008000200 */
[----:B------:R-:W-:Y:S04]  /*15bc0*/  @!P0 IADD3 R5, P1, R157, R220, RZ ;  /* 0x000000dc9d058210 */ /* 0x000fe80007f3e0ff */
[----:B------:R-:W-:Y:S02]  /*15bd0*/  @!P0 IADD3.X R0, R29, R226, RZ, P1, !PT ;  /* 0x000000e21d008210 */ /* 0x000fe40000ffe4ff */
[C---:B------:R-:W-:Y:S01]  /*15be0*/  @!P0 LEA R164, P1, R5.reuse, c[0x0][0x1f8], 0x1 ;  /* 0x00007e0005a48a11 */ /* 0x040fe200078208ff */
[----:B------:R-:W4:Y:S03]  /*15bf0*/  LDSM.16.M88.4 R136, [R188+UR4+0xd900] ;  /* 0x00d90004bc88783b */ /* 0x000f260008000200 */
[----:B------:R-:W-:Y:S02]  /*15c00*/  @!P0 LEA.HI.X R165, R5, c[0x0][0x1fc], R0, 0x1, P1 ;  /* 0x00007f0005a58a11 */ /* 0x000fe400008f0c00 */
[----:B------:R-:W-:Y:S03]  /*15c10*/  @!P0 IADD3 R0, P1, R157, R222, RZ ;  /* 0x000000de9d008210 */ /* 0x000fe60007f3e0ff */
[----:B------:R-:W-:Y:S01]  /*15c20*/  LDSM.16.M88.4 R140, [R186] ;  /* 0x00000000ba8c783b */ /* 0x000fe20000000200 */
[----:B------:R-:W-:Y:S02]  /*15c30*/  @!P0 IADD3.X R13, R29, R225, RZ, P1, !PT ;  /* 0x000000e11d0d8210 */ /* 0x000fe40000ffe4ff */
[C---:B------:R-:W-:Y:S04]  /*15c40*/  @!P0 LEA R166, P1, R0.reuse, c[0x0][0x1f8], 0x1 ;  /* 0x00007e0000a68a11 */ /* 0x040fe800078208ff */
[----:B------:R-:W-:Y:S01]  /*15c50*/  @!P0 LEA.HI.X R167, R0, c[0x0][0x1fc], R13, 0x1, P1 ;  /* 0x00007f0000a78a11 */ /* 0x000fe200008f0c0d */
[C---:B-1----:R-:W-:Y:S01]  /*15c60*/  HMMA.16816.F32 R4, R32.reuse, R8, RZ ;  /* 0x000000082004723c */ /* 0x042fe200000018ff */
[----:B------:R-:W1:Y:S02]  /*15c70*/  LDSM.16.M88.4 R144, [R191+0xc100] ;  /* 0x00c10000bf90783b */ /* 0x000e640000000200 */
[----:B------:R-:W-:Y:S04]  /*15c80*/  @!P0 IADD3 R157, P1, R200, R157, RZ ;  /* 0x0000009dc89d8210 */ /* 0x000fe80007f3e0ff */
[----:B------:R-:W-:Y:S01]  /*15c90*/  @!P0 IADD3.X R29, R199, R29, RZ, P1, !PT ;  /* 0x0000001dc71d8210 */ /* 0x000fe20000ffe4ff */
[C---:B------:R-:W-:Y:S01]  /*15ca0*/  HMMA.16816.F32 R8, R32.reuse, R10, RZ ;  /* 0x0000000a2008723c */ /* 0x040fe200000018ff */
[----:B------:R-:W-:Y:S01]  /*15cb0*/  @!P0 IADD3 R0, P1, R157, R206, RZ ;  /* 0x000000ce9d008210 */ /* 0x000fe20007f3e0ff */
[----:B------:R-:W5:Y:S03]  /*15cc0*/  LDSM.16.M88.4 R148, [R191+0xc900] ;  /* 0x00c90000bf94783b */ /* 0x000f660000000200 */
[----:B------:R-:W-:Y:S02]  /*15cd0*/  @!P0 IADD3.X R21, R29, R211, RZ, P1, !PT ;  /* 0x000000d31d158210 */ /* 0x000fe40000ffe4ff */
[C---:B------:R-:W-:Y:S01]  /*15ce0*/  @!P0 LEA R172, P1, R0.reuse, c[0x0][0x1f8], 0x1 ;  /* 0x00007e0000ac8a11 */ /* 0x040fe200078208ff */
[C---:B--2---:R-:W-:Y:S02]  /*15cf0*/  HMMA.16816.F32 R12, R32.reuse, R16, RZ ;  /* 0x00000010200c723c */ /* 0x044fe400000018ff */
[----:B------:R-:W2:Y:S02]  /*15d00*/  LDSM.16.M88.4 R152, [R191+0xd100] ;  /* 0x00d10000bf98783b */ /* 0x000ea40000000200 */
[----:B------:R-:W-:Y:S02]  /*15d10*/  @!P0 LEA.HI.X R173, R0, c[0x0][0x1fc], R21, 0x1, P1 ;  /* 0x00007f0000ad8a11 */ /* 0x000fe400008f0c15 */
[----:B------:R-:W-:Y:S02]  /*15d20*/  @!P0 IADD3 R0, P1, R157, R220, RZ ;  /* 0x000000dc9d008210 */ /* 0x000fe40007f3e0ff */
[C---:B------:R-:W-:Y:S04]  /*15d30*/  HMMA.16816.F32 R16, R32.reuse, R18, RZ ;  /* 0x000000122010723c */ /* 0x040fe800000018ff */
[----:B------:R-:W-:Y:S02]  /*15d40*/  @!P0 IADD3.X R31, R29, R226, RZ, P1, !PT ;  /* 0x000000e21d1f8210 */ /* 0x000fe40000ffe4ff */
[C---:B------:R-:W-:Y:S02]  /*15d50*/  @!P0 LEA R174, P1, R0.reuse, c[0x0][0x1f8], 0x1 ;  /* 0x00007e0000ae8a11 */ /* 0x040fe400078208ff */
[C---:B---3--:R-:W-:Y:S04]  /*15d60*/  HMMA.16816.F32 R20, R32.reuse, R24, RZ ;  /* 0x000000182014723c */ /* 0x048fe800000018ff */
[----:B------:R-:W-:Y:S02]  /*15d70*/  @!P0 LEA.HI.X R175, R0, c[0x0][0x1fc], R31, 0x1, P1 ;  /* 0x00007f0000af8a11 */ /* 0x000fe400008f0c1f */
[----:B------:R-:W-:Y:S02]  /*15d80*/  @!P0 IADD3 R157, P1, R157, R222, RZ ;  /* 0x000000de9d9d8210 */ /* 0x000fe40007f3e0ff */
[C---:B------:R-:W-:Y:S04]  /*15d90*/  HMMA.16816.F32 R24, R32.reuse, R26, RZ ;  /* 0x0000001a2018723c */ /* 0x040fe800000018ff */
[----:B------:R-:W-:Y:S02]  /*15da0*/  @!P0 IADD3.X R0, R29, R225, RZ, P1, !PT ;  /* 0x000000e11d008210 */ /* 0x000fe40000ffe4ff */
[C---:B------:R-:W-:Y:S02]  /*15db0*/  @!P0 LEA R176, P1, R157.reuse, c[0x0][0x1f8], 0x1 ;  /* 0x00007e009db08a11 */ /* 0x040fe400078208ff */
[C---:B----4-:R-:W-:Y:S04]  /*15dc0*/  HMMA.16816.F32 R28, R32.reuse, R136, RZ ;  /* 0x00000088201c723c */ /* 0x050fe800000018ff */
[----:B------:R-:W-:Y:S02]  /*15dd0*/  @!P0 LEA.HI.X R177, R157, c[0x0][0x1fc], R0, 0x1, P1 ;  /* 0x00007f009db18a11 */ /* 0x000fe400008f0c00 */
[----:B------:R-:W3:Y:S01]  /*15de0*/  LDSM.16.M88.4 R156, [R191+0xd900] ;  /* 0x00d90000bf9c783b */ /* 0x000ee20000000200 */
[-C--:B------:R-:W-:Y:S01]  /*15df0*/  IADD3 R0, R192, R132.reuse, RZ ;  /* 0x00000084c0007210 */ /* 0x080fe20007ffe0ff */
[----:B------:R-:W-:Y:S01]  /*15e00*/  HMMA.16816.F32 R32, R32, R138, RZ ;  /* 0x0000008a2020723c */ /* 0x000fe200000018ff */
[----:B------:R-:W-:Y:S05]  /*15e10*/  IADD3 R132, R189, R132, R192 ;  /* 0x00000084bd847210 */ /* 0x000fea0007ffe0c0 */
[----:B------:R-:W-:Y:S01]  /*15e20*/  @!PT LDS RZ, [RZ] ;  /* 0x00000000fffff984 */ /* 0x000fe20000000800 */
[----:B------:R-:W-:Y:S01]  /*15e30*/  @!PT LDS RZ, [RZ] ;  /* 0x00000000fffff984 */ /* 0x000fe20000000800 */
[----:B------:R-:W-:Y:S01]  /*15e40*/  @!PT LDS RZ, [RZ] ;  /* 0x00000000fffff984 */ /* 0x000fe20000000800 */
[----:B------:R4:W-:Y:S02]  /*15e50*/  @!P0 LDGSTS.E.BYPASS.LTC128B.128 [R171], [R168.64], !P5 ;  /* 0x00000000a8ab8fae */ /* 0x0009e4000e901d46 */
[C---:B-1----:R-:W-:Y:S06]  /*15e60*/  HMMA.16816.F32 R4, R140.reuse, R144, R4 ;  /* 0x000000908c04723c */ /* 0x042fec0000001804 */
[----:B------:R1:W-:Y:S02]  /*15e70*/  @!P0 LDGSTS.E.BYPASS.LTC128B.128 [R171+0x2000], [R164.64], !P4 ;  /* 0x02000000a4ab8fae */ /* 0x0003e4000e101d46 */
[C---:B------:R-:W-:Y:S06]  /*15e80*/  HMMA.16816.F32 R8, R140.reuse, R146, R8 ;  /* 0x000000928c08723c */ /* 0x040fec0000001808 */
[----:B------:R1:W-:Y:S02]  /*15e90*/  @!P0 LDGSTS.E.BYPASS.LTC128B.128 [R171+0x4000], [R166.64], !P6 ;  /* 0x04000000a6ab8fae */ /* 0x0003e4000f101d46 */
[C---:B-----5:R-:W-:Y:S06]  /*15ea0*/  HMMA.16816.F32 R12, R140.reuse, R148, R12 ;  /* 0x000000948c0c723c */ /* 0x060fec000000180c */
[----:B------:R4:W-:Y:S02]  /*15eb0*/  @!P0 LDGSTS.E.BYPASS.LTC128B.128 [R171+0x1000], [R172.64], !P5 ;  /* 0x01000000acab8fae */ /* 0x0009e4000e901d46 */
[C---:B------:R-:W-:Y:S06]  /*15ec0*/  HMMA.16816.F32 R16, R140.reuse, R150, R16 ;  /* 0x000000968c10723c */ /* 0x040fec0000001810 */
[----:B------:R4:W-:Y:S02]  /*15ed0*/  @!P0 LDGSTS.E.BYPASS.LTC128B.128 [R171+0x3000], [R174.64], !P4 ;  /* 0x03000000aeab8fae */ /* 0x0009e4000e101d46 */
[C---:B--2---:R-:W-:Y:S06]  /*15ee0*/  HMMA.16816.F32 R20, R140.reuse, R152, R20 ;  /* 0x000000988c14723c */ /* 0x044fec0000001814 */
[----:B------:R4:W-:Y:S02]  /*15ef0*/  @!P0 LDGSTS.E.BYPASS.LTC128B.128 [R171+0x5000], [R176.64], !P6 ;  /* 0x05000000b0ab8fae */ /* 0x0009e4000f101d46 */
[C---:B------:R-:W-:Y:S06]  /*15f00*/  HMMA.16816.F32 R24, R140.reuse, R154, R24 ;  /* 0x0000009a8c18723c */ /* 0x040fec0000001818 */
[----:B------:R-:W-:Y:S02]  /*15f10*/  LDSM.16.M88.4 R136, [R185] ;  /* 0x00000000b988783b */ /* 0x000fe40000000200 */
[C---:B---3--:R-:W-:Y:S06]  /*15f20*/  HMMA.16816.F32 R28, R140.reuse, R156, R28 ;  /* 0x0000009c8c1c723c */ /* 0x048fec000000181c */
[----:B------:R-:W2:Y:S02]  /*15f30*/  LDSM.16.M88.4 R160, [R0+0xc100] ;  /* 0x00c1000000a0783b */ /* 0x000ea40000000200 */
[----:B------:R-:W-:Y:S06]  /*15f40*/  HMMA.16816.F32 R32, R140, R158, R32 ;  /* 0x0000009e8c20723c */ /* 0x000fec0000001820 */
        /* <DEDUP_REMOVED lines=564> */
[C---:B------:R-:W-:Y:S05]  /*18290*/  ISETP.GE.AND P0, PT, R21.reuse, R198, PT ;  /* 0x000000c61500720c */ /* 0x040fea0003f06270 */
[C---:B------:R-:W-:Y:S08]  /*182a0*/  HMMA.16816.F32 R104, R136.reuse, R144, R28 ;  /* 0x000000908868723c */ /* 0x040ff0000000181c */
[C---:B------:R-:W-:Y:S04]  /*182b0*/  HMMA.16816.F32 R100, R136.reuse, R146, R32 ;  /* 0x000000928864723c */ /* 0x040fe80000001820 */
[----:B------:R-:W-:Y:S01]  /*182c0*/  @P0 SHF.R.S32.HI R16, RZ, 0x1f, R21 ;  /* 0x0000001fff100819 */ /* 0x000fe20000011415 */
[C---:B------:R-:W-:Y:S03]  /*182d0*/  @P0 IMAD.WIDE.U32 R24, R21.reuse, c[0x0][0x1e0], RZ ;  /* 0x0000780015180a25 */ /* 0x040fe600078e00ff */
[C---:B-1----:R-:W-:Y:S07]  /*182e0*/  HMMA.16816.F32 R36, R136.reuse, R4, R36 ;  /* 0x000000048824723c */ /* 0x042fee0000001824 */
[----:B------:R-:W-:Y:S01]  /*182f0*/  @P0 IMAD R4, R16, c[0x0][0x1e0], RZ ;  /* 0x0000780010040a24 */ /* 0x000fe200078e02ff */
[C---:B------:R-:W-:Y:S01]  /*18300*/  HMMA.16816.F32 R40, R136.reuse, R6, R40 ;  /* 0x000000068828723c */ /* 0x040fe20000001828 */
[----:B------:R-:W1:Y:S03]  /*18310*/  LDSM.16.MT88.4 R16, [R148+0x3900] ;  /* 0x003900009410783b */ /* 0x000e660000004200 */
[----:B------:R-:W-:Y:S04]  /*18320*/  @P0 IMAD R4, R21, c[0x0][0x1e4], R4 ;  /* 0x0000790015040a24 */ /* 0x000fe800078e0204 */
        /* <DEDUP_REMOVED lines=28> */
[----:B------:R-:W-:Y:S02]  /*184f0*/  @P0 IADD3 R18, P1, R25, R208, RZ ;  /* 0x000000d019120210 */ /* 0x000fe40007f3e0ff */
        /* <DEDUP_REMOVED lines=30> */
[----:B------:R-:W-:Y:S01]  /*186e0*/  @P0 LEA R10, P1, R25, c[0x0][0x1c8], 0x1 ;  /* 0x00007200190a0a11 */ /* 0x000fe200078208ff */
        /* <DEDUP_REMOVED lines=16> */
[C---:B------:R-:W-:Y:S02]  /*187f0*/  ISETP.GT.AND P0, PT, R221.reuse, R228, PT ;  /* 0x000000e4dd00720c */ /* 0x040fe40003f04270 */
[----:B------:R-:W-:Y:S05]  /*18800*/  IADD3 R221, R221, -0x1, RZ ;  /* 0xffffffffdddd7810 */ /* 0x000fea0007ffe0ff */
[----:B------:R-:W0:Y:S01]  /*18810*/  LDGDEPBAR ;  /* 0x00000000000079af */ /* 0x000e220000000000 */
[----:B--2---:R-:W-:Y:S05]  /*18820*/  MOV R3, R0 ;  /* 0x0000000000037202 */ /* 0x004fea0000000f00 */
[----:B------:R-:W-:-:S05]  /*18830*/  @P0 BRA `(.L_x_1050) ;  /* 0xffffd1d000000947 */ /* 0x000fca000383ffff */
.L_x_1049:
[----:B------:R-:W-:-:S13]  /*18840*/  ISETP.GE.AND P0, PT, R221, R198, PT ;  /* 0x000000c6dd00720c */ /* 0x000fda0003f06270 */
[----:B------:R-:W-:Y:S05]  /*18850*/  @!P0 BRA `(.L_x_1051) ;  /* 0x00003a5000008947 */ /* 0x000fea0003800000 */
[----:B------:R-:W1:Y:S01]  /*18860*/  S2R R4, SR_TID.X ;  /* 0x0000000000047919 */ /* 0x000e620000002100 */
[----:B------:R-:W-:Y:S01]  /*18870*/  IADD3 RZ, P1, R208, 0x40, RZ ;  /* 0x00000040d0ff7810 */ /* 0x000fe20007f3e0ff */
[----:B------:R-:W-:Y:S01]  /*18880*/  @P3 IMAD.HI.U32 R218, R205, c[0x0][0x2c8], RZ ;  /* 0x0000b200cdda3a27 */ /* 0x000fe200078e00ff */
[C---:B------:R-:W-:Y:S01]  /*18890*/  IADD3 RZ, P0, R206.reuse, 0x40, RZ ;  /* 0x00000040ceff7810 */ /* 0x040fe20007f1e0ff */
[----:B------:R-:W-:Y:S01]  /*188a0*/  ULDC UR8, c[0x0][0x324] ;  /* 0x0000c90000087ab9 */ /* 0x000fe20000000800 */
[----:B------:R-:W-:Y:S01]  /*188b0*/  IADD3 RZ, P2, R206, 0x80, RZ ;  /* 0x00000080ceff7810 */ /* 0x000fe20007f5e0ff */
[----:B------:R-:W-:Y:S01]  /*188c0*/  IMAD.X R220, RZ, RZ, R213, P1 ;  /* 0x000000ffffdc7224 */ /* 0x000fe200008e06d5 */
[----:B------:R-:W-:Y:S01]  /*188d0*/  IADD3 RZ, P1, R208, 0x80, RZ ;  /* 0x00000080d0ff7810 */ /* 0x000fe20007f3e0ff */
[--C-:B------:R-:W-:Y:S01]  /*188e0*/  IMAD.X R223, RZ, RZ, R211.reuse, P0 ;  /* 0x000000ffffdf7224 */ /* 0x100fe200000e06d3 */
[----:B------:R-:W-:Y:S01]  /*188f0*/  @P3 SHF.R.U32.HI R218, RZ, c[0x0][0x2cc], R218 ;  /* 0x0000b300ffda3a19 */ /* 0x000fe200000116da */
[----:B------:R-:W-:Y:S01]  /*18900*/  IMAD.MOV.U32 R133, RZ, RZ, 0x40 ;  /* 0x00000040ff857424 */ /* 0x000fe200078e00ff */
[C---:B------:R-:W-:Y:S01]  /*18910*/  IADD3 R227, R206.reuse, 0x40, RZ ;  /* 0x00000040cee37810 */ /* 0x040fe20007ffe0ff */
[----:B------:R-:W-:Y:S01]  /*18920*/  IMAD.X R222, RZ, RZ, R211, P2 ;  /* 0x000000ffffde7224 */ /* 0x000fe200010e06d3 */
[----:B------:R-:W-:Y:S01]  /*18930*/  IADD3 R226, R206, 0x80, RZ ;  /* 0x00000080cee27810 */ /* 0x000fe20007ffe0ff */
[----:B------:R-:W-:Y:S01]  /*18940*/  IMAD.MOV.U32 R132, RZ, RZ, R2 ;  /* 0x000000ffff847224 */ /* 0x000fe200078e0002 */
[C---:B------:R-:W-:Y:S01]  /*18950*/  IADD3 R225, R208.reuse, 0x80, RZ ;  /* 0x00000080d0e17810 */ /* 0x040fe20007ffe0ff */
[----:B------:R-:W-:Y:S01]  /*18960*/  IMAD.X R219, RZ, RZ, R213, P1 ;  /* 0x000000ffffdb7224 */ /* 0x000fe200008e06d5 */
[----:B------:R-:W-:Y:S01]  /*18970*/  IADD3 R224, R208, 0x40, RZ ;  /* 0x00000040d0e07810 */ /* 0x000fe20007ffe0ff */
[----:B------:R-:W-:Y:S01]  /*18980*/  ULOP3.LUT UR8, URZ, UR8, URZ, 0x33, !UPT ;  /* 0x000000083f087292 */ /* 0x000fe2000f8e333f */
[----:B-1----:R-:W-:-:S04]  /*18990*/  SHF.R.S32.HI R3, RZ, 0x1f, R4 ;  /* 0x0000001fff037819 */ /* 0x002fc80000011404 */
[----:B------:R-:W-:-:S04]  /*189a0*/  LEA.HI R3, R3, R4, RZ, 0x3 ;  /* 0x0000000403037211 */ /* 0x000fc800078f18ff */
[----:B------:R-:W-:-:S05]  /*189b0*/  LOP3.LUT R3, R3, 0xfffffff8, RZ, 0xc0, !PT ;  /* 0xfffffff803037812 */ /* 0x000fca00078ec0ff */
[----:B------:R-:W-:-:S05]  /*189c0*/  IMAD.IADD R3, R4, 0x1, -R3 ;  /* 0x0000000104037824 */ /* 0x000fca00078e0a03 */
[----:B------:R-:W-:Y:S01]  /*189d0*/  LOP3.LUT P0, RZ, R3, 0x4, RZ, 0xc0, !PT ;  /* 0x0000000403ff7812 */ /* 0x000fe2000780c0ff */
[----:B------:R-:W-:-:S03]  /*189e0*/  IMAD.MOV.U32 R3, RZ, RZ, R0 ;  /* 0x000000ffff037224 */ /* 0x000fc600078e0000 */
[----:B------:R-:W-:Y:S02]  /*189f0*/  SEL R133, R133, 0xffffffc0, !P0 ;  /* 0xffffffc085857807 */ /* 0x000fe40004000000 */
.L_x_1060:
[----:B------:R-:W-:Y:S04]  /*18a00*/  DEPBAR.LE SB0, 0x2 ;  /* 0x000080800000791a */ /* 0x000fe80000000000 */
[----:B------:R-:W-:Y:S01]  /*18a10*/  BAR.SYNC.DEFER_BLOCKING 0x0 ;  /* 0x0000000000007b1d */ /* 0x000fe20000010000 */
[----:B------:R-:W-:Y:S01]  /*18a20*/  UIMAD UR4, UR5, 0x6000, URZ ;  /* 0x00006000050478a4 */ /* 0x000fe2000f8e023f */
[----:B------:R-:W-:Y:S11]  /*18a30*/  ISETP.GE.AND P0, PT, R198, R221, PT ;  /* 0x000000ddc600720c */ /* 0x000ff60003f06270 */
[----:B------:R-:W-:Y:S02]  /*18a40*/  @!UPT UIADD3 URZ, URZ, URZ, URZ ;  /* 0x0000003f3f3ff290 */ /* 0x000fe4000fffe03f */
        /* <DEDUP_REMOVED lines=30> */
[--C-:B------:R-:W-:Y:S01]  /*18c30*/  @!P0 IMAD.X R13, R153, 0x1, R222.reuse, P1 ;  /* 0x00000001990d8824 */ /* 0x100fe200008e06de */
[C---:B------:R-:W-:Y:S05]  /*18c40*/  @!P0 LEA R170, P1, R2.reuse, c[0x0][0x1f8], 0x1 ;  /* 0x00007e0002aa8a11 */ /* 0x040fea00078208ff */
[----:B------:R-:W-:Y:S02]  /*18c50*/  @!P0 LEA.HI.X R171, R2, c[0x0][0x1fc], R13, 0x1, P1 ;  /* 0x00007f0002ab8a11 */ /* 0x000fe400008f0c0d */
[C---:B--2---:R-:W-:Y:S01]  /*18c60*/  HMMA.16816.F32 R12, R32.reuse, R16, RZ ;  /* 0x00000010200c723c */ /* 0x044fe200000018ff */
[----:B------:R-:W-:Y:S04]  /*18c70*/  @!P0 IADD3 R149, P1, R200, R149, RZ ;  /* 0x00000095c8958210 */ /* 0x000fe80007f3e0ff */
[----:B------:R-:W-:Y:S02]  /*18c80*/  @!P0 IADD3.X R153, R199, R153, RZ, P1, !PT ;  /* 0x00000099c7998210 */ /* 0x000fe40000ffe4ff */
[----:B------:R-:W-:Y:S01]  /*18c90*/  @!P0 IADD3 R2, P1, R149, R206, RZ ;  /* 0x000000ce95028210 */ /* 0x000fe20007f3e0ff */
[C---:B------:R-:W-:Y:S04]  /*18ca0*/  HMMA.16816.F32 R16, R32.reuse, R18, RZ ;  /* 0x000000122010723c */ /* 0x040fe800000018ff */
[----:B------:R-:W-:Y:S01]  /*18cb0*/  @!P0 IMAD.X R29, R153, 0x1, R211, P1 ;  /* 0x00000001991d8824 */ /* 0x000fe200008e06d3 */
[C---:B------:R-:W-:Y:S03]  /*18cc0*/  @!P0 LEA R174, P1, R2.reuse, c[0x0][0x1f8], 0x1 ;  /* 0x00007e0002ae8a11 */ /* 0x040fe600078208ff */
[C---:B---3--:R-:W-:Y:S01]  /*18cd0*/  HMMA.16816.F32 R20, R32.reuse, R24, RZ ;  /* 0x000000182014723c */ /* 0x048fe200000018ff */
[----:B------:R-:W-:Y:S03]  /*18ce0*/  @!P0 LEA.HI.X R175, R2, c[0x0][0x1fc], R29, 0x1, P1 ;  /* 0x00007f0002af8a11 */ /* 0x000fe600008f0c1d */
[----:B------:R-:W-:Y:S04]  /*18cf0*/  @!P0 IADD3 R2, P1, R149, R227, RZ ;  /* 0x000000e395028210 */ /* 0x000fe80007f3e0ff */
        /* <DEDUP_REMOVED lines=10> */
[----:B------:R-:W2:Y:S03]  /*18da0*/  LDSM.16.M88.4 R136, [R192+0xd100] ;  /* 0x00d10000c088783b */ /* 0x000ea60000000200 */
[C---:B-----5:R-:W-:Y:S05]  /*18db0*/  HMMA.16816.F32 R4, R140.reuse, R144, R4 ;  /* 0x000000908c04723c */ /* 0x060fea0000001804 */
[----:B------:R-:W-:Y:S02]  /*18dc0*/  @!P0 LEA.HI.X R181, R2, c[0x0][0x1fc], R153, 0x1, P1 ;  /* 0x00007f0002b58a11 */ /* 0x000fe400008f0c99 */
[----:B------:R-:W3:Y:S01]  /*18dd0*/  LDSM.16.M88.4 R152, [R192+0xd900] ;  /* 0x00d90000c098783b */ /* 0x000ee20000000200 */
[C---:B------:R-:W-:Y:S03]  /*18de0*/  HMMA.16816.F32 R8, R140.reuse, R146, R8 ;  /* 0x000000928c08723c */ /* 0x040fe60000001808 */
[----:B------:R-:W-:Y:S02]  /*18df0*/  ISETP.GE.AND P1, PT, R194, 0x1, PT ;  /* 0x00000001c200780c */ /* 0x000fe40003f26270 */
[----:B------:R-:W-:Y:S01]  /*18e00*/  IADD3 R2, R133, R192, RZ ;  /* 0x000000c085027210 */ /* 0x000fe20007ffe0ff */
        /* <DEDUP_REMOVED lines=82> */
[----:B------:R-:W-:Y:S03]  /*19330*/  IMAD.IADD R191, R189, 0x1, R136 ;  /* 0x00000001bdbf7824 */ /* 0x000fe600078e0288 */
        /* <DEDUP_REMOVED lines=90> */
[----:B------:R-:W-:Y:S01]  /*198e0*/  FMUL.FTZ R175, R20, c[0x0][0x320] ;  /* 0x0000c80014af7a20 */ /* 0x000fe20000410000 */
[----:B------:R-:W-:Y:S01]  /*198f0*/  MOV R20, R205 ;  /* 0x000000cd00147202 */ /* 0x000fe20000000f00 */
[----:B-1----:R-:W-:Y:S03]  /*19900*/  FMUL.FTZ R14, R21, c[0x0][0x320] ;  /* 0x0000c800150e7a20 */ /* 0x002fe60000410000 */
        /* <DEDUP_REMOVED lines=11> */
[----:B------:R-:W-:Y:S03]  /*199c0*/  IMAD.SHL.U32 R21, R221, 0x40, RZ ;  /* 0x00000040dd157824 */ /* 0x000fe600078e00ff */
[----:B------:R-:W1:Y:S02]  /*199d0*/  MUFU.TANH R169, R169 ;  /* 0x000000a900a97308 */ /* 0x000e640000002400 */
[----:B------:R-:W-:Y:S04]  /*199e0*/  HMMA.16816.F32 R32, R176, R10, R32 ;  /* 0x0000000ab020723c */ /* 0x000fe80000001820 */
[----:B------:R-:W-:Y:S04]  /*199f0*/  IADD3 R8, -R214, 0x1, -R21 ;  /* 0x00000001d6087810 */ /* 0x000fe80007ffe915 */
[----:B------:R-:W1:Y:S01]  /*19a00*/  MUFU.TANH R167, R167 ;  /* 0x000000a700a77308 */ /* 0x000e620000002400 */
[----:B------:R-:W-:Y:S04]  /*19a10*/  IADD3 R8, -R196, R8, R193 ;  /* 0x00000008c4087210 */ /* 0x000fe80007ffe1c1 */
[C---:B------:R-:W-:Y:S02]  /*19a20*/  IADD3 R10, R8.reuse, c[0x0][0x328], RZ ;  /* 0x0000ca00080a7a10 */ /* 0x040fe40007ffe0ff */
[----:B------:R-:W-:Y:S01]  /*19a30*/  IADD3 R8, R8, UR8, RZ ;  /* 0x0000000808087c10 */ /* 0x000fe2000fffe0ff */
[----:B------:R-:W-:Y:S01]  /*19a40*/  FMUL.FTZ R153, R28, c[0x0][0x320] ;  /* 0x0000c8001c997a20 */ /* 0x000fe20000410000 */
[-C--:B---3--:R-:W-:Y:S01]  /*19a50*/  IADD3 R18, R10, R9.reuse, RZ ;  /* 0x000000090a127210 */ /* 0x088fe20007ffe0ff */
[----:B------:R-:W3:Y:S01]  /*19a60*/  MUFU.TANH R12, R12 ;  /* 0x0000000c000c7308 */ /* 0x000ee20000002400 */
[----:B------:R-:W-:Y:S01]  /*19a70*/  FMUL.FTZ R29, R29, c[0x0][0x320] ;  /* 0x0000c8001d1d7a20 */ /* 0x000fe20000410000 */
[----:B------:R-:W-:Y:S01]  /*19a80*/  IADD3 R16, R8, R9, RZ ;  /* 0x0000000908107210 */ /* 0x000fe20007ffe0ff */
[----:B------:R-:W-:Y:S02]  /*19a90*/  FMUL.FTZ R30, R30, c[0x0][0x320] ;  /* 0x0000c8001e1e7a20 */ /* 0x000fe40000410000 */
[----:B------:R-:W-:Y:S02]  /*19aa0*/  FMUL.FTZ R31, R31, c[0x0][0x320] ;  /* 0x0000c8001f1f7a20 */ /* 0x000fe40000410000 */
[----:B------:R-:W-:Y:S02]  /*19ab0*/  FMUL.FTZ R149, R32, c[0x0][0x320] ;  /* 0x0000c80020957a20 */ /* 0x000fe40000410000 */
[----:B------:R-:W-:Y:S01]  /*19ac0*/  FMUL.FTZ R33, R33, c[0x0][0x320] ;  /* 0x0000c80021217a20 */ /* 0x000fe20000410000 */
[----:B------:R-:W1:Y:S01]  /*19ad0*/  MUFU.TANH R13, R13 ;  /* 0x0000000d000d7308 */ /* 0x000e620000002400 */
[----:B------:R-:W-:Y:S02]  /*19ae0*/  FMUL.FTZ R34, R34, c[0x0][0x320] ;  /* 0x0000c80022227a20 */ /* 0x000fe40000410000 */
        /* <DEDUP_REMOVED lines=33> */
.L_x_1054:
[----:B------:R-:W-:Y:S04]  /*19d00*/  MOV R9, c[0x0][0x32c] ;  /* 0x0000cb0000097a02 */ /* 0x000fe80000000f00 */
[----:B------:R-:W-:Y:S11]  /*19d10*/  ISETP.NE.AND P0, PT, R9, 0x1, PT ;  /* 0x000000010900780c */ /* 0x000ff60003f05270 */
[----:B------:R-:W-:Y:S02]  /*19d20*/  @!UPT UIADD3 URZ, URZ, URZ, URZ ;  /* 0x0000003f3f3ff290 */ /* 0x000fe4000fffe03f */
[----:B------:R-:W-:Y:S05]  /*19d30*/  @P0 IMAD.HI.U32 R9, R22, c[0x0][0x330], RZ ;  /* 0x0000cc0016090a27 */ /* 0x000fea00078e00ff */
[----:B------:R-:W-:Y:S02]  /*19d40*/  @P0 SHF.R.U32.HI R22, RZ, c[0x0][0x334], R9 ;  /* 0x0000cd00ff160a19 */ /* 0x000fe40000011609 */
.L_x_1055:
[----:B------:R-:W-:Y:S05]  /*19d50*/  BSYNC B0 ;  /* 0x0000000000007941 */ /* 0x000fea0003800000 */
.L_x_1053:
[----:B------:R-:W-:Y:S04]  /*19d60*/  IMAD R11, R22, c[0x0][0x32c], -R21 ;  /* 0x0000cb00160b7a24 */ /* 0x000fe800078e0a15 */
[----:B------:R-:W-:Y:S05]  /*19d70*/  IMAD.IADD R11, R11, 0x1, -R214 ;  /* 0x000000010b0b7824 */ /* 0x000fea00078e0ad6 */
[----:B------:R-:W-:Y:S02]  /*19d80*/  IADD3 R9, R11, c[0x0][0x32c], RZ ;  /* 0x0000cb000b097a10 */ /* 0x000fe40007ffe0ff */
[----:B------:R-:W-:Y:S02]  /*19d90*/  IMNMX R16, R16, R11, !PT ;  /* 0x0000000b10107217 */ /* 0x000fe40007800200 */
[----:B------:R-:W-:Y:S02]  /*19da0*/  IMNMX R18, R18, R9, PT ;  /* 0x0000000912127217 */ /* 0x000fe40003800200 */
.L_x_1052:
        /* <DEDUP_REMOVED lines=66> */
.L_x_1058:
[----:B------:R-:W-:Y:S04]  /*1a1d0*/  MOV R8, c[0x0][0x32c] ;  /* 0x0000cb0000087a02 */ /* 0x000fe80000000f00 */
[----:B------:R-:W-:Y:S11]  /*1a1e0*/  ISETP.NE.AND P0, PT, R8, 0x1, PT ;  /* 0x000000010800780c */ /* 0x000ff60003f05270 */
[----:B------:R-:W-:Y:S02]  /*1a1f0*/  @!UPT UIADD3 URZ, URZ, URZ, URZ ;  /* 0x0000003f3f3ff290 */ /* 0x000fe4000fffe03f */
[----:B------:R-:W-:Y:S05]  /*1a200*/  @P0 IMAD.HI.U32 R8, R10, c[0x0][0x330], RZ ;  /* 0x0000cc000a080a27 */ /* 0x000fea00078e00ff */
[----:B------:R-:W-:Y:S02]  /*1a210*/  @P0 SHF.R.U32.HI R10, RZ, c[0x0][0x334], R8 ;  /* 0x0000cd00ff0a0a19 */ /* 0x000fe40000011608 */
.L_x_1059:
[----:B------:R-:W-:Y:S05]  /*1a220*/  BSYNC B0 ;  /* 0x0000000000007941 */ /* 0x000fea0003800000 */
.L_x_1057:
[----:B------:R-:W-:Y:S04]  /*1a230*/  IMAD R21, R10, c[0x0][0x32c], -R21 ;  /* 0x0000cb000a157a24 */ /* 0x000fe800078e0a15 */
[----:B------:R-:W-:Y:S05]  /*1a240*/  IMAD.IADD R21, R21, 0x1, -R214 ;  /* 0x0000000115157824 */ /* 0x000fea00078e0ad6 */
[----:B------:R-:W-:Y:S02]  /*1a250*/  IADD3 R8, R21, c[0x0][0x32c], RZ ;  /* 0x0000cb0015087a10 */ /* 0x000fe40007ffe0ff */
[----:B------:R-:W-:Y:S02]  /*1a260*/  IMNMX R14, R14, R21, !PT ;  /* 0x000000150e0e7217 */ /* 0x000fe40007800200 */
[----:B------:R-:W-:Y:S02]  /*1a270*/  IMNMX R13, R13, R8, PT ;  /* 0x000000080d0d7217 */ /* 0x000fe40003800200 */
.L_x_1056:
        /* <DEDUP_REMOVED lines=20> */
[C---:B------:R-:W-:Y:S02]  /*1a3c0*/  ISETP.GT.AND P0, PT, R14.reuse, 0x9, P2 ;  /* 0x000000090e00780c */ /* 0x040fe40001704270 */
        /* <DEDUP_REMOVED lines=31> */
[----:B------:R-:W-:Y:S02]  /*1a5c0*/  ISETP.GT.AND P0, PT, R14, 0x21, P2 ;  /* 0x000000210e00780c */ /* 0x000fe40001704270 */
[----:B------:R-:W-:Y:S02]  /*1a5d0*/  FMNMX.FTZ R7, R10, R7, !PT ;  /* 0x000000070a077209 */ /* 0x000fe40007810000 */
[C---:B------:R-:W-:Y:S02]  /*1a5e0*/  ISETP.LT.OR P0, PT, R13.reuse, 0x22, P0 ;  /* 0x000000220d00780c */ /* 0x040fe40000701670 */
[----:B------:R-:W-:Y:S02]  /*1a5f0*/  FMNMX.FTZ R7, R136, R7, !PT ;  /* 0x0000000788077209 */ /* 0x000fe40007810000 */
[----:B------:R-:W-:Y:S02]  /*1a600*/  FSEL R176, R6, -INF , !P0 ;  /* 0xff80000006b07808 */ /* 0x000fe40004000000 */
[----:B------:R-:W-:Y:S02]  /*1a610*/  FMNMX.FTZ R7, R8, R7, !PT ;  /* 0x0000000708077209 */ /* 0x000fe40007810000 */
[----:B------:R-:W-:Y:S02]  /*1a620*/  ISETP.GT.AND P0, PT, R14, 0x28, P2 ;  /* 0x000000280e00780c */ /* 0x000fe40001704270 */
[----:B------:R-:W-:Y:S02]  /*1a630*/  FMNMX.FTZ R7, R170, R7, !PT ;  /* 0x00000007aa077209 */ /* 0x000fe40007810000 */
[C---:B------:R-:W-:Y:S02]  /*1a640*/  ISETP.LT.OR P0, PT, R13.reuse, 0x29, P0 ;  /* 0x000000290d00780c */ /* 0x040fe40000701670 */
        /* <DEDUP_REMOVED lines=421> */
[----:B------:R-:W-:Y:S02]  /*1c0a0*/  @P0 IADD3.X R8, R29, R213, RZ, P1, !PT ;  /* 0x000000d51d080210 */ /* 0x000fe40000ffe4ff */
        /* <DEDUP_REMOVED lines=32> */
.L_x_1051:
        /* <DEDUP_REMOVED lines=13> */
[----:B------:R-:W1:Y:S01]  /*1c380*/  @P1 MUFU.LG2 R12, R6 ;  /* 0x00000006000c1308 */ /* 0x000e620000000c00 */
[----:B------:R-:W-:Y:S02]  /*1c390*/  @P1 MOV R16, 0x3f317218 ;  /* 0x3f31721800101802 */ /* 0x000fe40000000f00 */
[----:B------:R-:W-:-:S05]  /*1c3a0*/  @P0 MOV R17, 0x3f317218 ;  /* 0x3f31721800110802 */ /* 0x000fca0000000f00 */
[----:B------:R-:W2:Y:S01]  /*1c3b0*/  @P0 MUFU.LG2 R14, R3 ;  /* 0x00000003000e0308 */ /* 0x000ea20000000c00 */
[----:B------:R-:W-:-:S07]  /*1c3c0*/  @P0 FMUL.FTZ R17, R17, c[0x0][0x2d0] ;  /* 0x0000b40011110a20 */ /* 0x000fce0000410000 */
[----:B------:R-:W3:Y:S01]  /*1c3d0*/  @P1 MUFU.RCP R5, R6 ;  /* 0x0000000600051308 */ /* 0x000ee20000001000 */
[----:B-1----:R-:W-:Y:S02]  /*1c3e0*/  @P1 FMUL.FTZ R15, R12, 0.69314718246459960938 ;  /* 0x3f3172180c0f1820 */ /* 0x002fe40000410000 */
[----:B------:R-:W-:-:S05]  /*1c3f0*/  @P1 FMUL.FTZ R12, R16, c[0x0][0x2d0] ;  /* 0x0000b400100c1a20 */ /* 0x000fca0000410000 */
[----:B------:R1:W4:Y:S01]  /*1c400*/  @P0 MUFU.RCP R4, R3 ;  /* 0x0000000300040308 */ /* 0x0003220000001000 */
[----:B--2---:R-:W-:-:S04]  /*1c410*/  @P0 FMUL.FTZ R14, R14, 0.69314718246459960938 ;  /* 0x3f3172180e0e0820 */ /* 0x004fc80000410000 */
[----:B------:R-:W-:Y:S02]  /*1c420*/  @P0 FFMA.FTZ R13, R17, R0, R14 ;  /* 0x00000000110d0223 */ /* 0x000fe4000001000e */
[C---:B---3--:R-:W-:Y:S02]  /*1c430*/  FMUL.FTZ R128, R5.reuse, R128 ;  /* 0x0000008005807220 */ /* 0x048fe40000410000 */
[C---:B------:R-:W-:Y:S02]  /*1c440*/  FMUL.FTZ R129, R5.reuse, R129 ;  /* 0x0000008105817220 */ /* 0x040fe40000410000 */
        /* <DEDUP_REMOVED lines=47> */
[C---:B----4-:R-:W-:Y:S02]  /*1c740*/  FMUL.FTZ R130, R4.reuse, R130 ;  /* 0x0000008204827220 */ /* 0x050fe40000410000 */
        /* <DEDUP_REMOVED lines=47> */
[----:B------:R-:W-:Y:S02]  /*1ca40*/  @P1 FFMA.FTZ R3, R12, R2, R15 ;  /* 0x000000020c031223 */ /* 0x000fe4000001000f */
.L_x_973:
        /* <DEDUP_REMOVED lines=40> */
[----:B------:R-:W-:Y:S02]  /*1ccd0*/  R2P PR, R17, 0x6 ;  /* 0x0000000611007804 */ /* 0x000fe40000000000 */
[----:B------:R-:W-:Y:S01]  /*1cce0*/  F2FP.PACK_AB R100, R101, R100 ;  /* 0x000000646564723e */ /* 0x000fe200000000ff */
[----:B------:R-:W-:Y:S01]  /*1ccf0*/  IMAD.U32 R16, R16, 0x2, R21 ;  /* 0x0000000210107824 */ /* 0x000fe200078e0015 */
[----:B------:R-:W-:Y:S02]  /*1cd00*/  F2FP.PACK_AB R102, R103, R102 ;  /* 0x000000666766723e */ /* 0x000fe400000000ff */
[----:B------:R-:W-:Y:S01]  /*1cd10*/  SEL R10, R10, 0xffffffe0, !P1 ;  /* 0xffffffe00a0a7807 */ /* 0x000fe20004800000 */
[----:B------:R-:W-:Y:S01]  /*1cd20*/  IMAD.SHL.U32 R11, R16, 0x2, RZ ;  /* 0x00000002100b7824 */ /* 0x000fe200078e00ff */
[----:B------:R-:W-:-:S02]  /*1cd30*/  F2FP.PACK_AB R36, R37, R36 ;  /* 0x000000242524723e */ /* 0x000fc400000000ff */
        /* <DEDUP_REMOVED lines=8> */
[----:B------:R-:W-:Y:S02]  /*1cdc0*/  F2FP.PACK_AB R40, R41, R40 ;  /* 0x000000282928723e */ /* 0x000fe400000000ff */
[----:B------:R-:W-:Y:S01]  /*1cdd0*/  IMAD.IADD R21, R10, 0x1, R5 ;  /* 0x000000010a157824 */ /* 0x000fe200078e0205 */
[----:B------:R-:W-:Y:S01]  /*1cde0*/  SEL R8, R8, 0xffffffc0, !P2 ;  /* 0xffffffc008087807 */ /* 0x000fe20005000000 */
[----:B------:R-:W-:Y:S01]  /*1cdf0*/  STS [R5], R124 ;  /* 0x0000007c05007388 */ /* 0x000fe20000000800 */
[----:B------:R-:W-:-:S02]  /*1ce00*/  F2FP.PACK_AB R42, R43, R42 ;  /* 0x0000002a2b2a723e */ /* 0x000fc400000000ff */
        /* <DEDUP_REMOVED lines=8> */
[----:B------:R-:W-:Y:S01]  /*1ce90*/  F2FP.PACK_AB R48, R49, R48 ;  /* 0x000000303130723e */ /* 0x000fe200000000ff */
[----:B------:R-:W-:Y:S01]  /*1cea0*/  IMAD.MOV.U32 R8, RZ, RZ, 0x4 ;  /* 0x00000004ff087424 */ /* 0x000fe200078e00ff */
        /* <DEDUP_REMOVED lines=63> */
[----:B------:R3:W-:Y:S01]  /*1d2a0*/  STS [R25+0x8400], R90 ;  /* 0x0084005a19007388 */ /* 0x0007e20000000800 */
[----:B-1----:R-:W-:-:S03]  /*1d2b0*/  IMAD.WIDE R16, R197, R8, c[0x0][0x500] ;  /* 0x00014000c5107625 */ /* 0x002fc600078e0208 */
[----:B------:R3:W-:Y:S04]  /*1d2c0*/  STS [R27+0x8080], R92 ;  /* 0x0080805c1b007388 */ /* 0x0007e80000000800 */
[----:B------:R3:W-:Y:S04]  /*1d2d0*/  STS [R27+0x8480], R94 ;  /* 0x0084805e1b007388 */ /* 0x0007e80000000800 */
[----:B------:R3:W-:Y:S04]  /*1d2e0*/  STS [R29+0x8000], R96 ;  /* 0x008000601d007388 */ /* 0x0007e80000000800 */
[----:B------:R3:W-:Y:S04]  /*1d2f0*/  STS [R29+0x8400], R98 ;  /* 0x008400621d007388 */ /* 0x0007e80000000800 */
[----:B------:R-:W-:Y:S01]  /*1d300*/  BAR.SYNC.DEFER_BLOCKING 0x1, 0x100 ;  /* 0x0044000000007b1d */ /* 0x000fe20000010000 */
[----:B------:R-:W-:-:S02]  /*1d310*/  IMAD.MOV.U32 R5, RZ, RZ, c[0x0][0x388] ;  /* 0x0000e200ff057624 */ /* 0x000fc400078e00ff */
[----:B--2---:R-:W-:-:S03]  /*1d320*/  @P1 IMAD.WIDE R8, R197, R8, c[0x0][0x508] ;  /* 0x00014200c5081625 */ /* 0x004fc600078e0208 */
[----:B------:R-:W2:Y:S04]  /*1d330*/  @P0 LDG.E R7, [R16.64] ;  /* 0x0000000610070981 */ /* 0x000ea8000c1e1900 */
[----:B------:R3:W5:Y:S01]  /*1d340*/  @P1 LDG.E R5, [R8.64] ;  /* 0x0000000608051981 */ /* 0x000762000c1e1900 */
[----:B------:R-:W-:Y:S02]  /*1d350*/  CS2R R10, SRZ ;  /* 0x00000000000a7805 */ /* 0x000fe4000001ff00 */
[--C-:B--2---:R-:W-:Y:S01]  /*1d360*/  @P0 SHF.R.S32.HI R11, RZ, 0x1f, R7.reuse ;  /* 0x0000001fff0b0819 */ /* 0x104fe20000011407 */
[----:B------:R-:W-:Y:S01]  /*1d370*/  @P0 IMAD.MOV.U32 R10, RZ, RZ, R7 ;  /* 0x000000ffff0a0224 */ /* 0x000fe200078e0007 */
[----:B------:R-:W-:Y:S05]  /*1d380*/  @P1 BRA `(.L_x_1062) ;  /* 0x0000004000001947 */ /* 0x000fea0003800000 */
[----:B---3--:R-:W-:Y:S05]  /*1d390*/  @!P0 BRA `(.L_x_1062) ;  /* 0x0000003000008947 */ /* 0x008fea0003800000 */
[----:B-----5:R-:W2:Y:S04]  /*1d3a0*/  LDG.E R5, [R16.64] ;  /* 0x0000000610057981 */ /* 0x020ea8000c1e1900 */
[----:B------:R-:W2:Y:S02]  /*1d3b0*/  LDG.E R6, [R16.64+0x4] ;  /* 0x0000040610067981 */ /* 0x000ea4000c1e1900 */
[----:B--2---:R-:W-:-:S02]  /*1d3c0*/  IADD3 R5, -R5, R6, RZ ;  /* 0x0000000605057210 */ /* 0x004fc40007ffe1ff */
.L_x_1062:
[----:B---3--:R-:W-:Y:S01]  /*1d3d0*/  LOP3.LUT R7, R12, 0xffffffe0, RZ, 0xc0, !PT ;  /* 0xffffffe00c077812 */ /* 0x008fe200078ec0ff */
[----:B------:R-:W1:Y:S01]  /*1d3e0*/  S2R R57, SR_CTAID.X ;  /* 0x0000000000397919 */ /* 0x000e620000002500 */
[----:B------:R-:W-:Y:S01]  /*1d3f0*/  SHF.R.S32.HI R17, RZ, 0x1f, R4 ;  /* 0x0000001fff117819 */ /* 0x000fe20000011404 */
[----:B------:R-:W-:Y:S01]  /*1d400*/  IMAD.MOV.U32 R9, RZ, RZ, c[0x0][0x4e8] ;  /* 0x00013a00ff097624 */ /* 0x000fe200078e00ff */
[----:B------:R-:W-:Y:S01]  /*1d410*/  LEA.HI R6, R19, R19, RZ, 0x1 ;  /* 0x0000001313067211 */ /* 0x000fe200078f08ff */
[----:B------:R-:W-:Y:S01]  /*1d420*/  IMAD.IADD R8, R2, 0x1, -R7 ;  /* 0x0000000102087824 */ /* 0x000fe200078e0a07 */
[----:B------:R-:W-:Y:S01]  /*1d430*/  LEA.HI R17, R17, R4, RZ, 0x3 ;  /* 0x0000000411117211 */ /* 0x000fe200078f18ff */
[----:B------:R-:W-:Y:S01]  /*1d440*/  BSSY B0, `(.L_x_1063) ;  /* 0x0000082000007945 */ /* 0x000fe20003800000 */
[----:B------:R-:W-:-:S02]  /*1d450*/  LOP3.LUT R6, R6, 0x1ffffffe, RZ, 0xc0, !PT ;  /* 0x1ffffffe06067812 */ /* 0x000fc400078ec0ff */
[----:B------:R-:W-:Y:S02]  /*1d460*/  SHF.R.S32.HI R7, RZ, 0x1f, R8 ;  /* 0x0000001fff077819 */ /* 0x000fe40000011408 */
[----:B------:R-:W-:Y:S02]  /*1d470*/  LOP3.LUT R17, R17, 0xffffff8, RZ, 0xc0, !PT ;  /* 0x0ffffff811117812 */ /* 0x000fe400078ec0ff */
[----:B------:R-:W-:Y:S02]  /*1d480*/  LEA.HI R7, R7, R8, RZ, 0x2 ;  /* 0x0000000807077211 */ /* 0x000fe400078f10ff */
[----:B------:R-:W-:Y:S02]  /*1d490*/  IADD3 R4, R4, -R17, RZ ;  /* 0x8000001104047210 */ /* 0x000fe40007ffe0ff */
[----:B------:R-:W-:Y:S01]  /*1d4a0*/  SHF.R.S32.HI R17, RZ, 0x2, R7 ;  /* 0x00000002ff117819 */ /* 0x000fe20000011407 */
[----:B------:R-:W-:Y:S01]  /*1d4b0*/  IMAD.IADD R7, R19, 0x1, -R6 ;  /* 0x0000000113077824 */ /* 0x000fe200078e0a06 */
[----:B------:R-:W-:Y:S01]  /*1d4c0*/  ISETP.NE.AND P1, PT, R9, 0x1, PT ;  /* 0x000000010900780c */ /* 0x000fe20003f25270 */
[----:B------:R-:W-:Y:S01]  /*1d4d0*/  IMAD R9, R11, c[0x0][0x3a0], RZ ;  /* 0x0000e8000b097a24 */ /* 0x000fe200078e02ff */
[----:B------:R-:W-:Y:S01]  /*1d4e0*/  LOP3.LUT P2, RZ, R8, 0x3, RZ, 0xc0, !PT ;  /* 0x0000000308ff7812 */ /* 0x000fe2000784c0ff */
[----:B------:R-:W-:Y:S01]  /*1d4f0*/  IMAD R4, R4, 0x10, R17 ;  /* 0x0000001004047824 */ /* 0x000fe200078e0211 */
[----:B------:R-:W-:Y:S01]  /*1d500*/  MOV R18, R10 ;  /* 0x0000000a00127202 */ /* 0x000fe20000000f00 */
[----:B------:R-:W-:Y:S01]  /*1d510*/  IMAD.MOV.U32 R19, RZ, RZ, R11 ;  /* 0x000000ffff137224 */ /* 0x000fe200078e000b */
[-C--:B------:R-:W-:Y:S01]  /*1d520*/  LEA.HI R12, R15, R2.reuse, RZ, 0x3 ;  /* 0x000000020f0c7211 */ /* 0x080fe200078f18ff */
[----:B------:R-:W-:Y:S01]  /*1d530*/  IMAD R8, R7, 0x8, R4 ;  /* 0x0000000807087824 */ /* 0x000fe200078e0204 */
[----:B------:R-:W-:Y:S01]  /*1d540*/  LEA.HI R15, R15, R2, RZ, 0x6 ;  /* 0x000000020f0f7211 */ /* 0x000fe200078f30ff */
[----:B------:R-:W-:Y:S01]  /*1d550*/  IMAD R9, R10, c[0x0][0x3a4], R9 ;  /* 0x0000e9000a097a24 */ /* 0x000fe200078e0209 */
[----:B------:R-:W-:Y:S01]  /*1d560*/  LOP3.LUT R7, R12, 0xfffffff8, RZ, 0xc0, !PT ;  /* 0xfffffff80c077812 */ /* 0x000fe200078ec0ff */
[----:B------:R-:W-:Y:S01]  /*1d570*/  IMAD.WIDE.U32 R10, R10, c[0x0][0x3a0], RZ ;  /* 0x0000e8000a0a7a25 */ /* 0x000fe200078e00ff */
[----:B-1----:R-:W-:-:S02]  /*1d580*/  LEA R8, R57, R8, 0x7 ;  /* 0x0000000839087211 */ /* 0x002fc400078e38ff */
[----:B------:R-:W-:Y:S01]  /*1d590*/  SHF.R.S32.HI R12, RZ, 0x3, R12 ;  /* 0x00000003ff0c7819 */ /* 0x000fe2000001140c */
[----:B------:R-:W-:Y:S01]  /*1d5a0*/  IMAD R6, R0, c[0x0][0x490], RZ ;  /* 0x0001240000067a24 */ /* 0x000fe200078e02ff */
[----:B------:R-:W-:Y:S01]  /*1d5b0*/  IADD3 R11, R11, R9, RZ ;  /* 0x000000090b0b7210 */ /* 0x000fe20007ffe0ff */
[----:B------:R-:W-:-:S04]  /*1d5c0*/  @P1 IMAD.HI.U32 R9, R8, c[0x0][0x4ec], RZ ;  /* 0x00013b0008091a27 */ /* 0x000fc800078e00ff */
[C---:B------:R-:W-:Y:S02]  /*1d5d0*/  IMAD R17, R195.reuse, c[0x0][0x494], R6 ;  /* 0x00012500c3117a24 */ /* 0x040fe400078e0206 */
[----:B------:R-:W-:Y:S01]  /*1d5e0*/  IMAD.IADD R7, R2, 0x1, -R7 ;  /* 0x0000000102077824 */ /* 0x000fe200078e0a07 */
[----:B------:R-:W-:Y:S01]  /*1d5f0*/  SHF.R.S32.HI R2, RZ, 0x1f, R197 ;  /* 0x0000001fff027819 */ /* 0x000fe200000114c5 */
[----:B------:R-:W-:Y:S01]  /*1d600*/  IMAD.MOV.U32 R6, RZ, RZ, R8 ;  /* 0x000000ffff067224 */ /* 0x000fe200078e0008 */
[----:B------:R-:W-:Y:S01]  /*1d610*/  @P1 SHF.R.U32.HI R6, RZ, c[0x0][0x4f0], R9 ;  /* 0x00013c00ff061a19 */ /* 0x000fe20000011609 */
[----:B------:R-:W-:Y:S01]  /*1d620*/  IMAD.WIDE.U32 R18, R195, c[0x0][0x490], R18 ;  /* 0x00012400c3127a25 */ /* 0x000fe200078e0012 */
[----:B------:R-:W-:Y:S02]  /*1d630*/  SEL R197, R197, RZ, !P0 ;  /* 0x000000ffc5c57207 */ /* 0x000fe40004000000 */
[----:B------:R-:W-:Y:S01]  /*1d640*/  SEL R2, R2, RZ, !P0 ;  /* 0x000000ff02027207 */ /* 0x000fe20004000000 */
[----:B------:R-:W-:-:S02]  /*1d650*/  IMAD.IADD R19, R19, 0x1, R17 ;  /* 0x0000000113137824 */ /* 0x000fc400078e0211 */
[----:B------:R-:W-:Y:S02]  /*1d660*/  IMAD R0, R0, c[0x0][0x3e8], RZ ;  /* 0x0000fa0000007a24 */ /* 0x000fe400078e02ff */
[----:B------:R-:W-:Y:S02]  /*1d670*/  IMAD.MOV R9, RZ, RZ, -R6 ;  /* 0x000000ffff097224 */ /* 0x000fe400078e0a06 */
[----:B------:R-:W-:Y:S01]  /*1d680*/  IMAD R17, R195, c[0x0][0x3ec], R0 ;  /* 0x0000fb00c3117a24 */ /* 0x000fe200078e0200 */
[----:B------:R-:W-:Y:S01]  /*1d690*/  LEA R0, R7, R12, 0x5 ;  /* 0x0000000c07007211 */ /* 0x000fe200078e28ff */
[----:B------:R-:W-:-:S04]  /*1d6a0*/  IMAD.WIDE.U32 R10, R195, c[0x0][0x3e8], R10 ;  /* 0x0000fa00c30a7a25 */ /* 0x000fc800078e000a */
[----:B------:R-:W-:Y:S01]  /*1d6b0*/  IMAD.WIDE.U32 R18, R197, c[0x0][0x498], R18 ;  /* 0x00012600c5127a25 */ /* 0x000fe200078e0012 */
[----:B------:R-:W-:Y:S02]  /*1d6c0*/  IADD3 R11, R11, R17, RZ ;  /* 0x000000110b0b7210 */ /* 0x000fe40007ffe0ff */
[----:B------:R-:W-:Y:S01]  /*1d6d0*/  SHF.R.S32.HI R17, RZ, 0x1f, R6 ;  /* 0x0000001fff117819 */ /* 0x000fe20000011406 */
[----:B------:R-:W-:Y:S01]  /*1d6e0*/  IMAD R9, R9, c[0x0][0x4e8], R8 ;  /* 0x00013a0009097a24 */ /* 0x000fe200078e0208 */
[----:B------:R-:W-:Y:S01]  /*1d6f0*/  IADD3 R20, P0, R6, R18, RZ ;  /* 0x0000001206147210 */ /* 0x000fe20007f1e0ff */
[----:B------:R-:W-:Y:S02]  /*1d700*/  IMAD R14, R2, c[0x0][0x498], RZ ;  /* 0x00012600020e7a24 */ /* 0x000fe400078e02ff */
[----:B------:R-:W-:Y:S01]  /*1d710*/  IMAD R8, R57, 0x80, R0 ;  /* 0x0000008039087824 */ /* 0x000fe200078e0200 */
[----:B------:R-:W-:Y:S01]  /*1d720*/  SHF.R.S32.HI R18, RZ, 0x1f, R9 ;  /* 0x0000001fff127819 */ /* 0x000fe20000011409 */
[----:B------:R-:W-:-:S02]  /*1d730*/  IMAD R14, R197, c[0x0][0x49c], R14 ;  /* 0x00012700c50e7a24 */ /* 0x000fc400078e020e */
[----:B------:R-:W-:Y:S02]  /*1d740*/  IMAD.SHL.U32 R0, R12, 0x40, RZ ;  /* 0x000000400c007824 */ /* 0x000fe400078e00ff */
[----:B------:R-:W-:Y:S01]  /*1d750*/  IMAD R18, R18, c[0x0][0x488], RZ ;  /* 0x0001220012127a24 */ /* 0x000fe200078e02ff */
[----:B------:R-:W-:Y:S01]  /*1d760*/  IADD3.X R21, R17, R19, R14, P0, !PT ;  /* 0x0000001311157210 */ /* 0x000fe200007fe40e */
[----:B------:R-:W-:Y:S01]  /*1d770*/  @P1 IMAD.HI.U32 R16, R8, c[0x0][0x4ec], RZ ;  /* 0x00013b0008101a27 */ /* 0x000fe200078e00ff */
[----:B------:R-:W-:-:S03]  /*1d780*/  LOP3.LUT R17, R0, 0x1c0, RZ, 0xc0, !PT ;  /* 0x000001c000117812 */ /* 0x000fc600078ec0ff */
[----:B------:R-:W-:-:S04]  /*1d790*/  IMAD.WIDE.U32 R20, R9, c[0x0][0x488], R20 ;  /* 0x0001220009147a25 */ /* 0x000fc800078e0014 */
[----:B------:R-:W-:Y:S02]  /*1d7a0*/  IMAD R18, R9, c[0x0][0x48c], R18 ;  /* 0x0001230009127a24 */ /* 0x000fe400078e0212 */
[----:B------:R-:W-:Y:S01]  /*1d7b0*/  IMAD.SHL.U32 R0, R7, 0x8, RZ ;  /* 0x0000000807007824 */ /* 0x000fe200078e00ff */
[----:B------:R-:W-:Y:S01]  /*1d7c0*/  LEA R7, P0, R20, c[0x0][0x450], 0x2 ;  /* 0x0001140014077a11 */ /* 0x000fe200078010ff */
[----:B------:R-:W-:Y:S01]  /*1d7d0*/  IMAD R14, R2, c[0x0][0x3f0], RZ ;  /* 0x0000fc00020e7a24 */ /* 0x000fe200078e02ff */
[----:B------:R-:W-:Y:S01]  /*1d7e0*/  IADD3 R9, R21, R18, RZ ;  /* 0x0000001215097210 */ /* 0x000fe20007ffe0ff */
[----:B------:R-:W-:Y:S01]  /*1d7f0*/  IMAD.MOV.U32 R6, RZ, RZ, R8 ;  /* 0x000000ffff067224 */ /* 0x000fe200078e0008 */
[----:B------:R-:W-:Y:S01]  /*1d800*/  SHF.R.U32.HI R2, RZ, 0x3, R17 ;  /* 0x00000003ff027819 */ /* 0x000fe20000011611 */
[----:B------:R-:W-:Y:S01]  /*1d810*/  SHFL.IDX PT, R34, R7, RZ, 0x1c1f ;  /* 0x001c1fff07227589 */ /* 0x000fe200000e0000 */
[----:B------:R-:W-:Y:S01]  /*1d820*/  LOP3.LUT R17, R17, 0x38, R0, 0xf8, !PT ;  /* 0x0000003811117812 */ /* 0x000fe200078ef800 */
[C---:B------:R-:W-:Y:S01]  /*1d830*/  IMAD R14, R197.reuse, c[0x0][0x3f4], R14 ;  /* 0x0000fd00c50e7a24 */ /* 0x040fe200078e020e */
[----:B------:R-:W-:Y:S01]  /*1d840*/  LEA.HI.X R9, R20, c[0x0][0x454], R9, 0x2, P0 ;  /* 0x0001150014097a11 */ /* 0x000fe200000f1409 */
[----:B------:R-:W-:Y:S01]  /*1d850*/  SHFL.IDX PT, R48, R7, 0x1, 0x1c1f ;  /* 0x003c1f0007307f89 */ /* 0x000fe200000e0000 */
[----:B------:R-:W-:Y:S01]  /*1d860*/  @P1 SHF.R.U32.HI R6, RZ, c[0x0][0x4f0], R16 ;  /* 0x00013c00ff061a19 */ /* 0x000fe20000011610 */
[----:B------:R-:W-:Y:S01]  /*1d870*/  IMAD.WIDE.U32 R10, R197, c[0x0][0x3f0], R10 ;  /* 0x0000fc00c50a7a25 */ /* 0x000fe200078e000a */
[----:B------:R-:W-:Y:S01]  /*1d880*/  LOP3.LUT R17, R17, R2, RZ, 0x3c, !PT ;  /* 0x0000000211117212 */ /* 0x000fe200078e3cff */
[----:B------:R-:W1:Y:S01]  /*1d890*/  SHFL.IDX PT, R35, R9, RZ, 0x1c1f ;  /* 0x001c1fff09237589 */ /* 0x000e6200000e0000 */
[----:B------:R-:W-:Y:S01]  /*1d8a0*/  SHF.R.S32.HI R2, RZ, 0x1f, R6 ;  /* 0x0000001fff027819 */ /* 0x000fe20000011406 */
[----:B------:R-:W-:Y:S01]  /*1d8b0*/  IMAD R21, R57, 0x80, R4 ;  /* 0x0000008039157824 */ /* 0x000fe200078e0204 */
[----:B------:R-:W-:Y:S01]  /*1d8c0*/  IADD3 R11, R11, R14, RZ ;  /* 0x0000000e0b0b7210 */ /* 0x000fe20007ffe0ff */
[----:B------:R-:W2:Y:S01]  /*1d8d0*/  SHFL.IDX PT, R49, R9, 0x1, 0x1c1f ;  /* 0x003c1f0009317f89 */ /* 0x000ea200000e0000 */
[----:B------:R-:W-:Y:S01]  /*1d8e0*/  IMAD.MOV R19, RZ, RZ, -R6 ;  /* 0x000000ffff137224 */ /* 0x000fe200078e0a06 */
[----:B------:R-:W-:Y:S01]  /*1d8f0*/  LEA R57, R57, R12, 0x7 ;  /* 0x0000000c39397211 */ /* 0x000fe200078e38ff */
[----:B------:R-:W-:-:S02]  /*1d900*/  IMAD R23, R2, c[0x0][0x3e0], RZ ;  /* 0x0000f80002177a24 */ /* 0x000fc400078e02ff */
[----:B-----5:R-:W-:Y:S01]  /*1d910*/  IMAD R2, R5, c[0x0][0x4e8], RZ ;  /* 0x00013a0005027a24 */ /* 0x020fe200078e02ff */
[----:B------:R-:W-:Y:S01]  /*1d920*/  IADD3 R5, R21, 0x8, RZ ;  /* 0x0000000815057810 */ /* 0x000fe20007ffe0ff */
[----:B------:R-:W-:Y:S02]  /*1d930*/  IMAD R19, R19, c[0x0][0x4e8], R8 ;  /* 0x00013a0013137a24 */ /* 0x000fe400078e0208 */
[C---:B------:R-:W-:Y:S01]  /*1d940*/  IMAD R23, R6.reuse, c[0x0][0x3e4], R23 ;  /* 0x0000f90006177a24 */ /* 0x040fe200078e0217 */
[-C--:B------:R-:W-:Y:S01]  /*1d950*/  ISETP.GE.OR P1, PT, R21, R2.reuse, P2 ;  /* 0x000000021500720c */ /* 0x080fe20001726670 */
[----:B------:R-:W-:Y:S01]  /*1d960*/  IMAD.WIDE.U32 R10, R6, c[0x0][0x3e0], R10 ;  /* 0x0000f800060a7a25 */ /* 0x000fe200078e000a */
[----:B------:R-:W-:Y:S02]  /*1d970*/  ISETP.GE.OR P0, PT, R5, R2, P2 ;  /* 0x000000020500720c */ /* 0x000fe40001706670 */
[----:B------:R-:W-:Y:S01]  /*1d980*/  SHF.L.U32 R6, R15, 0x3, RZ ;  /* 0x000000030f067819 */ /* 0x000fe200000006ff */
[----:B------:R-:W-:Y:S01]  /*1d990*/  IMAD.IADD R11, R11, 0x1, R23 ;  /* 0x000000010b0b7824 */ /* 0x000fe200078e0217 */
[----:B------:R-:W-:-:S02]  /*1d9a0*/  SHF.R.S32.HI R4, RZ, 0x1f, R19 ;  /* 0x0000001fff047819 */ /* 0x000fc40000011413 */
[----:B------:R-:W-:Y:S01]  /*1d9b0*/  LOP3.LUT R6, R17, 0x7ffffe00, R6, 0xf8, !PT ;  /* 0x7ffffe0011067812 */ /* 0x000fe200078ef806 */
[----:B------:R-:W-:-:S03]  /*1d9c0*/  IMAD.WIDE.U32 R32, R19, c[0x0][0x3d8], R10 ;  /* 0x0000f60013207a25 */ /* 0x000fc600078e000a */
[----:B------:R-:W-:Y:S01]  /*1d9d0*/  SHF.L.U32 R58, R6, 0x1, RZ ;  /* 0x00000001063a7819 */ /* 0x000fe200000006ff */
[----:B------:R-:W-:Y:S01]  /*1d9e0*/  IMAD R4, R4, c[0x0][0x3d8], RZ ;  /* 0x0000f60004047a24 */ /* 0x000fe200078e02ff */
[----:B-1----:R1:W-:Y:S03]  /*1d9f0*/  @!P1 ST.E [R34.64], R3 ;  /* 0x0000000322009985 */ /* 0x0023e6000c101906 */
[----:B------:R-:W-:Y:S01]  /*1da00*/  IMAD R14, R19, c[0x0][0x3dc], R4 ;  /* 0x0000f700130e7a24 */ /* 0x000fe200078e0204 */
[----:B--2---:R1:W-:Y:S01]  /*1da10*/  @!P0 ST.E [R48.64], R13 ;  /* 0x0000000d30008985 */ /* 0x0043e2000c101906 */
[C---:B------:R-:W-:Y:S02]  /*1da20*/  LEA R56, P0, R32.reuse, c[0x0][0x380], 0x1 ;  /* 0x0000e00020387a11 */ /* 0x040fe400078008ff */
[----:B------:R-:W-:Y:S01]  /*1da30*/  IMAD.IADD R14, R33, 0x1, R14 ;  /* 0x00000001210e7824 */ /* 0x000fe200078e020e */
[----:B------:R1:W2:Y:S04]  /*1da40*/  LDS.128 R44, [R58+0x1080] ;  /* 0x001080003a2c7984 */ /* 0x0002a80000000c00 */
[----:B------:R1:W3:Y:S01]  /*1da50*/  LDS.128 R40, [R58+0x2080] ;  /* 0x002080003a287984 */ /* 0x0002e20000000c00 */
[----:B------:R-:W-:-:S02]  /*1da60*/  LEA.HI.X R55, R32, c[0x0][0x384], R14, 0x1, P0 ;  /* 0x0000e10020377a11 */ /* 0x000fc400000f0c0e */
[----:B------:R-:W-:Y:S01]  /*1da70*/  ISETP.GE.AND P0, PT, R57, R2, PT ;  /* 0x000000023900720c */ /* 0x000fe20003f06270 */
        /* <DEDUP_REMOVED lines=30> */
.L_x_1064:
[----:B--2---:R-:W-:Y:S05]  /*1dc60*/  BSYNC B0 ;  /* 0x0000000000007941 */ /* 0x004fea0003800000 */
.L_x_1063:
        /* <DEDUP_REMOVED lines=23> */
.L_x_1066:
[----:B------:R-:W-:Y:S05]  /*1dde0*/  BSYNC B0 ;  /* 0x0000000000007941 */ /* 0x000fea0003800000 */
.L_x_1065:
        /* <DEDUP_REMOVED lines=23> */
.L_x_1068:
[----:B------:R-:W-:Y:S05]  /*1df60*/  BSYNC B0 ;  /* 0x0000000000007941 */ /* 0x000fea0003800000 */
.L_x_1067:
        /* <DEDUP_REMOVED lines=24> */
.L_x_1061:
        /* <DEDUP_REMOVED lines=18> */
.L_x_1069:
        /* <DEDUP_REMOVED lines=19> */
[----:B------:R-:W-:-:S05]  /*1e340*/  IMAD R4, R195, c[0x0][0x494], R4 ;  /* 0x00012500c3047a24 */ /* 0x000fca00078e0204 */
[----:B------:R-:W-:Y:S01]  /*1e350*/  IADD3 R13, R4, R13, RZ ;  /* 0x0000000d040d7210 */ /* 0x000fe20007ffe0ff */
[----:B------:R-:W-:-:S04]  /*1e360*/  @P0 IMAD.HI.U32 R6, R8, c[0x0][0x4ec], RZ ;  /* 0x00013b0008060a27 */ /* 0x000fc800078e00ff */
[----:B------:R-:W-:Y:S01]  /*1e370*/  IMAD R4, R5, c[0x0][0x498], RZ ;  /* 0x0001260005047a24 */ /* 0x000fe200078e02ff */
[----:B------:R-:W-:Y:S01]  /*1e380*/  @P0 SHF.R.U32.HI R7, RZ, c[0x0][0x4f0], R6 ;  /* 0x00013c00ff070a19 */ /* 0x000fe20000011606 */
[----:B------:R-:W-:-:S04]  /*1e390*/  IMAD.WIDE.U32 R12, R197, c[0x0][0x498], R12 ;  /* 0x00012600c50c7a25 */ /* 0x000fc800078e000c */
[--C-:B------:R-:W-:Y:S01]  /*1e3a0*/  IMAD.MOV R9, RZ, RZ, -R7.reuse ;  /* 0x000000ffff097224 */ /* 0x100fe200078e0a07 */
[----:B------:R-:W-:Y:S01]  /*1e3b0*/  IADD3 R12, P0, R7, R12, RZ ;  /* 0x0000000c070c7210 */ /* 0x000fe20007f1e0ff */
[----:B------:R-:W-:Y:S01]  /*1e3c0*/  IMAD R15, R197, c[0x0][0x49c], R4 ;  /* 0x00012700c50f7a24 */ /* 0x000fe200078e0204 */
[----:B------:R-:W-:Y:S01]  /*1e3d0*/  SHF.R.S32.HI R4, RZ, 0x1f, R7 ;  /* 0x0000001fff047819 */ /* 0x000fe20000011407 */
        /* <DEDUP_REMOVED lines=11> */
.L_x_1071:
[----:B------:R-:W-:Y:S05]  /*1e490*/  BSYNC B0 ;  /* 0x0000000000007941 */ /* 0x000fea0003800000 */
.L_x_1070:
        /* <DEDUP_REMOVED lines=64> */
.L_x_1073:
[----:B------:R-:W-:Y:S05]  /*1e8a0*/  BSYNC B0 ;  /* 0x0000000000007941 */ /* 0x000fea0003800000 */
.L_x_1072:
        /* <DEDUP_REMOVED lines=21> */
.L_x_1075:
[----:B------:R-:W-:Y:S05]  /*1ea00*/  BSYNC B0 ;  /* 0x0000000000007941 */ /* 0x000fea0003800000 */
.L_x_1074:
        /* <DEDUP_REMOVED lines=21> */
.L_x_1077:
[----:B------:R-:W-:Y:S05]  /*1eb60*/  BSYNC B0 ;  /* 0x0000000000007941 */ /* 0x000fea0003800000 */
.L_x_1076:
        /* <DEDUP_REMOVED lines=22> */
.L_x_1078:
        /* <DEDUP_REMOVED lines=11> */
.L_x_1299:


//--------------------- .text._ZN7cutlass13device_kernelIN5flash19enable_sm80_to_sm89INS1_16FlashAttnFwdSm80INS1_25CollectiveMainloopFwdSm80ILi8ELi2ELb1EN4cute5tupleIJNS5_1CILi128EEENS7_ILi96EEENS7_ILi192EEEEEELi192ENS_6half_tEfNS_4arch4Sm80ELb1ELb0ELb1ELb0ELb0ELb0ELb1ELb0EEENS1_21CollectiveEpilogueFwdINS6_IJS8_SA_S9_EEENS6_IJNS7_ILi1EEESI_SI_EEESC_SE_Li256ELb0ELb1ELb0ELb0EEENS1_30DynamicPersistentTileSchedulerILi256ELi256ELb0ELb1ELb0EEEEEEEEEvNT_6ParamsE --------------------------
	.section	.text._ZN7cutlass13device_kernelIN5flash19enable_sm80_to_sm89INS1_16FlashAttnFwdSm80INS1_25CollectiveMainloopFwdSm80ILi8ELi2ELb1EN4cute5tupleIJNS5_1CILi128EEENS7_ILi96EEENS7_ILi192EEEEEELi192ENS_6half_tEfNS_4arch4Sm80ELb1ELb0ELb1ELb0ELb0ELb0ELb1ELb0EEENS1_21CollectiveEpilogueFwdINS6_IJS8_SA_S9_EEENS6_IJNS7_ILi1EEESI_SI_EEESC_SE_Li256ELb0ELb1ELb0ELb0EEENS1_30DynamicPersistentTileSchedulerILi256ELi256ELb0ELb1ELb0EEEEEEEEEvNT_6ParamsE,"ax",@progbits
	.sectioninfo	@"SHI_REGISTERS=255"
	.align	128
.text._ZN7cutlass13device_kernelIN5flash19enable_sm80_to_sm89INS1_16FlashAttnFwdSm80INS1_25CollectiveMainloopFwdSm80ILi8ELi2ELb1EN4cute5tupleIJNS5_1CILi128EEENS7_ILi96EEENS7_ILi192EEEEEELi192ENS_6half_tEfNS_4arch4Sm80ELb1ELb0ELb1ELb0ELb0ELb0ELb1ELb0EEENS1_21CollectiveEpilogueFwdINS6_IJS8_SA_S9_EEENS6_IJNS7_ILi1EEESI_SI_EEESC_SE_Li256ELb0ELb1ELb0ELb0EEENS1_30DynamicPersistentTileSchedulerILi256ELi256ELb0ELb1ELb0EEEEEEEEEvNT_6ParamsE:
        .type           _ZN7cutlass13device_kernelIN5flash19enable_sm80_to_sm89INS1_16FlashAttnFwdSm80INS1_25CollectiveMainloopFwdSm80ILi8ELi2ELb1EN4cute5tupleIJNS5_1CILi128EEENS7_ILi96EEENS7_ILi192EEEEEELi192ENS_6half_tEfNS_4arch4Sm80ELb1ELb0ELb1ELb0ELb0ELb0ELb1ELb0EEENS1_21CollectiveEpilogueFwdINS6_IJS8_SA_S9_EEENS6_IJNS7_ILi1EEESI_SI_EEESC_SE_Li256ELb0ELb1ELb0ELb0EEENS1_30DynamicPersistentTileSchedulerILi256ELi256ELb0ELb1ELb0EEEEEEEEEvNT_6ParamsE,@function
        .size           _ZN7cutlass13device_kernelIN5flash19enable_sm80_to_sm89INS1_16FlashAttnFwdSm80INS1_25CollectiveMainloopFwdSm80ILi8ELi2ELb1EN4cute5tupleIJNS5_1CILi128EEENS7_ILi96EEENS7_ILi192EEEEEELi192ENS_6half_tEfNS_4arch4Sm80ELb1ELb0ELb1ELb0ELb0ELb0ELb1ELb0EEENS1_21CollectiveEpilogueFwdINS6_IJS8_SA_S9_EEENS6_IJNS7_ILi1EEESI_SI_EEESC_SE_Li256ELb0ELb1ELb0ELb0EEENS1_30DynamicPersistentTileSchedulerILi256ELi256ELb0ELb1ELb0EEEEEEEEEvNT_6ParamsE,(.L_x_1300 - _ZN7cutlass13device_kernelIN5flash19enable_sm80_to_sm89INS1_16FlashAttnFwdSm80INS1_25CollectiveMainloopFwdSm80ILi8ELi2ELb1EN4cute5tupleIJNS5_1CILi128EEENS7_ILi96EEENS7_ILi192EEEEEELi192ENS_6half_tEfNS_4arch4Sm80ELb1ELb0ELb1ELb0ELb0ELb0ELb1ELb0EEENS1_21CollectiveEpilogueFwdINS6_IJS8_SA_S9_EEENS6_IJNS7_ILi1EEESI_SI_EEESC_SE_Li256ELb0ELb1ELb0ELb0EEENS1_30DynamicPersistentTileSchedulerILi256ELi256ELb0ELb1ELb0EEEEEEEEEvNT_6ParamsE)
        .other          _ZN7cutlass13device_kernelIN5flash19enable_sm80_to_sm89INS1_16FlashAttnFwdSm80INS1_25CollectiveMainloopFwdSm80ILi8ELi2ELb1EN4cute5tupleIJNS5_1CILi128EEENS7_ILi96EEENS7_ILi192EEEEEELi192ENS_6half_tEfNS_4arch4Sm80ELb1ELb0ELb1ELb0ELb0ELb0ELb1ELb0EEENS1_21CollectiveEpilogueFwdINS6_IJS8_SA_S9_EEENS6_IJNS7_ILi1EEESI_SI_EEESC_SE_Li256ELb0ELb1ELb0ELb0EEENS1_30DynamicPersistentTileSchedulerILi256ELi256ELb0ELb1ELb0EEEEEEEEEvNT_6ParamsE,@"STO_CUDA_ENTRY STV_DEFAULT"
_ZN7cutlass13device_kernelIN5flash19enable_sm80_to_sm89INS1_16FlashAttnFwdSm80INS1_25CollectiveMainloopFwdSm80ILi8ELi2ELb1EN4cute5tupleIJNS5_1CILi128EEENS7_ILi96EEENS7_ILi192EEEEEELi192ENS_6half_tEfNS_4arch4Sm80ELb1ELb0ELb1ELb0ELb0ELb0ELb1ELb0EEENS1_21CollectiveEpilogueFwdINS6_IJS8_SA_S9_EEENS6_IJNS7_ILi1EEESI_SI_EEESC_SE_Li256ELb0ELb1ELb0ELb0EEENS1_30DynamicPersistentTileSchedulerILi256ELi256ELb0ELb1ELb0EEEEEEEEEvNT_6ParamsE:
        /* <DEDUP_REMOVED lines=12> */
[----:B------:R-:W-:Y:S01]  /*00c0*/  IMAD.MOV.U32 R207, RZ, RZ, 0x20 ;  /* 0x00000020ffcf7424 */ /* 0x000fe200078e00ff */
[----:B------:R-:W-:Y:S02]  /*00d0*/  ULDC.64 UR6, c[0x0][0x118] ;  /* 0x0000460000067ab9 */ /* 0x000fe40000000a00 */
[CC--:B------:R-:W-:Y:S02]  /*00e0*/  LEA.HI R4, R9.reuse, R17.reuse, RZ, 0x4 ;  /* 0x0000001109047211 */ /* 0x0c0fe400078f20ff */
[----:B------:R-:W-:Y:S02]  /*00f0*/  LEA.HI R11, R9, R17, RZ, 0x2 ;  /* 0x00000011090b7211 */ /* 0x000fe400078f10ff */
[----:B------:R-:W-:Y:S02]  /*0100*/  SHF.R.S32.HI R3, RZ, 0x4, R4 ;  /* 0x00000004ff037819 */ /* 0x000fe40000011404 */
[----:B------:R-:W-:-:S02]  /*0110*/  SHF.R.S32.HI R5, RZ, 0x2, R11 ;  /* 0x00000002ff057819 */ /* 0x000fc4000001140b */
[----:B------:R-:W-:Y:S02]  /*0120*/  SHF.R.S32.HI R0, RZ, 0x1f, R11 ;  /* 0x0000001fff007819 */ /* 0x000fe4000001140b */
[----:B------:R-:W-:Y:S02]  /*0130*/  LEA.HI R2, R4, R3, RZ, 0x1 ;  /* 0x0000000304027211 */ /* 0x000fe400078f08ff */
[----:B------:R-:W-:Y:S02]  /*0140*/  LEA.HI R0, R0, R5, RZ, 0x3 ;  /* 0x0000000500007211 */ /* 0x000fe400078f18ff */
[----:B------:R-:W-:Y:S02]  /*0150*/  LOP3.LUT R2, R2, 0xfffffffe, RZ, 0xc0, !PT ;  /* 0xfffffffe02027812 */ /* 0x000fe400078ec0ff */
[----:B------:R-:W-:Y:S02]  /*0160*/  LOP3.LUT R0, R0, 0xfffffff8, RZ, 0xc0, !PT ;  /* 0xfffffff800007812 */ /* 0x000fe400078ec0ff */
[-C--:B------:R-:W-:Y:S01]  /*0170*/  LEA.HI R8, R9, R17.reuse, RZ, 0x3 ;  /* 0x0000001109087211 */ /* 0x080fe200078f18ff */
[----:B------:R-:W-:Y:S01]  /*0180*/  IMAD.IADD R14, R3, 0x1, -R2 ;  /* 0x00000001030e7824 */ /* 0x000fe200078e0a02 */
[----:B------:R-:W-:Y:S01]  /*0190*/  LEA.HI R2, R9, R17, RZ, 0x6 ;  /* 0x0000001109027211 */ /* 0x000fe200078f30ff */
[----:B------:R-:W-:Y:S01]  /*01a0*/  IMAD.IADD R10, R5, 0x1, -R0 ;  /* 0x00000001050a7824 */ /* 0x000fe200078e0a00 */
[----:B------:R-:W-:-:S02]  /*01b0*/  LOP3.LUT R3, R8, 0xfffffff8, RZ, 0xc0, !PT ;  /* 0xfffffff808037812 */ /* 0x000fc400078ec0ff */
[----:B------:R-:W-:Y:S01]  /*01c0*/  LOP3.LUT R0, R4, 0xfffffff0, RZ, 0xc0, !PT ;  /* 0xfffffff004007812 */ /* 0x000fe200078ec0ff */
[----:B------:R-:W-:Y:S01]  /*01d0*/  IMAD.SHL.U32 R2, R2, 0x8, RZ ;  /* 0x0000000802027824 */ /* 0x000fe200078e00ff */
[----:B------:R-:W-:Y:S01]  /*01e0*/  SHF.R.S32.HI R7, RZ, 0x3, R8 ;  /* 0x00000003ff077819 */ /* 0x000fe20000011408 */
[----:B------:R-:W-:Y:S01]  /*01f0*/  IMAD.IADD R6, R17, 0x1, -R3 ;  /* 0x0000000111067824 */ /* 0x000fe200078e0a03 */
[----:B------:R-:W-:Y:S01]  /*0200*/  LEA.HI R9, R9, R17, RZ, 0x5 ;  /* 0x0000001109097211 */ /* 0x000fe200078f28ff */
[----:B------:R-:W-:Y:S02]  /*0210*/  IMAD.IADD R3, R17, 0x1, -R0 ;  /* 0x0000000111037824 */ /* 0x000fe400078e0a00 */
[----:B------:R-:W-:Y:S01]  /*0220*/  IMAD.SHL.U32 R0, R7, 0x40, RZ ;  /* 0x0000004007007824 */ /* 0x000fe200078e00ff */
[----:B------:R-:W-:Y:S01]  /*0230*/  LOP3.LUT R7, R2, 0x7ffffe00, RZ, 0xc0, !PT ;  /* 0x7ffffe0002077812 */ /* 0x000fe200078ec0ff */
[C---:B------:R-:W-:Y:S01]  /*0240*/  IMAD.SHL.U32 R4, R6.reuse, 0x40, RZ ;  /* 0x0000004006047824 */ /* 0x040fe200078e00ff */
[----:B------:R-:W-:Y:S01]  /*0250*/  SHF.R.S32.HI R5, RZ, 0x1f, R3 ;  /* 0x0000001fff057819 */ /* 0x000fe20000011403 */
[----:B------:R-:W-:Y:S01]  /*0260*/  IMAD.SHL.U32 R20, R6, 0x8, RZ ;  /* 0x0000000806147824 */ /* 0x000fe200078e00ff */
[----:B------:R-:W-:-:S02]  /*0270*/  LOP3.LUT R2, R0, 0x1c0, RZ, 0xc0, !PT ;  /* 0x000001c000027812 */ /* 0x000fc400078ec0ff */
[----:B------:R-:W-:Y:S02]  /*0280*/  LOP3.LUT R0, R4, 0x1c0, RZ, 0xc0, !PT ;  /* 0x000001c004007812 */ /* 0x000fe400078ec0ff */
[----:B------:R-:W-:Y:S02]  /*0290*/  LEA.HI R12, R5, R3, RZ, 0x3 ;  /* 0x00000003050c7211 */ /* 0x000fe400078f18ff */
[----:B------:R-:W-:Y:S02]  /*02a0*/  LOP3.LUT R4, R0, 0x8, R8, 0xf8, !PT ;  /* 0x0000000800047812 */ /* 0x000fe400078ef808 */
[----:B------:R-:W-:Y:S02]  /*02b0*/  SHF.R.U32.HI R6, RZ, 0x3, R2 ;  /* 0x00000003ff067819 */ /* 0x000fe40000011602 */
[----:B------:R-:W-:Y:S02]  /*02c0*/  LOP3.LUT R5, R2, 0x38, R20, 0xf8, !PT ;  /* 0x0000003802057812 */ /* 0x000fe400078ef814 */
[----:B------:R-:W-:-:S02]  /*02d0*/  SHF.R.U32.HI R0, RZ, 0x3, R0 ;  /* 0x00000003ff007819 */ /* 0x000fc40000011600 */
[----:B------:R-:W-:Y:S02]  /*02e0*/  LOP3.LUT R2, R12, 0xfffffff8, RZ, 0xc0, !PT ;  /* 0xfffffff80c027812 */ /* 0x000fe400078ec0ff */
[----:B------:R-:W-:Y:S02]  /*02f0*/  LOP3.LUT R13, R4, R0, RZ, 0x3c, !PT ;  /* 0x00000000040d7212 */ /* 0x000fe400078e3cff */
[----:B------:R-:W-:Y:S01]  /*0300*/  LOP3.LUT R0, R9, 0xffffffe0, RZ, 0xc0, !PT ;  /* 0xffffffe009007812 */ /* 0x000fe200078ec0ff */
[----:B------:R-:W-:Y:S01]  /*0310*/  IMAD.IADD R8, R3, 0x1, -R2 ;  /* 0x0000000103087824 */ /* 0x000fe200078e0a02 */
[--C-:B------:R-:W-:Y:S02]  /*0320*/  SHF.R.S32.HI R212, RZ, 0x5, R9.reuse ;  /* 0x00000005ffd47819 */ /* 0x100fe40000011409 */
[----:B------:R-:W-:Y:S01]  /*0330*/  SHF.R.S32.HI R2, RZ, 0x1f, R9 ;  /* 0x0000001fff027819 */ /* 0x000fe20000011409 */
[----:B------:R-:W-:Y:S01]  /*0340*/  IMAD.IADD R18, R17, 0x1, -R0 ;  /* 0x0000000111127824 */ /* 0x000fe200078e0a00 */
[----:B------:R-:W-:-:S02]  /*0350*/  LOP3.LUT R3, R10, 0x1, RZ, 0xc0, !PT ;  /* 0x000000010a037812 */ /* 0x000fc400078ec0ff */
[----:B------:R-:W-:Y:S02]  /*0360*/  LEA.HI R0, R2, R212, RZ, 0x3 ;  /* 0x000000d402007211 */ /* 0x000fe400078f18ff */
[----:B------:R-:W-:Y:S02]  /*0370*/  LOP3.LUT R4, R11, 0xfffffffc, RZ, 0xc0, !PT ;  /* 0xfffffffc0b047812 */ /* 0x000fe400078ec0ff */
[----:B------:R-:W-:Y:S01]  /*0380*/  LOP3.LUT R2, R0, 0xffffff8, RZ, 0xc0, !PT ;  /* 0x0ffffff800027812 */ /* 0x000fe200078ec0ff */
[----:B------:R-:W-:Y:S01]  /*0390*/  IMAD.SHL.U32 R0, R8, 0x40, RZ ;  /* 0x0000004008007824 */ /* 0x000fe200078e00ff */
[----:B------:R-:W-:Y:S01]  /*03a0*/  ISETP.NE.U32.AND P3, PT, R3, 0x1, PT ;  /* 0x000000010300780c */ /* 0x000fe20003f65070 */
[----:B------:R-:W-:Y:S01]  /*03b0*/  IMAD.IADD R3, R17, 0x1, -R4 ;  /* 0x0000000111037824 */ /* 0x000fe200078e0a04 */
[----:B------:R-:W-:Y:S01]  /*03c0*/  SHF.R.S32.HI R11, RZ, 0x1f, R18 ;  /* 0x0000001fff0b7819 */ /* 0x000fe20000011412 */
[----:B------:R-:W-:Y:S01]  /*03d0*/  IMAD.SHL.U32 R4, R14, 0x8, RZ ;  /* 0x000000080e047824 */ /* 0x000fe200078e00ff */
[----:B------:R-:W-:-:S02]  /*03e0*/  LOP3.LUT R0, R0, 0x1c0, RZ, 0xc0, !PT ;  /* 0x000001c000007812 */ /* 0x000fc400078ec0ff */
[----:B------:R-:W-:Y:S01]  /*03f0*/  LOP3.LUT R15, R7, R5, R6, 0xf6, !PT ;  /* 0x00000005070f7212 */ /* 0x000fe200078ef606 */
[----:B------:R-:W-:Y:S01]  /*0400*/  IMAD.IADD R7, R212, 0x1, -R2 ;  /* 0x00000001d4077824 */ /* 0x000fe200078e0a02 */
[----:B------:R-:W-:Y:S02]  /*0410*/  LEA.HI R11, R11, R18, RZ, 0x2 ;  /* 0x000000120b0b7211 */ /* 0x000fe400078f10ff */
[----:B------:R-:W-:Y:S02]  /*0420*/  LOP3.LUT R5, R0, 0x8, R4, 0xf8, !PT ;  /* 0x0000000800057812 */ /* 0x000fe400078ef804 */
[----:B------:R-:W-:Y:S01]  /*0430*/  SHF.R.U32.HI R2, RZ, 0x3, R0 ;  /* 0x00000003ff027819 */ /* 0x000fe20000011600 */
[----:B------:R-:W-:Y:S01]  /*0440*/  IMAD.SHL.U32 R0, R10, 0x40, RZ ;  /* 0x000000400a007824 */ /* 0x000fe200078e00ff */
[----:B------:R-:W-:Y:S02]  /*0450*/  LEA.HI R9, R3, R3, RZ, 0x1 ;  /* 0x0000000303097211 */ /* 0x000fe400078f08ff */
[----:B------:R-:W-:-:S02]  /*0460*/  SHF.R.S32.HI R6, RZ, 0x2, R11 ;  /* 0x00000002ff067819 */ /* 0x000fc4000001140b */
[----:B------:R-:W-:Y:S02]  /*0470*/  LOP3.LUT R4, R9, 0x1ffffffe, RZ, 0xc0, !PT ;  /* 0x1ffffffe09047812 */ /* 0x000fe400078ec0ff */
[----:B------:R-:W-:Y:S01]  /*0480*/  LOP3.LUT R0, R0, 0x1c0, RZ, 0xc0, !PT ;  /* 0x000001c000007812 */ /* 0x000fe200078ec0ff */
[----:B------:R-:W-:Y:S01]  /*0490*/  IMAD R17, R7, 0x10, R6 ;  /* 0x0000001007117824 */ /* 0x000fe200078e0206 */
[----:B------:R-:W-:Y:S01]  /*04a0*/  LOP3.LUT R5, R5, R2, RZ, 0x3c, !PT ;  /* 0x0000000205057212 */ /* 0x000fe200078e3cff */
[----:B------:R-:W-:Y:S01]  /*04b0*/  IMAD.IADD R7, R3, 0x1, -R4 ;  /* 0x0000000103077824 */ /* 0x000fe200078e0a04 */
[----:B------:R-:W-:Y:S01]  /*04c0*/  LEA.HI R0, R0, R0, RZ, 0x1d ;  /* 0x0000000000007211 */ /* 0x000fe200078fe8ff */
[----:B------:R-:W-:Y:S01]  /*04d0*/  IMAD R3, R212, 0x200, R3 ;  /* 0x00000200d4037824 */ /* 0x000fe200078e0203 */
[----:B------:R-:W-:Y:S01]  /*04e0*/  STL [R1+0xa0], R17 ;  /* 0x0000a01101007387 */ /* 0x000fe20000100800 */
[----:B------:R-:W-:Y:S01]  /*04f0*/  IMAD.SHL.U32 R4, R12, 0x40, RZ ;  /* 0x000000400c047824 */ /* 0x000fe200078e00ff */
[----:B------:R-:W-:Y:S01]  /*0500*/  SHF.R.S32.HI R21, RZ, 0x1f, R20 ;  /* 0x0000001fff157819 */ /* 0x000fe20000011414 */
[----:B------:R-:W-:Y:S01]  /*0510*/  IMAD.U32 R6, R3, 0x2, R0 ;  /* 0x0000000203067824 */ /* 0x000fe200078e0000 */
[----:B------:R-:W-:Y:S01]  /*0520*/  LOP3.LUT R3, R11, 0x7ffffffc, RZ, 0xc0, !PT ;  /* 0x7ffffffc0b037812 */ /* 0x000fe200078ec0ff */
[----:B------:R-:W-:Y:S01]  /*0530*/  STL [R1+0x74], R16 ;  /* 0x0000741001007387 */ /* 0x000fe20000100800 */
[----:B------:R-:W-:Y:S01]  /*0540*/  LOP3.LUT R0, R5, 0x7ffffe00, R4, 0xf8, !PT ;  /* 0x7ffffe0005007812 */ /* 0x000fe200078ef804 */
[----:B------:R-:W-:Y:S01]  /*0550*/  IMAD R2, R14, 0x200, R13 ;  /* 0x000002000e027824 */ /* 0x000fe200078e020d */
[----:B------:R-:W-:-:S02]  /*0560*/  IADD3 R5, R20, 0x40, RZ ;  /* 0x0000004014057810 */ /* 0x000fc40007ffe0ff */
[----:B------:R-:W-:Y:S02]  /*0570*/  IADD3 R4, R20, 0x80, RZ ;  /* 0x0000008014047810 */ /* 0x000fe40007ffe0ff */
[----:B------:R-:W-:Y:S01]  /*0580*/  SHF.R.S32.HI R9, RZ, 0x1f, R5 ;  /* 0x0000001fff097819 */ /* 0x000fe20000011405 */
[----:B------:R1:W-:Y:S01]  /*0590*/  STL [R1+0x1c], R5 ;  /* 0x00001c0501007387 */ /* 0x0003e20000100800 */
[----:B------:R-:W-:Y:S01]  /*05a0*/  R2P PR, R10, 0x6 ;  /* 0x000000060a007804 */ /* 0x000fe20000000000 */
[----:B------:R-:W-:Y:S01]  /*05b0*/  IMAD.SHL.U32 R10, R15, 0x2, RZ ;  /* 0x000000020f0a7824 */ /* 0x000fe200078e00ff */
[C---:B------:R-:W-:Y:S01]  /*05c0*/  LOP3.LUT P0, RZ, R8.reuse, 0x2, RZ, 0xc0, !PT ;  /* 0x0000000208ff7812 */ /* 0x040fe2000780c0ff */
[----:B------:R2:W-:Y:S01]  /*05d0*/  STL [R1+0x20], R4 ;  /* 0x0000200401007387 */ /* 0x0005e20000100800 */
[----:B------:R-:W-:Y:S01]  /*05e0*/  LOP3.LUT P4, RZ, R8, 0x4, RZ, 0xc0, !PT ;  /* 0x0000000408ff7812 */ /* 0x000fe2000788c0ff */
[----:B------:R-:W-:Y:S01]  /*05f0*/  IMAD.MOV.U32 R8, RZ, RZ, 0x40 ;  /* 0x00000040ff087424 */ /* 0x000fe200078e00ff */
[----:B------:R-:W-:Y:S01]  /*0600*/  LEA R209, R2, 0x12100, 0x1 ;  /* 0x0001210002d17811 */ /* 0x000fe200078e08ff */
[----:B------:R-:W-:Y:S01]  /*0610*/  STL.64 [R1+0x10], R20 ;  /* 0x0000101401007387 */ /* 0x000fe20000100a00 */
[----:B------:R-:W-:-:S02]  /*0620*/  LEA R210, R0, 0x100, 0x1 ;  /* 0x0000010000d27811 */ /* 0x000fc400078e08ff */
[----:B------:R-:W-:Y:S01]  /*0630*/  SEL R0, R8, 0xffffffc0, !P4 ;  /* 0xffffffc008007807 */ /* 0x000fe20006000000 */
[----:B------:R3:W-:Y:S02]  /*0640*/  STL [R1+0x70], R9 ;  /* 0x0000700901007387 */ /* 0x0007e40000100800 */
[----:B------:R-:W-:Y:S02]  /*0650*/  IMAD R212, R212, 0x800, R210 ;  /* 0x00000800d4d47824 */ /* 0x000fe400078e02d2 */
[----:B------:R-:W-:Y:S02]  /*0660*/  IMAD.IADD R211, R210, 0x1, R0 ;  /* 0x00000001d2d37824 */ /* 0x000fe400078e0200 */
[----:B------:R-:W-:Y:S01]  /*0670*/  IMAD.IADD R213, R0, 0x1, R212 ;  /* 0x0000000100d57824 */ /* 0x000fe200078e02d4 */
[----:B-1----:R-:W-:Y:S01]  /*0680*/  SHF.R.S32.HI R5, RZ, 0x1f, R4 ;  /* 0x0000001fff057819 */ /* 0x002fe20000011404 */
[----:B--2---:R-:W-:-:S04]  /*0690*/  IMAD.IADD R4, R18, 0x1, -R3 ;  /* 0x0000000112047824 */ /* 0x004fc800078e0a03 */
[----:B------:R1:W-:Y:S01]  /*06a0*/  STL [R1+0x60], R5 ;  /* 0x0000600501007387 */ /* 0x0003e20000100800 */
[----:B------:R-:W-:-:S03]  /*06b0*/  SEL R3, R8, 0xffffffc0, !P2 ;  /* 0xffffffc008037807 */ /* 0x000fc60005000000 */
[----:B------:R-:W-:Y:S01]  /*06c0*/  STL [R1+0x28], R10 ;  /* 0x0000280a01007387 */ /* 0x000fe20000100800 */
[----:B---3--:R-:W-:Y:S02]  /*06d0*/  IMAD.SHL.U32 R9, R4, 0x2, RZ ;  /* 0x0000000204097824 */ /* 0x008fe400078e00ff */
[----:B------:R-:W-:-:S03]  /*06e0*/  IMAD R4, R7, 0x8, R17 ;  /* 0x0000000807047824 */ /* 0x000fc600078e0211 */
[----:B------:R2:W-:Y:S04]  /*06f0*/  STL [R1+0x58], R9 ;  /* 0x0000580901007387 */ /* 0x0005e80000100800 */
[----:B------:R3:W-:Y:S01]  /*0700*/  STL [R1+0x98], R4 ;  /* 0x0000980401007387 */ /* 0x0007e20000100800 */
[C---:B-1----:R-:W-:Y:S02]  /*0710*/  SEL R5, R207.reuse, 0xffffffe0, !P1 ;  /* 0xffffffe0cf057807 */ /* 0x042fe40004800000 */
[----:B------:R-:W-:-:S05]  /*0720*/  SEL R207, R207, 0xffffffe0, !P0 ;  /* 0xffffffe0cfcf7807 */ /* 0x000fca0004000000 */
[----:B------:R-:W-:-:S04]  /*0730*/  IMAD.IADD R214, R207, 0x1, R212 ;  /* 0x00000001cfd67824 */ /* 0x000fc800078e02d4 */
[----:B------:R-:W-:Y:S01]  /*0740*/  IMAD.IADD R214, R0, 0x1, R214 ;  /* 0x0000000100d67824 */ /* 0x000fe200078e02d6 */
[----:B--2---:R-:W-:Y:S02]  /*0750*/  LEA R9, R6, 0x80, 0x1 ;  /* 0x0000008006097811 */ /* 0x004fe400078e08ff */
[C---:B------:R-:W-:Y:S02]  /*0760*/  IADD3 R6, R10.reuse, 0x100, RZ ;  /* 0x000001000a067810 */ /* 0x040fe40007ffe0ff */
[----:B---3--:R-:W-:Y:S01]  /*0770*/  IADD3 R4, R10, 0x12100, RZ ;  /* 0x000121000a047810 */ /* 0x008fe20007ffe0ff */
[C---:B------:R-:W-:Y:S02]  /*0780*/  IMAD.IADD R2, R9.reuse, 0x1, R3 ;  /* 0x0000000109027824 */ /* 0x040fe400078e0203 */
[----:B------:R1:W-:Y:S04]  /*0790*/  STL [R1+0x30], R6 ;  /* 0x0000300601007387 */ /* 0x0003e80000100800 */
[----:B------:R-:W-:Y:S04]  /*07a0*/  STL [R1+0x78], R9 ;  /* 0x0000780901007387 */ /* 0x000fe80000100800 */
[----:B------:R2:W-:Y:S01]  /*07b0*/  STL [R1+0x2c], R4 ;  /* 0x00002c0401007387 */ /* 0x0005e20000100800 */
[C---:B-1----:R-:W-:Y:S01]  /*07c0*/  IMAD.IADD R6, R9.reuse, 0x1, R5 ;  /* 0x0000000109067824 */ /* 0x042fe200078e0205 */
[----:B--2---:R-:W-:-:S02]  /*07d0*/  IADD3 R4, R9, -0x10, RZ ;  /* 0xfffffff009047810 */ /* 0x004fc40007ffe0ff */
[----:B------:R-:W-:-:S05]  /*07e0*/  @P3 IADD3 R4, R9, 0x10, RZ ;  /* 0x0000001009043810 */ /* 0x000fca0007ffe0ff */
[----:B------:R-:W-:Y:S04]  /*07f0*/  STL [R1+0x7c], R4 ;  /* 0x00007c0401007387 */ /* 0x000fe80000100800 */
[----:B------:R-:W-:Y:S04]  /*0800*/  STL [R1+0x84], R6 ;  /* 0x0000840601007387 */ /* 0x000fe80000100800 */
[----:B------:R1:W-:Y:S02]  /*0810*/  STL [R1+0x94], R2 ;  /* 0x0000940201007387 */ /* 0x0003e40000100800 */
[----:B-1----:R-:W-:-:S02]  /*0820*/  IMAD.IADD R2, R5, 0x1, R4 ;  /* 0x0000000105027824 */ /* 0x002fc400078e0204 */
[----:B------:R-:W-:Y:S02]  /*0830*/  IMAD.IADD R5, R6, 0x1, R3 ;  /* 0x0000000106057824 */ /* 0x000fe400078e0203 */
[----:B------:R-:W-:-:S03]  /*0840*/  IMAD.IADD R4, R3, 0x1, R4 ;  /* 0x0000000103047824 */ /* 0x000fc600078e0204 */
[----:B------:R-:W-:Y:S04]  /*0850*/  STL [R1+0x90], R5 ;  /* 0x0000900501007387 */ /* 0x000fe80000100800 */
[----:B------:R1:W-:Y:S04]  /*0860*/  STL [R1+0x80], R2 ;  /* 0x0000800201007387 */ /* 0x0003e80000100800 */
[----:B------:R2:W-:Y:S01]  /*0870*/  STL [R1+0x8c], R4 ;  /* 0x00008c0401007387 */ /* 0x0005e20000100800 */
[----:B-1----:R-:W-:-:S05]  /*0880*/  IMAD.IADD R2, R2, 0x1, R3 ;  /* 0x0000000102027824 */ /* 0x002fca00078e0203 */
[----:B------:R2:W-:Y:S02]  /*0890*/  STL [R1+0x88], R2 ;  /* 0x0000880201007387 */ /* 0x0005e40000100800 */
.L_x_1124:
        /* <DEDUP_REMOVED lines=19> */
.L_x_1080:
[----:B------:R-:W-:-:S04]  /*09d0*/  MOV R0, c[0x0][0x554] ;  /* 0x0001550000007a02 */ /* 0x000fc80000000f00 */
[----:B------:R-:W-:Y:S02]  /*09e0*/  ISETP.NE.AND P0, PT, R0, 0x1, PT ;  /* 0x000000010000780c */ /* 0x000fe40003f05270 */
[----:B------:R-:W-:-:S11]  /*09f0*/  MOV R0, R2 ;  /* 0x0000000200007202 */ /* 0x000fd60000000f00 */
[----:B------:R-:W-:-:S05]  /*0a00*/  @P0 IMAD.HI.U32 R4, R2, c[0x0][0x558], RZ ;  /* 0x0001560002040a27 */ /* 0x000fca00078e00ff */
[----:B------:R-:W-:-:S05]  /*0a10*/  @P0 SHF.R.U32.HI R0, RZ, c[0x0][0x55c], R4 ;  /* 0x00015700ff000a19 */ /* 0x000fca0000011604 */
[----:B------:R-:W-:Y:S02]  /*0a20*/  IMAD R4, R0, c[0x0][0x554], RZ ;  /* 0x0001550000047a24 */ /* 0x000fe400078e02ff */
.L_x_1081:
[----:B------:R-:W-:Y:S05]  /*0a30*/  BSYNC B0 ;  /* 0x0000000000007941 */ /* 0x000fea0003800000 */
.L_x_1079:
[----:B------:R-:W-:Y:S01]  /*0a40*/  LOP3.LUT R0, RZ, R0, RZ, 0x33, !PT ;  /* 0x00000000ff007212 */ /* 0x000fe200078e33ff */
[----:B------:R-:W-:Y:S01]  /*0a50*/  IMAD.MOV.U32 R51, RZ, RZ, c[0x0][0x2c4] ;  /* 0x0000b100ff337624 */ /* 0x000fe200078e00ff */
[----:B------:R-:W-:Y:S01]  /*0a60*/  MOV R5, c[0x0][0x548] ;  /* 0x0001520000057a02 */ /* 0x000fe20000000f00 */
[----:B------:R-:W-:Y:S01]  /*0a70*/  IMAD.IADD R4, R2, 0x1, -R4 ;  /* 0x0000000102047824 */ /* 0x000fe200078e0a04 */
[----:B------:R-:W-:Y:S01]  /*0a80*/  IADD3 R0, R0, c[0x0][0x53c], RZ ;  /* 0x00014f0000007a10 */ /* 0x000fe20007ffe0ff */
[----:B------:R-:W-:Y:S01]  /*0a90*/  ULDC UR4, c[0x0][0x1d0] ;  /* 0x0000740000047ab9 */ /* 0x000fe20000000800 */
[----:B------:R-:W-:Y:S01]  /*0aa0*/  ISETP.NE.AND P2, PT, R51, 0x1, PT ;  /* 0x000000013300780c */ /* 0x000fe20003f45270 */
[----:B------:R-:W-:Y:S01]  /*0ab0*/  UIADD3 UR4, UR4, 0x5f, URZ ;  /* 0x0000005f04047890 */ /* 0x000fe2000fffe03f */
[----:B------:R-:W-:Y:S01]  /*0ac0*/  ISETP.NE.AND P0, PT, R5, 0x1, PT ;  /* 0x000000010500780c */ /* 0x000fe20003f05270 */
[----:B------:R-:W-:Y:S01]  /*0ad0*/  IMAD.SHL.U32 R127, R0, 0x80, RZ ;  /* 0x00000080007f7824 */ /* 0x000fe200078e00ff */
[----:B------:R-:W-:Y:S01]  /*0ae0*/  MOV R6, c[0x0][0x168] ;  /* 0x00005a0000067a02 */ /* 0x000fe20000000f00 */
[----:B------:R-:W-:Y:S01]  /*0af0*/  UIMAD.WIDE UR4, UR4, 0x2aaaaaab, URZ ;  /* 0x2aaaaaab040478a5 */ /* 0x000fe2000f8e023f */
[----:B------:R-:W-:Y:S01]  /*0b00*/  CS2R R98, SRZ ;  /* 0x0000000000627805 */ /* 0x000fe2000001ff00 */
[----:B------:R-:W-:Y:S01]  /*0b10*/  CS2R R96, SRZ ;  /* 0x0000000000607805 */ /* 0x000fe2000001ff00 */
[----:B------:R-:W-:Y:S01]  /*0b20*/  IADD3 R0, R127, 0x7f, RZ ;  /* 0x0000007f7f007810 */ /* 0x000fe20007ffe0ff */
[----:B------:R-:W-:Y:S01]  /*0b30*/  USHF.R.U32.HI UR4, URZ, 0x1f, UR5 ;  /* 0x0000001f3f047899 */ /* 0x000fe20008011605 */
[----:B------:R1:W-:Y:S01]  /*0b40*/  STL [R1+0x5c], R127 ;  /* 0x00005c7f01007387 */ /* 0x0003e20000100800 */
[----:B------:R-:W-:Y:S01]  /*0b50*/  CS2R R94, SRZ ;  /* 0x00000000005e7805 */ /* 0x000fe2000001ff00 */
[----:B------:R-:W-:Y:S01]  /*0b60*/  CS2R R92, SRZ ;  /* 0x00000000005c7805 */ /* 0x000fe2000001ff00 */
[----:B------:R-:W-:Y:S01]  /*0b70*/  @P2 IMAD.HI.U32 R5, R0, c[0x0][0x2c8], RZ ;  /* 0x0000b20000052a27 */ /* 0x000fe200078e00ff */
[----:B------:R-:W-:Y:S01]  /*0b80*/  ULEA.HI.SX32 UR4, UR5, UR4, 0x1c ;  /* 0x0000000405047291 */ /* 0x000fe2000f8fe23f */
[----:B------:R-:W-:Y:S01]  /*0b90*/  MOV R86, RZ ;  /* 0x000000ff00567202 */ /* 0x000fe20000000f00 */
[----:B------:R-:W-:Y:S01]  /*0ba0*/  CS2R R8, SRZ ;  /* 0x0000000000087805 */ /* 0x000fe2000001ff00 */
[----:B------:R-:W-:Y:S01]  /*0bb0*/  IMAD.MOV.U32 R2, RZ, RZ, R0 ;  /* 0x000000ffff027224 */ /* 0x000fe200078e0000 */
[----:B------:R-:W-:Y:S01]  /*0bc0*/  @P2 SHF.R.U32.HI R2, RZ, c[0x0][0x2cc], R5 ;  /* 0x0000b300ff022a19 */ /* 0x000fe20000011605 */
[----:B------:R-:W-:Y:S01]  /*0bd0*/  IMAD R0, R3, c[0x0][0x554], R4 ;  /* 0x0001550003007a24 */ /* 0x000fe200078e0204 */
[----:B------:R-:W-:Y:S01]  /*0be0*/  IADD3 R4, -R6, 0x60, RZ ;  /* 0x0000006006047810 */ /* 0x000fe20007ffe1ff */
[----:B------:R-:W-:Y:S01]  /*0bf0*/  IMAD.MOV.U32 R90, RZ, RZ, RZ ;  /* 0x000000ffff5a7224 */ /* 0x000fe200078e00ff */
[----:B------:R-:W-:Y:S01]  /*0c00*/  MOV R5, RZ ;  /* 0x000000ff00057202 */ /* 0x000fe20000000f00 */
[----:B------:R-:W-:Y:S01]  /*0c10*/  @P0 IMAD.HI.U32 R3, R0, c[0x0][0x54c], RZ ;  /* 0x0001530000030a27 */ /* 0x000fe200078e00ff */
[----:B------:R-:W-:Y:S01]  /*0c20*/  IADD3 R2, R2, c[0x0][0x1d0], R4 ;  /* 0x0000740002027a10 */ /* 0x000fe20007ffe004 */
[----:B------:R-:W-:Y:S01]  /*0c30*/  CS2R R6, SRZ ;  /* 0x0000000000067805 */ /* 0x000fe2000001ff00 */
[----:B------:R-:W-:Y:S01]  /*0c40*/  CS2R R10, SRZ ;  /* 0x00000000000a7805 */ /* 0x000fe2000001ff00 */
[--C-:B------:R-:W-:Y:S01]  /*0c50*/  IMAD.MOV.U32 R55, RZ, RZ, R0.reuse ;  /* 0x000000ffff377224 */ /* 0x100fe200078e0000 */
[----:B------:R-:W-:Y:S01]  /*0c60*/  @P0 SHF.R.U32.HI R55, RZ, c[0x0][0x550], R3 ;  /* 0x00015400ff370a19 */ /* 0x000fe20000011603 */
[----:B------:R-:W-:Y:S01]  /*0c70*/  IMAD.HI R3, R2, 0x2aaaaaab, RZ ;  /* 0x2aaaaaab02037827 */ /* 0x000fe200078e02ff */
[----:B------:R-:W-:Y:S01]  /*0c80*/  MOV R80, RZ ;  /* 0x000000ff00507202 */ /* 0x000fe20000000f00 */
[----:B------:R-:W-:Y:S01]  /*0c90*/  CS2R R12, SRZ ;  /* 0x00000000000c7805 */ /* 0x000fe2000001ff00 */
[----:B------:R-:W-:Y:S01]  /*0ca0*/  MOV R74, RZ ;  /* 0x000000ff004a7202 */ /* 0x000fe20000000f00 */
[----:B------:R-:W-:Y:S01]  /*0cb0*/  IMAD.MOV R2, RZ, RZ, -R55 ;  /* 0x000000ffff027224 */ /* 0x000fe200078e0a37 */
[----:B------:R-:W-:Y:S01]  /*0cc0*/  SHF.R.U32.HI R4, RZ, 0x1f, R3 ;  /* 0x0000001fff047819 */ /* 0x000fe20000011603 */
[----:B------:R1:W-:Y:S01]  /*0cd0*/  STL [R1+0x54], R55 ;  /* 0x0000543701007387 */ /* 0x0003e20000100800 */
[----:B------:R-:W-:Y:S01]  /*0ce0*/  IMAD.MOV.U32 R88, RZ, RZ, RZ ;  /* 0x000000ffff587224 */ /* 0x000fe200078e00ff */
[----:B------:R-:W-:Y:S01]  /*0cf0*/  CS2R R14, SRZ ;  /* 0x00000000000e7805 */ /* 0x000fe2000001ff00 */
[--C-:B------:R-:W-:Y:S01]  /*0d00*/  IMAD R57, R2, c[0x0][0x548], R0.reuse ;  /* 0x0001520002397a24 */ /* 0x100fe200078e0200 */
[----:B------:R-:W-:Y:S01]  /*0d10*/  LEA.HI.SX32 R4, R3, R4, 0x1c ;  /* 0x0000000403047211 */ /* 0x000fe200078fe2ff */
[----:B------:R-:W-:Y:S01]  /*0d20*/  IMAD.MOV.U32 R84, RZ, RZ, RZ ;  /* 0x000000ffff547224 */ /* 0x000fe200078e00ff */
[----:B------:R-:W-:Y:S01]  /*0d30*/  PRMT R0, RZ, 0x7610, R0 ;  /* 0x00007610ff007816 */ /* 0x000fe20000000000 */
[----:B------:R-:W-:Y:S01]  /*0d40*/  IMAD.MOV.U32 R82, RZ, RZ, RZ ;  /* 0x000000ffff527224 */ /* 0x000fe200078e00ff */
        /* <DEDUP_REMOVED lines=62> */
[----:B------:R-:W1:-:S12]  /*1130*/  S2R R59, SR_TID.X ;  /* 0x00000000003b7919 */ /* 0x000e580000002100 */
[----:B------:R-:W-:-:S05]  /*1140*/  @P0 MOV R2, 0x4 ;  /* 0x0000000400020802 */ /* 0x000fca0000000f00 */
[----:B------:R-:W-:-:S05]  /*1150*/  @P0 IMAD.WIDE R2, R55, R2, c[0x0][0x340] ;  /* 0x0000d00037020625 */ /* 0x000fca00078e0202 */
[----:B------:R3:W4:Y:S01]  /*1160*/  @P0 LDG.E R9, [R2.64] ;  /* 0x0000000602090981 */ /* 0x000722000c1e1900 */
[----:B-1----:R-:W-:-:S04]  /*1170*/  SHF.R.S32.HI R53, RZ, 0x1f, R59 ;  /* 0x0000001fff357819 */ /* 0x002fc8000001143b */
[----:B------:R-:W-:-:S04]  /*1180*/  LEA.HI R53, R53, R59, RZ, 0x3 ;  /* 0x0000003b35357211 */ /* 0x000fc800078f18ff */
[----:B------:R-:W-:-:S04]  /*1190*/  SHF.R.S32.HI R53, RZ, 0x3, R53 ;  /* 0x00000003ff357819 */ /* 0x000fc80000011435 */
[----:B------:R-:W-:-:S05]  /*11a0*/  SHF.R.S32.HI R6, RZ, 0x1f, R53 ;  /* 0x0000001fff067819 */ /* 0x000fca0000011435 */
[C---:B------:R-:W-:Y:S02]  /*11b0*/  IMAD R0, R6.reuse, c[0x0][0x1e0], RZ ;  /* 0x0000780006007a24 */ /* 0x040fe400078e02ff */
[----:B------:R-:W-:Y:S01]  /*11c0*/  IMAD R6, R6, c[0x0][0x208], RZ ;  /* 0x0000820006067a24 */ /* 0x000fe200078e02ff */
[----:B------:R-:W-:Y:S01]  /*11d0*/  SHF.R.S32.HI R10, RZ, 0x1f, R57 ;  /* 0x0000001fff0a7819 */ /* 0x000fe20000011439 */
[C---:B------:R-:W-:Y:S02]  /*11e0*/  IMAD R0, R53.reuse, c[0x0][0x1e4], R0 ;  /* 0x0000790035007a24 */ /* 0x040fe400078e0200 */
[----:B------:R-:W-:Y:S01]  /*11f0*/  IMAD R6, R53, c[0x0][0x20c], R6 ;  /* 0x0000830035067a24 */ /* 0x000fe200078e0206 */
[----:B------:R-:W-:Y:S01]  /*1200*/  SHF.R.S32.HI R8, RZ, 0x1f, R55 ;  /* 0x0000001fff087819 */ /* 0x000fe20000011437 */
[----:B------:R-:W-:Y:S01]  /*1210*/  WARPSYNC 0xffffffff ;  /* 0xffffffff00007948 */ /* 0x000fe20003800000 */
[----:B------:R-:W-:Y:S01]  /*1220*/  IADD3 R188, R207, R212, RZ ;  /* 0x000000d4cfbc7210 */ /* 0x000fe20007ffe0ff */
[----:B--2---:R-:W-:-:S04]  /*1230*/  IMAD.WIDE.U32 R4, R53, c[0x0][0x1e0], R100 ;  /* 0x0000780035047a25 */ /* 0x004fc800078e0064 */
[----:B---3--:R-:W-:Y:S01]  /*1240*/  IMAD.WIDE.U32 R2, R53, c[0x0][0x208], R100 ;  /* 0x0000820035027a25 */ /* 0x008fe200078e0064 */
[----:B------:R-:W-:-:S04]  /*1250*/  IADD3 R5, R5, R0, RZ ;  /* 0x0000000005057210 */ /* 0x000fc80007ffe0ff */
[----:B------:R-:W-:Y:S01]  /*1260*/  IADD3 R3, R3, R6, RZ ;  /* 0x0000000603037210 */ /* 0x000fe20007ffe0ff */
[C---:B------:R-:W-:Y:S02]  /*1270*/  IMAD R6, R10.reuse, c[0x0][0x1e8], RZ ;  /* 0x00007a000a067a24 */ /* 0x040fe400078e02ff */
[----:B------:R-:W-:Y:S02]  /*1280*/  IMAD R0, R10, c[0x0][0x210], RZ ;  /* 0x000084000a007a24 */ /* 0x000fe400078e02ff */
[C---:B------:R-:W-:Y:S02]  /*1290*/  IMAD R6, R57.reuse, c[0x0][0x1ec], R6 ;  /* 0x00007b0039067a24 */ /* 0x040fe400078e0206 */
[----:B------:R-:W-:-:S04]  /*12a0*/  IMAD.WIDE.U32 R4, R57, c[0x0][0x1e8], R4 ;  /* 0x00007a0039047a25 */ /* 0x000fc800078e0004 */
[C---:B------:R-:W-:Y:S02]  /*12b0*/  IMAD R0, R57.reuse, c[0x0][0x214], R0 ;  /* 0x0000850039007a24 */ /* 0x040fe400078e0200 */
[----:B------:R-:W-:Y:S01]  /*12c0*/  IMAD.WIDE.U32 R2, R57, c[0x0][0x210], R2 ;  /* 0x0000840039027a25 */ /* 0x000fe200078e0002 */
[----:B------:R-:W-:-:S04]  /*12d0*/  IADD3 R7, R5, R6, RZ ;  /* 0x0000000605077210 */ /* 0x000fc80007ffe0ff */
[----:B------:R-:W-:Y:S02]  /*12e0*/  IADD3 R5, R3, R0, RZ ;  /* 0x0000000003057210 */ /* 0x000fe40007ffe0ff */
[----:B----4-:R-:W-:Y:S02]  /*12f0*/  @P0 SHF.R.S32.HI R3, RZ, 0x1f, R9 ;  /* 0x0000001fff030819 */ /* 0x010fe40000011409 */
[----:B------:R-:W-:Y:S02]  /*1300*/  @!P0 MOV R3, R8 ;  /* 0x0000000800038202 */ /* 0x000fe40000000f00 */
[----:B------:R-:W-:Y:S02]  /*1310*/  MOV R6, R4 ;  /* 0x0000000400067202 */ /* 0x000fe40000000f00 */
[----:B------:R-:W-:Y:S02]  /*1320*/  MOV R4, R2 ;  /* 0x0000000200047202 */ /* 0x000fe40000000f00 */
        /* <DEDUP_REMOVED lines=13> */
[----:B------:R1:W-:Y:S02]  /*1400*/  STL [R1+0x4c], R24 ;  /* 0x00004c1801007387 */ /* 0x0003e40000100800 */
[----:B------:R-:W2:Y:S01]  /*1410*/  LDL R28, [R1+0x1c] ;  /* 0x00001c00011c7983 */ /* 0x000ea20000100800 */
[----:B------:R-:W-:Y:S01]  /*1420*/  SHF.R.S32.HI R69, RZ, 0x1f, R59 ;  /* 0x0000001fff457819 */ /* 0x000fe2000001143b */
[----:B------:R-:W-:-:S02]  /*1430*/  IMAD R5, R10, c[0x0][0x1b8], RZ ;  /* 0x00006e000a057a24 */ /* 0x000fc400078e02ff */
[----:B------:R-:W3:Y:S01]  /*1440*/  LDL R23, [R1+0x20] ;  /* 0x0000200001177983 */ /* 0x000ee20000100800 */
[----:B------:R-:W-:Y:S01]  /*1450*/  LEA.HI R69, R69, R59, RZ, 0x3 ;  /* 0x0000003b45457211 */ /* 0x000fe200078f18ff */
[----:B------:R-:W-:Y:S02]  /*1460*/  IMAD.WIDE.U32 R2, R57, c[0x0][0x1b8], RZ ;  /* 0x00006e0039027a25 */ /* 0x000fe400078e00ff */
[----:B------:R-:W4:Y:S01]  /*1470*/  LDL R22, [R1+0x28] ;  /* 0x0000280001167983 */ /* 0x000f220000100800 */
[----:B------:R-:W-:Y:S01]  /*1480*/  LOP3.LUT R69, R69, 0xfffffff8, RZ, 0xc0, !PT ;  /* 0xfffffff845457812 */ /* 0x000fe200078ec0ff */
[----:B------:R-:W-:Y:S02]  /*1490*/  IMAD R5, R57, c[0x0][0x1bc], R5 ;  /* 0x00006f0039057a24 */ /* 0x000fe400078e0205 */
[----:B------:R-:W5:Y:S01]  /*14a0*/  LDL R26, [R1+0x70] ;  /* 0x00007000011a7983 */ /* 0x000f620000100800 */
[----:B------:R-:W-:Y:S02]  /*14b0*/  IMAD R6, R8, c[0x0][0x1c0], RZ ;  /* 0x0000700008067a24 */ /* 0x000fe400078e02ff */
[----:B------:R-:W-:Y:S01]  /*14c0*/  IMAD.IADD R69, R59, 0x1, -R69 ;  /* 0x000000013b457824 */ /* 0x000fe200078e0a45 */
[----:B------:R-:W5:Y:S01]  /*14d0*/  LDL R25, [R1+0x60] ;  /* 0x0000600001197983 */ /* 0x000f620000100800 */
[----:B------:R-:W-:-:S02]  /*14e0*/  IMAD.IADD R3, R3, 0x1, R5 ;  /* 0x0000000103037824 */ /* 0x000fc400078e0205 */
[----:B------:R-:W-:Y:S02]  /*14f0*/  IMAD R4, R69, 0x20, R53 ;  /* 0x0000002045047824 */ /* 0x000fe400078e0235 */
[----:B------:R-:W-:-:S04]  /*1500*/  IMAD.WIDE.U32 R2, R55, c[0x0][0x1c0], R2 ;  /* 0x0000700037027a25 */ /* 0x000fc800078e0002 */
[----:B------:R-:W-:-:S04]  /*1510*/  IMAD.IADD R4, R127, 0x1, R4 ;  /* 0x000000017f047824 */ /* 0x000fc800078e0204 */
[----:B------:R-:W-:-:S04]  /*1520*/  @P2 IMAD.HI.U32 R7, R4, c[0x0][0x2c8], RZ ;  /* 0x0000b20004072a27 */ /* 0x000fc800078e00ff */
[----:B------:R-:W-:Y:S01]  /*1530*/  IMAD.MOV.U32 R0, RZ, RZ, R4 ;  /* 0x000000ffff007224 */ /* 0x000fe200078e0004 */
[----:B------:R-:W-:Y:S01]  /*1540*/  @P2 SHF.R.U32.HI R0, RZ, c[0x0][0x2cc], R7 ;  /* 0x0000b300ff002a19 */ /* 0x000fe20000011607 */
[----:B------:R-:W-:-:S03]  /*1550*/  IMAD R7, R55, c[0x0][0x1c4], R6 ;  /* 0x0000710037077a24 */ /* 0x000fc600078e0206 */
[--C-:B------:R-:W-:Y:S01]  /*1560*/  SHF.R.S32.HI R6, RZ, 0x1f, R0.reuse ;  /* 0x0000001fff067819 */ /* 0x100fe20000011400 */
[----:B------:R-:W-:-:S04]  /*1570*/  IMAD.MOV R5, RZ, RZ, -R0 ;  /* 0x000000ffff057224 */ /* 0x000fc800078e0a00 */
[----:B------:R-:W-:Y:S02]  /*1580*/  IMAD R4, R5, c[0x0][0x2c4], R4 ;  /* 0x0000b10005047a24 */ /* 0x000fe400078e0204 */
[----:B------:R-:W-:Y:S02]  /*1590*/  IMAD R5, R6, c[0x0][0x1b0], RZ ;  /* 0x00006c0006057a24 */ /* 0x000fe400078e02ff */
[----:B------:R-:W-:Y:S02]  /*15a0*/  IMAD.IADD R3, R3, 0x1, R7 ;  /* 0x0000000103037824 */ /* 0x000fe400078e0207 */
[C---:B------:R-:W-:Y:S01]  /*15b0*/  IMAD R6, R0.reuse, c[0x0][0x1b4], R5 ;  /* 0x00006d0000067a24 */ /* 0x040fe200078e0205 */
[----:B------:R-:W-:Y:S01]  /*15c0*/  SHF.R.S32.HI R5, RZ, 0x1f, R4 ;  /* 0x0000001fff057819 */ /* 0x000fe20000011404 */
[----:B------:R-:W-:-:S04]  /*15d0*/  IMAD.WIDE.U32 R2, R0, c[0x0][0x1b0], R2 ;  /* 0x00006c0000027a25 */ /* 0x000fc800078e0002 */
[----:B------:R-:W-:Y:S02]  /*15e0*/  IMAD R0, R5, c[0x0][0x1a8], RZ ;  /* 0x00006a0005007a24 */ /* 0x000fe400078e02ff */
[----:B------:R-:W-:Y:S02]  /*15f0*/  IMAD.IADD R3, R3, 0x1, R6 ;  /* 0x0000000103037824 */ /* 0x000fe400078e0206 */
[C---:B------:R-:W-:Y:S02]  /*1600*/  IMAD R0, R4.reuse, c[0x0][0x1ac], R0 ;  /* 0x00006b0004007a24 */ /* 0x040fe400078e0200 */
[----:B------:R-:W-:-:S04]  /*1610*/  IMAD.WIDE.U32 R4, R4, c[0x0][0x1a8], R2 ;  /* 0x00006a0004047a25 */ /* 0x000fc800078e0002 */
[----:B------:R-:W-:Y:S01]  /*1620*/  IMAD.IADD R0, R5, 0x1, R0 ;  /* 0x0000000105007824 */ /* 0x000fe200078e0200 */
[----:B------:R-:W-:-:S04]  /*1630*/  LEA R2, P0, R4, c[0x0][0x160], 0x1 ;  /* 0x0000580004027a11 */ /* 0x000fc800078008ff */
[----:B------:R-:W-:Y:S01]  /*1640*/  LEA.HI.X R0, R4, c[0x0][0x164], R0, 0x1, P0 ;  /* 0x0000590004007a11 */ /* 0x000fe200000f0c00 */
[----:B------:R-:W1:Y:S01]  /*1650*/  SHFL.IDX PT, R3, R2, RZ, 0x181f ;  /* 0x00181fff02037589 */ /* 0x000e6200000e0000 */
[----:B------:R-:W-:-:S03]  /*1660*/  IMAD R16, R51, c[0x0][0x168], RZ ;  /* 0x00005a0033107a24 */ /* 0x000fc600078e02ff */
[----:B------:R-:W1:Y:S01]  /*1670*/  SHFL.IDX PT, R4, R0, RZ, 0x181f ;  /* 0x00181fff00047589 */ /* 0x000e6200000e0000 */
[----:B------:R-:W-:-:S05]  /*1680*/  IMAD.IADD R14, R53, 0x1, R127 ;  /* 0x00000001350e7824 */ /* 0x000fca00078e027f */
[----:B------:R-:W-:Y:S01]  /*1690*/  ISETP.GE.AND P5, PT, R14, R16, PT ;  /* 0x000000100e00720c */ /* 0x000fe20003fa6270 */
[----:B------:R-:W2:Y:S01]  /*16a0*/  SHFL.IDX PT, R12, R2, 0x1, 0x181f ;  /* 0x00381f00020c7f89 */ /* 0x000ea200000e0000 */
[----:B------:R-:W-:-:S03]  /*16b0*/  ISETP.GE.AND P6, PT, R100, c[0x0][0x198], PT ;  /* 0x0000660064007a0c */ /* 0x000fc60003fc6270 */
[----:B------:R-:W2:Y:S01]  /*16c0*/  SHFL.IDX PT, R13, R0, 0x1, 0x181f ;  /* 0x00381f00000d7f89 */ /* 0x000ea200000e0000 */
[----:B------:R-:W-:-:S04]  /*16d0*/  IADD3 R5, R14, 0x20, RZ ;  /* 0x000000200e057810 */ /* 0x000fc80007ffe0ff */
[----:B------:R-:W-:Y:S01]  /*16e0*/  ISETP.GE.AND P0, PT, R5, R16, PT ;  /* 0x000000100500720c */ /* 0x000fe20003f06270 */
[----:B------:R-:W-:Y:S02]  /*16f0*/  BAR.SYNC.DEFER_BLOCKING 0x0 ;  /* 0x0000000000007b1d */ /* 0x000fe40000010000 */
[----:B-1----:R-:W-:-:S04]  /*1700*/  @!P5 LEA R10, P1, R100, R3, 0x1 ;  /* 0x00000003640ad211 */ /* 0x002fc800078208ff */
[----:B------:R-:W-:Y:S01]  /*1710*/  @!P5 LEA.HI.X R11, R100, R4, R101, 0x1, P1 ;  /* 0x00000004640bd211 */ /* 0x000fe200008f0c65 */
[----:B------:R-:W-:Y:S01]  /*1720*/  SHFL.IDX PT, R15, R2, 0x3, 0x181f ;  /* 0x00781f00020f7f89 */ /* 0x000fe200000e0000 */
[----:B------:R-:W-:-:S04]  /*1730*/  IMAD.MOV.U32 R124, RZ, RZ, -0x60 ;  /* 0xffffffa0ff7c7424 */ /* 0x000fc800078e00ff */
[----:B------:R-:W-:Y:S02]  /*1740*/  IMAD R124, R226, R124, 0x60 ;  /* 0x00000060e27c7424 */ /* 0x000fe400078e027c */
[----:B------:R-:W-:Y:S01]  /*1750*/  IMAD.MOV.U32 R19, RZ, RZ, R24 ;  /* 0x000000ffff137224 */ /* 0x000fe200078e0018 */
[C---:B--2---:R-:W-:Y:S02]  /*1760*/  ISETP.GE.AND P3, PT, R28.reuse, c[0x0][0x198], PT ;  /* 0x000066001c007a0c */ /* 0x044fe40003f66270 */
[CC--:B------:R-:W-:Y:S02]  /*1770*/  @!P5 LEA R8, P4, R28.reuse, R3.reuse, 0x1 ;  /* 0x000000031c08d211 */ /* 0x0c0fe400078808ff */
[C---:B---3--:R-:W-:Y:S01]  /*1780*/  ISETP.GE.AND P1, PT, R23.reuse, c[0x0][0x198], PT ;  /* 0x0000660017007a0c */ /* 0x048fe20003f26270 */
[----:B------:R-:W-:Y:S01]  /*1790*/  @!PT LDS RZ, [RZ] ;  /* 0x00000000fffff984 */ /* 0x000fe20000000800 */
[----:B------:R-:W-:Y:S01]  /*17a0*/  @!PT LDS RZ, [RZ] ;  /* 0x00000000fffff984 */ /* 0x000fe20000000800 */
[----:B----4-:R1:W-:Y:S01]  /*17b0*/  @!P5 LDGSTS.E.BYPASS.LTC128B.128 [R22+0x100], [R10.64], !P6 ;  /* 0x001000000a16dfae */ /* 0x0103e2000f101d46 */
[----:B-----5:R-:W-:Y:S02]  /*17c0*/  @!P5 LEA.HI.X R9, R28, R4, R26, 0x1, P4 ;  /* 0x000000041c09d211 */ /* 0x020fe400020f0c1a */
[----:B------:R-:W-:-:S02]  /*17d0*/  @!P5 LEA R6, P4, R23, R3, 0x1 ;  /* 0x000000031706d211 */ /* 0x000fc400078808ff */
[----:B------:R-:W-:-:S03]  /*17e0*/  IADD3 R3, R14, 0x40, RZ ;  /* 0x000000400e037810 */ /* 0x000fc60007ffe0ff */
[----:B------:R2:W-:Y:S01]  /*17f0*/  @!P5 LDGSTS.E.BYPASS.LTC128B.128 [R22+0x4100], [R8.64], !P3 ;  /* 0x041000000816dfae */ /* 0x0005e2000d901d46 */
[----:B------:R-:W-:-:S05]  /*1800*/  @!P5 LEA.HI.X R7, R23, R4, R25, 0x1, P4 ;  /* 0x000000041707d211 */ /* 0x000fca00020f0c19 */
[----:B------:R3:W-:Y:S01]  /*1810*/  @!P5 LDGSTS.E.BYPASS.LTC128B.128 [R22+0x8100], [R6.64], !P1 ;  /* 0x081000000616dfae */ /* 0x0007e2000c901d46 */
[----:B------:R-:W-:-:S03]  /*1820*/  ISETP.GE.AND P5, PT, R3, R16, PT ;  /* 0x000000100300720c */ /* 0x000fc60003fa6270 */
[----:B-1----:R1:W4:Y:S04]  /*1830*/  SHFL.IDX PT, R11, R2, 0x2, 0x181f ;  /* 0x00581f00020b7f89 */ /* 0x00232800000e0000 */
[----:B------:R-:W5:Y:S01]  /*1840*/  SHFL.IDX PT, R10, R0, 0x2, 0x181f ;  /* 0x00581f00000a7f89 */ /* 0x000f6200000e0000 */
[----:B--2---:R-:W-:-:S04]  /*1850*/  @!P0 LEA R8, P4, R100, R12, 0x1 ;  /* 0x0000000c64088211 */ /* 0x004fc800078808ff */
[-C--:B------:R-:W-:Y:S02]  /*1860*/  @!P0 LEA.HI.X R9, R100, R13.reuse, R101, 0x1, P4 ;  /* 0x0000000d64098211 */ /* 0x080fe400020f0c65 */
[CC--:B------:R-:W-:Y:S01]  /*1870*/  @!P0 LEA R4, P4, R28.reuse, R12.reuse, 0x1 ;  /* 0x0000000c1c048211 */ /* 0x0c0fe200078808ff */
[----:B------:R-:W2:Y:S03]  /*1880*/  SHFL.IDX PT, R0, R0, 0x3, 0x181f ;  /* 0x00781f0000007f89 */ /* 0x000ea600000e0000 */
[----:B------:R-:W-:Y:S01]  /*1890*/  @!P0 LEA.HI.X R5, R28, R13, R26, 0x1, P4 ;  /* 0x0000000d1c058211 */ /* 0x000fe200020f0c1a */
[----:B------:R4:W-:Y:S01]  /*18a0*/  @!P0 LDGSTS.E.BYPASS.LTC128B.128 [R22+0x1100], [R8.64], !P6 ;  /* 0x0110000008168fae */ /* 0x0009e2000f101d46 */
[----:B-1----:R-:W-:-:S03]  /*18b0*/  @!P0 LEA R2, P4, R23, R12, 0x1 ;  /* 0x0000000c17028211 */ /* 0x002fc600078808ff */
[----:B------:R1:W-:Y:S01]  /*18c0*/  @!P0 LDGSTS.E.BYPASS.LTC128B.128 [R22+0x5100], [R4.64], !P3 ;  /* 0x0510000004168fae */ /* 0x0003e2000d901d46 */
[----:B------:R-:W-:Y:S02]  /*18d0*/  IADD3 R14, R14, 0x60, RZ ;  /* 0x000000600e0e7810 */ /* 0x000fe40007ffe0ff */
[----:B------:R-:W-:-:S05]  /*18e0*/  @!P0 LEA.HI.X R3, R23, R13, R25, 0x1, P4 ;  /* 0x0000000d17038211 */ /* 0x000fca00020f0c19 */
[----:B------:R1:W-:Y:S01]  /*18f0*/  @!P0 LDGSTS.E.BYPASS.LTC128B.128 [R22+0x9100], [R2.64], !P1 ;  /* 0x0910000002168fae */ /* 0x0003e2000c901d46 */
[----:B------:R-:W-:Y:S02]  /*1900*/  ISETP.GE.AND P0, PT, R14, R16, PT ;  /* 0x000000100e00720c */ /* 0x000fe40003f06270 */
[----:B----4-:R-:W-:-:S04]  /*1910*/  @!P5 LEA R8, P4, R100, R11, 0x1 ;  /* 0x0000000b6408d211 */ /* 0x010fc800078808ff */
[----:B-----5:R-:W-:Y:S02]  /*1920*/  @!P5 LEA.HI.X R9, R100, R10, R101, 0x1, P4 ;  /* 0x0000000a6409d211 */ /* 0x020fe400020f0c65 */
[----:B---3--:R-:W-:-:S03]  /*1930*/  @!P5 LEA R6, P4, R28, R11, 0x1 ;  /* 0x0000000b1c06d211 */ /* 0x008fc600078808ff */
[----:B------:R3:W-:Y:S01]  /*1940*/  @!P5 LDGSTS.E.BYPASS.LTC128B.128 [R22+0x2100], [R8.64], !P6 ;  /* 0x021000000816dfae */ /* 0x0007e2000f101d46 */
[----:B------:R-:W-:Y:S02]  /*1950*/  @!P5 LEA.HI.X R7, R28, R10, R26, 0x1, P4 ;  /* 0x0000000a1c07d211 */ /* 0x000fe400020f0c1a */
[----:B-1----:R-:W-:-:S03]  /*1960*/  @!P5 LEA R4, P4, R23, R11, 0x1 ;  /* 0x0000000b1704d211 */ /* 0x002fc600078808ff */
[----:B------:R1:W-:Y:S01]  /*1970*/  @!P5 LDGSTS.E.BYPASS.LTC128B.128 [R22+0x6100], [R6.64], !P3 ;  /* 0x061000000616dfae */ /* 0x0003e2000d901d46 */
[----:B------:R-:W-:Y:S02]  /*1980*/  @!P5 LEA.HI.X R5, R23, R10, R25, 0x1, P4 ;  /* 0x0000000a1705d211 */ /* 0x000fe400020f0c19 */
[----:B------:R-:W-:Y:S02]  /*1990*/  IADD3 R10, R226, -0x1, RZ ;  /* 0xffffffffe20a7810 */ /* 0x000fe40007ffe0ff */
[C---:B------:R-:W-:Y:S01]  /*19a0*/  @!P0 LEA R2, P4, R100.reuse, R15, 0x1 ;  /* 0x0000000f64028211 */ /* 0x040fe200078808ff */
[----:B------:R4:W-:Y:S01]  /*19b0*/  @!P5 LDGSTS.E.BYPASS.LTC128B.128 [R22+0xa100], [R4.64], !P1 ;  /* 0x0a1000000416dfae */ /* 0x0009e2000c901d46 */
[----:B------:R-:W-:Y:S02]  /*19c0*/  SHF.R.S32.HI R11, RZ, 0x1f, R10 ;  /* 0x0000001fff0b7819 */ /* 0x000fe4000001140a */
[----:B--2---:R-:W-:-:S05]  /*19d0*/  @!P0 LEA.HI.X R3, R100, R0, R101, 0x1, P4 ;  /* 0x0000000064038211 */ /* 0x004fca00020f0c65 */
[----:B------:R2:W-:Y:S01]  /*19e0*/  @!P0 LDGSTS.E.BYPASS.LTC128B.128 [R22+0x3100], [R2.64], !P6 ;  /* 0x0310000002168fae */ /* 0x0005e2000f101d46 */
[----:B---3--:R-:W-:Y:S01]  /*19f0*/  IMAD R8, R11, c[0x0][0x1e0], RZ ;  /* 0x000078000b087a24 */ /* 0x008fe200078e02ff */
[----:B------:R-:W-:-:S03]  /*1a00*/  IADD3 R9, R124, c[0x0][0x1d0], -R53 ;  /* 0x000074007c097a10 */ /* 0x000fc60007ffe835 */
[C---:B------:R-:W-:Y:S01]  /*1a10*/  IMAD R8, R10.reuse, c[0x0][0x1e4], R8 ;  /* 0x000079000a087a24 */ /* 0x040fe200078e0208 */
[----:B------:R-:W-:Y:S01]  /*1a20*/  ISETP.GE.AND P6, PT, R9, 0x21, PT ;  /* 0x000000210900780c */ /* 0x000fe20003fc6270 */
[----:B-1----:R-:W-:Y:S01]  /*1a30*/  IMAD.WIDE.U32 R6, R10, c[0x0][0x1e0], RZ ;  /* 0x000078000a067a25 */ /* 0x002fe200078e00ff */
[----:B----4-:R-:W-:-:S04]  /*1a40*/  @!P0 LEA R4, P4, R28, R15, 0x1 ;  /* 0x0000000f1c048211 */ /* 0x010fc800078808ff */
[----:B------:R-:W-:Y:S02]  /*1a50*/  @!P0 LEA.HI.X R5, R28, R0, R26, 0x1, P4 ;  /* 0x000000001c058211 */ /* 0x000fe400020f0c1a */
[----:B--2---:R-:W-:-:S03]  /*1a60*/  @!P0 LEA R2, P5, R23, R15, 0x1 ;  /* 0x0000000f17028211 */ /* 0x004fc600078a08ff */
[----:B------:R1:W-:Y:S01]  /*1a70*/  @!P0 LDGSTS.E.BYPASS.LTC128B.128 [R22+0x7100], [R4.64], !P3 ;  /* 0x0710000004168fae */ /* 0x0003e2000d901d46 */
[----:B------:R-:W-:Y:S02]  /*1a80*/  ISETP.GE.AND P4, PT, R9, 0x1, PT ;  /* 0x000000010900780c */ /* 0x000fe40003f86270 */
[----:B------:R-:W-:Y:S01]  /*1a90*/  @!P0 LEA.HI.X R3, R23, R0, R25, 0x1, P5 ;  /* 0x0000000017038211 */ /* 0x000fe200028f0c19 */
[----:B------:R-:W-:Y:S02]  /*1aa0*/  IMAD.IADD R0, R7, 0x1, R8 ;  /* 0x0000000107007824 */ /* 0x000fe400078e0208 */
[----:B------:R-:W-:Y:S02]  /*1ab0*/  IMAD.MOV.U32 R16, RZ, RZ, c[0x0][0x1e0] ;  /* 0x00007800ff107624 */ /* 0x000fe400078e00ff */
[----:B------:R2:W-:Y:S01]  /*1ac0*/  @!P0 LDGSTS.E.BYPASS.LTC128B.128 [R22+0xb100], [R2.64], !P1 ;  /* 0x0b10000002168fae */ /* 0x0005e2000c901d46 */
[----:B------:R-:W-:Y:S01]  /*1ad0*/  IMAD R0, R0, 0x60, RZ ;  /* 0x0000006000007824 */ /* 0x000fe200078e02ff */
[----:B------:R-:W-:Y:S01]  /*1ae0*/  ISETP.GE.AND P5, PT, R9, 0x41, PT ;  /* 0x000000410900780c */ /* 0x000fe20003fa6270 */
[----:B------:R-:W-:Y:S01]  /*1af0*/  IMAD.MOV.U32 R8, RZ, RZ, c[0x0][0x1e4] ;  /* 0x00007900ff087624 */ /* 0x000fe200078e00ff */
[----:B------:R-:W0:Y:S02]  /*1b00*/  LDGDEPBAR ;  /* 0x00000000000079af */ /* 0x000e240000000000 */
[----:B------:R-:W-:Y:S01]  /*1b10*/  @P4 ISETP.GE.AND P3, PT, R100, c[0x0][0x1d4], PT ;  /* 0x0000750064004a0c */ /* 0x000fe20003f66270 */
[----:B------:R-:W-:-:S04]  /*1b20*/  IMAD.WIDE.U32 R12, R16, 0x40, RZ ;  /* 0x00000040100c7825 */ /* 0x000fc800078e00ff */
[----:B--2---:R-:W-:-:S04]  /*1b30*/  IMAD.WIDE.U32 R2, R6, 0x60, R18 ;  /* 0x0000006006027825 */ /* 0x004fc800078e0012 */
[----:B------:R-:W-:Y:S01]  /*1b40*/  IMAD.IADD R0, R3, 0x1, R0 ;  /* 0x0000000103007824 */ /* 0x000fe200078e0200 */
[----:B------:R-:W-:Y:S02]  /*1b50*/  @P6 LEA R3, P0, R16, R2, 0x5 ;  /* 0x0000000210036211 */ /* 0x000fe400078028ff */
[----:B------:R-:W-:Y:S02]  /*1b60*/  @P4 LEA R6, P1, R2, c[0x0][0x1c8], 0x1 ;  /* 0x0000720002064a11 */ /* 0x000fe400078208ff */
[----:B-1----:R-:W-:Y:S02]  /*1b70*/  @P6 LEA.HI.X R5, R16, R0, R8, 0x5, P0 ;  /* 0x0000000010056211 */ /* 0x002fe400000f2c08 */
[----:B------:R-:W-:Y:S02]  /*1b80*/  @P4 ISETP.GE.AND P0, PT, R28, c[0x0][0x1d4], PT ;  /* 0x000075001c004a0c */ /* 0x000fe40003f06270 */
[----:B------:R-:W-:Y:S02]  /*1b90*/  @P4 LEA.HI.X R7, R2, c[0x0][0x1cc], R0, 0x1, P1 ;  /* 0x0000730002074a11 */ /* 0x000fe400008f0c00 */
[----:B------:R-:W-:-:S03]  /*1ba0*/  @P6 LEA R4, P1, R3, c[0x0][0x1c8], 0x1 ;  /* 0x0000720003046a11 */ /* 0x000fc600078208ff */
[----:B------:R1:W-:Y:S01]  /*1bb0*/  @P4 LDGSTS.E.BYPASS.LTC128B.128 [R22+0x12100], [R6.64], !P3 ;  /* 0x1210000006164fae */ /* 0x0003e2000d901d46 */
[----:B------:R-:W-:Y:S02]  /*1bc0*/  @P6 LEA.HI.X R5, R3, c[0x0][0x1cc], R5, 0x1, P1 ;  /* 0x0000730003056a11 */ /* 0x000fe400008f0c05 */
[----:B------:R-:W-:Y:S01]  /*1bd0*/  @P5 IADD3 R3, P1, R2, R12, RZ ;  /* 0x0000000c02035210 */ /* 0x000fe20007f3e0ff */
[----:B------:R-:W-:Y:S02]  /*1be0*/  IMAD.SHL.U32 R2, R8, 0x40, RZ ;  /* 0x0000004008027824 */ /* 0x000fe400078e00ff */
[----:B------:R1:W-:Y:S03]  /*1bf0*/  @P4 LDGSTS.E.BYPASS.LTC128B.128 [R22+0x15100], [R6.64+0x80], !P0 ;  /* 0x1510008006164fae */ /* 0x0003e6000c101d46 */
[----:B------:R-:W-:Y:S02]  /*1c00*/  @P5 IADD3.X R0, R0, R13, R2, P1, !PT ;  /* 0x0000000d00005210 */ /* 0x000fe40000ffe402 */
[----:B------:R-:W-:-:S02]  /*1c10*/  @P5 LEA R2, P0, R3, c[0x0][0x1c8], 0x1 ;  /* 0x0000720003025a11 */ /* 0x000fc400078008ff */
[----:B------:R-:W-:Y:S02]  /*1c20*/  @P4 ISETP.GE.AND P3, PT, R23, c[0x0][0x1d4], PT ;  /* 0x0000750017004a0c */ /* 0x000fe40003f66270 */
[----:B------:R-:W-:Y:S02]  /*1c30*/  @P6 ISETP.GE.AND P1, PT, R100, c[0x0][0x1d4], PT ;  /* 0x0000750064006a0c */ /* 0x000fe40003f26270 */
[----:B------:R-:W-:Y:S02]  /*1c40*/  @P5 LEA.HI.X R3, R3, c[0x0][0x1cc], R0, 0x1, P0 ;  /* 0x0000730003035a11 */ /* 0x000fe400000f0c00 */
[----:B------:R-:W-:-:S07]  /*1c50*/  @P6 ISETP.GE.AND P0, PT, R28, c[0x0][0x1d4], PT ;  /* 0x000075001c006a0c */ /* 0x000fce0003f06270 */
[----:B------:R1:W-:Y:S01]  /*1c60*/  @P4 LDGSTS.E.BYPASS.LTC128B.128 [R22+0x18100], [R6.64+0x100], !P3 ;  /* 0x1810010006164fae */ /* 0x0003e2000d901d46 */
[----:B------:R-:W-:Y:S02]  /*1c70*/  @P6 ISETP.GE.AND P4, PT, R23, c[0x0][0x1d4], PT ;  /* 0x0000750017006a0c */ /* 0x000fe40003f86270 */
[----:B------:R-:W-:Y:S01]  /*1c80*/  @P5 ISETP.GE.AND P3, PT, R100, c[0x0][0x1d4], PT ;  /* 0x0000750064005a0c */ /* 0x000fe20003f66270 */
[----:B------:R2:W-:Y:S01]  /*1c90*/  @P6 LDGSTS.E.BYPASS.LTC128B.128 [R22+0x13100], [R4.64], !P1 ;  /* 0x1310000004166fae */ /* 0x0005e2000c901d46 */
[----:B------:R-:W-:-:S03]  /*1ca0*/  @P5 ISETP.GE.AND P1, PT, R28, c[0x0][0x1d4], PT ;  /* 0x000075001c005a0c */ /* 0x000fc60003f26270 */
[----:B------:R2:W-:Y:S01]  /*1cb0*/  @P6 LDGSTS.E.BYPASS.LTC128B.128 [R22+0x16100], [R4.64+0x80], !P0 ;  /* 0x1610008004166fae */ /* 0x0005e2000c101d46 */
[----:B------:R-:W-:-:S05]  /*1cc0*/  @P5 ISETP.GE.AND P0, PT, R23, c[0x0][0x1d4], PT ;  /* 0x0000750017005a0c */ /* 0x000fca0003f06270 */
[----:B------:R2:W-:Y:S04]  /*1cd0*/  @P6 LDGSTS.E.BYPASS.LTC128B.128 [R22+0x19100], [R4.64+0x100], !P4 ;  /* 0x1910010004166fae */ /* 0x0005e8000e101d46 */
[----:B------:R3:W-:Y:S04]  /*1ce0*/  @P5 LDGSTS.E.BYPASS.LTC128B.128 [R22+0x14100], [R2.64], !P3 ;  /* 0x1410000002165fae */ /* 0x0007e8000d901d46 */
[----:B------:R3:W-:Y:S04]  /*1cf0*/  @P5 LDGSTS.E.BYPASS.LTC128B.128 [R22+0x17100], [R2.64+0x80], !P1 ;  /* 0x1710008002165fae */ /* 0x0007e8000c901d46 */
[----:B------:R3:W-:Y:S04]  /*1d00*/  @P5 LDGSTS.E.BYPASS.LTC128B.128 [R22+0x1a100], [R2.64+0x100], !P0 ;  /* 0x1a10010002165fae */ /* 0x0007e8000c101d46 */
[----:B------:R-:W0:Y:S01]  /*1d10*/  LDGDEPBAR ;  /* 0x00000000000079af */ /* 0x000e220000000000 */
[----:B------:R-:W-:-:S02]  /*1d20*/  IMAD R0, R11, c[0x0][0x208], RZ ;  /* 0x000082000b007a24 */ /* 0x000fc400078e02ff */
[----:B-1----:R-:W-:-:S04]  /*1d30*/  IMAD.WIDE.U32 R6, R10, c[0x0][0x208], RZ ;  /* 0x000082000a067a25 */ /* 0x002fc800078e00ff */
[----:B------:R-:W-:Y:S02]  /*1d40*/  IMAD R0, R10, c[0x0][0x20c], R0 ;  /* 0x000083000a007a24 */ /* 0x000fe400078e0200 */
[----:B------:R-:W-:Y:S01]  /*1d50*/  IMAD.MOV.U32 R14, RZ, RZ, R20 ;  /* 0x000000ffff0e7224 */ /* 0x000fe200078e0014 */
[----:B------:R-:W-:-:S04]  /*1d60*/  DEPBAR.LE SB0, 0x1 ;  /* 0x000080400000791a */ /* 0x000fc80000000000 */
[----:B------:R-:W-:Y:S01]  /*1d70*/  BAR.SYNC.DEFER_BLOCKING 0x0 ;  /* 0x0000000000007b1d */ /* 0x000fe20000010000 */
[----:B------:R-:W-:Y:S02]  /*1d80*/  IMAD.IADD R0, R7, 0x1, R0 ;  /* 0x0000000107007824 */ /* 0x000fe400078e0200 */
[----:B------:R-:W-:Y:S02]  /*1d90*/  IMAD.MOV.U32 R15, RZ, RZ, R17 ;  /* 0x000000ffff0f7224 */ /* 0x000fe400078e0011 */
[----:B------:R-:W-:Y:S02]  /*1da0*/  IMAD R0, R0, 0x60, RZ ;  /* 0x0000006000007824 */ /* 0x000fe400078e02ff */
[----:B--2---:R-:W-:-:S04]  /*1db0*/  IMAD.WIDE.U32 R4, R6, 0x60, R14 ;  /* 0x0000006006047825 */ /* 0x004fc800078e000e */
[----:B------:R-:W-:Y:S01]  /*1dc0*/  IMAD.MOV.U32 R20, RZ, RZ, c[0x0][0x208] ;  /* 0x00008200ff147624 */ /* 0x000fe200078e00ff */
[----:B---3--:R-:W-:Y:S01]  /*1dd0*/  LEA R2, P0, R4, c[0x0][0x1f8], 0x1 ;  /* 0x00007e0004027a11 */ /* 0x008fe200078008ff */
[----:B------:R-:W-:Y:S02]  /*1de0*/  IMAD.IADD R0, R5, 0x1, R0 ;  /* 0x0000000105007824 */ /* 0x000fe400078e0200 */
[----:B------:R-:W-:Y:S02]  /*1df0*/  IMAD.MOV.U32 R10, RZ, RZ, 0x6 ;  /* 0x00000006ff0a7424 */ /* 0x000fe400078e00ff */
[----:B------:R-:W-:Y:S01]  /*1e00*/  IMAD.SHL.U32 R21, R20, 0x40, RZ ;  /* 0x0000004014157824 */ /* 0x000fe200078e00ff */
[----:B------:R-:W-:Y:S02]  /*1e10*/  LEA.HI.X R3, R4, c[0x0][0x1fc], R0, 0x1, P0 ;  /* 0x00007f0004037a11 */ /* 0x000fe400000f0c00 */
[----:B------:R-:W-:Y:S01]  /*1e20*/  SHF.L.U64.HI R20, R20, R10, c[0x0][0x20c] ;  /* 0x0000830014147619 */ /* 0x000fe2000001020a */
[----:B------:R1:W2:Y:S01]  /*1e30*/  LDSM.16.M88.4 R156, [R188] ;  /* 0x00000000bc9c783b */ /* 0x0002a20000000200 */
[----:B------:R-:W-:-:S03]  /*1e40*/  IADD3 R12, P3, P1, R21, 0x80, R2 ;  /* 0x00000080150c7810 */ /* 0x000fc6000797e002 */
[----:B------:R1:W3:Y:S04]  /*1e50*/  LDSM.16.M88.4 R172, [R188+0x4000] ;  /* 0x00400000bcac783b */ /* 0x0002e80000000200 */
[----:B------:R-:W4:Y:S04]  /*1e60*/  LDSM.16.M88.4 R188, [R188+0x8000] ;  /* 0x00800000bcbc783b */ /* 0x000f280000000200 */
[----:B------:R1:W1:Y:S04]  /*1e70*/  LDSM.16.M88.4 R152, [R212] ;  /* 0x00000000d498783b */ /* 0x0002680000000200 */
[----:B------:R1:W1:Y:S04]  /*1e80*/  LDSM.16.M88.4 R160, [R213] ;  /* 0x00000000d5a0783b */ /* 0x0002680000000200 */
[----:B------:R1:W1:Y:S04]  /*1e90*/  LDSM.16.M88.4 R164, [R214] ;  /* 0x00000000d6a4783b */ /* 0x0002680000000200 */
[----:B------:R1:W1:Y:S04]  /*1ea0*/  LDSM.16.M88.4 R168, [R212+0x4000] ;  /* 0x00400000d4a8783b */ /* 0x0002680000000200 */
[----:B------:R1:W1:Y:S04]  /*1eb0*/  LDSM.16.M88.4 R176, [R213+0x4000] ;  /* 0x00400000d5b0783b */ /* 0x0002680000000200 */
[----:B------:R1:W1:Y:S04]  /*1ec0*/  LDSM.16.M88.4 R180, [R214+0x4000] ;  /* 0x00400000d6b4783b */ /* 0x0002680000000200 */
[----:B------:R1:W1:Y:S04]  /*1ed0*/  LDSM.16.M88.4 R184, [R212+0x8000] ;  /* 0x00800000d4b8783b */ /* 0x0002680000000200 */
[----:B------:R1:W1:Y:S04]  /*1ee0*/  LDSM.16.M88.4 R192, [R213+0x8000] ;  /* 0x00800000d5c0783b */ /* 0x0002680000000200 */
[----:B------:R1:W1:Y:S01]  /*1ef0*/  LDSM.16.M88.4 R196, [R214+0x8000] ;  /* 0x00800000d6c4783b */ /* 0x0002620000000200 */
[----:B------:R-:W-:-:S03]  /*1f00*/  IADD3.X R13, R20, RZ, R3, P3, P1 ;  /* 0x000000ff140d7210 */ /* 0x000fc60001fe2403 */
[----:B------:R-:W-:Y:S01]  /*1f10*/  BAR.SYNC.DEFER_BLOCKING 0x0 ;  /* 0x0000000000007b1d */ /* 0x000fe20000010000 */
[C---:B------:R-:W-:Y:S02]  /*1f20*/  IADD3 R10, P3, P1, R21.reuse, 0x100, R2 ;  /* 0x00000100150a7810 */ /* 0x040fe4000797e002 */
[----:B------:R-:W-:Y:S02]  /*1f30*/  ISETP.GE.AND P6, PT, R100, c[0x0][0x1d4], PT ;  /* 0x0000750064007a0c */ /* 0x000fe40003fc6270 */
[----:B------:R-:W-:Y:S02]  /*1f40*/  ISETP.GE.AND P5, PT, R28, c[0x0][0x1d4], PT ;  /* 0x000075001c007a0c */ /* 0x000fe40003fa6270 */
[----:B------:R-:W-:Y:S02]  /*1f50*/  IADD3 R4, P0, R21, R2, RZ ;  /* 0x0000000215047210 */ /* 0x000fe40007f1e0ff */
[----:B------:R-:W-:Y:S02]  /*1f60*/  IADD3.X R11, R20, RZ, R3, P3, P1 ;  /* 0x000000ff140b7210 */ /* 0x000fe40001fe2403 */
[----:B------:R-:W-:-:S02]  /*1f70*/  ISETP.LT.OR P3, PT, R9, 0x1, P6 ;  /* 0x000000010900780c */ /* 0x000fc40003761670 */
[----:B------:R-:W-:Y:S01]  /*1f80*/  ISETP.LT.OR P1, PT, R9, 0x1, P5 ;  /* 0x000000010900780c */ /* 0x000fe20002f21670 */
[----:B------:R-:W-:Y:S01]  /*1f90*/  IMAD.X R5, R20, 0x1, R3, P0 ;  /* 0x0000000114057824 */ /* 0x000fe200000e0603 */
[----:B------:R-:W-:Y:S02]  /*1fa0*/  IADD3 R6, P0, R4, R21, RZ ;  /* 0x0000001504067210 */ /* 0x000fe40007f1e0ff */
[----:B------:R-:W-:-:S03]  /*1fb0*/  ISETP.GE.AND P4, PT, R23, c[0x0][0x1d4], PT ;  /* 0x0000750017007a0c */ /* 0x000fc60003f86270 */
[----:B------:R-:W-:Y:S01]  /*1fc0*/  IMAD.X R7, R5, 0x1, R20, P0 ;  /* 0x0000000105077824 */ /* 0x000fe200000e0614 */
[----:B------:R-:W-:-:S03]  /*1fd0*/  ISETP.LT.OR P0, PT, R9, 0x1, P4 ;  /* 0x000000010900780c */ /* 0x000fc60002701670 */
[----:B------:R-:W-:Y:S01]  /*1fe0*/  @!PT LDS RZ, [RZ] ;  /* 0x00000000fffff984 */ /* 0x000fe20000000800 */
[----:B------:R-:W-:Y:S01]  /*1ff0*/  @!PT LDS RZ, [RZ] ;  /* 0x00000000fffff984 */ /* 0x000fe20000000800 */
[----:B------:R-:W-:Y:S01]  /*2000*/  @!PT LDS RZ, [RZ] ;  /* 0x00000000fffff984 */ /* 0x000fe20000000800 */
[----:B------:R1:W-:Y:S01]  /*2010*/  LDGSTS.E.BYPASS.LTC128B.128 [R22+0x100], [R2.64], !P3 ;  /* 0x0010000002167fae */ /* 0x0003e2000d901d46 */
[----:B------:R-:W-:-:S03]  /*2020*/  ISETP.LT.OR P3, PT, R9, 0x21, P6 ;  /* 0x000000210900780c */ /* 0x000fc60003761670 */
[----:B------:R1:W-:Y:S01]  /*2030*/  LDGSTS.E.BYPASS.LTC128B.128 [R22+0x3100], [R2.64+0x80], !P1 ;  /* 0x0310008002167fae */ /* 0x0003e2000c901d46 */
[C---:B------:R-:W-:Y:S02]  /*2040*/  ISETP.LT.OR P1, PT, R9.reuse, 0x21, P5 ;  /* 0x000000210900780c */ /* 0x040fe40002f21670 */
[C---:B------:R-:W-:Y:S01]  /*2050*/  ISETP.LT.OR P6, PT, R9.reuse, 0x41, P6 ;  /* 0x000000410900780c */ /* 0x040fe200037c1670 */
[----:B------:R1:W-:Y:S01]  /*2060*/  STL.64 [R1+0x68], R18 ;  /* 0x0000681201007387 */ /* 0x0003e20000100a00 */
[----:B------:R-:W-:-:S03]  /*2070*/  ISETP.LT.OR P5, PT, R9, 0x41, P5 ;  /* 0x000000410900780c */ /* 0x000fc60002fa1670 */
[----:B------:R1:W-:Y:S01]  /*2080*/  LDGSTS.E.BYPASS.LTC128B.128 [R22+0x6100], [R2.64+0x100], !P0 ;  /* 0x0610010002167fae */ /* 0x0003e2000c101d46 */
[C---:B------:R-:W-:Y:S02]  /*2090*/  ISETP.LT.OR P0, PT, R9.reuse, 0x21, P4 ;  /* 0x000000210900780c */ /* 0x040fe40002701670 */
[----:B------:R-:W-:Y:S01]  /*20a0*/  ISETP.LT.OR P4, PT, R9, 0x41, P4 ;  /* 0x000000410900780c */ /* 0x000fe20002781670 */
[----:B------:R1:W-:Y:S04]  /*20b0*/  LDGSTS.E.BYPASS.LTC128B.128 [R22+0x1100], [R4.64], !P3 ;  /* 0x0110000004167fae */ /* 0x0003e8000d901d46 */
[----:B------:R1:W-:Y:S01]  /*20c0*/  LDGSTS.E.BYPASS.LTC128B.128 [R22+0x4100], [R12.64], !P1 ;  /* 0x041000000c167fae */ /* 0x0003e2000c901d46 */
[----:B------:R-:W-:Y:S01]  /*20d0*/  ISETP.GE.AND P1, PT, R226, 0x2, PT ;  /* 0x00000002e200780c */ /* 0x000fe20003f26270 */
[----:B------:R-:W-:Y:S04]  /*20e0*/  BSSY B0, `(.L_x_1083) ;  /* 0x0000028000007945 */ /* 0x000fe80003800000 */
[----:B------:R1:W-:Y:S04]  /*20f0*/  LDGSTS.E.BYPASS.LTC128B.128 [R22+0x7100], [R10.64], !P0 ;  /* 0x071000000a167fae */ /* 0x0003e8000c101d46 */
[----:B------:R1:W-:Y:S04]  /*2100*/  LDGSTS.E.BYPASS.LTC128B.128 [R22+0x2100], [R6.64], !P6 ;  /* 0x0210000006167fae */ /* 0x0003e8000f101d46 */
[----:B------:R1:W-:Y:S04]  /*2110*/  LDGSTS.E.BYPASS.LTC128B.128 [R22+0x5100], [R6.64+0x80], !P5 ;  /* 0x0510008006167fae */ /* 0x0003e8000e901d46 */
[----:B------:R1:W-:Y:S04]  /*2120*/  LDGSTS.E.BYPASS.LTC128B.128 [R22+0x8100], [R6.64+0x100], !P4 ;  /* 0x0810010006167fae */ /* 0x0003e8000e101d46 */
[----:B------:R-:W0:Y:S01]  /*2130*/  LDGDEPBAR ;  /* 0x00000000000079af */ /* 0x000e220000000000 */
[----:B------:R-:W-:Y:S05]  /*2140*/  @!P1 BRA `(.L_x_1084) ;  /* 0x0000021000009947 */ /* 0x000fea0003800000 */
[----:B--234-:R-:W-:Y:S01]  /*2150*/  IADD3 R0, R226, -0x2, RZ ;  /* 0xfffffffee2007810 */ /* 0x01cfe20007ffe0ff */
[C---:B-1----:R-:W-:Y:S01]  /*2160*/  IMAD.SHL.U32 R6, R16.reuse, 0x40, RZ ;  /* 0x0000004010067824 */ /* 0x042fe200078e00ff */
[----:B------:R-:W-:-:S02]  /*2170*/  SHF.L.U64.HI R7, R16, 0x6, R8 ;  /* 0x0000000610077819 */ /* 0x000fc40000010208 */
[----:B------:R-:W-:Y:S01]  /*2180*/  SHF.R.S32.HI R2, RZ, 0x1f, R0 ;  /* 0x0000001fff027819 */ /* 0x000fe20000011400 */
[----:B------:R-:W-:Y:S01]  /*2190*/  IMAD.WIDE.U32 R4, R0, c[0x0][0x1e0], RZ ;  /* 0x0000780000047a25 */ /* 0x000fe200078e00ff */
[----:B------:R-:W-:-:S03]  /*21a0*/  ISETP.GE.AND P4, PT, R100, c[0x0][0x1d4], PT ;  /* 0x0000750064007a0c */ /* 0x000fc60003f86270 */
        /* <DEDUP_REMOVED lines=9> */
[----:B------:R-:W-:Y:S02]  /*2240*/  ISETP.GE.AND P3, PT, R28, c[0x0][0x1d4], PT ;  /* 0x000075001c007a0c */ /* 0x000fe40003f66270 */
[--C-:B------:R-:W-:Y:S01]  /*2250*/  IADD3.X R11, R7, RZ, R3.reuse, P5, P0 ;  /* 0x000000ff070b7210 */ /* 0x100fe20002fe0403 */
[----:B------:R1:W-:Y:S01]  /*2260*/  LDGSTS.E.BYPASS.LTC128B.128 [R22+0x1b100], [R2.64], !P4 ;  /* 0x1b10000002167fae */ /* 0x0003e2000e101d46 */
[----:B------:R-:W-:Y:S02]  /*2270*/  IADD3 R8, P6, P5, R6, 0x100, R2 ;  /* 0x0000010006087810 */ /* 0x000fe40007dde002 */
[----:B------:R-:W-:Y:S02]  /*2280*/  ISETP.GE.AND P0, PT, R23, c[0x0][0x1d4], PT ;  /* 0x0000750017007a0c */ /* 0x000fe40003f06270 */
[----:B------:R-:W-:-:S02]  /*2290*/  IADD3.X R9, R7, RZ, R3, P6, P5 ;  /* 0x000000ff07097210 */ /* 0x000fc400037ea403 */
[----:B------:R-:W-:-:S03]  /*22a0*/  IADD3 R4, P6, R6, R2, RZ ;  /* 0x0000000206047210 */ /* 0x000fc60007fde0ff */
[----:B------:R1:W-:Y:S01]  /*22b0*/  LDGSTS.E.BYPASS.LTC128B.128 [R22+0x1e100], [R2.64+0x80], !P3 ;  /* 0x1e10008002167fae */ /* 0x0003e2000d901d46 */
[----:B------:R-:W-:Y:S01]  /*22c0*/  IADD3 R6, P5, R4, R6, RZ ;  /* 0x0000000604067210 */ /* 0x000fe20007fbe0ff */
[----:B------:R-:W-:-:S04]  /*22d0*/  IMAD.X R5, R7, 0x1, R3, P6 ;  /* 0x0000000107057824 */ /* 0x000fc800030e0603 */
        /* <DEDUP_REMOVED lines=8> */
.L_x_1084:
[----:B--234-:R-:W-:Y:S05]  /*2360*/  BSYNC B0 ;  /* 0x0000000000007941 */ /* 0x01cfea0003800000 */
.L_x_1083:
[----:B------:R-:W0:Y:S01]  /*2370*/  LDGDEPBAR ;  /* 0x00000000000079af */ /* 0x000e220000000000 */
[----:B------:R-:W-:Y:S01]  /*2380*/  IMAD.MOV.U32 R208, RZ, RZ, 0x20 ;  /* 0x00000020ffd07424 */ /* 0x000fe200078e00ff */
[----:B------:R-:W-:Y:S01]  /*2390*/  LOP3.LUT P0, RZ, R69, 0x2, RZ, 0xc0, !PT ;  /* 0x0000000245ff7812 */ /* 0x000fe2000780c0ff */
[----:B------:R-:W-:Y:S03]  /*23a0*/  BSSY B0, `(.L_x_1085) ;  /* 0x0000034000007945 */ /* 0x000fe60003800000 */
[----:B------:R-:W-:-:S05]  /*23b0*/  SEL R208, R208, 0xffffffe0, !P0 ;  /* 0xffffffe0d0d07807 */ /* 0x000fca0004000000 */
[----:B-1----:R-:W-:Y:S01]  /*23c0*/  IMAD.IADD R3, R209, 0x1, R208 ;  /* 0x00000001d1037824 */ /* 0x002fe200078e02d0 */
[----:B------:R-:W-:-:S04]  /*23d0*/  DEPBAR.LE SB0, 0x2 ;  /* 0x000080800000791a */ /* 0x000fc80000000000 */
[----:B------:R-:W-:Y:S06]  /*23e0*/  BAR.SYNC.DEFER_BLOCKING 0x0 ;  /* 0x0000000000007b1d */ /* 0x000fec0000010000 */
[----:B------:R1:W2:Y:S04]  /*23f0*/  LDSM.16.M88.4 R24, [R209] ;  /* 0x00000000d118783b */ /* 0x0002a80000000200 */
[----:B------:R1:W3:Y:S04]  /*2400*/  LDSM.16.M88.4 R16, [R209+0x800] ;  /* 0x00080000d110783b */ /* 0x0002e80000000200 */
[----:B------:R1:W4:Y:S04]  /*2410*/  LDSM.16.M88.4 R32, [R209+0x1000] ;  /* 0x00100000d120783b */ /* 0x0003280000000200 */
        /* <DEDUP_REMOVED lines=10> */
[----:B--23--:R-:W-:Y:S02]  /*24c0*/  IADD3 R0, R226, -0x2, RZ ;  /* 0xfffffffee2007810 */ /* 0x00cfe40007ffe0ff */
[----:B------:R-:W-:-:S02]  /*24d0*/  ISETP.GE.AND P3, PT, R100, c[0x0][0x1d4], PT ;  /* 0x0000750064007a0c */ /* 0x000fc40003f66270 */
[----:B------:R-:W-:Y:S01]  /*24e0*/  SHF.R.S32.HI R2, RZ, 0x1f, R0 ;  /* 0x0000001fff027819 */ /* 0x000fe20000011400 */
[----:B------:R-:W-:Y:S01]  /*24f0*/  IMAD.WIDE.U32 R6, R0, c[0x0][0x208], RZ ;  /* 0x0000820000067a25 */ /* 0x000fe200078e00ff */
[----:B------:R-:W-:Y:S02]  /*2500*/  ISETP.GE.AND P1, PT, R28, c[0x0][0x1d4], PT ;  /* 0x000075001c007a0c */ /* 0x000fe40003f26270 */
[----:B------:R-:W-:Y:S01]  /*2510*/  ISETP.GE.AND P0, PT, R23, c[0x0][0x1d4], PT ;  /* 0x0000750017007a0c */ /* 0x000fe20003f06270 */
        /* <DEDUP_REMOVED lines=28> */
.L_x_1086:
[----:B--23--:R-:W-:Y:S05]  /*26e0*/  BSYNC B0 ;  /* 0x0000000000007941 */ /* 0x00cfea0003800000 */
.L_x_1085:
[C---:B-1----:R-:W-:Y:S08]  /*26f0*/  HMMA.16816.F32 R4, R152.reuse, R40, RZ ;  /* 0x000000289804723c */ /* 0x042ff000000018ff */
[C---:B----4-:R-:W-:Y:S08]  /*2700*/  HMMA.16816.F32 R8, R152.reuse, R34, RZ ;  /* 0x000000229808723c */ /* 0x050ff000000018ff */
[C---:B------:R-:W-:Y:S08]  /*2710*/  HMMA.16816.F32 R12, R152.reuse, R32, RZ ;  /* 0x00000020980c723c */ /* 0x040ff000000018ff */
[C---:B------:R-:W-:Y:S08]  /*2720*/  HMMA.16816.F32 R28, R152.reuse, R24, RZ ;  /* 0x00000018981c723c */ /* 0x040ff000000018ff */
[----:B------:R-:W-:Y:S01]  /*2730*/  HMMA.16816.F32 R20, R152, R16, RZ ;  /* 0x000000109814723c */ /* 0x000fe200000018ff */
[----:B------:R-:W-:Y:S01]  /*2740*/  IMAD.MOV.U32 R0, RZ, RZ, 0x40 ;  /* 0x00000040ff007424 */ /* 0x000fe200078e00ff */
[----:B------:R-:W-:Y:S01]  /*2750*/  LOP3.LUT P0, RZ, R69, 0x4, RZ, 0xc0, !PT ;  /* 0x0000000445ff7812 */ /* 0x000fe2000780c0ff */
[----:B------:R-:W2:Y:S04]  /*2760*/  LDL R126, [R1+0x98] ;  /* 0x00009800017e7983 */ /* 0x000ea80000100800 */
[----:B------:R-:W3:Y:S01]  /*2770*/  LDL R125, [R1+0x58] ;  /* 0x00005800017d7983 */ /* 0x000ee20000100800 */
[----:B------:R-:W-:Y:S03]  /*2780*/  HMMA.16816.F32 R92, R156, R60, R4 ;  /* 0x0000003c9c5c723c */ /* 0x000fe60000001804 */
[----:B------:R-:W-:Y:S04]  /*2790*/  LDSM.16.M88.4 R104, [R3+0x5800] ;  /* 0x005800000368783b */ /* 0x000fe80000000200 */
[----:B------:R-:W0:Y:S01]  /*27a0*/  LDGDEPBAR ;  /* 0x00000000000079af */ /* 0x000e220000000000 */
[----:B------:R-:W-:Y:S08]  /*27b0*/  HMMA.16816.F32 R4, R152, R42, RZ ;  /* 0x0000002a9804723c */ /* 0x000ff000000018ff */
[C---:B------:R-:W-:Y:S08]  /*27c0*/  HMMA.16816.F32 R100, R156.reuse, R54, R8 ;  /* 0x000000369c64723c */ /* 0x040ff00000001808 */
[----:B------:R-:W-:Y:S08]  /*27d0*/  HMMA.16816.F32 R96, R156, R52, R12 ;  /* 0x000000349c60723c */ /* 0x000ff0000000180c */
[C---:B------:R-:W-:Y:S08]  /*27e0*/  HMMA.16816.F32 R8, R152.reuse, R64, RZ ;  /* 0x000000409808723c */ /* 0x040ff000000018ff */
[----:B------:R-:W-:Y:S01]  /*27f0*/  HMMA.16816.F32 R12, R152, R56, RZ ;  /* 0x00000038980c723c */ /* 0x000fe200000018ff */
[----:B------:R-:W-:-:S07]  /*2800*/  SEL R206, R0, 0xffffffc0, !P0 ;  /* 0xffffffc000ce7807 */ /* 0x000fce0004000000 */
[----:B------:R-:W-:Y:S01]  /*2810*/  HMMA.16816.F32 R24, R152, R26, RZ ;  /* 0x0000001a9818723c */ /* 0x000fe200000018ff */
[----:B------:R-:W-:-:S07]  /*2820*/  IMAD.IADD R2, R209, 0x1, R206 ;  /* 0x00000001d1027824 */ /* 0x000fce00078e02ce */
[----:B------:R-:W-:Y:S08]  /*2830*/  HMMA.16816.F32 R16, R152, R18, RZ ;  /* 0x000000129810723c */ /* 0x000ff000000018ff */
[C---:B------:R-:W-:Y:S08]  /*2840*/  HMMA.16816.F32 R88, R156.reuse, R62, R4 ;  /* 0x0000003e9c58723c */ /* 0x040ff00000001804 */
[C---:B------:R-:W-:Y:S08]  /*2850*/  HMMA.16816.F32 R44, R156.reuse, R36, R28 ;  /* 0x000000249c2c723c */ /* 0x040ff0000000181c */
[C---:B------:R-:W-:Y:S01]  /*2860*/  HMMA.16816.F32 R76, R156.reuse, R72, R8 ;  /* 0x000000489c4c723c */ /* 0x040fe20000001808 */
[----:B------:R-:W-:Y:S07]  /*2870*/  LDSM.16.M88.4 R8, [R2+0x1800] ;  /* 0x001800000208783b */ /* 0x000fee0000000200 */
[----:B------:R-:W-:Y:S01]  /*2880*/  HMMA.16816.F32 R84, R156, R80, R12 ;  /* 0x000000509c54723c */ /* 0x000fe2000000180c */
[----:B------:R-:W-:Y:S01]  /*2890*/  LDSM.16.M88.4 R12, [R2+0x1000] ;  /* 0x00100000020c783b */ /* 0x000fe20000000200 */
[----:B------:R-:W-:-:S03]  /*28a0*/  IADD3 R0, R206, R209, R208 ;  /* 0x000000d1ce007210 */ /* 0x000fc60007ffe0d0 */
[----:B------:R-:W-:Y:S03]  /*28b0*/  LDSM.16.M88.4 R112, [R2+0x3000] ;  /* 0x003000000270783b */ /* 0x000fe60000000200 */
[----:B------:R-:W-:Y:S01]  /*28c0*/  HMMA.16816.F32 R4, R152, R66, RZ ;  /* 0x000000429804723c */ /* 0x000fe200000018ff */
[----:B------:R-:W-:Y:S04]  /*28d0*/  LDSM.16.M88.4 R52, [R0+0x800] ;  /* 0x000800000034783b */ /* 0x000fe80000000200 */
[----:B------:R-:W-:Y:S03]  /*28e0*/  LDSM.16.M88.4 R116, [R2+0x3800] ;  /* 0x003800000274783b */ /* 0x000fe60000000200 */
[C---:B------:R-:W-:Y:S01]  /*28f0*/  HMMA.16816.F32 R28, R156.reuse, R48, R20 ;  /* 0x000000309c1c723c */ /* 0x040fe20000001814 */
[----:B------:R-:W1:Y:S04]  /*2900*/  LDSM.16.M88.4 R20, [R2] ;  /* 0x000000000214783b */ /* 0x000e680000000200 */
[----:B------:R-:W-:Y:S03]  /*2910*/  LDSM.16.M88.4 R108, [R2+0x5800] ;  /* 0x00580000026c783b */ /* 0x000fe60000000200 */
[C---:B------:R-:W-:Y:S01]  /*2920*/  HMMA.16816.F32 R32, R156.reuse, R38, R24 ;  /* 0x000000269c20723c */ /* 0x040fe20000001818 */
[----:B------:R-:W4:Y:S04]  /*2930*/  LDSM.16.M88.4 R24, [R2+0x800] ;  /* 0x000800000218783b */ /* 0x000f280000000200 */
[----:B------:R-:W-:Y:S03]  /*2940*/  LDSM.16.M88.4 R36, [R2+0x2800] ;  /* 0x002800000224783b */ /* 0x000fe60000000200 */
[----:B------:R-:W-:Y:S01]  /*2950*/  HMMA.16816.F32 R48, R156, R50, R16 ;  /* 0x000000329c30723c */ /* 0x000fe20000001810 */
[----:B------:R-:W-:Y:S07]  /*2960*/  LDSM.16.M88.4 R120, [R0+0x3000] ;  /* 0x003000000078783b */ /* 0x000fee0000000200 */
[----:B------:R-:W-:Y:S01]  /*2970*/  HMMA.16816.F32 R16, R152, R58, RZ ;  /* 0x0000003a9810723c */ /* 0x000fe200000018ff */
[----:B------:R-:W-:Y:S07]  /*2980*/  LDSM.16.M88.4 R56, [R0] ;  /* 0x000000000038783b */ /* 0x000fee0000000200 */
[----:B------:R-:W-:Y:S01]  /*2990*/  HMMA.16816.F32 R72, R156, R74, R4 ;  /* 0x0000004a9c48723c */ /* 0x000fe20000001804 */
[----:B------:R-:W5:Y:S07]  /*29a0*/  LDSM.16.M88.4 R4, [R2+0x2000] ;  /* 0x002000000204783b */ /* 0x000f6e0000000200 */
[----:B-1----:R-:W-:Y:S01]  /*29b0*/  HMMA.16816.F32 R68, R160, R20, R44 ;  /* 0x00000014a044723c */ /* 0x002fe2000000182c */
[----:B------:R-:W-:Y:S07]  /*29c0*/  LDSM.16.M88.4 R44, [R0+0x1000] ;  /* 0x00100000002c783b */ /* 0x000fee0000000200 */
[----:B------:R-:W-:Y:S08]  /*29d0*/  HMMA.16816.F32 R80, R156, R82, R16 ;  /* 0x000000529c50723c */ /* 0x000ff00000001810 */
[C---:B------:R-:W-:Y:S08]  /*29e0*/  HMMA.16816.F32 R64, R160.reuse, R22, R32 ;  /* 0x00000016a040723c */ /* 0x040ff00000001820 */
[C---:B------:R-:W-:Y:S01]  /*29f0*/  HMMA.16816.F32 R20, R160.reuse, R10, R88 ;  /* 0x0000000aa014723c */ /* 0x040fe20000001858 */
[----:B------:R-:W1:Y:S07]  /*2a00*/  LDSM.16.M88.4 R88, [R0+0x2000] ;  /* 0x002000000058783b */ /* 0x000e6e0000000200 */
[C---:B------:R-:W-:Y:S01]  /*2a10*/  HMMA.16816.F32 R40, R160.reuse, R12, R96 ;  /* 0x0000000ca028723c */ /* 0x040fe20000001860 */
[----:B------:R-:W1:Y:S07]  /*2a20*/  LDSM.16.M88.4 R96, [R209+0x3000] ;  /* 0x00300000d160783b */ /* 0x000e6e0000000200 */
[C---:B----4-:R-:W-:Y:S01]  /*2a30*/  HMMA.16816.F32 R60, R160.reuse, R24, R28 ;  /* 0x00000018a03c723c */ /* 0x050fe2000000181c */
[----:B------:R-:W4:Y:S07]  /*2a40*/  LDSM.16.M88.4 R28, [R0+0x1800] ;  /* 0x00180000001c783b */ /* 0x000f2e0000000200 */
[C---:B------:R-:W-:Y:S08]  /*2a50*/  HMMA.16816.F32 R48, R160.reuse, R26, R48 ;  /* 0x0000001aa030723c */ /* 0x040ff00000001830 */
[C---:B------:R-:W-:Y:S01]  /*2a60*/  HMMA.16816.F32 R32, R160.reuse, R14, R100 ;  /* 0x0000000ea020723c */ /* 0x040fe20000001864 */
[----:B------:R-:W-:Y:S07]  /*2a70*/  LDSM.16.M88.4 R100, [R209+0x4800] ;  /* 0x00480000d164783b */ /* 0x000fee0000000200 */
[C---:B------:R-:W-:Y:S01]  /*2a80*/  HMMA.16816.F32 R24, R160.reuse, R8, R92 ;  /* 0x00000008a018723c */ /* 0x040fe2000000185c */
[----:B------:R-:W1:Y:S07]  /*2a90*/  LDSM.16.M88.4 R92, [R0+0x2800] ;  /* 0x00280000005c783b */ /* 0x000e6e0000000200 */
[C---:B-----5:R-:W-:Y:S01]  /*2aa0*/  HMMA.16816.F32 R16, R160.reuse, R4, R84 ;  /* 0x00000004a010723c */ /* 0x060fe20000001854 */
[----:B------:R-:W5:Y:S07]  /*2ab0*/  LDSM.16.M88.4 R84, [R209+0x3800] ;  /* 0x00380000d154783b */ /* 0x000f6e0000000200 */
[C---:B------:R-:W-:Y:S01]  /*2ac0*/  HMMA.16816.F32 R12, R160.reuse, R6, R80 ;  /* 0x00000006a00c723c */ /* 0x040fe20000001850 */
[----:B------:R-:W1:Y:S07]  /*2ad0*/  LDSM.16.M88.4 R80, [R209+0x4000] ;  /* 0x00400000d150783b */ /* 0x000e6e0000000200 */
[C---:B------:R-:W-:Y:S08]  /*2ae0*/  HMMA.16816.F32 R8, R160.reuse, R36, R76 ;  /* 0x00000024a008723c */ /* 0x040ff0000000184c */
[----:B------:R-:W-:Y:S08]  /*2af0*/  HMMA.16816.F32 R4, R160, R38, R72 ;  /* 0x00000026a004723c */ /* 0x000ff00000001848 */
[C---:B------:R-:W-:Y:S08]  /*2b00*/  HMMA.16816.F32 R36, R164.reuse, R56, R68 ;  /* 0x00000038a424723c */ /* 0x040ff00000001844 */
[C---:B------:R-:W-:Y:S08]  /*2b10*/  HMMA.16816.F32 R76, R164.reuse, R54, R48 ;  /* 0x00000036a44c723c */ /* 0x040ff00000001830 */
[C---:B------:R-:W-:Y:S08]  /*2b20*/  HMMA.16816.F32 R68, R164.reuse, R52, R60 ;  /* 0x00000034a444723c */ /* 0x040ff0000000183c */
[C---:B-1----:R-:W-:Y:S08]  /*2b30*/  HMMA.16816.F32 R48, R164.reuse, R88, R16 ;  /* 0x00000058a430723c */ /* 0x042ff00000001810 */
[C---:B------:R-:W-:Y:S08]  /*2b40*/  HMMA.16816.F32 R64, R164.reuse, R58, R64 ;  /* 0x0000003aa440723c */ /* 0x040ff00000001840 */
[----:B------:R-:W-:Y:S01]  /*2b50*/  HMMA.16816.F32 R60, R164, R46, R32 ;  /* 0x0000002ea43c723c */ /* 0x000fe20000001820 */
[----:B------:R-:W-:Y:S07]  /*2b60*/  LDSM.16.M88.4 R32, [R209+0x5800] ;  /* 0x00580000d120783b */ /* 0x000fee0000000200 */
[----:B------:R-:W-:Y:S01]  /*2b70*/  HMMA.16816.F32 R16, R168, R96, R36 ;  /* 0x00000060a810723c */ /* 0x000fe20000001824 */
[----:B------:R-:W1:Y:S07]  /*2b80*/  LDSM.16.M88.4 R36, [R209+0x5000] ;  /* 0x00500000d124783b */ /* 0x000e6e0000000200 */
[C---:B----4-:R-:W-:Y:S01]  /*2b90*/  HMMA.16816.F32 R56, R164.reuse, R28, R24 ;  /* 0x0000001ca438723c */ /* 0x050fe20000001818 */
[----:B------:R-:W4:Y:S07]  /*2ba0*/  LDSM.16.M88.4 R24, [R3+0x3000] ;  /* 0x003000000318783b */ /* 0x000f2e0000000200 */
[C---:B------:R-:W-:Y:S08]  /*2bb0*/  HMMA.16816.F32 R72, R164.reuse, R44, R40 ;  /* 0x0000002ca448723c */ /* 0x040ff00000001828 */
[C---:B------:R-:W-:Y:S01]  /*2bc0*/  HMMA.16816.F32 R44, R164.reuse, R90, R12 ;  /* 0x0000005aa42c723c */ /* 0x040fe2000000180c */
[----:B------:R-:W-:Y:S07]  /*2bd0*/  LDSM.16.M88.4 R88, [R3+0x4800] ;  /* 0x004800000358783b */ /* 0x000fee0000000200 */
[C---:B------:R-:W-:Y:S08]  /*2be0*/  HMMA.16816.F32 R40, R164.reuse, R92, R8 ;  /* 0x0000005ca428723c */ /* 0x040ff00000001808 */
[----:B------:R-:W-:Y:S01]  /*2bf0*/  HMMA.16816.F32 R52, R164, R30, R20 ;  /* 0x0000001ea434723c */ /* 0x000fe20000001814 */
[----:B------:R-:W1:Y:S07]  /*2c00*/  LDSM.16.M88.4 R20, [R3+0x3800] ;  /* 0x003800000314783b */ /* 0x000e6e0000000200 */
[----:B------:R-:W-:Y:S01]  /*2c10*/  HMMA.16816.F32 R12, R168, R98, R64 ;  /* 0x00000062a80c723c */ /* 0x000fe20000001840 */
[----:B------:R-:W1:Y:S07]  /*2c20*/  LDSM.16.M88.4 R96, [R3+0x4000] ;  /* 0x004000000360783b */ /* 0x000e6e0000000200 */
[----:B------:R-:W-:Y:S01]  /*2c30*/  HMMA.16816.F32 R28, R164, R94, R4 ;  /* 0x0000005ea41c723c */ /* 0x000fe20000001804 */
[----:B------:R-:W2:Y:S07]  /*2c40*/  LDSM.16.M88.4 R92, [R3+0x5000] ;  /* 0x00500000035c783b */ /* 0x000eae0000000200 */
[C---:B-----5:R-:W-:Y:S08]  /*2c50*/  HMMA.16816.F32 R8, R168.reuse, R84, R68 ;  /* 0x00000054a808723c */ /* 0x060ff00000001844 */
[C---:B------:R-:W-:Y:S08]  /*2c60*/  HMMA.16816.F32 R4, R168.reuse, R86, R76 ;  /* 0x00000056a804723c */ /* 0x040ff0000000184c */
[C---:B------:R-:W-:Y:S08]  /*2c70*/  HMMA.16816.F32 R84, R168.reuse, R80, R72 ;  /* 0x00000050a854723c */ /* 0x040ff00000001848 */
[C---:B------:R-:W-:Y:S08]  /*2c80*/  HMMA.16816.F32 R80, R168.reuse, R82, R60 ;  /* 0x00000052a850723c */ /* 0x040ff0000000183c */
[C---:B-1----:R-:W-:Y:S08]  /*2c90*/  HMMA.16816.F32 R64, R168.reuse, R38, R44 ;  /* 0x00000026a840723c */ /* 0x042ff0000000182c */
[----:B------:R-:W-:Y:S01]  /*2ca0*/  HMMA.16816.F32 R60, R168, R32, R40 ;  /* 0x00000020a83c723c */ /* 0x000fe20000001828 */
[----:B------:R-:W1:Y:S07]  /*2cb0*/  LDSM.16.M88.4 R40, [R2+0x4000] ;  /* 0x004000000228783b */ /* 0x000e6e0000000200 */
[----:B----4-:R-:W-:Y:S08]  /*2cc0*/  HMMA.16816.F32 R44, R172, R24, R16 ;  /* 0x00000018ac2c723c */ /* 0x010ff00000001810 */
[C---:B------:R-:W-:Y:S08]  /*2cd0*/  HMMA.16816.F32 R76, R168.reuse, R100, R56 ;  /* 0x00000064a84c723c */ /* 0x040ff00000001838 */
[C---:B------:R-:W-:Y:S01]  /*2ce0*/  HMMA.16816.F32 R72, R168.reuse, R102, R52 ;  /* 0x00000066a848723c */ /* 0x040fe20000001834 */
[----:B------:R-:W-:Y:S07]  /*2cf0*/  LDSM.16.M88.4 R100, [R2+0x5000] ;  /* 0x005000000264783b */ /* 0x000fee0000000200 */
[----:B------:R-:W-:Y:S01]  /*2d00*/  HMMA.16816.F32 R68, R168, R36, R48 ;  /* 0x00000024a844723c */ /* 0x000fe20000001830 */
[----:B------:R-:W4:Y:S07]  /*2d10*/  LDSM.16.M88.4 R36, [R2+0x4800] ;  /* 0x004800000224783b */ /* 0x000f2e0000000200 */
[----:B------:R-:W-:Y:S08]  /*2d20*/  HMMA.16816.F32 R52, R172, R26, R12 ;  /* 0x0000001aac34723c */ /* 0x000ff0000000180c */
[----:B------:R-:W-:Y:S08]  /*2d30*/  HMMA.16816.F32 R56, R168, R34, R28 ;  /* 0x00000022a838723c */ /* 0x000ff0000000181c */
[C---:B------:R-:W-:Y:S08]  /*2d40*/  HMMA.16816.F32 R32, R172.reuse, R22, R4 ;  /* 0x00000016ac20723c */ /* 0x040ff00000001804 */
[----:B------:R-:W-:Y:S08]  /*2d50*/  HMMA.16816.F32 R4, R172, R104, R60 ;  /* 0x00000068ac04723c */ /* 0x000ff0000000183c */
[----:B------:R-:W-:Y:S08]  /*2d60*/  HMMA.16816.F32 R44, R176, R112, R44 ;  /* 0x00000070b02c723c */ /* 0x000ff0000000182c */
[C---:B------:R-:W-:Y:S08]  /*2d70*/  HMMA.16816.F32 R28, R172.reuse, R96, R84 ;  /* 0x00000060ac1c723c */ /* 0x040ff00000001854 */
[C---:B------:R-:W-:Y:S01]  /*2d80*/  HMMA.16816.F32 R24, R172.reuse, R98, R80 ;  /* 0x00000062ac18723c */ /* 0x040fe20000001850 */
[----:B------:R-:W-:Y:S07]  /*2d90*/  LDSM.16.M88.4 R96, [R0+0x4800] ;  /* 0x004800000060783b */ /* 0x000fee0000000200 */
[C---:B------:R-:W-:Y:S08]  /*2da0*/  HMMA.16816.F32 R48, R172.reuse, R20, R8 ;  /* 0x00000014ac30723c */ /* 0x040ff00000001808 */
[C---:B------:R-:W-:Y:S08]  /*2db0*/  HMMA.16816.F32 R20, R172.reuse, R88, R76 ;  /* 0x00000058ac14723c */ /* 0x040ff0000000184c */
[C---:B------:R-:W-:Y:S01]  /*2dc0*/  HMMA.16816.F32 R16, R172.reuse, R90, R72 ;  /* 0x0000005aac10723c */ /* 0x040fe20000001848 */
[----:B------:R-:W-:Y:S07]  /*2dd0*/  LDSM.16.M88.4 R88, [R0+0x3800] ;  /* 0x003800000058783b */ /* 0x000fee0000000200 */
[C---:B--2---:R-:W-:Y:S08]  /*2de0*/  HMMA.16816.F32 R12, R172.reuse, R92, R68 ;  /* 0x0000005cac0c723c */ /* 0x044ff00000001844 */
[----:B------:R-:W-:Y:S01]  /*2df0*/  HMMA.16816.F32 R8, R172, R94, R64 ;  /* 0x0000005eac08723c */ /* 0x000fe20000001840 */
[----:B------:R-:W-:Y:S07]  /*2e00*/  LDSM.16.M88.4 R92, [R0+0x4000] ;  /* 0x00400000005c783b */ /* 0x000fee0000000200 */
[----:B------:R-:W-:Y:S01]  /*2e10*/  HMMA.16816.F32 R80, R176, R114, R52 ;  /* 0x00000072b050723c */ /* 0x000fe20000001834 */
[----:B------:R-:W2:Y:S07]  /*2e20*/  LDSM.16.M88.4 R112, [R209+0x6000] ;  /* 0x00600000d170783b */ /* 0x000eae0000000200 */
[----:B------:R-:W-:Y:S01]  /*2e30*/  HMMA.16816.F32 R84, R172, R106, R56 ;  /* 0x0000006aac54723c */ /* 0x000fe20000001838 */
[----:B------:R-:W-:Y:S07]  /*2e40*/  LDSM.16.M88.4 R104, [R2+0x6000] ;  /* 0x006000000268783b */ /* 0x000fee0000000200 */
[C---:B------:R-:W-:Y:S08]  /*2e50*/  HMMA.16816.F32 R72, R176.reuse, R118, R32 ;  /* 0x00000076b048723c */ /* 0x040ff00000001820 */
[----:B------:R-:W-:Y:S08]  /*2e60*/  HMMA.16816.F32 R32, R176, R108, R4 ;  /* 0x0000006cb020723c */ /* 0x000ff00000001804 */
[----:B------:R-:W-:Y:S01]  /*2e70*/  HMMA.16816.F32 R4, R180, R120, R44 ;  /* 0x00000078b404723c */ /* 0x000fe2000000182c */
[----:B------:R-:W-:Y:S07]  /*2e80*/  LDSM.16.M88.4 R44, [R209+0x7000] ;  /* 0x00700000d12c783b */ /* 0x000fee0000000200 */
[C---:B-1----:R-:W-:Y:S08]  /*2e90*/  HMMA.16816.F32 R68, R176.reuse, R40, R28 ;  /* 0x00000028b044723c */ /* 0x042ff0000000181c */
[C---:B------:R-:W-:Y:S01]  /*2ea0*/  HMMA.16816.F32 R56, R176.reuse, R42, R24 ;  /* 0x0000002ab038723c */ /* 0x040fe20000001818 */
[----:B------:R-:W1:Y:S04]  /*2eb0*/  LDSM.16.M88.4 R40, [R0+0x5000] ;  /* 0x005000000028783b */ /* 0x000e680000000200 */
[----:B------:R-:W-:Y:S03]  /*2ec0*/  LDSM.16.M88.4 R24, [R209+0x6800] ;  /* 0x00680000d118783b */ /* 0x000fe60000000200 */
[C---:B----4-:R-:W-:Y:S08]  /*2ed0*/  HMMA.16816.F32 R64, R176.reuse, R36, R20 ;  /* 0x00000024b040723c */ /* 0x050ff00000001814 */
[C---:B------:R-:W-:Y:S01]  /*2ee0*/  HMMA.16816.F32 R60, R176.reuse, R38, R16 ;  /* 0x00000026b03c723c */ /* 0x040fe20000001810 */
[----:B------:R-:W4:Y:S07]  /*2ef0*/  LDSM.16.M88.4 R36, [R0+0x5800] ;  /* 0x005800000024783b */ /* 0x000f2e0000000200 */
[C---:B------:R-:W-:Y:S08]  /*2f00*/  HMMA.16816.F32 R76, R176.reuse, R116, R48 ;  /* 0x00000074b04c723c */ /* 0x040ff00000001830 */
[C---:B------:R-:W-:Y:S08]  /*2f10*/  HMMA.16816.F32 R52, R176.reuse, R100, R12 ;  /* 0x00000064b034723c */ /* 0x040ff0000000180c */
[----:B------:R-:W-:Y:S01]  /*2f20*/  HMMA.16816.F32 R48, R176, R102, R8 ;  /* 0x00000066b030723c */ /* 0x000fe20000001808 */
[----:B------:R-:W5:Y:S07]  /*2f30*/  LDSM.16.M88.4 R100, [R3+0x6000] ;  /* 0x006000000364783b */ /* 0x000f6e0000000200 */
[----:B------:R-:W-:Y:S08]  /*2f40*/  HMMA.16816.F32 R20, R180, R122, R80 ;  /* 0x0000007ab414723c */ /* 0x000ff00000001850 */
[----:B------:R-:W-:Y:S01]  /*2f50*/  HMMA.16816.F32 R28, R176, R110, R84 ;  /* 0x0000006eb01c723c */ /* 0x000fe20000001854 */
[----:B------:R-:W1:Y:S07]  /*2f60*/  LDSM.16.M88.4 R84, [R209+0x7800] ;  /* 0x00780000d154783b */ /* 0x000e6e0000000200 */
[----:B--2---:R-:W-:Y:S08]  /*2f70*/  HMMA.16816.F32 R4, R184, R112, R4 ;  /* 0x00000070b804723c */ /* 0x004ff00000001804 */
[C---:B------:R-:W-:Y:S08]  /*2f80*/  HMMA.16816.F32 R16, R180.reuse, R88, R76 ;  /* 0x00000058b410723c */ /* 0x040ff0000000184c */
[C---:B------:R-:W-:Y:S08]  /*2f90*/  HMMA.16816.F32 R12, R180.reuse, R90, R72 ;  /* 0x0000005ab40c723c */ /* 0x040ff00000001848 */
[C---:B------:R-:W-:Y:S08]  /*2fa0*/  HMMA.16816.F32 R8, R180.reuse, R92, R68 ;  /* 0x0000005cb408723c */ /* 0x040ff00000001844 */
[C---:B------:R-:W-:Y:S08]  /*2fb0*/  HMMA.16816.F32 R56, R180.reuse, R94, R56 ;  /* 0x0000005eb438723c */ /* 0x040ff00000001838 */
[C---:B------:R-:W-:Y:S08]  /*2fc0*/  HMMA.16816.F32 R68, R180.reuse, R96, R64 ;  /* 0x00000060b444723c */ /* 0x040ff00000001840 */
[C---:B------:R-:W-:Y:S01]  /*2fd0*/  HMMA.16816.F32 R92, R180.reuse, R98, R60 ;  /* 0x00000062b45c723c */ /* 0x040fe2000000183c */
[----:B------:R-:W-:Y:S07]  /*2fe0*/  LDSM.16.M88.4 R60, [R0+0x6000] ;  /* 0x00600000003c783b */ /* 0x000fee0000000200 */
[C---:B-1----:R-:W-:Y:S08]  /*2ff0*/  HMMA.16816.F32 R96, R180.reuse, R40, R52 ;  /* 0x00000028b460723c */ /* 0x042ff00000001834 */
[----:B------:R-:W-:Y:S01]  /*3000*/  HMMA.16816.F32 R88, R180, R42, R48 ;  /* 0x0000002ab458723c */ /* 0x000fe20000001830 */
[----:B------:R-:W-:Y:S07]  /*3010*/  LDSM.16.M88.4 R48, [R3+0x7800] ;  /* 0x007800000330783b */ /* 0x000fee0000000200 */
[----:B------:R-:W-:Y:S08]  /*3020*/  HMMA.16816.F32 R40, R184, R114, R20 ;  /* 0x00000072b828723c */ /* 0x000ff00000001814 */
[C---:B----4-:R-:W-:Y:S01]  /*3030*/  HMMA.16816.F32 R80, R180.reuse, R36, R32 ;  /* 0x00000024b450723c */ /* 0x050fe20000001820 */
[----:B------:R-:W1:Y:S07]  /*3040*/  LDSM.16.M88.4 R32, [R209+0x8800] ;  /* 0x00880000d120783b */ /* 0x000e6e0000000200 */
[----:B------:R-:W-:Y:S01]  /*3050*/  HMMA.16816.F32 R76, R180, R38, R28 ;  /* 0x00000026b44c723c */ /* 0x000fe2000000181c */
[----:B------:R-:W2:Y:S04]  /*3060*/  LDSM.16.M88.4 R28, [R3+0x6800] ;  /* 0x00680000031c783b */ /* 0x000ea80000000200 */
[----:B------:R-:W-:Y:S03]  /*3070*/  LDSM.16.M88.4 R36, [R209+0x8000] ;  /* 0x00800000d124783b */ /* 0x000fe60000000200 */
[----:B-----5:R-:W-:Y:S08]  /*3080*/  HMMA.16816.F32 R4, R188, R100, R4 ;  /* 0x00000064bc04723c */ /* 0x020ff00000001804 */
[C---:B------:R-:W-:Y:S08]  /*3090*/  HMMA.16816.F32 R72, R184.reuse, R24, R16 ;  /* 0x00000018b848723c */ /* 0x040ff00000001810 */
[----:B------:R-:W-:Y:S01]  /*30a0*/  HMMA.16816.F32 R64, R184, R26, R12 ;  /* 0x0000001ab840723c */ /* 0x000fe2000000180c */
[----:B------:R-:W4:Y:S07]  /*30b0*/  LDSM.16.M88.4 R24, [R3+0x7000] ;  /* 0x007000000318783b */ /* 0x000f2e0000000200 */
[----:B------:R-:W-:Y:S08]  /*30c0*/  HMMA.16816.F32 R12, R188, R102, R40 ;  /* 0x00000066bc0c723c */ /* 0x000ff00000001828 */
[C---:B------:R-:W-:Y:S01]  /*30d0*/  HMMA.16816.F32 R16, R184.reuse, R84, R68 ;  /* 0x00000054b810723c */ /* 0x040fe20000001844 */
[----:B------:R-:W5:Y:S07]  /*30e0*/  LDSM.16.M88.4 R68, [R2+0x6800] ;  /* 0x006800000244783b */ /* 0x000f6e0000000200 */
[C---:B------:R-:W-:Y:S08]  /*30f0*/  HMMA.16816.F32 R52, R184.reuse, R44, R8 ;  /* 0x0000002cb834723c */ /* 0x040ff00000001808 */
[----:B------:R-:W-:Y:S01]  /*3100*/  HMMA.16816.F32 R20, R184, R46, R56 ;  /* 0x0000002eb814723c */ /* 0x000fe20000001838 */
[----:B------:R-:W-:Y:S07]  /*3110*/  LDSM.16.M88.4 R56, [R3+0x8000] ;  /* 0x008000000338783b */ /* 0x000fee0000000200 */
[----:B------:R-:W-:Y:S08]  /*3120*/  HMMA.16816.F32 R8, R192, R104, R4 ;  /* 0x00000068c008723c */ /* 0x000ff00000001804 */
[C---:B------:R-:W-:Y:S08]  /*3130*/  HMMA.16816.F32 R40, R184.reuse, R86, R92 ;  /* 0x00000056b828723c */ /* 0x040ff0000000185c */
[C---:B-1----:R-:W-:Y:S08]  /*3140*/  HMMA.16816.F32 R80, R184.reuse, R32, R80 ;  /* 0x00000020b850723c */ /* 0x042ff00000001850 */
[----:B------:R-:W-:Y:S08]  /*3150*/  HMMA.16816.F32 R84, R184, R34, R76 ;  /* 0x00000022b854723c */ /* 0x000ff0000000184c */
[----:B--2---:R-:W-:Y:S08]  /*3160*/  HMMA.16816.F32 R32, R188, R28, R72 ;  /* 0x0000001cbc20723c */ /* 0x004ff00000001848 */
[----:B------:R-:W-:Y:S08]  /*3170*/  HMMA.16816.F32 R4, R192, R106, R12 ;  /* 0x0000006ac004723c */ /* 0x000ff0000000180c */
[----:B----4-:R-:W-:Y:S01]  /*3180*/  HMMA.16816.F32 R76, R188, R26, R20 ;  /* 0x0000001abc4c723c */ /* 0x010fe20000001814 */
[----:B------:R-:W1:Y:S07]  /*3190*/  LDSM.16.M88.4 R20, [R0+0x6800] ;  /* 0x006800000014783b */ /* 0x000e6e0000000200 */
[----:B------:R-:W-:Y:S08]  /*31a0*/  HMMA.16816.F32 R12, R196, R60, R8 ;  /* 0x0000003cc40c723c */ /* 0x000ff00000001808 */
[C---:B------:R-:W-:Y:S08]  /*31b0*/  HMMA.16816.F32 R28, R188.reuse, R30, R64 ;  /* 0x0000001ebc1c723c */ /* 0x040ff00000001840 */
[----:B------:R-:W-:Y:S08]  /*31c0*/  HMMA.16816.F32 R72, R188, R48, R16 ;  /* 0x00000030bc48723c */ /* 0x000ff00000001810 */
[----:B-----5:R-:W-:Y:S01]  /*31d0*/  HMMA.16816.F32 R16, R192, R68, R32 ;  /* 0x00000044c010723c */ /* 0x020fe20000001820 */
[----:B------:R-:W2:Y:S07]  /*31e0*/  LDSM.16.M88.4 R32, [R2+0x7000] ;  /* 0x007000000220783b */ /* 0x000eae0000000200 */
[----:B------:R-:W-:Y:S01]  /*31f0*/  HMMA.16816.F32 R64, R188, R24, R52 ;  /* 0x00000018bc40723c */ /* 0x000fe20000001834 */
[----:B------:R4:W5:Y:S07]  /*3200*/  LDSM.16.M88.4 R24, [R3+0x8800] ;  /* 0x008800000318783b */ /* 0x00096e0000000200 */
[----:B------:R-:W-:Y:S08]  /*3210*/  HMMA.16816.F32 R4, R196, R62, R4 ;  /* 0x0000003ec404723c */ /* 0x000ff00000001804 */
[----:B------:R-:W-:Y:S01]  /*3220*/  HMMA.16816.F32 R44, R184, R36, R96 ;  /* 0x00000024b82c723c */ /* 0x000fe20000001860 */
[----:B----4-:R-:W-:-:S07]  /*3230*/  FMUL.FTZ R3, R12, c[0x0][0x320] ;  /* 0x0000c8000c037a20 */ /* 0x010fce0000410000 */
[----:B------:R-:W-:Y:S01]  /*3240*/  HMMA.16816.F32 R36, R184, R38, R88 ;  /* 0x00000026b824723c */ /* 0x000fe20000001858 */
[----:B------:R4:W-:Y:S07]  /*3250*/  MUFU.TANH R93, R3 ;  /* 0x00000003005d7308 */ /* 0x0009ee0000002400 */
[----:B------:R-:W-:Y:S01]  /*3260*/  HMMA.16816.F32 R8, R192, R70, R28 ;  /* 0x00000046c008723c */ /* 0x000fe2000000181c */
[----:B------:R-:W2:Y:S01]  /*3270*/  LDSM.16.M88.4 R28, [R0+0x7000] ;  /* 0x00700000001c783b */ /* 0x000ea20000000200 */
[----:B----4-:R-:W-:-:S04]  /*3280*/  FMUL.FTZ R3, R13, c[0x0][0x320] ;  /* 0x0000c8000d037a20 */ /* 0x010fc80000410000 */
[----:B------:R4:W-:Y:S02]  /*3290*/  MUFU.TANH R92, R3 ;  /* 0x00000003005c7308 */ /* 0x0009e40000002400 */
[----:B-1----:R-:W-:Y:S01]  /*32a0*/  HMMA.16816.F32 R16, R196, R20, R16 ;  /* 0x00000014c410723c */ /* 0x002fe20000001810 */
[----:B----4-:R-:W-:-:S05]  /*32b0*/  FMUL.FTZ R3, R14, c[0x0][0x320] ;  /* 0x0000c8000e037a20 */ /* 0x010fca0000410000 */
[----:B------:R1:W-:Y:S02]  /*32c0*/  MUFU.TANH R97, R3 ;  /* 0x0000000300617308 */ /* 0x0003e40000002400 */
[----:B-1----:R-:W-:-:S06]  /*32d0*/  FMUL.FTZ R3, R15, c[0x0][0x320] ;  /* 0x0000c8000f037a20 */ /* 0x002fcc0000410000 */
[----:B------:R1:W-:Y:S01]  /*32e0*/  MUFU.TANH R94, R3 ;  /* 0x00000003005e7308 */ /* 0x0003e20000002400 */
[----:B------:R-:W-:Y:S01]  /*32f0*/  HMMA.16816.F32 R60, R188, R58, R36 ;  /* 0x0000003abc3c723c */ /* 0x000fe20000001824 */
[----:B------:R-:W4:Y:S01]  /*3300*/  LDSM.16.M88.4 R36, [R2+0x7800] ;  /* 0x007800000224783b */ /* 0x000f220000000200 */
[----:B-1----:R-:W-:-:S05]  /*3310*/  FMUL.FTZ R3, R4, c[0x0][0x320] ;  /* 0x0000c80004037a20 */ /* 0x002fca0000410000 */
[----:B------:R1:W-:Y:S01]  /*3320*/  MUFU.TANH R70, R3 ;  /* 0x0000000300467308 */ /* 0x0003e20000002400 */
[----:B------:R-:W-:Y:S01]  /*3330*/  HMMA.16816.F32 R12, R196, R22, R8 ;  /* 0x00000016c40c723c */ /* 0x000fe20000001808 */
[----:B------:R-:W3:Y:S07]  /*3340*/  LDSM.16.M88.4 R20, [R2+0x8000] ;  /* 0x008000000214783b */ /* 0x000eee0000000200 */
[----:B--2---:R-:W-:Y:S01]  /*3350*/  HMMA.16816.F32 R8, R192, R32, R64 ;  /* 0x00000020c008723c */ /* 0x004fe20000001840 */
[----:B-1----:R-:W-:-:S04]  /*3360*/  FMUL.FTZ R3, R5, c[0x0][0x320] ;  /* 0x0000c80005037a20 */ /* 0x002fc80000410000 */
[----:B------:R1:W-:Y:S03]  /*3370*/  MUFU.TANH R69, R3 ;  /* 0x0000000300457308 */ /* 0x0003e60000002400 */
[----:B-----5:R-:W-:Y:S01]  /*3380*/  HMMA.16816.F32 R52, R188, R24, R80 ;  /* 0x00000018bc34723c */ /* 0x020fe20000001850 */
[----:B-1----:R-:W-:-:S04]  /*3390*/  FMUL.FTZ R3, R6, c[0x0][0x320] ;  /* 0x0000c80006037a20 */ /* 0x002fc80000410000 */
[----:B------:R1:W-:Y:S03]  /*33a0*/  MUFU.TANH R83, R3 ;  /* 0x0000000300537308 */ /* 0x0003e60000002400 */
[----:B------:R-:W-:Y:S01]  /*33b0*/  HMMA.16816.F32 R48, R188, R50, R40 ;  /* 0x00000032bc30723c */ /* 0x000fe20000001828 */
[----:B-1----:R-:W-:-:S07]  /*33c0*/  FMUL.FTZ R3, R7, c[0x0][0x320] ;  /* 0x0000c80007037a20 */ /* 0x002fce0000410000 */
[----:B------:R-:W-:Y:S01]  /*33d0*/  HMMA.16816.F32 R4, R192, R34, R76 ;  /* 0x00000022c004723c */ /* 0x000fe2000000184c */
[----:B------:R1:W2:Y:S01]  /*33e0*/  LDSM.16.M88.4 R32, [R2+0x8800] ;  /* 0x008800000220783b */ /* 0x0002a20000000200 */
[----:B------:R5:W-:Y:S06]  /*33f0*/  MUFU.TANH R80, R3 ;  /* 0x0000000300507308 */ /* 0x000bec0000002400 */
[----:B------:R-:W-:Y:S01]  /*3400*/  HMMA.16816.F32 R88, R188, R56, R44 ;  /* 0x00000038bc58723c */ /* 0x000fe2000000182c */
[----:B-----5:R-:W-:-:S04]  /*3410*/  FMUL.FTZ R3, R16, c[0x0][0x320] ;  /* 0x0000c80010037a20 */ /* 0x020fc80000410000 */
[----:B------:R5:W1:Y:S03]  /*3420*/  MUFU.TANH R68, R3 ;  /* 0x0000000300447308 */ /* 0x000a660000002400 */
[----:B------:R-:W-:Y:S01]  /*3430*/  HMMA.16816.F32 R56, R188, R26, R84 ;  /* 0x0000001abc38723c */ /* 0x000fe20000001854 */
[----:B------:R-:W-:Y:S01]  /*3440*/  LDSM.16.M88.4 R24, [R0+0x7800] ;  /* 0x007800000018783b */ /* 0x000fe20000000200 */
[----:B-----5:R-:W-:-:S04]  /*3450*/  FMUL.FTZ R3, R17, c[0x0][0x320] ;  /* 0x0000c80011037a20 */ /* 0x020fc80000410000 */
[----:B------:R5:W1:Y:S02]  /*3460*/  MUFU.TANH R67, R3 ;  /* 0x0000000300437308 */ /* 0x000a640000002400 */
[----:B------:R-:W-:Y:S01]  /*3470*/  HMMA.16816.F32 R4, R196, R30, R4 ;  /* 0x0000001ec404723c */ /* 0x000fe20000001804 */
[----:B-----5:R-:W-:-:S05]  /*3480*/  FMUL.FTZ R3, R18, c[0x0][0x320] ;  /* 0x0000c80012037a20 */ /* 0x020fca0000410000 */
[----:B------:R5:W-:Y:S01]  /*3490*/  MUFU.TANH R76, R3 ;  /* 0x00000003004c7308 */ /* 0x000be20000002400 */
[----:B-1----:R-:W-:Y:S02]  /*34a0*/  FMUL.FTZ R2, R13, c[0x0][0x320] ;  /* 0x0000c8000d027a20 */ /* 0x002fe40000410000 */
[----:B-----5:R-:W-:Y:S02]  /*34b0*/  FMUL.FTZ R3, R19, c[0x0][0x320] ;  /* 0x0000c80013037a20 */ /* 0x020fe40000410000 */
[----:B------:R-:W-:Y:S01]  /*34c0*/  HMMA.16816.F32 R16, R196, R28, R8 ;  /* 0x0000001cc410723c */ /* 0x000fe20000001808 */
[----:B------:R-:W1:Y:S02]  /*34d0*/  LDSM.16.M88.4 R8, [R0+0x8000] ;  /* 0x008000000008783b */ /* 0x000e640000000200 */
[----:B------:R5:W-:Y:S01]  /*34e0*/  MUFU.TANH R65, R2 ;  /* 0x0000000200417308 */ /* 0x000be20000002400 */
[----:B------:R-:W-:Y:S01]  /*34f0*/  IMAD.IADD R126, R126, 0x1, R127 ;  /* 0x000000017e7e7824 */ /* 0x000fe200078e027f */
[----:B------:R2:W-:Y:S03]  /*3500*/  LDSM.16.M88.4 R28, [R0+0x8800] ;  /* 0x00880000001c783b */ /* 0x0005e60000000200 */
[C---:B----4-:R-:W-:Y:S08]  /*3510*/  HMMA.16816.F32 R44, R192.reuse, R38, R48 ;  /* 0x00000026c02c723c */ /* 0x050ff00000001830 */
[----:B------:R-:W-:Y:S01]  /*3520*/  HMMA.16816.F32 R40, R192, R36, R72 ;  /* 0x00000024c028723c */ /* 0x000fe20000001848 */
[----:B------:R-:W-:Y:S01]  /*3530*/  FMUL.FTZ R15, R15, c[0x0][0x320] ;  /* 0x0000c8000f0f7a20 */ /* 0x000fe20000410000 */
[----:B------:R-:W-:-:S04]  /*3540*/  DEPBAR.LE SB0, 0x2 ;  /* 0x000080800000791a */ /* 0x000fc80000000000 */
[----:B-----5:R-:W-:Y:S02]  /*3550*/  FMUL.FTZ R2, R14, c[0x0][0x320] ;  /* 0x0000c8000e027a20 */ /* 0x020fe40000410000 */
[----:B---3--:R-:W-:Y:S02]  /*3560*/  HMMA.16816.F32 R48, R192, R20, R88 ;  /* 0x00000014c030723c */ /* 0x008fe40000001858 */
[----:B------:R3:W-:Y:S01]  /*3570*/  MUFU.TANH R72, R2 ;  /* 0x0000000200487308 */ /* 0x0007e20000002400 */
[----:B------:R-:W-:Y:S02]  /*3580*/  FMUL.FTZ R4, R4, c[0x0][0x320] ;  /* 0x0000c80004047a20 */ /* 0x000fe40000410000 */
[----:B--2---:R-:W-:-:S05]  /*3590*/  IMAD.MOV.U32 R0, RZ, RZ, R126 ;  /* 0x000000ffff007224 */ /* 0x004fca00078e007e */
[----:B------:R2:W-:Y:S01]  /*35a0*/  MUFU.TANH R73, R3 ;  /* 0x0000000300497308 */ /* 0x0005e20000002400 */
[----:B---3--:R-:W-:-:S07]  /*35b0*/  @P2 IMAD.HI.U32 R2, R126, c[0x0][0x2c8], RZ ;  /* 0x0000b2007e022a27 */ /* 0x008fce00078e00ff */
[----:B------:R3:W-:Y:S01]  /*35c0*/  MUFU.TANH R71, R15 ;  /* 0x0000000f00477308 */ /* 0x0007e20000002400 */
[----:B------:R-:W-:Y:S01]  /*35d0*/  HMMA.16816.F32 R36, R192, R32, R52 ;  /* 0x00000020c024723c */ /* 0x000fe20000001834 */
[----:B------:R-:W-:Y:S01]  /*35e0*/  @P2 SHF.R.U32.HI R0, RZ, c[0x0][0x2cc], R2 ;  /* 0x0000b300ff002a19 */ /* 0x000fe20000011602 */
[----:B--2---:R-:W-:-:S05]  /*35f0*/  FMUL.FTZ R3, R12, c[0x0][0x320] ;  /* 0x0000c8000c037a20 */ /* 0x004fca0000410000 */
[----:B------:R2:W-:Y:S01]  /*3600*/  MUFU.TANH R52, R4 ;  /* 0x0000000400347308 */ /* 0x0005e20000002400 */
[----:B------:R-:W-:Y:S02]  /*3610*/  FMUL.FTZ R16, R16, c[0x0][0x320] ;  /* 0x0000c80010107a20 */ /* 0x000fe40000410000 */
[----:B------:R-:W-:Y:S01]  /*3620*/  FMUL.FTZ R17, R17, c[0x0][0x320] ;  /* 0x0000c80011117a20 */ /* 0x000fe20000410000 */
[----:B---3--:R-:W-:Y:S04]  /*3630*/  HMMA.16816.F32 R12, R192, R22, R60 ;  /* 0x00000016c00c723c */ /* 0x008fe8000000183c */
[----:B------:R3:W4:Y:S01]  /*3640*/  MUFU.TANH R66, R3 ;  /* 0x0000000300427308 */ /* 0x0007220000002400 */
[----:B------:R-:W-:Y:S02]  /*3650*/  FMUL.FTZ R18, R18, c[0x0][0x320] ;  /* 0x0000c80012127a20 */ /* 0x000fe40000410000 */
[----:B------:R-:W-:Y:S01]  /*3660*/  FMUL.FTZ R19, R19, c[0x0][0x320] ;  /* 0x0000c80013137a20 */ /* 0x000fe20000410000 */
[----:B--2---:R-:W2:Y:S04]  /*3670*/  SHFL.IDX PT, R4, R0, RZ, 0x1c1f ;  /* 0x001c1fff00047589 */ /* 0x004ea800000e0000 */
[----:B------:R-:W-:Y:S01]  /*3680*/  MUFU.TANH R64, R16 ;  /* 0x0000001000407308 */ /* 0x000fe20000002400 */
[C---:B-1----:R-:W-:Y:S01]  /*3690*/  HMMA.16816.F32 R20, R196.reuse, R8, R48 ;  /* 0x00000008c414723c */ /* 0x042fe20000001830 */
[----:B---3--:R1:W3:Y:S06]  /*36a0*/  SHFL.IDX PT, R3, R0, 0x1, 0x1c1f ;  /* 0x003c1f0000037f89 */ /* 0x0082ec00000e0000 */
[----:B------:R-:W5:Y:S08]  /*36b0*/  MUFU.TANH R60, R17 ;  /* 0x00000011003c7308 */ /* 0x000f700000002400 */
[----:B------:R-:W-:Y:S08]  /*36c0*/  MUFU.TANH R62, R18 ;  /* 0x00000012003e7308 */ /* 0x000ff00000002400 */
[----:B------:R2:W-:Y:S01]  /*36d0*/  MUFU.TANH R61, R19 ;  /* 0x00000013003d7308 */ /* 0x0005e20000002400 */
[----:B-1----:R-:W-:Y:S01]  /*36e0*/  IADD3 R0, R124, c[0x0][0x1d0], RZ ;  /* 0x000074007c007a10 */ /* 0x002fe20007ffe0ff */
[----:B--2---:R-:W-:Y:S03]  /*36f0*/  HMMA.16816.F32 R16, R196, R24, R40 ;  /* 0x00000018c410723c */ /* 0x004fe60000001828 */
[----:B------:R-:W-:-:S05]  /*3700*/  IADD3 R2, -R125, 0x1, R0 ;  /* 0x000000017d027810 */ /* 0x000fca0007ffe100 */
[C---:B------:R-:W-:Y:S01]  /*3710*/  HMMA.16816.F32 R24, R196.reuse, R26, R44 ;  /* 0x0000001ac418723c */ /* 0x040fe2000000182c */
[----:B------:R-:W-:Y:S01]  /*3720*/  IADD3 R2, R2, -c[0x0][0x168], RZ ;  /* 0x80005a0002027a10 */ /* 0x000fe20007ffe0ff */
[----:B------:R-:W-:Y:S01]  /*3730*/  IMAD.IADD R0, R0, 0x1, -R125 ;  /* 0x0000000100007824 */ /* 0x000fe200078e0a7d */
[----:B------:R-:W-:Y:S03]  /*3740*/  BAR.SYNC.DEFER_BLOCKING 0x0 ;  /* 0x0000000000007b1d */ /* 0x000fe60000010000 */
[C---:B------:R-:W-:Y:S02]  /*3750*/  IMAD.IADD R4, R2.reuse, 0x1, R4 ;  /* 0x0000000102047824 */ /* 0x040fe400078e0204 */
[----:B------:R-:W-:Y:S01]  /*3760*/  HMMA.16816.F32 R12, R196, R10, R12 ;  /* 0x0000000ac40c723c */ /* 0x000fe2000000180c */
[----:B---3--:R-:W-:Y:S02]  /*3770*/  IMAD.IADD R3, R2, 0x1, R3 ;  /* 0x0000000102037824 */ /* 0x008fe400078e0203 */
[----:B------:R-:W-:Y:S01]  /*3780*/  FMUL.FTZ R5, R5, c[0x0][0x320] ;  /* 0x0000c80005057a20 */ /* 0x000fe20000410000 */
[----:B------:R-:W-:-:S04]  /*3790*/  IMNMX R2, R0, R4, PT ;  /* 0x0000000400027217 */ /* 0x000fc80003800200 */
[----:B------:R-:W-:Y:S01]  /*37a0*/  HMMA.16816.F32 R32, R192, R34, R56 ;  /* 0x00000022c020723c */ /* 0x000fe20000001838 */
[----:B------:R-:W-:Y:S01]  /*37b0*/  IMNMX R0, R0, R3, PT ;  /* 0x0000000300007217 */ /* 0x000fe20003800200 */
[----:B------:R-:W-:Y:S01]  /*37c0*/  FMUL.FTZ R6, R6, c[0x0][0x320] ;  /* 0x0000c80006067a20 */ /* 0x000fe20000410000 */
[----:B------:R-:W1:Y:S01]  /*37d0*/  MUFU.TANH R53, R5 ;  /* 0x0000000500357308 */ /* 0x000e620000002400 */
[----:B------:R-:W-:Y:S02]  /*37e0*/  FMUL.FTZ R7, R7, c[0x0][0x320] ;  /* 0x0000c80007077a20 */ /* 0x000fe40000410000 */
[----:B------:R-:W-:Y:S02]  /*37f0*/  FMUL.FTZ R3, R21, c[0x0][0x320] ;  /* 0x0000c80015037a20 */ /* 0x000fe40000410000 */
[----:B------:R-:W-:Y:S02]  /*3800*/  FMUL.FTZ R16, R16, c[0x0][0x320] ;  /* 0x0000c80010107a20 */ /* 0x000fe40000410000 */
[----:B------:R-:W-:-:S02]  /*3810*/  FMUL.FTZ R17, R17, c[0x0][0x320] ;  /* 0x0000c80011117a20 */ /* 0x000fc40000410000 */
[----:B------:R-:W-:Y:S02]  /*3820*/  FMUL.FTZ R24, R24, c[0x0][0x320] ;  /* 0x0000c80018187a20 */ /* 0x000fe40000410000 */
[----:B------:R-:W-:Y:S02]  /*3830*/  FMUL.FTZ R25, R25, c[0x0][0x320] ;  /* 0x0000c80019197a20 */ /* 0x000fe40000410000 */
[----:B------:R-:W-:Y:S01]  /*3840*/  FMUL.FTZ R20, R20, c[0x0][0x320] ;  /* 0x0000c80014147a20 */ /* 0x000fe20000410000 */
[----:B------:R-:W-:Y:S01]  /*3850*/  MUFU.TANH R41, R6 ;  /* 0x0000000600297308 */ /* 0x000fe20000002400 */
[----:B------:R-:W-:Y:S01]  /*3860*/  FMUL.FTZ R18, R18, c[0x0][0x320] ;  /* 0x0000c80012127a20 */ /* 0x000fe20000410000 */
[C---:B------:R-:W-:Y:S01]  /*3870*/  ISETP.GT.AND P5, PT, R2.reuse, RZ, PT ;  /* 0x000000ff0200720c */ /* 0x040fe20003fa4270 */
[----:B------:R-:W-:Y:S01]  /*3880*/  FMUL.FTZ R19, R19, c[0x0][0x320] ;  /* 0x0000c80013137a20 */ /* 0x000fe20000410000 */
[----:B------:R-:W-:Y:S01]  /*3890*/  ISETP.GT.AND P4, PT, R2, 0x1, PT ;  /* 0x000000010200780c */ /* 0x000fe20003f84270 */
[----:B------:R-:W-:Y:S01]  /*38a0*/  FMUL.FTZ R26, R26, c[0x0][0x320] ;  /* 0x0000c8001a1a7a20 */ /* 0x000fe20000410000 */
[----:B------:R-:W-:Y:S02]  /*38b0*/  LDSM.16.MT88.4 R44, [R210] ;  /* 0x00000000d22c783b */ /* 0x000fe40000004200 */
[----:B------:R-:W-:Y:S01]  /*38c0*/  MUFU.TANH R40, R7 ;  /* 0x0000000700287308 */ /* 0x000fe20000002400 */
[----:B------:R-:W-:-:S02]  /*38d0*/  ISETP.GT.AND P3, PT, R2, 0x8, PT ;  /* 0x000000080200780c */ /* 0x000fc40003f64270 */
[C---:B------:R-:W-:Y:S02]  /*38e0*/  ISETP.GT.AND P1, PT, R2.reuse, 0x9, PT ;  /* 0x000000090200780c */ /* 0x040fe40003f24270 */
[----:B------:R-:W-:-:S03]  /*38f0*/  ISETP.GT.AND P0, PT, R2, 0x10, PT ;  /* 0x000000100200780c */ /* 0x000fc60003f04270 */
[----:B------:R2:W3:Y:S01]  /*3900*/  MUFU.TANH R54, R16 ;  /* 0x0000001000367308 */ /* 0x0004e20000002400 */
[----:B------:R-:W-:Y:S01]  /*3910*/  ISETP.GT.AND P6, PT, R2, 0x11, PT ;  /* 0x000000110200780c */ /* 0x000fe20003fc4270 */
[----:B------:R-:W-:Y:S06]  /*3920*/  HMMA.16816.F32 R8, R196, R28, R36 ;  /* 0x0000001cc408723c */ /* 0x000fec0000001824 */
[----:B------:R1:W1:Y:S01]  /*3930*/  MUFU.TANH R55, R17 ;  /* 0x0000001100377308 */ /* 0x0002620000002400 */
[----:B------:R-:W-:-:S07]  /*3940*/  FSEL R21, R68, -INF , P0 ;  /* 0xff80000044157808 */ /* 0x000fce0000000000 */
[----:B------:R3:W3:Y:S01]  /*3950*/  MUFU.TANH R7, R24 ;  /* 0x0000001800077308 */ /* 0x0006e20000002400 */
[----:B--2---:R-:W-:-:S07]  /*3960*/  FSEL R16, R93, -INF , P5 ;  /* 0xff8000005d107808 */ /* 0x004fce0002800000 */
[----:B------:R-:W2:Y:S01]  /*3970*/  MUFU.TANH R6, R25 ;  /* 0x0000001900067308 */ /* 0x000ea20000002400 */
[----:B-1----:R-:W-:-:S07]  /*3980*/  FSEL R17, R92, -INF , P4 ;  /* 0xff8000005c117808 */ /* 0x002fce0002000000 */
[----:B------:R1:W1:Y:S01]  /*3990*/  MUFU.TANH R5, R20 ;  /* 0x0000001400057308 */ /* 0x0002620000002400 */
[----:B---3--:R-:W-:-:S07]  /*39a0*/  FSEL R24, R67, -INF , P6 ;  /* 0xff80000043187808 */ /* 0x008fce0003000000 */
[----:B------:R-:W3:Y:S01]  /*39b0*/  MUFU.TANH R3, R3 ;  /* 0x0000000300037308 */ /* 0x000ee20000002400 */
[C---:B------:R-:W-:Y:S02]  /*39c0*/  ISETP.GT.AND P5, PT, R2.reuse, 0x18, PT ;  /* 0x000000180200780c */ /* 0x040fe40003fa4270 */
[C---:B------:R-:W-:Y:S02]  /*39d0*/  ISETP.GT.AND P4, PT, R2.reuse, 0x19, PT ;  /* 0x000000190200780c */ /* 0x040fe40003f84270 */
[----:B------:R-:W-:-:S03]  /*39e0*/  ISETP.GT.AND P0, PT, R2, 0x28, PT ;  /* 0x000000280200780c */ /* 0x000fc60003f04270 */
[----:B------:R2:W-:Y:S01]  /*39f0*/  MUFU.TANH R29, R18 ;  /* 0x00000012001d7308 */ /* 0x0005e20000002400 */
[----:B-1----:R-:W-:Y:S02]  /*3a00*/  FSEL R20, R69, -INF , P1 ;  /* 0xff80000045147808 */ /* 0x002fe40000800000 */
[C---:B------:R-:W-:Y:S02]  /*3a10*/  ISETP.GT.AND P1, PT, R2.reuse, 0x21, PT ;  /* 0x000000210200780c */ /* 0x040fe40003f24270 */
[----:B------:R-:W-:Y:S01]  /*3a20*/  ISETP.GT.AND P6, PT, R2, 0x29, PT ;  /* 0x000000290200780c */ /* 0x000fe20003fc4270 */
[----:B------:R-:W-:Y:S01]  /*3a30*/  FMUL.FTZ R4, R12, c[0x0][0x320] ;  /* 0x0000c8000c047a20 */ /* 0x000fe20000410000 */
[----:B----4-:R-:W-:Y:S02]  /*3a40*/  FSEL R25, R66, -INF , P5 ;  /* 0xff80000042197808 */ /* 0x010fe40002800000 */
[----:B------:R-:W-:Y:S02]  /*3a50*/  FSEL R12, R65, -INF , P4 ;  /* 0xff800000410c7808 */ /* 0x000fe40002000000 */
[----:B-----5:R-:W-:-:S02]  /*3a60*/  FSEL R37, R60, -INF , P1 ;  /* 0xff8000003c257808 */ /* 0x020fc40000800000 */
[----:B--2---:R-:W-:Y:S02]  /*3a70*/  FSEL R18, R70, -INF , P3 ;  /* 0xff80000046127808 */ /* 0x004fe40001800000 */
[----:B------:R-:W-:Y:S02]  /*3a80*/  ISETP.GT.AND P3, PT, R2, 0x20, PT ;  /* 0x000000200200780c */ /* 0x000fe40003f64270 */
[----:B------:R-:W-:Y:S02]  /*3a90*/  FSEL R52, R52, -INF , P0 ;  /* 0xff80000034347808 */ /* 0x000fe40000000000 */
[----:B------:R-:W-:Y:S02]  /*3aa0*/  FSEL R36, R64, -INF , P3 ;  /* 0xff80000040247808 */ /* 0x000fe40001800000 */
[----:B------:R-:W-:Y:S01]  /*3ab0*/  FSEL R53, R53, -INF , P6 ;  /* 0xff80000035357808 */ /* 0x000fe20003000000 */
[----:B------:R-:W-:Y:S01]  /*3ac0*/  HMMA.16816.F32 R32, R196, R30, R32 ;  /* 0x0000001ec420723c */ /* 0x000fe20000001820 */
[----:B------:R-:W-:-:S02]  /*3ad0*/  ISETP.GT.AND P5, PT, R2, 0x30, PT ;  /* 0x000000300200780c */ /* 0x000fc40003fa4270 */
[C---:B------:R-:W-:Y:S02]  /*3ae0*/  ISETP.GT.AND P4, PT, R2.reuse, 0x31, PT ;  /* 0x000000310200780c */ /* 0x040fe40003f84270 */
[C---:B------:R-:W-:Y:S02]  /*3af0*/  ISETP.GT.AND P3, PT, R2.reuse, 0x38, PT ;  /* 0x000000380200780c */ /* 0x040fe40003f64270 */
[C---:B------:R-:W-:Y:S02]  /*3b00*/  ISETP.GT.AND P1, PT, R2.reuse, 0x39, PT ;  /* 0x000000390200780c */ /* 0x040fe40003f24270 */
[C---:B------:R-:W-:Y:S02]  /*3b10*/  ISETP.GT.AND P0, PT, R2.reuse, 0x40, PT ;  /* 0x000000400200780c */ /* 0x040fe40003f04270 */
[----:B------:R-:W-:Y:S02]  /*3b20*/  ISETP.GT.AND P6, PT, R2, 0x41, PT ;  /* 0x000000410200780c */ /* 0x000fe40003fc4270 */
[----:B------:R-:W-:-:S02]  /*3b30*/  FSEL R54, R54, -INF , P5 ;  /* 0xff80000036367808 */ /* 0x000fc40002800000 */
[----:B------:R-:W-:Y:S02]  /*3b40*/  FSEL R55, R55, -INF , P4 ;  /* 0xff80000037377808 */ /* 0x000fe40002000000 */
[----:B------:R-:W-:Y:S02]  /*3b50*/  FSEL R56, R7, -INF , P3 ;  /* 0xff80000007387808 */ /* 0x000fe40001800000 */
[----:B------:R-:W-:Y:S02]  /*3b60*/  FSEL R82, R6, -INF , P1 ;  /* 0xff80000006527808 */ /* 0x000fe40000800000 */
[----:B------:R-:W-:Y:S02]  /*3b70*/  FSEL R81, R5, -INF , P0 ;  /* 0xff80000005517808 */ /* 0x000fe40000000000 */
[----:B---3--:R-:W-:Y:S02]  /*3b80*/  FSEL R85, R3, -INF , P6 ;  /* 0xff80000003557808 */ /* 0x008fe40003000000 */
[----:B------:R-:W-:-:S02]  /*3b90*/  ISETP.GT.AND P5, PT, R2, 0x48, PT ;  /* 0x000000480200780c */ /* 0x000fc40003fa4270 */
[C---:B------:R-:W-:Y:S02]  /*3ba0*/  ISETP.GT.AND P4, PT, R2.reuse, 0x49, PT ;  /* 0x000000490200780c */ /* 0x040fe40003f84270 */
[C---:B------:R-:W-:Y:S02]  /*3bb0*/  ISETP.GT.AND P3, PT, R2.reuse, 0x50, PT ;  /* 0x000000500200780c */ /* 0x040fe40003f64270 */
[C---:B------:R-:W-:Y:S02]  /*3bc0*/  ISETP.GT.AND P1, PT, R2.reuse, 0x51, PT ;  /* 0x000000510200780c */ /* 0x040fe40003f24270 */
[C---:B------:R-:W-:Y:S02]  /*3bd0*/  ISETP.GT.AND P0, PT, R2.reuse, 0x58, PT ;  /* 0x000000580200780c */ /* 0x040fe40003f04270 */
[----:B------:R-:W-:Y:S02]  /*3be0*/  ISETP.GT.AND P6, PT, R2, 0x59, PT ;  /* 0x000000590200780c */ /* 0x000fe40003fc4270 */
[----:B------:R-:W-:-:S04]  /*3bf0*/  FMNMX.FTZ R2, R16, R17, !PT ;  /* 0x0000001110027209 */ /* 0x000fc80007810000 */
[----:B------:R-:W-:Y:S01]  /*3c00*/  FMNMX.FTZ R101, R18, R2, !PT ;  /* 0x0000000212657209 */ /* 0x000fe20007810000 */
[----:B------:R-:W-:-:S03]  /*3c10*/  FMUL.FTZ R13, R13, c[0x0][0x320] ;  /* 0x0000c8000d0d7a20 */ /* 0x000fc60000410000 */
[----:B------:R-:W-:Y:S01]  /*3c20*/  FMNMX.FTZ R101, R20, R101, !PT ;  /* 0x0000006514657209 */ /* 0x000fe20007810000 */
[----:B------:R-:W-:-:S03]  /*3c30*/  FMUL.FTZ R8, R8, c[0x0][0x320] ;  /* 0x0000c80008087a20 */ /* 0x000fc60000410000 */
[----:B------:R-:W-:Y:S01]  /*3c40*/  FMNMX.FTZ R101, R21, R101, !PT ;  /* 0x0000006515657209 */ /* 0x000fe20007810000 */
[----:B------:R-:W1:Y:S01]  /*3c50*/  MUFU.TANH R4, R4 ;  /* 0x0000000400047308 */ /* 0x000e620000002400 */
[----:B------:R-:W-:Y:S02]  /*3c60*/  FMUL.FTZ R9, R9, c[0x0][0x320] ;  /* 0x0000c80009097a20 */ /* 0x000fe40000410000 */
[----:B------:R-:W-:Y:S01]  /*3c70*/  FMNMX.FTZ R101, R24, R101, !PT ;  /* 0x0000006518657209 */ /* 0x000fe20007810000 */
[----:B------:R-:W-:-:S04]  /*3c80*/  FMUL.FTZ R32, R32, c[0x0][0x320] ;  /* 0x0000c80020207a20 */ /* 0x000fc80000410000 */
[----:B------:R-:W2:Y:S01]  /*3c90*/  MUFU.TANH R13, R13 ;  /* 0x0000000d000d7308 */ /* 0x000ea20000002400 */
[----:B------:R-:W-:-:S07]  /*3ca0*/  FMNMX.FTZ R101, R25, R101, !PT ;  /* 0x0000006519657209 */ /* 0x000fce0007810000 */
[----:B------:R-:W3:Y:S01]  /*3cb0*/  MUFU.TANH R8, R8 ;  /* 0x0000000800087308 */ /* 0x000ee20000002400 */
[----:B------:R-:W-:-:S07]  /*3cc0*/  FMNMX.FTZ R101, R12, R101, !PT ;  /* 0x000000650c657209 */ /* 0x000fce0007810000 */
[----:B------:R-:W4:Y:S01]  /*3cd0*/  MUFU.TANH R9, R9 ;  /* 0x0000000900097308 */ /* 0x000f220000002400 */
[----:B------:R-:W-:-:S07]  /*3ce0*/  FMNMX.FTZ R101, R36, R101, !PT ;  /* 0x0000006524657209 */ /* 0x000fce0007810000 */
[----:B------:R-:W5:Y:S01]  /*3cf0*/  MUFU.TANH R2, R32 ;  /* 0x0000002000027308 */ /* 0x000f620000002400 */
[----:B-1----:R-:W-:Y:S02]  /*3d00*/  FSEL R88, R4, -INF , P5 ;  /* 0xff80000004587808 */ /* 0x002fe40002800000 */
[----:B--2---:R-:W-:Y:S02]  /*3d10*/  FSEL R87, R13, -INF , P4 ;  /* 0xff8000000d577808 */ /* 0x004fe40002000000 */
[C---:B------:R-:W-:Y:S02]  /*3d20*/  ISETP.GT.AND P5, PT, R0.reuse, RZ, PT ;  /* 0x000000ff0000720c */ /* 0x040fe40003fa4270 */
[----:B------:R-:W-:Y:S02]  /*3d30*/  ISETP.GT.AND P4, PT, R0, 0x1, PT ;  /* 0x000000010000780c */ /* 0x000fe40003f84270 */
[----:B------:R-:W-:Y:S02]  /*3d40*/  FMNMX.FTZ R101, R37, R101, !PT ;  /* 0x0000006525657209 */ /* 0x000fe40007810000 */
[----:B---3--:R-:W-:-:S02]  /*3d50*/  FSEL R90, R8, -INF , P3 ;  /* 0xff800000085a7808 */ /* 0x008fc40001800000 */
[----:B------:R-:W-:Y:S02]  /*3d60*/  ISETP.GT.AND P3, PT, R0, 0x8, PT ;  /* 0x000000080000780c */ /* 0x000fe40003f64270 */
[----:B------:R-:W-:Y:S02]  /*3d70*/  FSEL R4, R97, -INF , P5 ;  /* 0xff80000061047808 */ /* 0x000fe40002800000 */
[----:B------:R-:W-:Y:S02]  /*3d80*/  FSEL R5, R94, -INF , P4 ;  /* 0xff8000005e057808 */ /* 0x000fe40002000000 */
[----:B------:R-:W-:Y:S01]  /*3d90*/  FMNMX.FTZ R101, R52, R101, !PT ;  /* 0x0000006534657209 */ /* 0x000fe20007810000 */
[----:B------:R-:W-:Y:S01]  /*3da0*/  FMUL.FTZ R28, R11, c[0x0][0x320] ;  /* 0x0000c8000b1c7a20 */ /* 0x000fe20000410000 */
[----:B----4-:R-:W-:Y:S02]  /*3db0*/  FSEL R96, R9, -INF , P1 ;  /* 0xff80000009607808 */ /* 0x010fe40000800000 */
[----:B-----5:R-:W-:-:S02]  /*3dc0*/  FSEL R95, R2, -INF , P0 ;  /* 0xff800000025f7808 */ /* 0x020fc40000000000 */
[----:B------:R-:W-:Y:S02]  /*3dd0*/  ISETP.GT.AND P1, PT, R0, 0x9, PT ;  /* 0x000000090000780c */ /* 0x000fe40003f24270 */
[----:B------:R-:W-:Y:S02]  /*3de0*/  FSEL R11, R83, -INF , P3 ;  /* 0xff800000530b7808 */ /* 0x000fe40001800000 */
[----:B------:R-:W-:Y:S02]  /*3df0*/  FMNMX.FTZ R101, R53, R101, !PT ;  /* 0x0000006535657209 */ /* 0x000fe40007810000 */
[----:B------:R-:W-:Y:S01]  /*3e00*/  FMNMX.FTZ R2, R4, R5, !PT ;  /* 0x0000000504027209 */ /* 0x000fe20007810000 */
[----:B------:R-:W-:Y:S01]  /*3e10*/  FMUL.FTZ R3, R10, c[0x0][0x320] ;  /* 0x0000c8000a037a20 */ /* 0x000fe20000410000 */
        /* <DEDUP_REMOVED lines=17> */
[----:B------:R-:W-:Y:S02]  /*3f30*/  FMNMX.FTZ R101, R81, R101, !PT ;  /* 0x0000006551657209 */ /* 0x000fe40007810000 */
[----:B------:R-:W-:Y:S02]  /*3f40*/  FSEL R7, R71, -INF , P3 ;  /* 0xff80000047077808 */ /* 0x000fe40001800000 */
[----:B------:R-:W-:Y:S01]  /*3f50*/  FMNMX.FTZ R2, R6, R2, !PT ;  /* 0x0000000206027209 */ /* 0x000fe20007810000 */
[----:B------:R-:W-:Y:S01]  /*3f60*/  FMUL.FTZ R33, R33, c[0x0][0x320] ;  /* 0x0000c80021217a20 */ /* 0x000fe20000410000 */
[----:B------:R-:W-:-:S02]  /*3f70*/  ISETP.GT.AND P0, PT, R0, 0x21, PT ;  /* 0x000000210000780c */ /* 0x000fc40003f04270 */
[----:B------:R-:W-:Y:S02]  /*3f80*/  FMNMX.FTZ R101, R85, R101, !PT ;  /* 0x0000006555657209 */ /* 0x000fe40007810000 */
[----:B------:R-:W-:Y:S02]  /*3f90*/  FSEL R49, R62, -INF , P1 ;  /* 0xff8000003e317808 */ /* 0x000fe40000800000 */
[----:B------:R-:W-:Y:S01]  /*3fa0*/  FMNMX.FTZ R2, R7, R2, !PT ;  /* 0x0000000207027209 */ /* 0x000fe20007810000 */
[----:B------:R-:W-:Y:S01]  /*3fb0*/  MUFU.TANH R65, R19 ;  /* 0x0000001300417308 */ /* 0x000fe20000002400 */
[----:B------:R-:W-:Y:S02]  /*3fc0*/  ISETP.GT.AND P5, PT, R0, 0x28, PT ;  /* 0x000000280000780c */ /* 0x000fe40003fa4270 */
[----:B------:R-:W-:Y:S02]  /*3fd0*/  FMNMX.FTZ R101, R88, R101, !PT ;  /* 0x0000006558657209 */ /* 0x000fe40007810000 */
[----:B------:R-:W-:-:S02]  /*3fe0*/  FSEL R48, R61, -INF , P0 ;  /* 0xff8000003d307808 */ /* 0x000fc40000000000 */
[----:B------:R-:W-:Y:S01]  /*3ff0*/  FMNMX.FTZ R2, R49, R2, !PT ;  /* 0x0000000231027209 */ /* 0x000fe20007810000 */
[----:B------:R-:W1:Y:S01]  /*4000*/  MUFU.TANH R33, R33 ;  /* 0x0000002100217308 */ /* 0x000e620000002400 */
[----:B------:R-:W-:Y:S01]  /*4010*/  FMUL.FTZ R27, R27, c[0x0][0x320] ;  /* 0x0000c8001b1b7a20 */ /* 0x000fe20000410000 */
[----:B------:R-:W-:Y:S02]  /*4020*/  ISETP.GT.AND P4, PT, R0, 0x29, PT ;  /* 0x000000290000780c */ /* 0x000fe40003f84270 */
[----:B------:R-:W-:Y:S02]  /*4030*/  FMNMX.FTZ R101, R87, R101, !PT ;  /* 0x0000006557657209 */ /* 0x000fe40007810000 */
[----:B------:R-:W-:Y:S02]  /*4040*/  FSEL R50, R41, -INF , P5 ;  /* 0xff80000029327808 */ /* 0x000fe40002800000 */
[----:B------:R-:W2:Y:S01]  /*4050*/  MUFU.TANH R26, R26 ;  /* 0x0000001a001a7308 */ /* 0x000ea20000002400 */
[----:B------:R-:W-:Y:S01]  /*4060*/  FMNMX.FTZ R2, R48, R2, !PT ;  /* 0x0000000230027209 */ /* 0x000fe20007810000 */
[----:B------:R-:W-:Y:S01]  /*4070*/  FMUL.FTZ R22, R22, c[0x0][0x320] ;  /* 0x0000c80016167a20 */ /* 0x000fe20000410000 */
[----:B------:R-:W-:-:S02]  /*4080*/  ISETP.GT.AND P3, PT, R0, 0x30, PT ;  /* 0x000000300000780c */ /* 0x000fc40003f64270 */
[----:B------:R-:W-:Y:S02]  /*4090*/  FMNMX.FTZ R101, R90, R101, !PT ;  /* 0x000000655a657209 */ /* 0x000fe40007810000 */
[----:B------:R-:W-:Y:S01]  /*40a0*/  FSEL R51, R40, -INF , P4 ;  /* 0xff80000028337808 */ /* 0x000fe20002000000 */
[----:B------:R-:W3:Y:S01]  /*40b0*/  MUFU.TANH R27, R27 ;  /* 0x0000001b001b7308 */ /* 0x000ee20000002400 */
[----:B------:R-:W-:Y:S01]  /*40c0*/  FMNMX.FTZ R2, R50, R2, !PT ;  /* 0x0000000232027209 */ /* 0x000fe20007810000 */
[----:B------:R-:W-:Y:S01]  /*40d0*/  FMUL.FTZ R23, R23, c[0x0][0x320] ;  /* 0x0000c80017177a20 */ /* 0x000fe20000410000 */
[----:B------:R-:W-:Y:S02]  /*40e0*/  ISETP.GT.AND P1, PT, R0, 0x31, PT ;  /* 0x000000310000780c */ /* 0x000fe40003f24270 */
[----:B------:R-:W-:Y:S02]  /*40f0*/  FMNMX.FTZ R101, R96, R101, !PT ;  /* 0x0000006560657209 */ /* 0x000fe40007810000 */
[----:B------:R-:W-:Y:S01]  /*4100*/  FSEL R64, R29, -INF , P3 ;  /* 0xff8000001d407808 */ /* 0x000fe20001800000 */
[----:B------:R-:W4:Y:S01]  /*4110*/  MUFU.TANH R80, R22 ;  /* 0x0000001600507308 */ /* 0x000f220000002400 */
[----:B------:R-:W-:Y:S01]  /*4120*/  FMNMX.FTZ R2, R51, R2, !PT ;  /* 0x0000000233027209 */ /* 0x000fe20007810000 */
[----:B------:R-:W-:Y:S01]  /*4130*/  FMUL.FTZ R14, R14, c[0x0][0x320] ;  /* 0x0000c8000e0e7a20 */ /* 0x000fe20000410000 */
[----:B------:R-:W-:-:S02]  /*4140*/  ISETP.GT.AND P0, PT, R0, 0x38, PT ;  /* 0x000000380000780c */ /* 0x000fc40003f04270 */
[----:B-1----:R-:W-:Y:S02]  /*4150*/  FSEL R94, R33, -INF , P6 ;  /* 0xff800000215e7808 */ /* 0x002fe40003000000 */
[----:B------:R-:W-:Y:S01]  /*4160*/  FMNMX.FTZ R101, R95, R101, !PT ;  /* 0x000000655f657209 */ /* 0x000fe20007810000 */
[----:B------:R-:W1:Y:S01]  /*4170*/  MUFU.TANH R23, R23 ;  /* 0x0000001700177308 */ /* 0x000e620000002400 */
[----:B------:R-:W-:Y:S02]  /*4180*/  FSEL R65, R65, -INF , P1 ;  /* 0xff80000041417808 */ /* 0x000fe40000800000 */
[----:B------:R-:W-:Y:S01]  /*4190*/  FMNMX.FTZ R2, R64, R2, !PT ;  /* 0x0000000240027209 */ /* 0x000fe20007810000 */
[----:B------:R-:W-:Y:S01]  /*41a0*/  FMUL.FTZ R15, R15, c[0x0][0x320] ;  /* 0x0000c8000f0f7a20 */ /* 0x000fe20000410000 */
[----:B------:R-:W-:Y:S02]  /*41b0*/  FMNMX.FTZ R101, R94, R101, !PT ;  /* 0x000000655e657209 */ /* 0x000fe40007810000 */
[----:B------:R-:W-:Y:S01]  /*41c0*/  ISETP.GT.AND P3, PT, R0, 0x39, PT ;  /* 0x000000390000780c */ /* 0x000fe20003f64270 */
[----:B------:R-:W5:Y:S01]  /*41d0*/  MUFU.TANH R22, R14 ;  /* 0x0000000e00167308 */ /* 0x000f620000002400 */
[----:B--2---:R-:W-:-:S02]  /*41e0*/  FSEL R66, R26, -INF , P0 ;  /* 0xff8000001a427808 */ /* 0x004fc40000000000 */
[----:B------:R-:W-:Y:S02]  /*41f0*/  FMNMX.FTZ R2, R65, R2, !PT ;  /* 0x0000000241027209 */ /* 0x000fe40007810000 */
[----:B------:R-:W-:Y:S02]  /*4200*/  ISETP.GT.AND P1, PT, R0, 0x40, PT ;  /* 0x000000400000780c */ /* 0x000fe40003f24270 */
[----:B---3--:R-:W-:Y:S01]  /*4210*/  FSEL R67, R27, -INF , P3 ;  /* 0xff8000001b437808 */ /* 0x008fe20001800000 */
[----:B------:R-:W2:Y:S01]  /*4220*/  MUFU.TANH R19, R15 ;  /* 0x0000000f00137308 */ /* 0x000ea20000002400 */
[----:B------:R-:W-:Y:S02]  /*4230*/  FMNMX.FTZ R2, R66, R2, !PT ;  /* 0x0000000242027209 */ /* 0x000fe40007810000 */
[----:B------:R-:W-:-:S05]  /*4240*/  ISETP.GT.AND P0, PT, R0, 0x41, PT ;  /* 0x000000410000780c */ /* 0x000fca0003f04270 */
[----:B------:R3:W2:Y:S01]  /*4250*/  MUFU.TANH R15, R3 ;  /* 0x00000003000f7308 */ /* 0x0006a20000002400 */
[----:B----4-:R-:W-:Y:S02]  /*4260*/  FSEL R80, R80, -INF , P1 ;  /* 0xff80000050507808 */ /* 0x010fe40000800000 */
[----:B------:R-:W-:Y:S01]  /*4270*/  FMNMX.FTZ R2, R67, R2, !PT ;  /* 0x0000000243027209 */ /* 0x000fe20007810000 */
[----:B------:R-:W-:Y:S01]  /*4280*/  FMUL.FTZ R34, R34, c[0x0][0x320] ;  /* 0x0000c80022227a20 */ /* 0x000fe20000410000 */
[----:B------:R-:W-:Y:S02]  /*4290*/  ISETP.GT.AND P1, PT, R0, 0x48, PT ;  /* 0x000000480000780c */ /* 0x000fe40003f24270 */
[----:B-1----:R-:W-:Y:S01]  /*42a0*/  FSEL R83, R23, -INF , P0 ;  /* 0xff80000017537808 */ /* 0x002fe20000000000 */
[----:B------:R-:W1:Y:S01]  /*42b0*/  MUFU.TANH R14, R28 ;  /* 0x0000001c000e7308 */ /* 0x000e620000002400 */
[----:B------:R-:W-:Y:S01]  /*42c0*/  FMNMX.FTZ R2, R80, R2, !PT ;  /* 0x0000000250027209 */ /* 0x000fe20007810000 */
[----:B---3--:R-:W3:Y:S01]  /*42d0*/  SHFL.BFLY PT, R3, R101, 0x2, 0x1f ;  /* 0x0c401f0065037f89 */ /* 0x008ee200000e0000 */
[----:B------:R-:W-:-:S05]  /*42e0*/  FMUL.FTZ R13, R35, c[0x0][0x320] ;  /* 0x0000c800230d7a20 */ /* 0x000fca0000410000 */
[----:B------:R-:W4:Y:S01]  /*42f0*/  MUFU.TANH R34, R34 ;  /* 0x0000002200227308 */ /* 0x000f220000002400 */
[----:B------:R-:W-:Y:S02]  /*4300*/  ISETP.GT.AND P0, PT, R0, 0x49, PT ;  /* 0x000000490000780c */ /* 0x000fe40003f04270 */
[----:B-----5:R-:W-:Y:S02]  /*4310*/  FSEL R84, R22, -INF , P1 ;  /* 0xff80000016547808 */ /* 0x020fe40000800000 */
[----:B------:R-:W-:Y:S02]  /*4320*/  FMNMX.FTZ R2, R83, R2, !PT ;  /* 0x0000000253027209 */ /* 0x000fe40007810000 */
[----:B------:R-:W-:Y:S01]  /*4330*/  ISETP.GT.AND P1, PT, R0, 0x50, PT ;  /* 0x000000500000780c */ /* 0x000fe20003f24270 */
[----:B------:R-:W5:Y:S01]  /*4340*/  MUFU.TANH R13, R13 ;  /* 0x0000000d000d7308 */ /* 0x000f620000002400 */
[----:B--2---:R-:W-:Y:S02]  /*4350*/  FSEL R86, R19, -INF , P0 ;  /* 0xff80000013567808 */ /* 0x004fe40000000000 */
[----:B------:R-:W-:-:S02]  /*4360*/  FMNMX.FTZ R2, R84, R2, !PT ;  /* 0x0000000254027209 */ /* 0x000fc40007810000 */
[----:B------:R-:W-:Y:S02]  /*4370*/  ISETP.GT.AND P0, PT, R0, 0x51, PT ;  /* 0x000000510000780c */ /* 0x000fe40003f04270 */
[----:B------:R-:W-:Y:S02]  /*4380*/  FSEL R89, R15, -INF , P1 ;  /* 0xff8000000f597808 */ /* 0x000fe40000800000 */
[----:B------:R-:W-:Y:S02]  /*4390*/  FMNMX.FTZ R2, R86, R2, !PT ;  /* 0x0000000256027209 */ /* 0x000fe40007810000 */
[----:B------:R-:W-:Y:S02]  /*43a0*/  ISETP.GT.AND P1, PT, R0, 0x58, PT ;  /* 0x000000580000780c */ /* 0x000fe40003f24270 */
[----:B-1----:R-:W-:Y:S02]  /*43b0*/  FSEL R91, R14, -INF , P0 ;  /* 0xff8000000e5b7808 */ /* 0x002fe40000000000 */
[----:B------:R-:W-:-:S02]  /*43c0*/  FMNMX.FTZ R100, R89, R2, !PT ;  /* 0x0000000259647209 */ /* 0x000fc40007810000 */
[----:B---3--:R-:W-:Y:S02]  /*43d0*/  FMNMX.FTZ R101, R101, R3, !PT ;  /* 0x0000000365657209 */ /* 0x008fe40007810000 */
[----:B------:R-:W-:Y:S02]  /*43e0*/  ISETP.GT.AND P0, PT, R0, 0x59, PT ;  /* 0x000000590000780c */ /* 0x000fe40003f04270 */
[----:B----4-:R-:W-:Y:S02]  /*43f0*/  FSEL R92, R34, -INF , P1 ;  /* 0xff800000225c7808 */ /* 0x010fe40000800000 */
[----:B------:R-:W-:Y:S01]  /*4400*/  FMNMX.FTZ R100, R91, R100, !PT ;  /* 0x000000645b647209 */ /* 0x000fe20007810000 */
[----:B------:R-:W1:Y:S01]  /*4410*/  SHFL.BFLY PT, R2, R101, 0x1, 0x1f ;  /* 0x0c201f0065027f89 */ /* 0x000e6200000e0000 */
[----:B-----5:R-:W-:Y:S02]  /*4420*/  FSEL R93, R13, -INF , P0 ;  /* 0xff8000000d5d7808 */ /* 0x020fe40000000000 */
        /* <DEDUP_REMOVED lines=12> */
[----:B------:R2:W3:Y:S02]  /*44f0*/  MUFU.EX2 R116, R0 ;  /* 0x0000000000747308 */ /* 0x0004e40000000800 */
[----:B--2---:R-:W-:-:S06]  /*4500*/  FFMA.FTZ R0, R18, c[0x0][0x2d0], -R2 ;  /* 0x0000b40012007a23 */ /* 0x004fcc0000010802 */
[----:B------:R2:W-:Y:S01]  /*4510*/  MUFU.EX2 R115, R0 ;  /* 0x0000000000737308 */ /* 0x0005e20000000800 */
[----:B-1----:R-:W-:Y:S01]  /*4520*/  FMNMX.FTZ R100, R100, R3, !PT ;  /* 0x0000000364647209 */ /* 0x002fe20007810000 */
[----:B--2---:R-:W-:-:S06]  /*4530*/  FFMA.FTZ R0, R20, c[0x0][0x2d0], -R2 ;  /* 0x0000b40014007a23 */ /* 0x004fcc0000010802 */
[----:B------:R1:W2:Y:S01]  /*4540*/  MUFU.EX2 R118, R0 ;  /* 0x0000000000767308 */ /* 0x0002a20000000800 */
[--C-:B------:R-:W-:Y:S01]  /*4550*/  FFMA.FTZ R3, R25, c[0x0][0x2d0], -R2.reuse ;  /* 0x0000b40019037a23 */ /* 0x100fe20000010802 */
[----:B------:R-:W-:Y:S01]  /*4560*/  FSETP.NEU.FTZ.AND P0, PT, R100, -INF , PT ;  /* 0xff8000006400780b */ /* 0x000fe20003f1d000 */
[----:B-1----:R-:W-:-:S05]  /*4570*/  FFMA.FTZ R0, R21, c[0x0][0x2d0], -R2 ;  /* 0x0000b40015007a23 */ /* 0x002fca0000010802 */
[----:B------:R1:W-:Y:S02]  /*4580*/  MUFU.EX2 R119, R0 ;  /* 0x0000000000777308 */ /* 0x0003e40000000800 */
[----:B-1----:R-:W-:-:S06]  /*4590*/  FFMA.FTZ R0, R24, c[0x0][0x2d0], -R2 ;  /* 0x0000b40018007a23 */ /* 0x002fcc0000010802 */
[----:B------:R1:W4:Y:S08]  /*45a0*/  MUFU.EX2 R224, R0 ;  /* 0x0000000000e07308 */ /* 0x0003300000000800 */
[----:B------:R5:W-:Y:S01]  /*45b0*/  MUFU.EX2 R223, R3 ;  /* 0x0000000300df7308 */ /* 0x000be20000000800 */
[----:B-1----:R-:W-:-:S05]  /*45c0*/  FMUL.FTZ R0, R100, c[0x0][0x2d0] ;  /* 0x0000b40064007a20 */ /* 0x002fca0000410000 */
[----:B------:R-:W-:Y:S01]  /*45d0*/  FSEL R0, R0, RZ, P0 ;  /* 0x000000ff00007208 */ /* 0x000fe20000000000 */
[----:B-----5:R-:W-:-:S04]  /*45e0*/  FFMA.FTZ R3, R12, c[0x0][0x2d0], -R2 ;  /* 0x0000b4000c037a23 */ /* 0x020fc80000010802 */
[----:B------:R1:W5:Y:S02]  /*45f0*/  MUFU.EX2 R225, R3 ;  /* 0x0000000300e17308 */ /* 0x0003640000000800 */
[----:B-1----:R-:W-:-:S06]  /*4600*/  FFMA.FTZ R3, R4, c[0x0][0x2d0], -R0 ;  /* 0x0000b40004037a23 */ /* 0x002fcc0000010800 */
[----:B------:R1:W-:Y:S01]  /*4610*/  MUFU.EX2 R112, R3 ;  /* 0x0000000300707308 */ /* 0x0003e20000000800 */
[----:B------:R-:W-:Y:S02]  /*4620*/  FFMA.FTZ R4, R5, c[0x0][0x2d0], -R0 ;  /* 0x0000b40005047a23 */ /* 0x000fe40000010800 */
[----:B-1----:R-:W-:-:S05]  /*4630*/  IMAD.IADD R3, R210, 0x1, R207 ;  /* 0x00000001d2037824 */ /* 0x002fca00078e02cf */
[----:B------:R-:W1:Y:S01]  /*4640*/  LDSM.16.MT88.4 R12, [R3] ;  /* 0x00000000030c783b */ /* 0x000e620000004200 */
[----:B------:R4:W1:Y:S03]  /*4650*/  MUFU.EX2 R102, R4 ;  /* 0x0000000400667308 */ /* 0x0008660000000800 */
[----:B------:R-:W1:Y:S04]  /*4660*/  LDSM.16.MT88.4 R28, [R3+0x800] ;  /* 0x00080000031c783b */ /* 0x000e680000004200 */
[----:B------:R-:W1:Y:S01]  /*4670*/  LDSM.16.MT88.4 R24, [R3+0x3000] ;  /* 0x003000000318783b */ /* 0x000e620000004200 */
[----:B---3--:R-:W-:Y:S02]  /*4680*/  F2FP.PACK_AB R20, R116, R117 ;  /* 0x000000757414723e */ /* 0x008fe400000000ff */
[----:B--2---:R-:W-:Y:S01]  /*4690*/  F2FP.PACK_AB R22, R118, R115 ;  /* 0x000000737616723e */ /* 0x004fe200000000ff */
[----:B------:R-:W2:Y:S04]  /*46a0*/  LDSM.16.MT88.4 R32, [R3+0x3800] ;  /* 0x003800000320783b */ /* 0x000ea80000004200 */
[----:B------:R-:W3:Y:S01]  /*46b0*/  LDSM.16.MT88.4 R40, [R3+0x6000] ;  /* 0x006000000328783b */ /* 0x000ee20000004200 */
[----:B----4-:R-:W-:Y:S01]  /*46c0*/  FFMA.FTZ R4, R11, c[0x0][0x2d0], -R0 ;  /* 0x0000b4000b047a23 */ /* 0x010fe20000010800 */
[----:B------:R-:W-:-:S02]  /*46d0*/  F2FP.PACK_AB R16, R224, R119 ;  /* 0x00000077e010723e */ /* 0x000fc400000000ff */
[----:B-----5:R-:W-:Y:S01]  /*46e0*/  F2FP.PACK_AB R18, R225, R223 ;  /* 0x000000dfe112723e */ /* 0x020fe200000000ff */
[----:B------:R4:W-:Y:S01]  /*46f0*/  MUFU.EX2 R113, R4 ;  /* 0x0000000400717308 */ /* 0x0009e20000000800 */
[----:B------:R-:W-:Y:S01]  /*4700*/  LDSM.16.MT88.4 R136, [R3+0x2800] ;  /* 0x002800000388783b */ /* 0x000fe20000004200 */
[----:B----4-:R-:W-:-:S06]  /*4710*/  FFMA.FTZ R4, R10, c[0x0][0x2d0], -R0 ;  /* 0x0000b4000a047a23 */ /* 0x010fcc0000010800 */
[----:B------:R4:W5:Y:S01]  /*4720*/  MUFU.EX2 R114, R4 ;  /* 0x0000000400727308 */ /* 0x0009620000000800 */
[----:B-1----:R-:W-:Y:S01]  /*4730*/  F2FP.PACK_AB R21, R102, R112 ;  /* 0x000000706615723e */ /* 0x002fe200000000ff */
[----:B----4-:R-:W-:-:S06]  /*4740*/  FFMA.FTZ R4, R9, c[0x0][0x2d0], -R0 ;  /* 0x0000b40009047a23 */ /* 0x010fcc0000010800 */
[----:B------:R1:W-:Y:S01]  /*4750*/  MUFU.EX2 R216, R4 ;  /* 0x0000000400d87308 */ /* 0x0003e20000000800 */
[----:B-----5:R-:W-:Y:S01]  /*4760*/  F2FP.PACK_AB R23, R114, R113 ;  /* 0x000000717217723e */ /* 0x020fe200000000ff */
[----:B-1----:R-:W-:-:S06]  /*4770*/  FFMA.FTZ R4, R8, c[0x0][0x2d0], -R0 ;  /* 0x0000b40008047a23 */ /* 0x002fcc0000010800 */
[----:B------:R1:W4:Y:S01]  /*4780*/  MUFU.EX2 R215, R4 ;  /* 0x0000000400d77308 */ /* 0x0003220000000800 */
[----:B------:R-:W-:Y:S01]  /*4790*/  HMMA.16816.F32 R8, R20, R12, RZ ;  /* 0x0000000c1408723c */ /* 0x000fe200000018ff */
[----:B-1----:R-:W-:-:S06]  /*47a0*/  FFMA.FTZ R4, R6, c[0x0][0x2d0], -R0 ;  /* 0x0000b40006047a23 */ /* 0x002fcc0000010800 */
[----:B------:R1:W-:Y:S02]  /*47b0*/  MUFU.EX2 R219, R4 ;  /* 0x0000000400db7308 */ /* 0x0003e40000000800 */
[----:B-1----:R-:W-:-:S06]  /*47c0*/  FFMA.FTZ R4, R7, c[0x0][0x2d0], -R0 ;  /* 0x0000b40007047a23 */ /* 0x002fcc0000010800 */
[----:B------:R1:W5:Y:S01]  /*47d0*/  MUFU.EX2 R220, R4 ;  /* 0x0000000400dc7308 */ /* 0x0003620000000800 */
[----:B----4-:R-:W-:Y:S01]  /*47e0*/  F2FP.PACK_AB R17, R215, R216 ;  /* 0x000000d8d711723e */ /* 0x010fe200000000ff */
[----:B------:R-:W-:Y:S01]  /*47f0*/  HMMA.16816.F32 R12, R20, R14, RZ ;  /* 0x0000000e140c723c */ /* 0x000fe200000018ff */
[----:B-1----:R-:W-:Y:S01]  /*4800*/  FFMA.FTZ R4, R36, c[0x0][0x2d0], -R2 ;  /* 0x0000b40024047a23 */ /* 0x002fe20000010802 */
[----:B-----5:R-:W-:-:S04]  /*4810*/  F2FP.PACK_AB R19, R220, R219 ;  /* 0x000000dbdc13723e */ /* 0x020fc800000000ff */
[----:B------:R1:W-:Y:S03]  /*4820*/  MUFU.EX2 R217, R4 ;  /* 0x0000000400d97308 */ /* 0x0003e60000000800 */
[----:B------:R-:W-:Y:S01]  /*4830*/  HMMA.16816.F32 R76, R16, R28, R8 ;  /* 0x0000001c104c723c */ /* 0x000fe20000001808 */
[----:B-1----:R-:W-:-:S07]  /*4840*/  FFMA.FTZ R4, R37, c[0x0][0x2d0], -R2 ;  /* 0x0000b40025047a23 */ /* 0x002fce0000010802 */
[----:B------:R-:W-:Y:S01]  /*4850*/  HMMA.16816.F32 R8, R20, R24, RZ ;  /* 0x000000181408723c */ /* 0x000fe200000018ff */
[----:B------:R-:W1:Y:S01]  /*4860*/  LDSM.16.MT88.4 R36, [R3+0x6800] ;  /* 0x006800000324783b */ /* 0x000e620000004200 */
[----:B------:R4:W5:Y:S02]  /*4870*/  MUFU.EX2 R218, R4 ;  /* 0x0000000400da7308 */ /* 0x0009640000000800 */
[----:B----4-:R-:W-:-:S06]  /*4880*/  FFMA.FTZ R4, R52, c[0x0][0x2d0], -R2 ;  /* 0x0000b40034047a23 */ /* 0x010fcc0000010802 */
[----:B------:R4:W-:Y:S02]  /*4890*/  MUFU.EX2 R221, R4 ;  /* 0x0000000400dd7308 */ /* 0x0009e40000000800 */
[----:B----4-:R-:W-:-:S06]  /*48a0*/  FFMA.FTZ R4, R53, c[0x0][0x2d0], -R2 ;  /* 0x0000b40035047a23 */ /* 0x010fcc0000010802 */
[----:B------:R4:W-:Y:S02]  /*48b0*/  MUFU.EX2 R222, R4 ;  /* 0x0000000400de7308 */ /* 0x0009e40000000800 */
[----:B----4-:R-:W-:-:S06]  /*48c0*/  FFMA.FTZ R4, R54, c[0x0][0x2d0], -R2 ;  /* 0x0000b40036047a23 */ /* 0x010fcc0000010802 */
[----:B------:R4:W-:Y:S01]  /*48d0*/  MUFU.EX2 R105, R4 ;  /* 0x0000000400697308 */ /* 0x0009e20000000800 */
[----:B------:R-:W-:Y:S01]  /*48e0*/  HMMA.16816.F32 R72, R16, R30, R12 ;  /* 0x0000001e1048723c */ /* 0x000fe2000000180c */
[----:B------:R-:W1:Y:S01]  /*48f0*/  LDSM.16.MT88.4 R28, [R3+0x1000] ;  /* 0x00100000031c783b */ /* 0x000e620000004200 */
[----:B----4-:R-:W-:-:S05]  /*4900*/  FFMA.FTZ R4, R55, c[0x0][0x2d0], -R2 ;  /* 0x0000b40037047a23 */ /* 0x010fca0000010802 */
[----:B------:R4:W-:Y:S01]  /*4910*/  MUFU.EX2 R106, R4 ;  /* 0x00000004006a7308 */ /* 0x0009e20000000800 */
[----:B------:R-:W-:Y:S01]  /*4920*/  HMMA.16816.F32 R24, R20, R26, RZ ;  /* 0x0000001a1418723c */ /* 0x000fe200000018ff */
[----:B----4-:R-:W-:-:S06]  /*4930*/  FFMA.FTZ R4, R56, c[0x0][0x2d0], -R2 ;  /* 0x0000b40038047a23 */ /* 0x010fcc0000010802 */
[----:B------:R4:W-:Y:S01]  /*4940*/  MUFU.EX2 R107, R4 ;  /* 0x00000004006b7308 */ /* 0x0009e20000000800 */
[----:B--2---:R-:W-:Y:S08]  /*4950*/  HMMA.16816.F32 R68, R16, R32, R8 ;  /* 0x000000201044723c */ /* 0x004ff00000001808 */
[----:B---3--:R-:W-:Y:S01]  /*4960*/  HMMA.16816.F32 R8, R20, R40, RZ ;  /* 0x000000281408723c */ /* 0x008fe200000018ff */
[----:B----4-:R-:W-:-:S04]  /*4970*/  FFMA.FTZ R4, R49, c[0x0][0x2d0], -R0 ;  /* 0x0000b40031047a23 */ /* 0x010fc80000010800 */
[----:B------:R2:W-:Y:S03]  /*4980*/  MUFU.EX2 R204, R4 ;  /* 0x0000000400cc7308 */ /* 0x0005e60000000800 */
[----:B------:R-:W-:Y:S01]  /*4990*/  HMMA.16816.F32 R12, R20, R42, RZ ;  /* 0x0000002a140c723c */ /* 0x000fe200000018ff */
[----:B--2---:R-:W-:-:S04]  /*49a0*/  FFMA.FTZ R4, R48, c[0x0][0x2d0], -R0 ;  /* 0x0000b40030047a23 */ /* 0x004fc80000010800 */
[----:B------:R2:W3:Y:S02]  /*49b0*/  MUFU.EX2 R103, R4 ;  /* 0x0000000400677308 */ /* 0x0004e40000000800 */
[----:B--2---:R-:W-:-:S06]  /*49c0*/  FFMA.FTZ R4, R50, c[0x0][0x2d0], -R0 ;  /* 0x0000b40032047a23 */ /* 0x004fcc0000010800 */
[----:B------:R2:W-:Y:S01]  /*49d0*/  MUFU.EX2 R205, R4 ;  /* 0x0000000400cd7308 */ /* 0x0005e20000000800 */
[----:B------:R-:W-:Y:S01]  /*49e0*/  HMMA.16816.F32 R60, R16, R34, R24 ;  /* 0x00000022103c723c */ /* 0x000fe20000001818 */
[----:B------:R-:W4:Y:S01]  /*49f0*/  LDSM.16.MT88.4 R32, [R210+0x800] ;  /* 0x00080000d220783b */ /* 0x000f220000004200 */
[----:B--2---:R-:W-:-:S06]  /*4a00*/  FFMA.FTZ R4, R51, c[0x0][0x2d0], -R0 ;  /* 0x0000b40033047a23 */ /* 0x004fcc0000010800 */
[----:B-1----:R-:W-:Y:S01]  /*4a10*/  HMMA.16816.F32 R56, R16, R36, R8 ;  /* 0x000000241038723c */ /* 0x002fe20000001808 */
[----:B------:R-:W-:Y:S01]  /*4a20*/  LDSM.16.MT88.4 R48, [R3+0x7000] ;  /* 0x007000000330783b */ /* 0x000fe20000004200 */
[----:B------:R1:W2:Y:S06]  /*4a30*/  MUFU.EX2 R104, R4 ;  /* 0x0000000400687308 */ /* 0x0002ac0000000800 */
[C---:B------:R-:W-:Y:S08]  /*4a40*/  HMMA.16816.F32 R24, R20.reuse, R44, RZ ;  /* 0x0000002c1418723c */ /* 0x040ff000000018ff */
[----:B------:R-:W-:Y:S01]  /*4a50*/  HMMA.16816.F32 R8, R20, R46, RZ ;  /* 0x0000002e1408723c */ /* 0x000fe200000018ff */
[----:B------:R-:W4:Y:S01]  /*4a60*/  LDSM.16.MT88.4 R44, [R3+0x4000] ;  /* 0x00400000032c783b */ /* 0x000f220000004200 */
[----:B-1----:R-:W-:-:S04]  /*4a70*/  FFMA.FTZ R4, R82, c[0x0][0x2d0], -R2 ;  /* 0x0000b40052047a23 */ /* 0x002fc80000010802 */
[----:B------:R1:W-:Y:S02]  /*4a80*/  MUFU.EX2 R99, R4 ;  /* 0x0000000400637308 */ /* 0x0003e40000000800 */
[----:B------:R-:W-:Y:S07]  /*4a90*/  HMMA.16816.F32 R52, R16, R38, R12 ;  /* 0x000000261034723c */ /* 0x000fee000000180c */
[----:B-----5:R-:W-:Y:S02]  /*4aa0*/  F2FP.PACK_AB R12, R218, R217 ;  /* 0x000000d9da0c723e */ /* 0x020fe400000000ff */
[----:B---3--:R-:W-:-:S02]  /*4ab0*/  F2FP.PACK_AB R13, R103, R204 ;  /* 0x000000cc670d723e */ /* 0x008fc400000000ff */
[----:B------:R-:W-:Y:S01]  /*4ac0*/  F2FP.PACK_AB R14, R222, R221 ;  /* 0x000000ddde0e723e */ /* 0x000fe200000000ff */
[----:B-1----:R-:W-:Y:S01]  /*4ad0*/  FFMA.FTZ R4, R81, c[0x0][0x2d0], -R2 ;  /* 0x0000b40051047a23 */ /* 0x002fe20000010802 */
[----:B--2---:R-:W-:-:S03]  /*4ae0*/  F2FP.PACK_AB R15, R104, R205 ;  /* 0x000000cd680f723e */ /* 0x004fc600000000ff */
[----:B------:R1:W-:Y:S04]  /*4af0*/  MUFU.EX2 R98, R4 ;  /* 0x0000000400627308 */ /* 0x0003e80000000800 */
[----:B------:R-:W-:Y:S01]  /*4b00*/  HMMA.16816.F32 R40, R12, R28, R76 ;  /* 0x0000001c0c28723c */ /* 0x000fe2000000184c */
[----:B-1----:R-:W-:-:S07]  /*4b10*/  FFMA.FTZ R4, R85, c[0x0][0x2d0], -R2 ;  /* 0x0000b40055047a23 */ /* 0x002fce0000010802 */
[----:B------:R-:W-:Y:S01]  /*4b20*/  HMMA.16816.F32 R36, R12, R30, R72 ;  /* 0x0000001e0c24723c */ /* 0x000fe20000001848 */
[----:B------:R-:W1:Y:S01]  /*4b30*/  LDSM.16.MT88.4 R28, [R3+0x1800] ;  /* 0x00180000031c783b */ /* 0x000e620000004200 */
[----:B------:R2:W-:Y:S02]  /*4b40*/  MUFU.EX2 R85, R4 ;  /* 0x0000000400557308 */ /* 0x0005e40000000800 */
[----:B--2---:R-:W-:-:S06]  /*4b50*/  FFMA.FTZ R4, R64, c[0x0][0x2d0], -R0 ;  /* 0x0000b40040047a23 */ /* 0x004fcc0000010800 */
[----:B------:R2:W-:Y:S02]  /*4b60*/  MUFU.EX2 R252, R4 ;  /* 0x0000000400fc7308 */ /* 0x0005e40000000800 */
[----:B--2---:R-:W-:-:S06]  /*4b70*/  FFMA.FTZ R4, R65, c[0x0][0x2d0], -R0 ;  /* 0x0000b40041047a23 */ /* 0x004fcc0000010800 */
[----:B------:R2:W3:Y:S02]  /*4b80*/  MUFU.EX2 R251, R4 ;  /* 0x0000000400fb7308 */ /* 0x0004e40000000800 */
[----:B--2---:R-:W-:-:S06]  /*4b90*/  FFMA.FTZ R4, R66, c[0x0][0x2d0], -R0 ;  /* 0x0000b40042047a23 */ /* 0x004fcc0000010800 */
[----:B------:R2:W-:Y:S01]  /*4ba0*/  MUFU.EX2 R250, R4 ;  /* 0x0000000400fa7308 */ /* 0x0005e20000000800 */
[----:B----4-:R-:W-:Y:S01]  /*4bb0*/  HMMA.16816.F32 R232, R16, R32, R24 ;  /* 0x0000002010e8723c */ /* 0x010fe20000001818 */
[----:B------:R-:W4:Y:S01]  /*4bc0*/  LDSM.16.MT88.4 R24, [R3+0x4800] ;  /* 0x004800000318783b */ /* 0x000f220000004200 */
[----:B--2---:R-:W-:-:S06]  /*4bd0*/  FFMA.FTZ R4, R67, c[0x0][0x2d0], -R0 ;  /* 0x0000b40043047a23 */ /* 0x004fcc0000010800 */
[----:B------:R-:W-:Y:S01]  /*4be0*/  HMMA.16816.F32 R228, R16, R34, R8 ;  /* 0x0000002210e4723c */ /* 0x000fe20000001808 */
[----:B------:R-:W-:Y:S01]  /*4bf0*/  IMAD.MOV.U32 R72, RZ, RZ, R107 ;  /* 0x000000ffff487224 */ /* 0x000fe200078e006b */
[----:B------:R-:W-:Y:S01]  /*4c00*/  LDSM.16.MT88.4 R64, [R210+0x3000] ;  /* 0x00300000d240783b */ /* 0x000fe20000004200 */
[----:B------:R2:W5:Y:S01]  /*4c10*/  MUFU.EX2 R248, R4 ;  /* 0x0000000400f87308 */ /* 0x0005620000000800 */
[----:B------:R-:W-:Y:S02]  /*4c20*/  IMAD.MOV.U32 R73, RZ, RZ, R106 ;  /* 0x000000ffff497224 */ /* 0x000fe400078e006a */
[----:B------:R-:W-:Y:S02]  /*4c30*/  IMAD.MOV.U32 R74, RZ, RZ, R105 ;  /* 0x000000ffff4a7224 */ /* 0x000fe400078e0069 */
[----:B------:R-:W-:Y:S01]  /*4c40*/  HMMA.16816.F32 R32, R12, R44, R68 ;  /* 0x0000002c0c20723c */ /* 0x000fe20000001844 */
[----:B---3--:R-:W-:-:S06]  /*4c50*/  F2FP.PACK_AB R9, R251, R252 ;  /* 0x000000fcfb09723e */ /* 0x008fcc00000000ff */
[----:B------:R-:W-:Y:S02]  /*4c60*/  IMAD.MOV.U32 R71, RZ, RZ, R99 ;  /* 0x000000ffff477224 */ /* 0x000fe400078e0063 */
[----:B--2---:R-:W-:-:S04]  /*4c70*/  FFMA.FTZ R4, R88, c[0x0][0x2d0], -R2 ;  /* 0x0000b40058047a23 */ /* 0x004fc80000010802 */
[----:B------:R2:W-:Y:S01]  /*4c80*/  MUFU.EX2 R249, R4 ;  /* 0x0000000400f97308 */ /* 0x0005e20000000800 */
[----:B------:R-:W-:Y:S02]  /*4c90*/  F2FP.PACK_AB R8, R73, R74 ;  /* 0x0000004a4908723e */ /* 0x000fe400000000ff */
[----:B------:R-:W-:Y:S02]  /*4ca0*/  F2FP.PACK_AB R10, R71, R72 ;  /* 0x00000048470a723e */ /* 0x000fe400000000ff */
[----:B-----5:R-:W-:Y:S01]  /*4cb0*/  F2FP.PACK_AB R11, R248, R250 ;  /* 0x000000faf80b723e */ /* 0x020fe200000000ff */
[----:B------:R-:W-:Y:S01]  /*4cc0*/  HMMA.16816.F32 R56, R12, R48, R56 ;  /* 0x000000300c38723c */ /* 0x000fe20000001838 */
[----:B--2---:R-:W-:-:S04]  /*4cd0*/  FFMA.FTZ R4, R87, c[0x0][0x2d0], -R2 ;  /* 0x0000b40057047a23 */ /* 0x004fc80000010802 */
[----:B------:R2:W3:Y:S03]  /*4ce0*/  MUFU.EX2 R247, R4 ;  /* 0x0000000400f77308 */ /* 0x0004e60000000800 */
[----:B------:R-:W-:Y:S08]  /*4cf0*/  HMMA.16816.F32 R52, R12, R50, R52 ;  /* 0x000000320c34723c */ /* 0x000ff00000001834 */
[----:B-1----:R-:W-:Y:S01]  /*4d00*/  HMMA.16816.F32 R48, R8, R28, R40 ;  /* 0x0000001c0830723c */ /* 0x002fe20000001828 */
[----:B--2---:R-:W-:-:S07]  /*4d10*/  FFMA.FTZ R4, R90, c[0x0][0x2d0], -R2 ;  /* 0x0000b4005a047a23 */ /* 0x004fce0000010802 */
[----:B------:R-:W-:Y:S01]  /*4d20*/  HMMA.16816.F32 R44, R12, R46, R60 ;  /* 0x0000002e0c2c723c */ /* 0x000fe2000000183c */
[----:B------:R-:W1:Y:S01]  /*4d30*/  LDSM.16.MT88.4 R60, [R3+0x7800] ;  /* 0x00780000033c783b */ /* 0x000e620000004200 */
[----:B------:R2:W-:Y:S06]  /*4d40*/  MUFU.EX2 R246, R4 ;  /* 0x0000000400f67308 */ /* 0x0005ec0000000800 */
[----:B------:R-:W-:Y:S01]  /*4d50*/  HMMA.16816.F32 R40, R8, R30, R36 ;  /* 0x0000001e0828723c */ /* 0x000fe20000001824 */
[----:B------:R-:W5:Y:S01]  /*4d60*/  LDSM.16.MT88.4 R36, [R3+0x2000] ;  /* 0x002000000324783b */ /* 0x000f620000004200 */
[----:B--2---:R-:W-:-:S04]  /*4d70*/  FFMA.FTZ R4, R80, c[0x0][0x2d0], -R0 ;  /* 0x0000b40050047a23 */ /* 0x004fc80000010800 */
[----:B------:R2:W-:Y:S02]  /*4d80*/  MUFU.EX2 R245, R4 ;  /* 0x0000000400f57308 */ /* 0x0005e40000000800 */
[----:B--2---:R-:W-:Y:S01]  /*4d90*/  FFMA.FTZ R4, R83, c[0x0][0x2d0], -R0 ;  /* 0x0000b40053047a23 */ /* 0x004fe20000010800 */
[----:B----4-:R-:W-:Y:S01]  /*4da0*/  HMMA.16816.F32 R32, R8, R24, R32 ;  /* 0x000000180820723c */ /* 0x010fe20000001820 */
[----:B------:R-:W-:Y:S01]  /*4db0*/  IMAD.MOV.U32 R70, RZ, RZ, R98 ;  /* 0x000000ffff467224 */ /* 0x000fe200078e0062 */
[----:B---3--:R-:W-:-:S03]  /*4dc0*/  F2FP.PACK_AB R6, R247, R249 ;  /* 0x000000f9f706723e */ /* 0x008fc600000000ff */
[----:B------:R2:W3:Y:S01]  /*4dd0*/  MUFU.EX2 R244, R4 ;  /* 0x0000000400f47308 */ /* 0x0004e20000000800 */
[----:B------:R-:W-:Y:S01]  /*4de0*/  IMAD.MOV.U32 R75, RZ, RZ, R104 ;  /* 0x000000ffff4b7224 */ /* 0x000fe200078e0068 */
[----:B------:R-:W-:Y:S01]  /*4df0*/  LDSM.16.MT88.4 R80, [R3+0x8800] ;  /* 0x008800000350783b */ /* 0x000fe20000004200 */
[C---:B------:R-:W-:Y:S03]  /*4e00*/  HMMA.16816.F32 R28, R8.reuse, R26, R44 ;  /* 0x0000001a081c723c */ /* 0x040fe6000000182c */
[----:B------:R-:W4:Y:S04]  /*4e10*/  LDSM.16.MT88.4 R24, [R3+0x5000] ;  /* 0x005000000318783b */ /* 0x000f280000004200 */
[----:B------:R-:W4:Y:S01]  /*4e20*/  LDSM.16.MT88.4 R44, [R3+0x8000] ;  /* 0x00800000032c783b */ /* 0x000f220000004200 */
[----:B-1----:R-:W-:Y:S03]  /*4e30*/  HMMA.16816.F32 R52, R8, R62, R52 ;  /* 0x0000003e0834723c */ /* 0x002fe60000001834 */
[----:B------:R-:W-:Y:S01]  /*4e40*/  LDSM.16.MT88.4 R104, [R3+0x5800] ;  /* 0x005800000368783b */ /* 0x000fe20000004200 */
[----:B--2---:R-:W-:-:S04]  /*4e50*/  FFMA.FTZ R4, R84, c[0x0][0x2d0], -R0 ;  /* 0x0000b40054047a23 */ /* 0x004fc80000010800 */
[----:B------:R1:W-:Y:S02]  /*4e60*/  MUFU.EX2 R243, R4 ;  /* 0x0000000400f37308 */ /* 0x0003e40000000800 */
[----:B-1----:R-:W-:-:S06]  /*4e70*/  FFMA.FTZ R4, R86, c[0x0][0x2d0], -R0 ;  /* 0x0000b40056047a23 */ /* 0x002fcc0000010800 */
[----:B------:R1:W2:Y:S01]  /*4e80*/  MUFU.EX2 R242, R4 ;  /* 0x0000000400f27308 */ /* 0x0002a20000000800 */
[----:B---3--:R-:W-:Y:S01]  /*4e90*/  F2FP.PACK_AB R5, R244, R245 ;  /* 0x000000f5f405723e */ /* 0x008fe200000000ff */
[----:B-1----:R-:W-:-:S06]  /*4ea0*/  FFMA.FTZ R4, R96, c[0x0][0x2d0], -R2 ;  /* 0x0000b40060047a23 */ /* 0x002fcc0000010802 */
[----:B------:R1:W3:Y:S01]  /*4eb0*/  MUFU.EX2 R241, R4 ;  /* 0x0000000400f17308 */ /* 0x0002e20000000800 */
[----:B--2---:R-:W-:Y:S01]  /*4ec0*/  F2FP.PACK_AB R7, R242, R243 ;  /* 0x000000f3f207723e */ /* 0x004fe200000000ff */
[--C-:B-1----:R-:W-:Y:S02]  /*4ed0*/  FFMA.FTZ R4, R95, c[0x0][0x2d0], -R2.reuse ;  /* 0x0000b4005f047a23 */ /* 0x102fe40000010802 */
[----:B------:R-:W-:-:S04]  /*4ee0*/  FFMA.FTZ R2, R94, c[0x0][0x2d0], -R2 ;  /* 0x0000b4005e027a23 */ /* 0x000fc80000010802 */
[----:B------:R1:W-:Y:S08]  /*4ef0*/  MUFU.EX2 R240, R4 ;  /* 0x0000000400f07308 */ /* 0x0003f00000000800 */
[----:B------:R2:W-:Y:S01]  /*4f00*/  MUFU.EX2 R239, R2 ;  /* 0x0000000200ef7308 */ /* 0x0005e20000000800 */
[----:B-1----:R-:W-:Y:S01]  /*4f10*/  F2FP.PACK_AB R4, R85, R70 ;  /* 0x000000465504723e */ /* 0x002fe200000000ff */
[----:B--2---:R-:W-:-:S06]  /*4f20*/  FFMA.FTZ R2, R89, c[0x0][0x2d0], -R0 ;  /* 0x0000b40059027a23 */ /* 0x004fcc0000010800 */
[C---:B-----5:R-:W-:Y:S01]  /*4f30*/  HMMA.16816.F32 R48, R4.reuse, R36, R48 ;  /* 0x000000240430723c */ /* 0x060fe20000001830 */
[----:B------:R1:W-:Y:S07]  /*4f40*/  MUFU.EX2 R238, R2 ;  /* 0x0000000200ee7308 */ /* 0x0003ee0000000800 */
[----:B------:R-:W-:Y:S01]  /*4f50*/  HMMA.16816.F32 R40, R4, R38, R40 ;  /* 0x000000260428723c */ /* 0x000fe20000001828 */
[----:B------:R-:W2:Y:S01]  /*4f60*/  LDSM.16.MT88.4 R36, [R211] ;  /* 0x00000000d324783b */ /* 0x000ea20000004200 */
[----:B-1----:R-:W-:-:S04]  /*4f70*/  FFMA.FTZ R2, R91, c[0x0][0x2d0], -R0 ;  /* 0x0000b4005b027a23 */ /* 0x002fc80000010800 */
[----:B------:R1:W5:Y:S02]  /*4f80*/  MUFU.EX2 R237, R2 ;  /* 0x0000000200ed7308 */ /* 0x0003640000000800 */
[----:B------:R-:W-:Y:S01]  /*4f90*/  HMMA.16816.F32 R56, R8, R60, R56 ;  /* 0x0000003c0838723c */ /* 0x000fe20000001838 */
[----:B-1----:R-:W-:-:S05]  /*4fa0*/  FFMA.FTZ R2, R92, c[0x0][0x2d0], -R0 ;  /* 0x0000b4005c027a23 */ /* 0x002fca0000010800 */
[----:B------:R1:W-:Y:S02]  /*4fb0*/  MUFU.EX2 R236, R2 ;  /* 0x0000000200ec7308 */ /* 0x0003e40000000800 */
[----:B----4-:R-:W-:Y:S01]  /*4fc0*/  HMMA.16816.F32 R32, R4, R24, R32 ;  /* 0x000000180420723c */ /* 0x010fe20000001820 */
[----:B-1----:R-:W-:Y:S02]  /*4fd0*/  FFMA.FTZ R2, R93, c[0x0][0x2d0], -R0 ;  /* 0x0000b4005d027a23 */ /* 0x002fe40000010800 */
[----:B------:R-:W-:-:S03]  /*4fe0*/  IMAD.IADD R0, R207, 0x1, R211 ;  /* 0x00000001cf007824 */ /* 0x000fc600078e02d3 */
[----:B------:R-:W1:Y:S02]  /*4ff0*/  MUFU.EX2 R227, R2 ;  /* 0x0000000200e37308 */ /* 0x000e640000000800 */
[----:B------:R-:W4:Y:S01]  /*5000*/  LDSM.16.MT88.4 R60, [R0] ;  /* 0x00000000003c783b */ /* 0x000f220000004200 */
[----:B------:R-:W-:Y:S01]  /*5010*/  HMMA.16816.F32 R28, R4, R26, R28 ;  /* 0x0000001a041c723c */ /* 0x000fe2000000181c */
[----:B---3--:R-:W-:-:S07]  /*5020*/  F2FP.PACK_AB R96, R241, R246 ;  /* 0x000000f6f160723e */ /* 0x008fce00000000ff */
[C---:B------:R-:W-:Y:S01]  /*5030*/  HMMA.16816.F32 R24, R4.reuse, R46, R52 ;  /* 0x0000002e0418723c */ /* 0x040fe20000001834 */
[----:B------:R-:W3:Y:S01]  /*5040*/  LDSM.16.MT88.4 R52, [R211+0x800] ;  /* 0x00080000d334783b */ /* 0x000ee20000004200 */
[----:B-----5:R-:W-:Y:S02]  /*5050*/  F2FP.PACK_AB R97, R237, R238 ;  /* 0x000000eeed61723e */ /* 0x020fe400000000ff */
[----:B------:R-:W-:Y:S02]  /*5060*/  F2FP.PACK_AB R98, R239, R240 ;  /* 0x000000f0ef62723e */ /* 0x000fe400000000ff */
[----:B-1----:R-:W-:Y:S02]  /*5070*/  F2FP.PACK_AB R99, R227, R236 ;  /* 0x000000ece363723e */ /* 0x002fe400000000ff */
[----:B------:R-:W-:Y:S01]  /*5080*/  HMMA.16816.F32 R76, R4, R44, R56 ;  /* 0x0000002c044c723c */ /* 0x000fe20000001838 */
[----:B------:R-:W-:Y:S04]  /*5090*/  LDSM.16.MT88.4 R44, [R211+0x3000] ;  /* 0x00300000d32c783b */ /* 0x000fe80000004200 */
[----:B------:R-:W-:Y:S03]  /*50a0*/  LDSM.16.MT88.4 R56, [R210+0x3800] ;  /* 0x00380000d238783b */ /* 0x000fe60000004200 */
[C---:B------:R-:W-:Y:S01]  /*50b0*/  HMMA.16816.F32 R140, R96.reuse, R136, R48 ;  /* 0x00000088608c723c */ /* 0x040fe20000001830 */
[----:B------:R-:W1:Y:S07]  /*50c0*/  LDSM.16.MT88.4 R48, [R0+0x800] ;  /* 0x000800000030783b */ /* 0x000e6e0000004200 */
[----:B------:R-:W-:Y:S08]  /*50d0*/  HMMA.16816.F32 R136, R96, R138, R40 ;  /* 0x0000008a6088723c */ /* 0x000ff00000001828 */
[C---:B--2---:R-:W-:Y:S08]  /*50e0*/  HMMA.16816.F32 R40, R20.reuse, R36, RZ ;  /* 0x000000241428723c */ /* 0x044ff000000018ff */
[----:B------:R-:W-:Y:S08]  /*50f0*/  HMMA.16816.F32 R36, R20, R38, RZ ;  /* 0x000000261424723c */ /* 0x000ff000000018ff */
[C---:B------:R-:W-:Y:S08]  /*5100*/  HMMA.16816.F32 R108, R96.reuse, R104, R32 ;  /* 0x00000068606c723c */ /* 0x040ff00000001820 */
[----:B------:R-:W-:Y:S08]  /*5110*/  HMMA.16816.F32 R104, R96, R106, R28 ;  /* 0x0000006a6068723c */ /* 0x000ff0000000181c */
[----:B----4-:R-:W-:Y:S08]  /*5120*/  HMMA.16816.F32 R28, R20, R62, RZ ;  /* 0x0000003e141c723c */ /* 0x010ff000000018ff */
[----:B---3--:R-:W-:Y:S01]  /*5130*/  HMMA.16816.F32 R144, R16, R54, R36 ;  /* 0x000000361090723c */ /* 0x008fe20000001824 */
[----:B------:R-:W2:Y:S07]  /*5140*/  LDSM.16.MT88.4 R36, [R211+0x3800] ;  /* 0x00380000d324783b */ /* 0x000eae0000004200 */
[C---:B------:R-:W-:Y:S08]  /*5150*/  HMMA.16816.F32 R76, R96.reuse, R80, R76 ;  /* 0x00000050604c723c */ /* 0x040ff0000000184c */
[----:B------:R-:W-:Y:S08]  /*5160*/  HMMA.16816.F32 R80, R96, R82, R24 ;  /* 0x000000526050723c */ /* 0x000ff00000001818 */
[C---:B------:R-:W-:Y:S08]  /*5170*/  HMMA.16816.F32 R24, R20.reuse, R64, RZ ;  /* 0x000000401418723c */ /* 0x040ff000000018ff */
[----:B------:R-:W-:Y:S08]  /*5180*/  HMMA.16816.F32 R32, R20, R60, RZ ;  /* 0x0000003c1420723c */ /* 0x000ff000000018ff */
[C---:B-1----:R-:W-:Y:S08]  /*5190*/  HMMA.16816.F32 R128, R16.reuse, R50, R28 ;  /* 0x000000321080723c */ /* 0x042ff0000000181c */
[----:B------:R-:W-:Y:S01]  /*51a0*/  HMMA.16816.F32 R200, R16, R52, R40 ;  /* 0x0000003410c8723c */ /* 0x000fe20000001828 */
[----:B------:R-:W1:Y:S07]  /*51b0*/  LDSM.16.MT88.4 R40, [R0+0x3000] ;  /* 0x003000000028783b */ /* 0x000e6e0000004200 */
[----:B------:R-:W-:Y:S08]  /*51c0*/  HMMA.16816.F32 R28, R20, R44, RZ ;  /* 0x0000002c141c723c */ /* 0x000ff000000018ff */
[----:B------:R-:W-:Y:S08]  /*51d0*/  HMMA.16816.F32 R148, R16, R56, R24 ;  /* 0x000000381094723c */ /* 0x000ff00000001818 */
[----:B------:R-:W-:Y:S08]  /*51e0*/  HMMA.16816.F32 R24, R20, R46, RZ ;  /* 0x0000002e1418723c */ /* 0x000ff000000018ff */
[C---:B------:R-:W-:Y:S08]  /*51f0*/  HMMA.16816.F32 R132, R16.reuse, R48, R32 ;  /* 0x000000301084723c */ /* 0x040ff00000001820 */
[C---:B--2---:R-:W-:Y:S01]  /*5200*/  HMMA.16816.F32 R48, R16.reuse, R36, R28 ;  /* 0x000000241030723c */ /* 0x044fe2000000181c */
[----:B------:R-:W2:Y:S07]  /*5210*/  LDSM.16.MT88.4 R28, [R0+0x3800] ;  /* 0x00380000001c783b */ /* 0x000eae0000004200 */
[----:B------:R-:W-:Y:S08]  /*5220*/  HMMA.16816.F32 R120, R16, R38, R24 ;  /* 0x000000261078723c */ /* 0x000ff00000001818 */
[C---:B-1----:R-:W-:Y:S08]  /*5230*/  HMMA.16816.F32 R24, R20.reuse, R40, RZ ;  /* 0x000000281418723c */ /* 0x042ff000000018ff */
[----:B------:R-:W-:Y:S01]  /*5240*/  HMMA.16816.F32 R32, R20, R66, RZ ;  /* 0x000000421420723c */ /* 0x000fe200000018ff */
[----:B------:R2:W-:Y:S01]  /*5250*/  STL [R1+0x34], R126 ;  /* 0x0000347e01007387 */ /* 0x0005e20000100800 */
[----:B------:R-:W-:Y:S11]  /*5260*/  FADD.FTZ R3, R112, R102 ;  /* 0x0000006670037221 */ /* 0x000ff60000010000 */
[----:B------:R-:W-:Y:S11]  /*5270*/  @!UPT UIADD3 URZ, URZ, URZ, URZ ;  /* 0x0000003f3f3ff290 */ /* 0x000ff6000fffe03f */
[C---:B------:R-:W-:Y:S01]  /*5280*/  HMMA.16816.F32 R56, R16.reuse, R58, R32 ;  /* 0x0000003a1038723c */ /* 0x040fe20000001820 */
[----:B------:R-:W1:Y:S07]  /*5290*/  LDSM.16.MT88.4 R32, [R210+0x6000] ;  /* 0x00600000d220783b */ /* 0x000e6e0000004200 */
[----:B--2---:R-:W-:Y:S08]  /*52a0*/  HMMA.16816.F32 R124, R16, R28, R24 ;  /* 0x0000001c107c723c */ /* 0x004ff00000001818 */
[----:B------:R-:W-:Y:S01]  /*52b0*/  HMMA.16816.F32 R24, R20, R42, RZ ;  /* 0x0000002a1418723c */ /* 0x000fe200000018ff */
[----:B------:R-:W-:Y:S11]  /*52c0*/  IMAD.MOV.U32 R102, RZ, RZ, R85 ;  /* 0x000000ffff667224 */ /* 0x000ff600078e0055 */
[----:B------:R-:W-:Y:S11]  /*52d0*/  @!UPT UIADD3 URZ, URZ, URZ, URZ ;  /* 0x0000003f3f3ff290 */ /* 0x000ff6000fffe03f */
[----:B------:R-:W-:Y:S01]  /*52e0*/  @!UPT UIADD3 URZ, URZ, URZ, URZ ;  /* 0x0000003f3f3ff290 */ /* 0x000fe2000fffe03f */
[----:B------:R-:W-:Y:S01]  /*52f0*/  HMMA.16816.F32 R84, R16, R30, R24 ;  /* 0x0000001e1054723c */ /* 0x000fe20000001818 */
[----:B------:R-:W2:Y:S07]  /*5300*/  LDSM.16.MT88.4 R28, [R210+0x6800] ;  /* 0x00680000d21c783b */ /* 0x000eae0000004200 */
[----:B-1----:R-:W-:Y:S01]  /*5310*/  HMMA.16816.F32 R24, R20, R32, RZ ;  /* 0x000000201418723c */ /* 0x002fe200000018ff */
[----:B------:R-:W-:-:S04]  /*5320*/  FADD.FTZ R2, R117, R116 ;  /* 0x0000007475027221 */ /* 0x000fc80000010000 */
[----:B------:R-:W-:-:S04]  /*5330*/  FADD.FTZ R2, R115, R2 ;  /* 0x0000000273027221 */ /* 0x000fc80000010000 */
[----:B------:R-:W-:-:S04]  /*5340*/  FADD.FTZ R2, R118, R2 ;  /* 0x0000000276027221 */ /* 0x000fc80000010000 */
[----:B------:R-:W-:-:S11]  /*5350*/  FADD.FTZ R2, R119, R2 ;  /* 0x0000000277027221 */ /* 0x000fd60000010000 */
[----:B--2---:R-:W-:Y:S08]  /*5360*/  HMMA.16816.F32 R116, R16, R28, R24 ;  /* 0x0000001c1074723c */ /* 0x004ff00000001818 */
[----:B------:R-:W-:Y:S01]  /*5370*/  HMMA.16816.F32 R24, R20, R34, RZ ;  /* 0x000000221418723c */ /* 0x000fe200000018ff */
[----:B------:R-:W1:Y:S01]  /*5380*/  LDSM.16.MT88.4 R32, [R211+0x6000] ;  /* 0x00600000d320783b */ /* 0x000e620000004200 */
[----:B------:R-:W-:-:S04]  /*5390*/  FADD.FTZ R3, R113, R3 ;  /* 0x0000000371037221 */ /* 0x000fc80000010000 */
[----:B------:R-:W-:Y:S11]  /*53a0*/  FADD.FTZ R3, R114, R3 ;  /* 0x0000000372037221 */ /* 0x000ff60000010000 */
[----:B------:R-:W-:Y:S07]  /*53b0*/  @!UPT UIADD3 URZ, URZ, URZ, URZ ;  /* 0x0000003f3f3ff290 */ /* 0x000fee000fffe03f */
[----:B------:R-:W-:Y:S01]  /*53c0*/  HMMA.16816.F32 R112, R16, R30, R24 ;  /* 0x0000001e1070723c */ /* 0x000fe20000001818 */
[----:B------:R-:W2:Y:S07]  /*53d0*/  LDSM.16.MT88.4 R28, [R211+0x6800] ;  /* 0x00680000d31c783b */ /* 0x000eae0000004200 */
        /* <DEDUP_REMOVED lines=8> */
[----:B------:R-:W1:Y:S01]  /*5460*/  LDSM.16.MT88.4 R24, [R0+0x6000] ;  /* 0x006000000018783b */ /* 0x000e620000004200 */
[----:B------:R-:W-:Y:S02]  /*5470*/  FADD.FTZ R3, R216, R3 ;  /* 0x00000003d8037221 */ /* 0x000fe40000010000 */
[----:B------:R-:W-:-:S04]  /*5480*/  FADD.FTZ R2, R224, R2 ;  /* 0x00000002e0027221 */ /* 0x000fc80000010000 */
[C---:B-1----:R-:W-:Y:S08]  /*5490*/  HMMA.16816.F32 R28, R20.reuse, R24, RZ ;  /* 0x00000018141c723c */ /* 0x042ff000000018ff */
[----:B------:R-:W-:Y:S01]  /*54a0*/  HMMA.16816.F32 R20, R20, R26, RZ ;  /* 0x0000001a1414723c */ /* 0x000fe200000018ff */
[----:B------:R-:W1:Y:S01]  /*54b0*/  LDSM.16.MT88.4 R24, [R0+0x6800] ;  /* 0x006800000018783b */ /* 0x000e620000004200 */
[----:B------:R-:W-:-:S02]  /*54c0*/  FADD.FTZ R3, R215, R3 ;  /* 0x00000003d7037221 */ /* 0x000fc40000010000 */
[----:B------:R-:W-:Y:S02]  /*54d0*/  FADD.FTZ R2, R223, R2 ;  /* 0x00000002df027221 */ /* 0x000fe40000010000 */
[----:B------:R-:W-:Y:S02]  /*54e0*/  FADD.FTZ R3, R219, R3 ;  /* 0x00000003db037221 */ /* 0x000fe40000010000 */
[----:B------:R-:W-:Y:S02]  /*54f0*/  FADD.FTZ R2, R225, R2 ;  /* 0x00000002e1027221 */ /* 0x000fe40000010000 */
[----:B------:R-:W-:Y:S02]  /*5500*/  IMAD.MOV.U32 R215, RZ, RZ, R72 ;  /* 0x000000ffffd77224 */ /* 0x000fe400078e0048 */
[----:B------:R-:W-:Y:S02]  /*5510*/  IMAD.MOV.U32 R223, RZ, RZ, R73 ;  /* 0x000000ffffdf7224 */ /* 0x000fe400078e0049 */
[----:B------:R-:W-:-:S02]  /*5520*/  IMAD.MOV.U32 R219, RZ, RZ, R74 ;  /* 0x000000ffffdb7224 */ /* 0x000fc400078e004a */
[----:B------:R-:W-:Y:S02]  /*5530*/  IMAD.MOV.U32 R225, RZ, RZ, R75 ;  /* 0x000000ffffe17224 */ /* 0x000fe400078e004b */
[C---:B-1----:R-:W-:Y:S08]  /*5540*/  HMMA.16816.F32 R72, R16.reuse, R24, R28 ;  /* 0x000000181048723c */ /* 0x042ff0000000181c */
[----:B------:R-:W-:Y:S01]  /*5550*/  HMMA.16816.F32 R28, R16, R26, R20 ;  /* 0x0000001a101c723c */ /* 0x000fe20000001814 */
[----:B------:R-:W1:Y:S01]  /*5560*/  LDSM.16.MT88.4 R16, [R210+0x1000] ;  /* 0x00100000d210783b */ /* 0x000e620000004200 */
[----:B------:R-:W-:-:S02]  /*5570*/  IMAD.MOV.U32 R216, RZ, RZ, R70 ;  /* 0x000000ffffd87224 */ /* 0x000fc400078e0046 */
[----:B------:R-:W-:Y:S01]  /*5580*/  IMAD.MOV.U32 R224, RZ, RZ, R71 ;  /* 0x000000ffffe07224 */ /* 0x000fe200078e0047 */
[----:B------:R-:W2:Y:S03]  /*5590*/  LDSM.16.MT88.4 R20, [R211+0x1000] ;  /* 0x00100000d314783b */ /* 0x000ea60000004200 */
        /* <DEDUP_REMOVED lines=26> */
[----:B------:R-:W1:Y:S04]  /*5740*/  LDSM.16.MT88.4 R16, [R211+0x1800] ;  /* 0x00180000d310783b */ /* 0x000e680000004200 */
[----:B------:R-:W3:Y:S03]  /*5750*/  LDSM.16.MT88.4 R12, [R0+0x1800] ;  /* 0x00180000000c783b */ /* 0x000ee60000004200 */
[C---:B--2---:R-:W-:Y:S08]  /*5760*/  HMMA.16816.F32 R148, R8.reuse, R20, R68 ;  /* 0x000000140894723c */ /* 0x044ff00000001844 */
[C---:B------:R-:W-:Y:S01]  /*5770*/  HMMA.16816.F32 R92, R8.reuse, R22, R60 ;  /* 0x00000016085c723c */ /* 0x040fe2000000183c */
[----:B------:R-:W2:Y:S07]  /*5780*/  LDSM.16.MT88.4 R20, [R210+0x4800] ;  /* 0x00480000d214783b */ /* 0x000eae0000004200 */
[C---:B-1----:R-:W-:Y:S08]  /*5790*/  HMMA.16816.F32 R132, R8.reuse, R16, R52 ;  /* 0x000000100884723c */ /* 0x042ff00000001834 */
[C---:B------:R-:W-:Y:S01]  /*57a0*/  HMMA.16816.F32 R52, R8.reuse, R18, R44 ;  /* 0x000000120834723c */ /* 0x040fe2000000182c */
[----:B------:R-:W1:Y:S07]  /*57b0*/  LDSM.16.MT88.4 R16, [R211+0x4800] ;  /* 0x00480000d310783b */ /* 0x000e6e0000004200 */
        /* <DEDUP_REMOVED lines=12> */
[C---:B--2---:R-:W-:Y:S01]  /*5880*/  HMMA.16816.F32 R36, R8.reuse, R20, R144 ;  /* 0x000000140824723c */ /* 0x044fe20000001890 */
[----:B------:R-:W-:Y:S01]  /*5890*/  FADD.FTZ R3, R220, R3 ;  /* 0x00000003dc037221 */ /* 0x000fe20000010000 */
[----:B------:R-:W-:Y:S06]  /*58a0*/  LDSM.16.MT88.4 R144, [R210+0x2800] ;  /* 0x00280000d290783b */ /* 0x000fec0000004200 */
[C---:B------:R-:W-:Y:S01]  /*58b0*/  HMMA.16816.F32 R32, R8.reuse, R22, R128 ;  /* 0x000000160820723c */ /* 0x040fe20000001880 */
[----:B------:R-:W-:Y:S07]  /*58c0*/  LDSM.16.MT88.4 R20, [R210+0x2000] ;  /* 0x00200000d214783b */ /* 0x000fee0000004200 */
[C---:B-1----:R-:W-:Y:S01]  /*58d0*/  HMMA.16816.F32 R28, R8.reuse, R16, R120 ;  /* 0x00000010081c723c */ /* 0x042fe20000001878 */
[----:B------:R-:W-:Y:S01]  /*58e0*/  FADD.FTZ R2, R217, R2 ;  /* 0x00000002d9027221 */ /* 0x000fe20000010000 */
[----:B------:R-:W-:Y:S06]  /*58f0*/  LDSM.16.MT88.4 R120, [R0+0x2800] ;  /* 0x002800000078783b */ /* 0x000fec0000004200 */
[C---:B------:R-:W-:Y:S01]  /*5900*/  HMMA.16816.F32 R24, R8.reuse, R18, R116 ;  /* 0x000000120818723c */ /* 0x040fe20000001874 */
[----:B------:R-:W-:Y:S07]  /*5910*/  LDSM.16.MT88.4 R16, [R211+0x2000] ;  /* 0x00200000d310783b */ /* 0x000fee0000004200 */
[C---:B---3--:R-:W-:Y:S08]  /*5920*/  HMMA.16816.F32 R112, R8.reuse, R12, R112 ;  /* 0x0000000c0870723c */ /* 0x048ff00000001870 */
[----:B------:R-:W-:Y:S01]  /*5930*/  HMMA.16816.F32 R88, R8, R14, R88 ;  /* 0x0000000e0858723c */ /* 0x000fe20000001858 */
[----:B------:R-:W1:Y:S04]  /*5940*/  LDSM.16.MT88.4 R8, [R210+0x5000] ;  /* 0x00500000d208783b */ /* 0x000e680000004200 */
[----:B------:R-:W2:Y:S01]  /*5950*/  LDSM.16.MT88.4 R12, [R0+0x2000] ;  /* 0x00200000000c783b */ /* 0x000ea20000004200 */
[----:B------:R-:W-:-:S03]  /*5960*/  FADD.FTZ R3, R204, R3 ;  /* 0x00000003cc037221 */ /* 0x000fc60000010000 */
[----:B------:R-:W-:Y:S01]  /*5970*/  LDSM.16.MT88.4 R128, [R211+0x2800] ;  /* 0x00280000d380783b */ /* 0x000fe20000004200 */
        /* <DEDUP_REMOVED lines=11> */
[----:B------:R-:W2:Y:S01]  /*5a30*/  LDSM.16.MT88.4 R12, [R210+0x8000] ;  /* 0x00800000d20c783b */ /* 0x000ea20000004200 */
[----:B------:R-:W-:-:S02]  /*5a40*/  FADD.FTZ R2, R218, R2 ;  /* 0x00000002da027221 */ /* 0x000fc40000010000 */
[----:B------:R-:W-:Y:S01]  /*5a50*/  FADD.FTZ R3, R103, R3 ;  /* 0x0000000367037221 */ /* 0x000fe20000010000 */
[----:B------:R-:W-:Y:S03]  /*5a60*/  LDSM.16.MT88.4 R64, [R0+0x5800] ;  /* 0x005800000040783b */ /* 0x000fe60000004200 */
[C---:B-1----:R-:W-:Y:S01]  /*5a70*/  HMMA.16816.F32 R28, R4.reuse, R8, R28 ;  /* 0x00000008041c723c */ /* 0x042fe2000000181c */
[----:B------:R-:W-:Y:S07]  /*5a80*/  LDSM.16.MT88.4 R56, [R211+0x5800] ;  /* 0x00580000d338783b */ /* 0x000fee0000004200 */
[----:B------:R-:W-:Y:S01]  /*5a90*/  HMMA.16816.F32 R24, R4, R10, R24 ;  /* 0x0000000a0418723c */ /* 0x000fe20000001818 */
[----:B------:R-:W1:Y:S01]  /*5aa0*/  LDSM.16.MT88.4 R8, [R0+0x8000] ;  /* 0x008000000008783b */ /* 0x000e620000004200 */
[----:B------:R-:W-:-:S02]  /*5ab0*/  FADD.FTZ R2, R221, R2 ;  /* 0x00000002dd027221 */ /* 0x000fc40000010000 */
[----:B------:R-:W-:Y:S02]  /*5ac0*/  FADD.FTZ R3, R205, R3 ;  /* 0x00000003cd037221 */ /* 0x000fe40000010000 */
[----:B------:R-:W-:Y:S02]  /*5ad0*/  FADD.FTZ R2, R222, R2 ;  /* 0x00000002de027221 */ /* 0x000fe40000010000 */
[----:B---3--:R-:W-:Y:S02]  /*5ae0*/  HMMA.16816.F32 R68, R4, R20, R68 ;  /* 0x000000140444723c */ /* 0x008fe40000001844 */
[----:B------:R-:W-:-:S06]  /*5af0*/  FADD.FTZ R2, R219, R2 ;  /* 0x00000002db027221 */ /* 0x000fcc0000010000 */
[C---:B------:R-:W-:Y:S08]  /*5b00*/  HMMA.16816.F32 R60, R4.reuse, R22, R60 ;  /* 0x00000016043c723c */ /* 0x040ff0000000183c */
[C---:B----4-:R-:W-:Y:S08]  /*5b10*/  HMMA.16816.F32 R48, R4.reuse, R16, R48 ;  /* 0x000000100430723c */ /* 0x050ff00000001830 */
[C---:B------:R-:W-:Y:S08]  /*5b20*/  HMMA.16816.F32 R44, R4.reuse, R18, R44 ;  /* 0x00000012042c723c */ /* 0x040ff0000000182c */
[C---:B--2---:R-:W-:Y:S08]  /*5b30*/  HMMA.16816.F32 R36, R4.reuse, R12, R36 ;  /* 0x0000000c0424723c */ /* 0x044ff00000001824 */
[C---:B-1----:R-:W-:Y:S08]  /*5b40*/  HMMA.16816.F32 R92, R4.reuse, R8, R112 ;  /* 0x00000008045c723c */ /* 0x042ff00000001870 */
[C---:B------:R-:W-:Y:S01]  /*5b50*/  HMMA.16816.F32 R32, R4.reuse, R14, R32 ;  /* 0x0000000e0420723c */ /* 0x040fe20000001820 */
[----:B------:R-:W-:Y:S01]  /*5b60*/  FADD.FTZ R2, R223, R2 ;  /* 0x00000002df027221 */ /* 0x000fe20000010000 */
[----:B------:R-:W1:Y:S06]  /*5b70*/  LDSM.16.MT88.4 R112, [R210+0x5800] ;  /* 0x00580000d270783b */ /* 0x000e6c0000004200 */
[----:B------:R-:W-:Y:S01]  /*5b80*/  HMMA.16816.F32 R8, R4, R10, R88 ;  /* 0x0000000a0408723c */ /* 0x000fe20000001858 */
[----:B------:R2:W-:Y:S01]  /*5b90*/  LDSM.16.MT88.4 R4, [R0+0x8800] ;  /* 0x008800000004783b */ /* 0x0005e20000004200 */
[----:B------:R-:W-:-:S03]  /*5ba0*/  FADD.FTZ R2, R215, R2 ;  /* 0x00000002d7027221 */ /* 0x000fc60000010000 */
[----:B------:R-:W-:Y:S01]  /*5bb0*/  LDSM.16.MT88.4 R88, [R211+0x8800] ;  /* 0x00880000d358783b */ /* 0x000fe20000004200 */
[----:B------:R-:W-:Y:S02]  /*5bc0*/  FADD.FTZ R2, R224, R2 ;  /* 0x00000002e0027221 */ /* 0x000fe40000010000 */
[----:B--2---:R-:W-:-:S04]  /*5bd0*/  FADD.FTZ R0, R225, R3 ;  /* 0x00000003e1007221 */ /* 0x004fc80000010000 */
[----:B------:R-:W-:-:S04]  /*5be0*/  FADD.FTZ R0, R252, R0 ;  /* 0x00000000fc007221 */ /* 0x000fc80000010000 */
[----:B------:R-:W-:-:S04]  /*5bf0*/  FADD.FTZ R0, R251, R0 ;  /* 0x00000000fb007221 */ /* 0x000fc80000010000 */
[----:B------:R-:W-:-:S04]  /*5c00*/  FADD.FTZ R0, R250, R0 ;  /* 0x00000000fa007221 */ /* 0x000fc80000010000 */
[----:B------:R-:W-:Y:S02]  /*5c10*/  FADD.FTZ R0, R248, R0 ;  /* 0x00000000f8007221 */ /* 0x000fe40000010000 */
[----:B------:R-:W-:Y:S02]  /*5c20*/  FADD.FTZ R2, R216, R2 ;  /* 0x00000002d8027221 */ /* 0x000fe40000010000 */
[----:B------:R-:W-:Y:S02]  /*5c30*/  FADD.FTZ R0, R245, R0 ;  /* 0x00000000f5007221 */ /* 0x000fe40000010000 */
[----:B------:R-:W-:Y:S02]  /*5c40*/  FADD.FTZ R2, R102, R2 ;  /* 0x0000000266027221 */ /* 0x000fe40000010000 */
[----:B------:R-:W-:Y:S01]  /*5c50*/  FADD.FTZ R0, R244, R0 ;  /* 0x00000000f4007221 */ /* 0x000fe20000010000 */
[----:B------:R-:W-:Y:S01]  /*5c60*/  HMMA.16816.F32 R124, R96, R120, R124 ;  /* 0x00000078607c723c */ /* 0x000fe2000000187c */
[----:B------:R-:W-:-:S02]  /*5c70*/  FADD.FTZ R3, R249, R2 ;  /* 0x00000002f9037221 */ /* 0x000fc40000010000 */
[----:B------:R-:W-:Y:S02]  /*5c80*/  FADD.FTZ R2, R243, R0 ;  /* 0x00000000f3027221 */ /* 0x000fe40000010000 */
[----:B------:R-:W-:-:S03]  /*5c90*/  FADD.FTZ R0, R247, R3 ;  /* 0x00000003f7007221 */ /* 0x000fc60000010000 */
[----:B------:R-:W-:Y:S01]  /*5ca0*/  HMMA.16816.F32 R120, R96, R122, R72 ;  /* 0x0000007a6078723c */ /* 0x000fe20000001848 */
[----:B------:R-:W2:Y:S01]  /*5cb0*/  LDSM.16.MT88.4 R72, [R210+0x8800] ;  /* 0x00880000d248783b */ /* 0x000ea20000004200 */
        /* <DEDUP_REMOVED lines=10> */
[----:B------:R3:W-:Y:S01]  /*5d60*/  STL [R1+0x4], R3 ;  /* 0x0000040301007387 */ /* 0x0007e20000100800 */
[----:B------:R-:W-:Y:S01]  /*5d70*/  ISETP.GE.AND P0, PT, R226, 0x3, PT ;  /* 0x00000003e200780c */ /* 0x000fe20003f06270 */
[C---:B------:R-:W-:Y:S01]  /*5d80*/  HMMA.16816.F32 R132, R96.reuse, R128, R132 ;  /* 0x000000806084723c */ /* 0x040fe20000001884 */
[----:B------:R-:W-:Y:S07]  /*5d90*/  BSSY B0, `(.L_x_1087) ;  /* 0x000003d000007945 */ /* 0x000fee0003800000 */
[C---:B------:R-:W-:Y:S08]  /*5da0*/  HMMA.16816.F32 R128, R96.reuse, R130, R52 ;  /* 0x000000826080723c */ /* 0x040ff00000001834 */
[C---:B-1----:R-:W-:Y:S08]  /*5db0*/  HMMA.16816.F32 R116, R96.reuse, R112, R116 ;  /* 0x000000706074723c */ /* 0x042ff00000001874 */
[C---:B------:R-:W-:Y:S08]  /*5dc0*/  HMMA.16816.F32 R52, R96.reuse, R56, R68 ;  /* 0x000000386034723c */ /* 0x040ff00000001844 */
[C---:B------:R-:W-:Y:S08]  /*5dd0*/  HMMA.16816.F32 R112, R96.reuse, R114, R84 ;  /* 0x000000726070723c */ /* 0x040ff00000001854 */
[C---:B------:R-:W-:Y:S08]  /*5de0*/  HMMA.16816.F32 R56, R96.reuse, R58, R60 ;  /* 0x0000003a6038723c */ /* 0x040ff0000000183c */
[C---:B------:R-:W-:Y:S08]  /*5df0*/  HMMA.16816.F32 R148, R96.reuse, R144, R148 ;  /* 0x000000906094723c */ /* 0x040ff00000001894 */
        /* <DEDUP_REMOVED lines=8> */
[----:B------:R-:W-:Y:S01]  /*5e80*/  HMMA.16816.F32 R96, R96, R6, R8 ;  /* 0x000000066060723c */ /* 0x000fe20000001808 */
[----:B------:R-:W-:Y:S07]  /*5e90*/  @!UPT UIADD3 URZ, URZ, URZ, URZ ;  /* 0x0000003f3f3ff290 */ /* 0x000fee000fffe03f */
[----:B------:R-:W-:Y:S11]  /*5ea0*/  @!P0 BRA `(.L_x_1088) ;  /* 0x000002b000008947 */ /* 0x000ff60003800000 */
[----:B---3--:R-:W2:Y:S04]  /*5eb0*/  LDL.LU.64 R220, [R1+0x68] ;  /* 0x0000680001dc7983 */ /* 0x008ea80000300a00 */
[----:B------:R-:W3:Y:S04]  /*5ec0*/  LDL.64 R218, [R1+0x10] ;  /* 0x0000100001da7983 */ /* 0x000ee80000100a00 */
[----:B------:R-:W4:Y:S04]  /*5ed0*/  LDL R224, [R1+0x1c] ;  /* 0x00001c0001e07983 */ /* 0x000f280000100800 */
[----:B------:R-:W5:Y:S04]  /*5ee0*/  LDL R216, [R1+0x20] ;  /* 0x0000200001d87983 */ /* 0x000f680000100800 */
[----:B------:R-:W5:Y:S01]  /*5ef0*/  LDL R102, [R1+0x28] ;  /* 0x0000280001667983 */ /* 0x000f620000100800 */
[----:B------:R-:W-:Y:S01]  /*5f00*/  IADD3 R0, R226, -0x3, RZ ;  /* 0xfffffffde2007810 */ /* 0x000fe20007ffe0ff */
[----:B------:R-:W-:-:S02]  /*5f10*/  IMAD.MOV.U32 R215, RZ, RZ, c[0x0][0x1e0] ;  /* 0x00007800ffd77624 */ /* 0x000fc400078e00ff */
[----:B------:R-:W-:Y:S01]  /*5f20*/  IMAD.MOV.U32 R223, RZ, RZ, 0x6 ;  /* 0x00000006ffdf7424 */ /* 0x000fe200078e00ff */
[----:B------:R-:W-:Y:S01]  /*5f30*/  SHF.R.S32.HI R2, RZ, 0x1f, R0 ;  /* 0x0000001fff027819 */ /* 0x000fe20000011400 */
[----:B------:R-:W-:-:S03]  /*5f40*/  IMAD.WIDE.U32 R4, R0, c[0x0][0x1e0], RZ ;  /* 0x0000780000047a25 */ /* 0x000fc600078e00ff */
[C---:B------:R-:W-:Y:S01]  /*5f50*/  SHF.L.U64.HI R7, R215.reuse, R223, c[0x0][0x1e4] ;  /* 0x00007900d7077619 */ /* 0x040fe200000102df */
[----:B------:R-:W-:Y:S02]  /*5f60*/  IMAD R2, R2, c[0x0][0x1e0], RZ ;  /* 0x0000780002027a24 */ /* 0x000fe400078e02ff */
[----:B------:R-:W-:Y:S02]  /*5f70*/  IMAD.SHL.U32 R6, R215, 0x40, RZ ;  /* 0x00000040d7067824 */ /* 0x000fe400078e00ff */
[----:B------:R-:W-:-:S04]  /*5f80*/  IMAD R0, R0, c[0x0][0x1e4], R2 ;  /* 0x0000790000007a24 */ /* 0x000fc800078e0202 */
[----:B------:R-:W-:-:S04]  /*5f90*/  IMAD.IADD R0, R5, 0x1, R0 ;  /* 0x0000000105007824 */ /* 0x000fc800078e0200 */
[----:B------:R-:W-:Y:S02]  /*5fa0*/  IMAD R0, R0, 0x60, RZ ;  /* 0x0000006000007824 */ /* 0x000fe400078e02ff */
[----:B--2---:R-:W-:-:S04]  /*5fb0*/  IMAD.WIDE.U32 R4, R4, 0x60, R220 ;  /* 0x0000006004047825 */ /* 0x004fc800078e00dc */
[----:B------:R-:W-:Y:S01]  /*5fc0*/  IMAD.IADD R0, R5, 0x1, R0 ;  /* 0x0000000105007824 */ /* 0x000fe200078e0200 */
[----:B------:R-:W-:Y:S02]  /*5fd0*/  LEA R2, P4, R4, c[0x0][0x1c8], 0x1 ;  /* 0x0000720004027a11 */ /* 0x000fe400078808ff */
[----:B---3--:R-:W-:Y:S02]  /*5fe0*/  ISETP.GE.AND P3, PT, R218, c[0x0][0x1d4], PT ;  /* 0x00007500da007a0c */ /* 0x008fe40003f66270 */
[----:B----4-:R-:W-:Y:S02]  /*5ff0*/  ISETP.GE.AND P1, PT, R224, c[0x0][0x1d4], PT ;  /* 0x00007500e0007a0c */ /* 0x010fe40003f26270 */
[----:B------:R-:W-:Y:S02]  /*6000*/  LEA.HI.X R3, R4, c[0x0][0x1cc], R0, 0x1, P4 ;  /* 0x0000730004037a11 */ /* 0x000fe400020f0c00 */
[----:B-----5:R-:W-:Y:S02]  /*6010*/  ISETP.GE.AND P0, PT, R216, c[0x0][0x1d4], PT ;  /* 0x00007500d8007a0c */ /* 0x020fe40003f06270 */
[----:B------:R-:W-:-:S02]  /*6020*/  IADD3 R10, P6, P5, R6, 0x80, R2 ;  /* 0x00000080060a7810 */ /* 0x000fc40007dde002 */
[-C--:B------:R-:W-:Y:S02]  /*6030*/  IADD3 R4, P4, R2, R6.reuse, RZ ;  /* 0x0000000602047210 */ /* 0x080fe40007f9e0ff */
        /* <DEDUP_REMOVED lines=18> */
.L_x_1088:
[----:B---3--:R-:W-:Y:S05]  /*6160*/  BSYNC B0 ;  /* 0x0000000000007941 */ /* 0x008fea0003800000 */
.L_x_1087:
[----:B------:R-:W2:Y:S01]  /*6170*/  LDL R0, [R1+0x5c] ;  /* 0x00005c0001007983 */ /* 0x000ea20000100800 */
[----:B-1----:R-:W-:Y:S01]  /*6180*/  IMAD.MOV.U32 R3, RZ, RZ, c[0x0][0x168] ;  /* 0x00005a00ff037624 */ /* 0x002fe200078e00ff */
[----:B------:R-:W-:Y:S01]  /*6190*/  IADD3 R223, R226, -0x2, RZ ;  /* 0xfffffffee2df7810 */ /* 0x000fe20007ffe0ff */
[----:B------:R-:W-:Y:S01]  /*61a0*/  IMAD.MOV.U32 R204, RZ, RZ, 0x1 ;  /* 0x00000001ffcc7424 */ /* 0x000fe200078e00ff */
[----:B------:R-:W0:Y:S01]  /*61b0*/  LDGDEPBAR ;  /* 0x00000000000079af */ /* 0x000e220000000000 */
[----:B--2---:R-:W-:-:S05]  /*61c0*/  @P2 IMAD.HI.U32 R2, R0, c[0x0][0x2c8], RZ ;  /* 0x0000b20000022a27 */ /* 0x004fca00078e00ff */
[----:B------:R-:W-:-:S04]  /*61d0*/  @P2 SHF.R.U32.HI R0, RZ, c[0x0][0x2cc], R2 ;  /* 0x0000b300ff002a19 */ /* 0x000fc80000011602 */
[----:B------:R-:W-:-:S05]  /*61e0*/  IADD3 R0, R0, c[0x0][0x1d0], -R3 ;  /* 0x0000740000007a10 */ /* 0x000fca0007ffe803 */
[----:B------:R-:W-:-:S05]  /*61f0*/  IMAD.HI R0, R0, 0x2aaaaaab, RZ ;  /* 0x2aaaaaab00007827 */ /* 0x000fca00078e02ff */
[----:B------:R-:W-:-:S04]  /*6200*/  SHF.R.U32.HI R2, RZ, 0x1f, R0 ;  /* 0x0000001fff027819 */ /* 0x000fc80000011600 */
[----:B------:R-:W-:-:S04]  /*6210*/  LEA.HI.SX32 R0, R0, R2, 0x1c ;  /* 0x0000000200007211 */ /* 0x000fc800078fe2ff */
[----:B------:R-:W-:-:S04]  /*6220*/  IMNMX R3, RZ, R0, !PT ;  /* 0x00000000ff037217 */ /* 0x000fc80007800200 */
[----:B------:R-:W-:Y:S01]  /*6230*/  ISETP.GE.AND P0, PT, R223, R3, PT ;  /* 0x00000003df00720c */ /* 0x000fe20003f06270 */
[----:B------:R1:W-:Y:S04]  /*6240*/  STL [R1+0x18], R3 ;  /* 0x0000180301007387 */ /* 0x0003e80000100800 */
[----:B------:R1:W-:Y:S08]  /*6250*/  STL [R1], RZ ;  /* 0x000000ff01007387 */ /* 0x0003f00000100800 */
[----:B------:R-:W-:Y:S05]  /*6260*/  @!P0 BRA `(.L_x_1089) ;  /* 0x000046b000008947 */ /* 0x000fea0003800000 */
[----:B------:R-:W2:Y:S01]  /*6270*/  LDL R4, [R1+0x34] ;  /* 0x0000340001047983 */ /* 0x000ea20000100800 */
[----:B-1----:R-:W-:Y:S01]  /*6280*/  IMAD.MOV.U32 R3, RZ, RZ, R100 ;  /* 0x000000ffff037224 */ /* 0x002fe200078e0064 */
[----:B------:R-:W-:Y:S01]  /*6290*/  MOV R238, R223 ;  /* 0x000000df00ee7202 */ /* 0x000fe20000000f00 */
[----:B------:R-:W-:Y:S01]  /*62a0*/  IMAD.MOV.U32 R2, RZ, RZ, R101 ;  /* 0x000000ffff027224 */ /* 0x000fe200078e0065 */
[----:B------:R1:W-:Y:S01]  /*62b0*/  STL [R1], RZ ;  /* 0x000000ff01007387 */ /* 0x0003e20000100800 */
[----:B------:R-:W-:Y:S01]  /*62c0*/  MOV R204, 0x1 ;  /* 0x0000000100cc7802 */ /* 0x000fe20000000f00 */
[----:B--2---:R-:W-:-:S05]  /*62d0*/  @P2 IMAD.HI.U32 R0, R4, c[0x0][0x2c8], RZ ;  /* 0x0000b20004002a27 */ /* 0x004fca00078e00ff */
[----:B------:R-:W-:-:S05]  /*62e0*/  @P2 SHF.R.U32.HI R0, RZ, c[0x0][0x2cc], R0 ;  /* 0x0000b300ff002a19 */ /* 0x000fca0000011600 */
[----:B------:R1:W-:Y:S02]  /*62f0*/  @P2 STL [R1+0x24], R0 ;  /* 0x0000240001002387 */ /* 0x0003e40000100800 */
.L_x_1090:
[----:B------:R-:W-:Y:S04]  /*6300*/  DEPBAR.LE SB0, 0x2 ;  /* 0x000080800000791a */ /* 0x000fe80000000000 */
[----:B------:R-:W-:Y:S01]  /*6310*/  WARPSYNC 0xffffffff ;  /* 0xffffffff00007948 */ /* 0x000fe20003800000 */
[----:B------:R-:W-:Y:S01]  /*6320*/  BAR.SYNC.DEFER_BLOCKING 0x0 ;  /* 0x0000000000007b1d */ /* 0x000fe20000010000 */
[----:B------:R-:W-:Y:S01]  /*6330*/  IMAD R205, R204, 0x9000, RZ ;  /* 0x00009000cccd7824 */ /* 0x000fe200078e02ff */
[C---:B------:R-:W-:Y:S02]  /*6340*/  ISETP.GE.AND P5, PT, R238.reuse, 0x1, PT ;  /* 0x00000001ee00780c */ /* 0x040fe40003fa6270 */
[----:B------:R-:W-:Y:S02]  /*6350*/  IADD3 R218, R238, -0x1, RZ ;  /* 0xffffffffeeda7810 */ /* 0x000fe40007ffe0ff */
[----:B-1----:R-:W-:Y:S04]  /*6360*/  IADD3 R0, R209, R205, RZ ;  /* 0x000000cdd1007210 */ /* 0x002fe80007ffe0ff */
[----:B------:R-:W-:Y:S05]  /*6370*/  IADD3 R200, R208, R0, RZ ;  /* 0x00000000d0c87210 */ /* 0x000fea0007ffe0ff */
[----:B------:R-:W-:Y:S01]  /*6380*/  @P5 IMAD.WIDE.U32 R202, R218, c[0x0][0x208], RZ ;  /* 0x00008200daca5a25 */ /* 0x000fe200078e00ff */
[----:B------:R-:W1:Y:S08]  /*6390*/  LDSM.16.M88.4 R8, [R0] ;  /* 0x000000000008783b */ /* 0x000e700000000200 */
[----:B------:R-:W2:Y:S08]  /*63a0*/  LDSM.16.M88.4 R16, [R0+0x800] ;  /* 0x000800000010783b */ /* 0x000eb00000000200 */
[----:B------:R-:W3:Y:S08]  /*63b0*/  LDSM.16.M88.4 R24, [R0+0x1000] ;  /* 0x001000000018783b */ /* 0x000ef00000000200 */
[----:B------:R-:W4:Y:S04]  /*63c0*/  LDL R215, [R1+0x48] ;  /* 0x0000480001d77983 */ /* 0x000f280000100800 */
[----:B------:R-:W5:Y:S08]  /*63d0*/  LDSM.16.M88.4 R32, [R0+0x1800] ;  /* 0x001800000020783b */ /* 0x000f700000000200 */
[----:B------:R-:W4:Y:S01]  /*63e0*/  LDL R201, [R1+0x30] ;  /* 0x0000300001c97983 */ /* 0x000f220000100800 */
[C---:B-1----:R-:W-:Y:S03]  /*63f0*/  HMMA.16816.F32 R4, R152.reuse, R8, RZ ;  /* 0x000000089804723c */ /* 0x042fe600000018ff */
[----:B------:R-:W1:Y:S05]  /*6400*/  LDSM.16.M88.4 R40, [R0+0x2000] ;  /* 0x002000000028783b */ /* 0x000e6a0000000200 */
[C---:B------:R-:W-:Y:S03]  /*6410*/  HMMA.16816.F32 R8, R152.reuse, R10, RZ ;  /* 0x0000000a9808723c */ /* 0x040fe600000018ff */
[----:B------:R-:W1:Y:S05]  /*6420*/  LDSM.16.M88.4 R48, [R0+0x2800] ;  /* 0x002800000030783b */ /* 0x000e6a0000000200 */
[C---:B--2---:R-:W-:Y:S03]  /*6430*/  HMMA.16816.F32 R12, R152.reuse, R16, RZ ;  /* 0x00000010980c723c */ /* 0x044fe600000018ff */
[----:B------:R-:W2:Y:S06]  /*6440*/  LDL.64 R216, [R1+0x38] ;  /* 0x0000380001d87983 */ /* 0x000eac0000100a00 */
[----:B------:R-:W2:Y:S01]  /*6450*/  LDL.LU R221, [R1] ;  /* 0x0000000001dd7983 */ /* 0x000ea20000300800 */
[C---:B------:R-:W-:Y:S03]  /*6460*/  HMMA.16816.F32 R16, R152.reuse, R18, RZ ;  /* 0x000000129810723c */ /* 0x040fe600000018ff */
[----:B------:R-:W1:Y:S05]  /*6470*/  LDSM.16.M88.4 R100, [R200] ;  /* 0x00000000c864783b */ /* 0x000e6a0000000200 */
[C---:B---3--:R-:W-:Y:S03]  /*6480*/  HMMA.16816.F32 R20, R152.reuse, R24, RZ ;  /* 0x000000189814723c */ /* 0x048fe600000018ff */
[----:B------:R-:W3:Y:S05]  /*6490*/  LDL.64 R228, [R1+0x10] ;  /* 0x0000100001e47983 */ /* 0x000eea0000100a00 */
[C---:B------:R-:W-:Y:S01]  /*64a0*/  HMMA.16816.F32 R24, R152.reuse, R26, RZ ;  /* 0x0000001a9818723c */ /* 0x040fe200000018ff */
[----:B------:R-:W2:Y:S04]  /*64b0*/  LDL R222, [R1+0x24] ;  /* 0x0000240001de7983 */ /* 0x000ea80000100800 */
[----:B------:R-:W2:Y:S03]  /*64c0*/  LDL R227, [R1+0x1c] ;  /* 0x00001c0001e37983 */ /* 0x000ea60000100800 */
[C---:B-----5:R-:W-:Y:S01]  /*64d0*/  HMMA.16816.F32 R28, R152.reuse, R32, RZ ;  /* 0x00000020981c723c */ /* 0x060fe200000018ff */
[----:B------:R-:W5:Y:S04]  /*64e0*/  LDL R220, [R1+0x58] ;  /* 0x0000580001dc7983 */ /* 0x000f680000100800 */
[----:B------:R-:W4:Y:S03]  /*64f0*/  LDL R226, [R1+0x20] ;  /* 0x0000200001e27983 */ /* 0x000f260000100800 */
[C---:B------:R-:W-:Y:S08]  /*6500*/  HMMA.16816.F32 R32, R152.reuse, R34, RZ ;  /* 0x000000229820723c */ /* 0x040ff000000018ff */
[C---:B-1----:R-:W-:Y:S08]  /*6510*/  HMMA.16816.F32 R36, R152.reuse, R40, RZ ;  /* 0x000000289824723c */ /* 0x042ff000000018ff */
[C---:B------:R-:W-:Y:S08]  /*6520*/  HMMA.16816.F32 R40, R152.reuse, R42, RZ ;  /* 0x0000002a9828723c */ /* 0x040ff000000018ff */
[C---:B------:R-:W-:Y:S08]  /*6530*/  HMMA.16816.F32 R44, R152.reuse, R48, RZ ;  /* 0x00000030982c723c */ /* 0x040ff000000018ff */
[----:B------:R-:W-:Y:S08]  /*6540*/  HMMA.16816.F32 R48, R152, R50, RZ ;  /* 0x000000329830723c */ /* 0x000ff000000018ff */
[C---:B------:R-:W-:Y:S08]  /*6550*/  HMMA.16816.F32 R4, R156.reuse, R100, R4 ;  /* 0x000000649c04723c */ /* 0x040ff00000001804 */
        /* <DEDUP_REMOVED lines=13> */
[----:B------:R-:W1:Y:S02]  /*6630*/  LDSM.16.M88.4 R100, [R200+0x2800] ;  /* 0x00280000c864783b */ /* 0x000e640000000200 */
[----:B---3--:R-:W-:Y:S05]  /*6640*/  @P5 ISETP.GE.AND P3, PT, R228, c[0x0][0x1d4], PT ;  /* 0x00007500e4005a0c */ /* 0x008fea0003f66270 */
[C---:B-1----:R-:W-:Y:S03]  /*6650*/  HMMA.16816.F32 R44, R156.reuse, R100, R44 ;  /* 0x000000649c2c723c */ /* 0x042fe6000000182c */
[----:B--2---:R-:W-:Y:S04]  /*6660*/  @P5 ISETP.GE.AND P1, PT, R227, c[0x0][0x1d4], PT ;  /* 0x00007500e3005a0c */ /* 0x004fe80003f26270 */
[----:B------:R-:W-:Y:S01]  /*6670*/  @P5 SHF.R.S32.HI R100, RZ, 0x1f, R218 ;  /* 0x0000001fff645819 */ /* 0x000fe200000114da */
[----:B------:R-:W-:Y:S04]  /*6680*/  HMMA.16816.F32 R48, R156, R102, R48 ;  /* 0x000000669c30723c */ /* 0x000fe80000001830 */
[----:B------:R-:W-:Y:S01]  /*6690*/  @P5 IMAD R100, R100, c[0x0][0x208], RZ ;  /* 0x0000820064645a24 */ /* 0x000fe200078e02ff */
[----:B----4-:R-:W-:Y:S02]  /*66a0*/  @P5 ISETP.GE.AND P0, PT, R226, c[0x0][0x1d4], PT ;  /* 0x00007500e2005a0c */ /* 0x010fe40003f06270 */
[----:B------:R-:W-:Y:S01]  /*66b0*/  @P5 MOV R102, R216 ;  /* 0x000000d800665202 */ /* 0x000fe20000000f00 */
[----:B------:R-:W-:Y:S01]  /*66c0*/  @P5 IMAD R100, R218, c[0x0][0x20c], R100 ;  /* 0x00008300da645a24 */ /* 0x000fe200078e0264 */
[----:B------:R-:W-:Y:S03]  /*66d0*/  @P5 MOV R103, R215 ;  /* 0x000000d700675202 */ /* 0x000fe60000000f00 */
[----:B------:R-:W-:Y:S01]  /*66e0*/  @P5 IMAD R215, R221, 0x9000, R201 ;  /* 0x00009000ddd75824 */ /* 0x000fe200078e02c9 */
[----:B------:R-:W-:Y:S01]  /*66f0*/  @P5 IADD3 R100, R203, R100, RZ ;  /* 0x00000064cb645210 */ /* 0x000fe20007ffe0ff */
[----:B------:R-:W-:Y:S01]  /*6700*/  @P5 IMAD.WIDE.U32 R102, R202, 0x60, R102 ;  /* 0x00000060ca665825 */ /* 0x000fe200078e0066 */
[----:B------:R-:W-:Y:S02]  /*6710*/  @P5 MOV R202, c[0x0][0x208] ;  /* 0x0000820000ca5a02 */ /* 0x000fe40000000f00 */
[----:B------:R-:W-:Y:S01]  /*6720*/  IADD3 R201, R206, R0, RZ ;  /* 0x00000000cec97210 */ /* 0x000fe20007ffe0ff */
[----:B------:R-:W-:Y:S01]  /*6730*/  @P5 IMAD R101, R100, 0x60, RZ ;  /* 0x0000006064655824 */ /* 0x000fe200078e02ff */
[C---:B------:R-:W-:Y:S04]  /*6740*/  @P5 LEA R100, P4, R102.reuse, c[0x0][0x1f8], 0x1 ;  /* 0x00007e0066645a11 */ /* 0x040fe800078808ff */
[----:B------:R-:W-:Y:S04]  /*6750*/  @P5 IADD3 R101, R103, R101, RZ ;  /* 0x0000006567655210 */ /* 0x000fe80007ffe0ff */
[----:B------:R-:W-:Y:S01]  /*6760*/  @P5 LEA.HI.X R101, R102, c[0x0][0x1fc], R101, 0x1, P4 ;  /* 0x00007f0066655a11 */ /* 0x000fe200020f0c65 */
[----:B------:R-:W-:Y:S04]  /*6770*/  @P5 IMAD.MOV.U32 R102, RZ, RZ, 0x6 ;  /* 0x00000006ff665424 */ /* 0x000fe800078e00ff */
[----:B------:R-:W-:Y:S01]  /*6780*/  @!PT LDS RZ, [RZ] ;  /* 0x00000000fffff984 */ /* 0x000fe20000000800 */
[----:B------:R-:W-:Y:S01]  /*6790*/  @!PT LDS RZ, [RZ] ;  /* 0x00000000fffff984 */ /* 0x000fe20000000800 */
[----:B------:R-:W-:Y:S01]  /*67a0*/  @!PT LDS RZ, [RZ] ;  /* 0x00000000fffff984 */ /* 0x000fe20000000800 */
[----:B------:R1:W-:Y:S01]  /*67b0*/  @P5 LDGSTS.E.BYPASS.LTC128B.128 [R215], [R100.64], !P3 ;  /* 0x0000000064d75fae */ /* 0x0003e2000d901d46 */
[C---:B------:R-:W-:Y:S02]  /*67c0*/  @P5 SHF.L.U64.HI R102, R202.reuse, R102, c[0x0][0x20c] ;  /* 0x00008300ca665619 */ /* 0x040fe40000010266 */
[----:B------:R-:W-:Y:S05]  /*67d0*/  @P5 SHF.L.U32 R202, R202, 0x6, RZ ;  /* 0x00000006caca5819 */ /* 0x000fea00000006ff */
[----:B------:R1:W-:Y:S08]  /*67e0*/  @P5 LDGSTS.E.BYPASS.LTC128B.128 [R215+0x3000], [R100.64+0x80], !P1 ;  /* 0x0300008064d75fae */ /* 0x0003f0000c901d46 */
[----:B------:R1:W-:Y:S02]  /*67f0*/  @P5 LDGSTS.E.BYPASS.LTC128B.128 [R215+0x6000], [R100.64+0x100], !P0 ;  /* 0x0600010064d75fae */ /* 0x0003e4000c101d46 */
[----:B-1----:R-:W-:Y:S04]  /*6800*/  @P5 IADD3 R100, P4, R202, R100, RZ ;  /* 0x00000064ca645210 */ /* 0x002fe80007f9e0ff */
[----:B------:R-:W-:Y:S02]  /*6810*/  @P5 IADD3.X R101, R102, R101, RZ, P4, !PT ;  /* 0x0000006566655210 */ /* 0x000fe400027fe4ff */
[----:B------:R-:W-:Y:S03]  /*6820*/  @P5 IADD3 R202, P4, R202, R100, RZ ;  /* 0x00000064caca5210 */ /* 0x000fe60007f9e0ff */
[----:B------:R1:W-:Y:S01]  /*6830*/  @P5 LDGSTS.E.BYPASS.LTC128B.128 [R215+0x1000], [R100.64], !P3 ;  /* 0x0100000064d75fae */ /* 0x0003e2000d901d46 */
[----:B------:R-:W-:Y:S07]  /*6840*/  @P5 IADD3.X R203, R102, R101, RZ, P4, !PT ;  /* 0x0000006566cb5210 */ /* 0x000fee00027fe4ff */
[----:B------:R1:W-:Y:S08]  /*6850*/  @P5 LDGSTS.E.BYPASS.LTC128B.128 [R215+0x4000], [R100.64+0x80], !P1 ;  /* 0x0400008064d75fae */ /* 0x0003f0000c901d46 */
[----:B------:R1:W-:Y:S08]  /*6860*/  @P5 LDGSTS.E.BYPASS.LTC128B.128 [R215+0x7000], [R100.64+0x100], !P0 ;  /* 0x0700010064d75fae */ /* 0x0003f0000c101d46 */
[----:B------:R2:W-:Y:S08]  /*6870*/  @P5 LDGSTS.E.BYPASS.LTC128B.128 [R215+0x2000], [R202.64], !P3 ;  /* 0x02000000cad75fae */ /* 0x0005f0000d901d46 */
[----:B------:R2:W-:Y:S08]  /*6880*/  @P5 LDGSTS.E.BYPASS.LTC128B.128 [R215+0x5000], [R202.64+0x80], !P1 ;  /* 0x05000080cad75fae */ /* 0x0005f0000c901d46 */
[----:B------:R2:W-:Y:S08]  /*6890*/  @P5 LDGSTS.E.BYPASS.LTC128B.128 [R215+0x8000], [R202.64+0x100], !P0 ;  /* 0x08000100cad75fae */ /* 0x0005f0000c101d46 */
[----:B-1----:R-:W1:Y:S08]  /*68a0*/  LDSM.16.M88.4 R100, [R201] ;  /* 0x00000000c964783b */ /* 0x002e700000000200 */
[----:B------:R-:W0:Y:S01]  /*68b0*/  LDGDEPBAR ;  /* 0x00000000000079af */ /* 0x000e220000000000 */
[----:B--2---:R-:W-:Y:S02]  /*68c0*/  IADD3 R203, R206, R200, RZ ;  /* 0x000000c8cecb7210 */ /* 0x004fe40007ffe0ff */
[----:B------:R-:W-:Y:S01]  /*68d0*/  IADD3 R202, R208, R0, R206 ;  /* 0x00000000d0ca7210 */ /* 0x000fe20007ffe0ce */
        /* <DEDUP_REMOVED lines=122> */
[----:B------:R1:W2:Y:S08]  /*7080*/  LDSM.16.M88.4 R100, [R0+0x8800] ;  /* 0x008800000064783b */ /* 0x0002b00000000200 */
[----:B-1----:R1:W3:Y:S01]  /*7090*/  LDL R0, [R1+0x34] ;  /* 0x0000340001007983 */ /* 0x0022e20000100800 */
[C---:B--2---:R-:W-:Y:S08]  /*70a0*/  HMMA.16816.F32 R44, R184.reuse, R100, R44 ;  /* 0x00000064b82c723c */ /* 0x044ff0000000182c */
[----:B------:R-:W-:Y:S01]  /*70b0*/  HMMA.16816.F32 R48, R184, R102, R48 ;  /* 0x00000066b830723c */ /* 0x000fe20000001830 */
[----:B------:R-:W2:Y:S07]  /*70c0*/  LDSM.16.M88.4 R100, [R200+0x6000] ;  /* 0x00600000c864783b */ /* 0x000eae0000000200 */
[C---:B--2---:R-:W-:Y:S08]  /*70d0*/  HMMA.16816.F32 R4, R188.reuse, R100, R4 ;  /* 0x00000064bc04723c */ /* 0x044ff00000001804 */
[C---:B------:R-:W-:Y:S01]  /*70e0*/  HMMA.16816.F32 R8, R188.reuse, R102, R8 ;  /* 0x00000066bc08723c */ /* 0x040fe20000001808 */
        /* <DEDUP_REMOVED lines=12> */
[----:B------:R-:W2:Y:S03]  /*71b0*/  LDSM.16.M88.4 R100, [R200+0x8800] ;  /* 0x00880000c864783b */ /* 0x000ea60000000200 */
[----:B---3--:R-:W-:Y:S04]  /*71c0*/  @P2 MOV R0, R222 ;  /* 0x000000de00002202 */ /* 0x008fe80000000f00 */
        /* <DEDUP_REMOVED lines=19> */
[----:B------:R-:W-:Y:S01]  /*7300*/  HMMA.16816.F32 R48, R192, R102, R48 ;  /* 0x00000066c030723c */ /* 0x000fe20000001830 */
[----:B------:R-:W2:Y:S07]  /*7310*/  LDSM.16.M88.4 R100, [R203+0x6000] ;  /* 0x00600000cb64783b */ /* 0x000eae0000000200 */
[C---:B--2---:R-:W-:Y:S08]  /*7320*/  HMMA.16816.F32 R4, R196.reuse, R100, R4 ;  /* 0x00000064c404723c */ /* 0x044ff00000001804 */
[C---:B------:R-:W-:Y:S01]  /*7330*/  HMMA.16816.F32 R8, R196.reuse, R102, R8 ;  /* 0x00000066c408723c */ /* 0x040fe20000001808 */
[----:B------:R-:W2:Y:S11]  /*7340*/  LDSM.16.M88.4 R100, [R202+0x6800] ;  /* 0x00680000ca64783b */ /* 0x000eb60000000200 */
[----:B------:R-:W-:Y:S04]  /*7350*/  @!UPT UIADD3 URZ, URZ, URZ, URZ ;  /* 0x0000003f3f3ff290 */ /* 0x000fe8000fffe03f */
[----:B------:R-:W-:Y:S02]  /*7360*/  FMUL.FTZ R4, R4, c[0x0][0x320] ;  /* 0x0000c80004047a20 */ /* 0x000fe40000410000 */
        /* <DEDUP_REMOVED lines=8> */
[----:B------:R-:W-:Y:S01]  /*73f0*/  MUFU.TANH R218, R6 ;  /* 0x0000000600da7308 */ /* 0x000fe20000002400 */
[C---:B--2---:R-:W-:Y:S09]  /*7400*/  HMMA.16816.F32 R12, R196.reuse, R100, R12 ;  /* 0x00000064c40c723c */ /* 0x044ff2000000180c */
[----:B------:R-:W2:Y:S01]  /*7410*/  MUFU.TANH R217, R5 ;  /* 0x0000000500d97308 */ /* 0x000ea20000002400 */
[C---:B------:R-:W-:Y:S01]  /*7420*/  HMMA.16816.F32 R16, R196.reuse, R102, R16 ;  /* 0x00000066c410723c */ /* 0x040fe20000001810 */
[----:B------:R-:W4:Y:S08]  /*7430*/  LDSM.16.M88.4 R100, [R202+0x7000] ;  /* 0x00700000ca64783b */ /* 0x000f300000000200 */
[----:B------:R1:W-:Y:S10]  /*7440*/  MUFU.TANH R216, R7 ;  /* 0x0000000700d87308 */ /* 0x0003f40000002400 */
[----:B------:R-:W2:Y:S01]  /*7450*/  MUFU.TANH R201, R8 ;  /* 0x0000000800c97308 */ /* 0x000ea20000002400 */
[----:B------:R-:W-:Y:S02]  /*7460*/  FMUL.FTZ R12, R12, c[0x0][0x320] ;  /* 0x0000c8000c0c7a20 */ /* 0x000fe40000410000 */
[----:B------:R-:W-:Y:S02]  /*7470*/  FMUL.FTZ R15, R15, c[0x0][0x320] ;  /* 0x0000c8000f0f7a20 */ /* 0x000fe40000410000 */
[----:B------:R-:W-:Y:S02]  /*7480*/  FMUL.FTZ R13, R13, c[0x0][0x320] ;  /* 0x0000c8000d0d7a20 */ /* 0x000fe40000410000 */
[----:B------:R-:W-:Y:S03]  /*7490*/  FMUL.FTZ R14, R14, c[0x0][0x320] ;  /* 0x0000c8000e0e7a20 */ /* 0x000fe60000410000 */
[----:B------:R-:W-:Y:S01]  /*74a0*/  MUFU.TANH R203, R10 ;  /* 0x0000000a00cb7308 */ /* 0x000fe20000002400 */
[----:B------:R-:W-:Y:S02]  /*74b0*/  FMUL.FTZ R18, R18, c[0x0][0x320] ;  /* 0x0000c80012127a20 */ /* 0x000fe40000410000 */
[----:B------:R-:W-:Y:S01]  /*74c0*/  FMUL.FTZ R19, R19, c[0x0][0x320] ;  /* 0x0000c80013137a20 */ /* 0x000fe20000410000 */
[----:B-1----:R-:W1:Y:S01]  /*74d0*/  LDSM.16.M88.4 R4, [R202+0x7800] ;  /* 0x00780000ca04783b */ /* 0x002e620000000200 */
[----:B------:R-:W-:Y:S02]  /*74e0*/  FMUL.FTZ R16, R16, c[0x0][0x320] ;  /* 0x0000c80010107a20 */ /* 0x000fe40000410000 */
[----:B------:R-:W-:Y:S03]  /*74f0*/  FMUL.FTZ R17, R17, c[0x0][0x320] ;  /* 0x0000c80011117a20 */ /* 0x000fe60000410000 */
[----:B------:R-:W-:Y:S01]  /*7500*/  MUFU.TANH R200, R9 ;  /* 0x0000000900c87308 */ /* 0x000fe20000002400 */
[C---:B----4-:R-:W-:Y:S09]  /*7510*/  HMMA.16816.F32 R20, R196.reuse, R100, R20 ;  /* 0x00000064c414723c */ /* 0x050ff20000001814 */
[----:B------:R4:W-:Y:S01]  /*7520*/  MUFU.TANH R215, R11 ;  /* 0x0000000b00d77308 */ /* 0x0009e20000002400 */
[C---:B------:R-:W-:Y:S09]  /*7530*/  HMMA.16816.F32 R24, R196.reuse, R102, R24 ;  /* 0x00000066c418723c */ /* 0x040ff20000001818 */
[----:B------:R-:W2:Y:S10]  /*7540*/  MUFU.TANH R12, R12 ;  /* 0x0000000c000c7308 */ /* 0x000eb40000002400 */
[----:B------:R-:W-:Y:S01]  /*7550*/  MUFU.TANH R18, R18 ;  /* 0x0000001200127308 */ /* 0x000fe20000002400 */
[----:B------:R-:W-:Y:S01]  /*7560*/  FMUL.FTZ R22, R22, c[0x0][0x320] ;  /* 0x0000c80016167a20 */ /* 0x000fe20000410000 */
[C---:B-1----:R-:W-:Y:S01]  /*7570*/  HMMA.16816.F32 R28, R196.reuse, R4, R28 ;  /* 0x00000004c41c723c */ /* 0x042fe2000000181c */
[----:B----4-:R-:W-:Y:S02]  /*7580*/  LDSM.16.M88.4 R8, [R202+0x8800] ;  /* 0x00880000ca08783b */ /* 0x010fe40000000200 */
[----:B------:R-:W-:Y:S02]  /*7590*/  FMUL.FTZ R20, R20, c[0x0][0x320] ;  /* 0x0000c80014147a20 */ /* 0x000fe40000410000 */
[----:B------:R-:W-:Y:S03]  /*75a0*/  FMUL.FTZ R21, R21, c[0x0][0x320] ;  /* 0x0000c80015157a20 */ /* 0x000fe60000410000 */
[----:B------:R-:W-:Y:S01]  /*75b0*/  MUFU.TANH R22, R22 ;  /* 0x0000001600167308 */ /* 0x000fe20000002400 */
[----:B------:R-:W-:Y:S01]  /*75c0*/  FMUL.FTZ R25, R25, c[0x0][0x320] ;  /* 0x0000c80019197a20 */ /* 0x000fe20000410000 */
[C---:B------:R-:W-:Y:S01]  /*75d0*/  HMMA.16816.F32 R32, R196.reuse, R6, R32 ;  /* 0x00000006c420723c */ /* 0x040fe20000001820 */
[----:B------:R-:W1:Y:S01]  /*75e0*/  LDSM.16.M88.4 R4, [R202+0x8000] ;  /* 0x00800000ca04783b */ /* 0x000e620000000200 */
[----:B------:R-:W-:Y:S04]  /*75f0*/  DEPBAR.LE SB0, 0x2 ;  /* 0x000080800000791a */ /* 0x000fe80000000000 */
[----:B------:R-:W-:Y:S02]  /*7600*/  FMUL.FTZ R24, R24, c[0x0][0x320] ;  /* 0x0000c80018187a20 */ /* 0x000fe40000410000 */
[----:B------:R-:W-:Y:S01]  /*7610*/  MUFU.TANH R25, R25 ;  /* 0x0000001900197308 */ /* 0x000fe20000002400 */
[----:B------:R-:W-:Y:S03]  /*7620*/  BAR.SYNC.DEFER_BLOCKING 0x0 ;  /* 0x0000000000007b1d */ /* 0x000fe60000010000 */
[----:B------:R-:W-:Y:S02]  /*7630*/  FMUL.FTZ R23, R23, c[0x0][0x320] ;  /* 0x0000c80017177a20 */ /* 0x000fe40000410000 */
        /* <DEDUP_REMOVED lines=9> */
[----:B------:R-:W-:Y:S01]  /*76d0*/  FMUL.FTZ R30, R30, c[0x0][0x320] ;  /* 0x0000c8001e1e7a20 */ /* 0x000fe20000410000 */
[----:B------:R-:W-:Y:S01]  /*76e0*/  MUFU.TANH R32, R32 ;  /* 0x0000002000207308 */ /* 0x000fe20000002400 */
[C---:B-1----:R-:W-:Y:S01]  /*76f0*/  HMMA.16816.F32 R36, R196.reuse, R4, R36 ;  /* 0x00000004c424723c */ /* 0x042fe20000001824 */
[----:B------:R-:W1:Y:S08]  /*7700*/  SHFL.IDX PT, R4, R0, RZ, 0x1c1f ;  /* 0x001c1fff00047589 */ /* 0x000e7000000e0000 */
[----:B------:R-:W-:Y:S01]  /*7710*/  MUFU.TANH R33, R33 ;  /* 0x0000002100217308 */ /* 0x000fe20000002400 */
[C---:B------:R-:W-:Y:S01]  /*7720*/  HMMA.16816.F32 R40, R196.reuse, R6, R40 ;  /* 0x00000006c428723c */ /* 0x040fe20000001828 */
[----:B------:R4:W1:Y:S08]  /*7730*/  SHFL.IDX PT, R5, R0, 0x1, 0x1c1f ;  /* 0x003c1f0000057f89 */ /* 0x00087000000e0000 */
[----:B------:R-:W-:Y:S01]  /*7740*/  MUFU.TANH R20, R20 ;  /* 0x0000001400147308 */ /* 0x000fe20000002400 */
[C---:B------:R-:W-:Y:S09]  /*7750*/  HMMA.16816.F32 R44, R196.reuse, R8, R44 ;  /* 0x00000008c42c723c */ /* 0x040ff2000000182c */
[----:B------:R-:W1:Y:S01]  /*7760*/  MUFU.TANH R13, R13 ;  /* 0x0000000d000d7308 */ /* 0x000e620000002400 */
[----:B------:R-:W-:Y:S03]  /*7770*/  HMMA.16816.F32 R48, R196, R10, R48 ;  /* 0x0000000ac430723c */ /* 0x000fe60000001830 */
[----:B------:R-:W-:Y:S02]  /*7780*/  FMUL.FTZ R36, R36, c[0x0][0x320] ;  /* 0x0000c80024247a20 */ /* 0x000fe40000410000 */
[----:B------:R-:W-:Y:S02]  /*7790*/  FMUL.FTZ R37, R37, c[0x0][0x320] ;  /* 0x0000c80025257a20 */ /* 0x000fe40000410000 */
[----:B----4-:R-:W-:Y:S02]  /*77a0*/  IMAD R0, R238, -0x60, RZ ;  /* 0xffffffa0ee007824 */ /* 0x010fe400078e02ff */
[----:B------:R-:W-:Y:S03]  /*77b0*/  MUFU.TANH R14, R14 ;  /* 0x0000000e000e7308 */ /* 0x000fe60000002400 */
[----:B------:R-:W-:Y:S01]  /*77c0*/  FMUL.FTZ R38, R38, c[0x0][0x320] ;  /* 0x0000c80026267a20 */ /* 0x000fe20000410000 */
[----:B-----5:R-:W-:Y:S01]  /*77d0*/  IADD3 R0, -R220, 0x1, R0 ;  /* 0x00000001dc007810 */ /* 0x020fe20007ffe100 */
[----:B------:R-:W-:Y:S02]  /*77e0*/  FMUL.FTZ R39, R39, c[0x0][0x320] ;  /* 0x0000c80027277a20 */ /* 0x000fe40000410000 */
[----:B------:R-:W-:Y:S01]  /*77f0*/  FMUL.FTZ R40, R40, c[0x0][0x320] ;  /* 0x0000c80028287a20 */ /* 0x000fe20000410000 */
[----:B------:R-:W-:Y:S01]  /*7800*/  IADD3 R0, R0, c[0x0][0x1d0], RZ ;  /* 0x0000740000007a10 */ /* 0x000fe20007ffe0ff */
[----:B------:R-:W-:Y:S01]  /*7810*/  FMUL.FTZ R41, R41, c[0x0][0x320] ;  /* 0x0000c80029297a20 */ /* 0x000fe20000410000 */
[----:B------:R-:W4:Y:S01]  /*7820*/  MUFU.TANH R16, R16 ;  /* 0x0000001000107308 */ /* 0x000f220000002400 */
[----:B------:R-:W-:Y:S01]  /*7830*/  FMUL.FTZ R42, R42, c[0x0][0x320] ;  /* 0x0000c8002a2a7a20 */ /* 0x000fe20000410000 */
[----:B------:R-:W-:Y:S01]  /*7840*/  IADD3 R0, R0, -c[0x0][0x168], RZ ;  /* 0x80005a0000007a10 */ /* 0x000fe20007ffe0ff */
[----:B------:R-:W-:Y:S02]  /*7850*/  FMUL.FTZ R44, R44, c[0x0][0x320] ;  /* 0x0000c8002c2c7a20 */ /* 0x000fe40000410000 */
[----:B------:R-:W-:Y:S02]  /*7860*/  FMUL.FTZ R45, R45, c[0x0][0x320] ;  /* 0x0000c8002d2d7a20 */ /* 0x000fe40000410000 */
[C---:B-1----:R-:W-:Y:S01]  /*7870*/  IMAD.IADD R4, R0.reuse, 0x1, R4 ;  /* 0x0000000100047824 */ /* 0x042fe200078e0204 */
[----:B------:R-:W-:Y:S01]  /*7880*/  IADD3 R0, R0, R5, RZ ;  /* 0x0000000500007210 */ /* 0x000fe20007ffe0ff */
[----:B------:R-:W-:Y:S01]  /*7890*/  FMUL.FTZ R43, R43, c[0x0][0x320] ;  /* 0x0000c8002b2b7a20 */ /* 0x000fe20000410000 */
[----:B------:R-:W-:Y:S01]  /*78a0*/  MUFU.TANH R15, R15 ;  /* 0x0000000f000f7308 */ /* 0x000fe20000002400 */
[----:B------:R-:W-:Y:S01]  /*78b0*/  FMUL.FTZ R46, R46, c[0x0][0x320] ;  /* 0x0000c8002e2e7a20 */ /* 0x000fe20000410000 */
[----:B------:R-:W-:Y:S01]  /*78c0*/  ISETP.GT.AND P3, PT, R4, RZ, PT ;  /* 0x000000ff0400720c */ /* 0x000fe20003f64270 */
[----:B------:R-:W-:Y:S01]  /*78d0*/  FMUL.FTZ R48, R48, c[0x0][0x320] ;  /* 0x0000c80030307a20 */ /* 0x000fe20000410000 */
[----:B------:R-:W-:Y:S01]  /*78e0*/  ISETP.GT.AND P0, PT, R4, 0x1, PT ;  /* 0x000000010400780c */ /* 0x000fe20003f04270 */
[----:B------:R-:W-:Y:S01]  /*78f0*/  FMUL.FTZ R47, R47, c[0x0][0x320] ;  /* 0x0000c8002f2f7a20 */ /* 0x000fe20000410000 */
[----:B---3--:R-:W-:Y:S01]  /*7900*/  FSEL R5, R219, -INF , P3 ;  /* 0xff800000db057808 */ /* 0x008fe20001800000 */
[----:B------:R-:W-:Y:S01]  /*7910*/  FMUL.FTZ R49, R49, c[0x0][0x320] ;  /* 0x0000c80031317a20 */ /* 0x000fe20000410000 */
[----:B--2---:R-:W-:Y:S01]  /*7920*/  FSEL R7, R217, -INF , P0 ;  /* 0xff800000d9077808 */ /* 0x004fe20000000000 */
[----:B------:R-:W-:Y:S01]  /*7930*/  FMUL.FTZ R50, R50, c[0x0][0x320] ;  /* 0x0000c80032327a20 */ /* 0x000fe20000410000 */
[----:B------:R-:W-:Y:S01]  /*7940*/  FMNMX.FTZ R11, R5, R2, !PT ;  /* 0x00000002050b7209 */ /* 0x000fe20007810000 */
[----:B------:R-:W1:Y:S01]  /*7950*/  MUFU.TANH R17, R17 ;  /* 0x0000001100117308 */ /* 0x000e620000002400 */
[----:B------:R-:W-:Y:S01]  /*7960*/  ISETP.GT.AND P5, PT, R4, 0x8, PT ;  /* 0x000000080400780c */ /* 0x000fe20003fa4270 */
[----:B------:R-:W-:Y:S01]  /*7970*/  FMUL.FTZ R51, R51, c[0x0][0x320] ;  /* 0x0000c80033337a20 */ /* 0x000fe20000410000 */
[----:B------:R-:W-:Y:S02]  /*7980*/  ISETP.GT.AND P1, PT, R0, RZ, PT ;  /* 0x000000ff0000720c */ /* 0x000fe40003f24270 */
[----:B------:R-:W-:Y:S02]  /*7990*/  ISETP.GT.AND P0, PT, R4, 0x10, PT ;  /* 0x000000100400780c */ /* 0x000fe40003f04270 */
[----:B------:R-:W-:Y:S02]  /*79a0*/  FSEL R6, R218, -INF , P1 ;  /* 0xff800000da067808 */ /* 0x000fe40000800000 */
[----:B------:R-:W-:Y:S01]  /*79b0*/  ISETP.GT.AND P3, PT, R4, 0x9, PT ;  /* 0x000000090400780c */ /* 0x000fe20003f64270 */
[----:B------:R-:W2:Y:S01]  /*79c0*/  MUFU.TANH R19, R19 ;  /* 0x0000001300137308 */ /* 0x000ea20000002400 */
[----:B------:R-:W-:Y:S02]  /*79d0*/  ISETP.GT.AND P6, PT, R0, 0x1, PT ;  /* 0x000000010000780c */ /* 0x000fe40003fc4270 */
[----:B------:R-:W-:Y:S02]  /*79e0*/  FSEL R9, R201, -INF , P5 ;  /* 0xff800000c9097808 */ /* 0x000fe40002800000 */
[----:B------:R-:W-:Y:S02]  /*79f0*/  FMNMX.FTZ R11, R7, R11, !PT ;  /* 0x0000000b070b7209 */ /* 0x000fe40007810000 */
[----:B------:R-:W-:Y:S02]  /*7a00*/  FSEL R218, R12, -INF , P0 ;  /* 0xff8000000cda7808 */ /* 0x000fe40000000000 */
[----:B------:R-:W-:Y:S01]  /*7a10*/  FSEL R8, R216, -INF , P6 ;  /* 0xff800000d8087808 */ /* 0x000fe20003000000 */
[----:B------:R-:W3:Y:S01]  /*7a20*/  MUFU.TANH R21, R21 ;  /* 0x0000001500157308 */ /* 0x000ee20000002400 */
[----:B------:R-:W-:Y:S02]  /*7a30*/  FMNMX.FTZ R12, R6, R3, !PT ;  /* 0x00000003060c7209 */ /* 0x000fe40007810000 */
[----:B------:R-:W-:Y:S02]  /*7a40*/  FSEL R10, R200, -INF , P3 ;  /* 0xff800000c80a7808 */ /* 0x000fe40001800000 */
[----:B------:R-:W-:Y:S02]  /*7a50*/  ISETP.GT.AND P4, PT, R0, 0x8, PT ;  /* 0x000000080000780c */ /* 0x000fe40003f84270 */
[----:B------:R-:W-:Y:S02]  /*7a60*/  FMNMX.FTZ R11, R9, R11, !PT ;  /* 0x0000000b090b7209 */ /* 0x000fe40007810000 */
[----:B------:R-:W-:Y:S01]  /*7a70*/  FSEL R203, R203, -INF , P4 ;  /* 0xff800000cbcb7808 */ /* 0x000fe20002000000 */
[----:B------:R-:W5:Y:S01]  /*7a80*/  MUFU.TANH R24, R24 ;  /* 0x0000001800187308 */ /* 0x000f620000002400 */
[----:B------:R-:W-:Y:S02]  /*7a90*/  ISETP.GT.AND P5, PT, R4, 0x11, PT ;  /* 0x000000110400780c */ /* 0x000fe40003fa4270 */
[----:B------:R-:W-:Y:S02]  /*7aa0*/  ISETP.GT.AND P1, PT, R0, 0x9, PT ;  /* 0x000000090000780c */ /* 0x000fe40003f24270 */
[----:B------:R-:W-:Y:S02]  /*7ab0*/  FMNMX.FTZ R12, R8, R12, !PT ;  /* 0x0000000c080c7209 */ /* 0x000fe40007810000 */
[----:B------:R-:W-:Y:S02]  /*7ac0*/  FMNMX.FTZ R11, R10, R11, !PT ;  /* 0x0000000b0a0b7209 */ /* 0x000fe40007810000 */
[----:B------:R-:W-:Y:S01]  /*7ad0*/  ISETP.GT.AND P3, PT, R4, 0x18, PT ;  /* 0x000000180400780c */ /* 0x000fe20003f64270 */
[----:B------:R-:W1:Y:S01]  /*7ae0*/  MUFU.TANH R23, R23 ;  /* 0x0000001700177308 */ /* 0x000e620000002400 */
[----:B------:R-:W-:Y:S02]  /*7af0*/  FSEL R215, R215, -INF , P1 ;  /* 0xff800000d7d77808 */ /* 0x000fe40000800000 */
[----:B------:R-:W-:Y:S02]  /*7b00*/  FSEL R219, R13, -INF , P5 ;  /* 0xff8000000ddb7808 */ /* 0x000fe40002800000 */
[----:B------:R-:W-:Y:S02]  /*7b10*/  FMNMX.FTZ R12, R203, R12, !PT ;  /* 0x0000000ccb0c7209 */ /* 0x000fe40007810000 */
[----:B------:R-:W-:Y:S02]  /*7b20*/  ISETP.GT.AND P6, PT, R0, 0x10, PT ;  /* 0x000000100000780c */ /* 0x000fe40003fc4270 */
[----:B------:R-:W-:Y:S01]  /*7b30*/  FMNMX.FTZ R11, R218, R11, !PT ;  /* 0x0000000bda0b7209 */ /* 0x000fe20007810000 */
[----:B------:R-:W2:Y:S01]  /*7b40*/  MUFU.TANH R26, R26 ;  /* 0x0000001a001a7308 */ /* 0x000ea20000002400 */
[----:B----4-:R-:W-:Y:S02]  /*7b50*/  FSEL R222, R16, -INF , P3 ;  /* 0xff80000010de7808 */ /* 0x010fe40001800000 */
[----:B------:R-:W-:Y:S02]  /*7b60*/  FMNMX.FTZ R11, R219, R11, !PT ;  /* 0x0000000bdb0b7209 */ /* 0x000fe40007810000 */
[----:B------:R-:W-:Y:S02]  /*7b70*/  ISETP.GT.AND P1, PT, R4, 0x19, PT ;  /* 0x000000190400780c */ /* 0x000fe40003f24270 */
[----:B------:R-:W-:Y:S02]  /*7b80*/  FSEL R220, R14, -INF , P6 ;  /* 0xff8000000edc7808 */ /* 0x000fe40003000000 */
[C---:B------:R-:W-:Y:S01]  /*7b90*/  ISETP.GT.AND P4, PT, R0.reuse, 0x11, PT ;  /* 0x000000110000780c */ /* 0x040fe20003f84270 */
[----:B------:R-:W-:Y:S01]  /*7ba0*/  MUFU.TANH R27, R27 ;  /* 0x0000001b001b7308 */ /* 0x000fe20000002400 */
[----:B------:R-:W-:Y:S02]  /*7bb0*/  FMNMX.FTZ R12, R215, R12, !PT ;  /* 0x0000000cd70c7209 */ /* 0x000fe40007810000 */
[----:B------:R-:W-:Y:S02]  /*7bc0*/  ISETP.GT.AND P0, PT, R0, 0x18, PT ;  /* 0x000000180000780c */ /* 0x000fe40003f04270 */
[----:B------:R-:W-:Y:S02]  /*7bd0*/  MOV R14, R221 ;  /* 0x000000dd000e7202 */ /* 0x000fe40000000f00 */
[----:B------:R-:W-:Y:S02]  /*7be0*/  ISETP.GT.AND P5, PT, R4, 0x20, PT ;  /* 0x000000200400780c */ /* 0x000fe40003fa4270 */
[----:B-1----:R-:W-:Y:S01]  /*7bf0*/  FSEL R223, R17, -INF , P1 ;  /* 0xff80000011df7808 */ /* 0x002fe20000800000 */
[----:B------:R-:W1:Y:S01]  /*7c00*/  MUFU.TANH R28, R28 ;  /* 0x0000001c001c7308 */ /* 0x000e620000002400 */
[----:B------:R-:W-:Y:S02]  /*7c10*/  FSEL R221, R15, -INF , P4 ;  /* 0xff8000000fdd7808 */ /* 0x000fe40002000000 */
[----:B------:R-:W-:Y:S02]  /*7c20*/  FMNMX.FTZ R11, R222, R11, !PT ;  /* 0x0000000bde0b7209 */ /* 0x000fe40007810000 */
[----:B------:R-:W-:Y:S02]  /*7c30*/  FMNMX.FTZ R12, R220, R12, !PT ;  /* 0x0000000cdc0c7209 */ /* 0x000fe40007810000 */
[----:B------:R-:W-:Y:S02]  /*7c40*/  FSEL R224, R18, -INF , P0 ;  /* 0xff80000012e07808 */ /* 0x000fe40000000000 */
[----:B------:R-:W-:Y:S01]  /*7c50*/  FSEL R233, R20, -INF , P5 ;  /* 0xff80000014e97808 */ /* 0x000fe20002800000 */
[----:B------:R-:W4:Y:S01]  /*7c60*/  MUFU.TANH R29, R29 ;  /* 0x0000001d001d7308 */ /* 0x000f220000002400 */
[----:B------:R-:W-:Y:S02]  /*7c70*/  ISETP.GT.AND P6, PT, R0, 0x19, PT ;  /* 0x000000190000780c */ /* 0x000fe40003fc4270 */
[----:B------:R-:W-:Y:S02]  /*7c80*/  FMNMX.FTZ R11, R223, R11, !PT ;  /* 0x0000000bdf0b7209 */ /* 0x000fe40007810000 */
[----:B------:R-:W-:Y:S02]  /*7c90*/  ISETP.GT.AND P4, PT, R4, 0x21, PT ;  /* 0x000000210400780c */ /* 0x000fe40003f84270 */
[----:B------:R-:W-:Y:S02]  /*7ca0*/  FMNMX.FTZ R12, R221, R12, !PT ;  /* 0x0000000cdd0c7209 */ /* 0x000fe40007810000 */
[----:B------:R-:W-:Y:S01]  /*7cb0*/  ISETP.GT.AND P3, PT, R0, 0x20, PT ;  /* 0x000000200000780c */ /* 0x000fe20003f64270 */
[----:B------:R-:W-:Y:S01]  /*7cc0*/  MUFU.TANH R31, R31 ;  /* 0x0000001f001f7308 */ /* 0x000fe20000002400 */
[----:B--2---:R-:W-:Y:S02]  /*7cd0*/  FSEL R225, R19, -INF , P6 ;  /* 0xff80000013e17808 */ /* 0x004fe40003000000 */
[----:B------:R-:W-:Y:S02]  /*7ce0*/  FMNMX.FTZ R11, R233, R11, !PT ;  /* 0x0000000be90b7209 */ /* 0x000fe40007810000 */
[----:B------:R-:W-:Y:S02]  /*7cf0*/  ISETP.GT.AND P0, PT, R4, 0x28, PT ;  /* 0x000000280400780c */ /* 0x000fe40003f04270 */
[----:B---3--:R-:W-:Y:S02]  /*7d00*/  FSEL R234, R21, -INF , P4 ;  /* 0xff80000015ea7808 */ /* 0x008fe40002000000 */
[----:B------:R-:W-:Y:S01]  /*7d10*/  FMNMX.FTZ R12, R224, R12, !PT ;  /* 0x0000000ce00c7209 */ /* 0x000fe20007810000 */
[----:B------:R-:W2:Y:S01]  /*7d20*/  MUFU.TANH R30, R30 ;  /* 0x0000001e001e7308 */ /* 0x000ea20000002400 */
[----:B------:R-:W-:Y:S02]  /*7d30*/  FSEL R235, R22, -INF , P3 ;  /* 0xff80000016eb7808 */ /* 0x000fe40001800000 */
[----:B------:R-:W-:Y:S01]  /*7d40*/  ISETP.GT.AND P6, PT, R4, 0x29, PT ;  /* 0x000000290400780c */ /* 0x000fe20003fc4270 */
[----:B------:R-:W3:Y:S01]  /*7d50*/  LDL.LU R22, [R1+0x4] ;  /* 0x0000040001167983 */ /* 0x000ee20000300800 */
[----:B-----5:R-:W-:Y:S02]  /*7d60*/  FSEL R240, R24, -INF , P0 ;  /* 0xff80000018f07808 */ /* 0x020fe40000000000 */
[----:B------:R-:W-:Y:S02]  /*7d70*/  FMNMX.FTZ R12, R225, R12, !PT ;  /* 0x0000000ce10c7209 */ /* 0x000fe40007810000 */
[----:B------:R-:W-:Y:S01]  /*7d80*/  FMNMX.FTZ R11, R234, R11, !PT ;  /* 0x0000000bea0b7209 */ /* 0x000fe20007810000 */
[----:B------:R-:W-:Y:S01]  /*7d90*/  MUFU.TANH R34, R34 ;  /* 0x0000002200227308 */ /* 0x000fe20000002400 */
[----:B------:R-:W-:Y:S02]  /*7da0*/  ISETP.GT.AND P1, PT, R0, 0x21, PT ;  /* 0x000000210000780c */ /* 0x000fe40003f24270 */
[----:B------:R-:W-:Y:S02]  /*7db0*/  FSEL R239, R25, -INF , P6 ;  /* 0xff80000019ef7808 */ /* 0x000fe40003000000 */
[----:B------:R-:W-:Y:S02]  /*7dc0*/  FMNMX.FTZ R12, R235, R12, !PT ;  /* 0x0000000ceb0c7209 */ /* 0x000fe40007810000 */
[----:B------:R-:W-:Y:S02]  /*7dd0*/  FMNMX.FTZ R11, R240, R11, !PT ;  /* 0x0000000bf00b7209 */ /* 0x000fe40007810000 */
[C---:B------:R-:W-:Y:S01]  /*7de0*/  ISETP.GT.AND P4, PT, R0.reuse, 0x29, PT ;  /* 0x000000290000780c */ /* 0x040fe20003f84270 */
[----:B------:R-:W-:Y:S01]  /*7df0*/  MUFU.TANH R35, R35 ;  /* 0x0000002300237308 */ /* 0x000fe20000002400 */
[----:B------:R-:W-:Y:S02]  /*7e00*/  ISETP.GT.AND P5, PT, R0, 0x28, PT ;  /* 0x000000280000780c */ /* 0x000fe40003fa4270 */
[----:B------:R-:W-:Y:S02]  /*7e10*/  ISETP.GT.AND P3, PT, R4, 0x30, PT ;  /* 0x000000300400780c */ /* 0x000fe40003f64270 */
[----:B------:R-:W-:Y:S02]  /*7e20*/  FSEL R236, R23, -INF , P1 ;  /* 0xff80000017ec7808 */ /* 0x000fe40000800000 */
[----:B------:R-:W-:Y:S02]  /*7e30*/  FMNMX.FTZ R11, R239, R11, !PT ;  /* 0x0000000bef0b7209 */ /* 0x000fe40007810000 */
[----:B------:R-:W-:Y:S01]  /*7e40*/  FSEL R241, R26, -INF , P5 ;  /* 0xff8000001af17808 */ /* 0x000fe20002800000 */
[----:B------:R-:W5:Y:S01]  /*7e50*/  MUFU.TANH R36, R36 ;  /* 0x0000002400247308 */ /* 0x000f620000002400 */
[----:B------:R-:W-:Y:S02]  /*7e60*/  ISETP.GT.AND P5, PT, R4, 0x38, PT ;  /* 0x000000380400780c */ /* 0x000fe40003fa4270 */
[----:B-1----:R-:W-:Y:S02]  /*7e70*/  FSEL R246, R28, -INF , P3 ;  /* 0xff8000001cf67808 */ /* 0x002fe40001800000 */
[----:B------:R-:W-:Y:S02]  /*7e80*/  FSEL R244, R27, -INF , P4 ;  /* 0xff8000001bf47808 */ /* 0x000fe40002000000 */
[C---:B------:R-:W-:Y:S02]  /*7e90*/  ISETP.GT.AND P4, PT, R4.reuse, 0x39, PT ;  /* 0x000000390400780c */ /* 0x040fe40003f84270 */
[----:B------:R-:W-:Y:S01]  /*7ea0*/  ISETP.GT.AND P1, PT, R4, 0x31, PT ;  /* 0x000000310400780c */ /* 0x000fe20003f24270 */
[----:B------:R-:W1:Y:S01]  /*7eb0*/  MUFU.TANH R37, R37 ;  /* 0x0000002500257308 */ /* 0x000e620000002400 */
[C---:B------:R-:W-:Y:S02]  /*7ec0*/  ISETP.GT.AND P6, PT, R0.reuse, 0x31, PT ;  /* 0x000000310000780c */ /* 0x040fe40003fc4270 */
[----:B------:R-:W-:Y:S02]  /*7ed0*/  ISETP.GT.AND P0, PT, R0, 0x30, PT ;  /* 0x000000300000780c */ /* 0x000fe40003f04270 */
[----:B------:R-:W-:Y:S02]  /*7ee0*/  FMNMX.FTZ R12, R236, R12, !PT ;  /* 0x0000000cec0c7209 */ /* 0x000fe40007810000 */
[----:B------:R-:W-:Y:S02]  /*7ef0*/  FSEL R243, R32, -INF , P5 ;  /* 0xff80000020f37808 */ /* 0x000fe40002800000 */
[----:B------:R-:W-:Y:S01]  /*7f00*/  FSEL R242, R33, -INF , P4 ;  /* 0xff80000021f27808 */ /* 0x000fe20002000000 */
[----:B------:R-:W1:Y:S01]  /*7f10*/  MUFU.TANH R38, R38 ;  /* 0x0000002600267308 */ /* 0x000e620000002400 */
[----:B----4-:R-:W-:Y:S02]  /*7f20*/  FSEL R245, R29, -INF , P1 ;  /* 0xff8000001df57808 */ /* 0x010fe40000800000 */
[----:B------:R-:W-:Y:S02]  /*7f30*/  ISETP.GT.AND P5, PT, R0, 0x40, PT ;  /* 0x000000400000780c */ /* 0x000fe40003fa4270 */
[----:B--2---:R-:W-:Y:S02]  /*7f40*/  FSEL R30, R30, -INF , P0 ;  /* 0xff8000001e1e7808 */ /* 0x004fe40000000000 */
[----:B------:R-:W-:Y:S02]  /*7f50*/  FMNMX.FTZ R12, R241, R12, !PT ;  /* 0x0000000cf10c7209 */ /* 0x000fe40007810000 */
[C---:B------:R-:W-:Y:S01]  /*7f60*/  ISETP.GT.AND P0, PT, R4.reuse, 0x40, PT ;  /* 0x000000400400780c */ /* 0x040fe20003f04270 */
[----:B------:R-:W2:Y:S01]  /*7f70*/  MUFU.TANH R39, R39 ;  /* 0x0000002700277308 */ /* 0x000ea20000002400 */
[----:B------:R-:W-:Y:S02]  /*7f80*/  FSEL R13, R31, -INF , P6 ;  /* 0xff8000001f0d7808 */ /* 0x000fe40003000000 */
[----:B------:R-:W-:Y:S02]  /*7f90*/  ISETP.GT.AND P6, PT, R4, 0x41, PT ;  /* 0x000000410400780c */ /* 0x000fe40003fc4270 */
[----:B------:R-:W-:Y:S02]  /*7fa0*/  FMNMX.FTZ R11, R246, R11, !PT ;  /* 0x0000000bf60b7209 */ /* 0x000fe40007810000 */
[C---:B------:R-:W-:Y:S02]  /*7fb0*/  ISETP.GT.AND P4, PT, R0.reuse, 0x41, PT ;  /* 0x000000410000780c */ /* 0x040fe40003f84270 */
[C---:B------:R-:W-:Y:S01]  /*7fc0*/  ISETP.GT.AND P3, PT, R0.reuse, 0x38, PT ;  /* 0x000000380000780c */ /* 0x040fe20003f64270 */
[----:B------:R-:W4:Y:S01]  /*7fd0*/  MUFU.TANH R40, R40 ;  /* 0x0000002800287308 */ /* 0x000f220000002400 */
[----:B------:R-:W-:Y:S02]  /*7fe0*/  ISETP.GT.AND P1, PT, R0, 0x39, PT ;  /* 0x000000390000780c */ /* 0x000fe40003f24270 */
[----:B-----5:R-:W-:Y:S02]  /*7ff0*/  FSEL R237, R36, -INF , P0 ;  /* 0xff80000024ed7808 */ /* 0x020fe40000000000 */
[----:B-1----:R-:W-:Y:S02]  /*8000*/  FSEL R232, R37, -INF , P6 ;  /* 0xff80000025e87808 */ /* 0x002fe40003000000 */
[----:B------:R-:W-:Y:S02]  /*8010*/  ISETP.GT.AND P6, PT, R4, 0x51, PT ;  /* 0x000000510400780c */ /* 0x000fe40003fc4270 */
[----:B------:R-:W-:Y:S01]  /*8020*/  FMNMX.FTZ R101, R245, R11, !PT ;  /* 0x0000000bf5657209 */ /* 0x000fe20007810000 */
[----:B------:R-:W1:Y:S01]  /*8030*/  MUFU.TANH R41, R41 ;  /* 0x0000002900297308 */ /* 0x000e620000002400 */
[----:B------:R-:W-:Y:S02]  /*8040*/  FSEL R20, R38, -INF , P5 ;  /* 0xff80000026147808 */ /* 0x000fe40002800000 */
[----:B------:R-:W-:Y:S02]  /*8050*/  ISETP.GT.AND P5, PT, R4, 0x58, PT ;  /* 0x000000580400780c */ /* 0x000fe40003fa4270 */
[----:B------:R-:W-:Y:S02]  /*8060*/  FSEL R16, R34, -INF , P3 ;  /* 0xff80000022107808 */ /* 0x000fe40001800000 */
[C---:B------:R-:W-:Y:S02]  /*8070*/  ISETP.GT.AND P3, PT, R4.reuse, 0x48, PT ;  /* 0x000000480400780c */ /* 0x040fe40003f64270 */
[----:B------:R-:W-:Y:S01]  /*8080*/  FSEL R17, R35, -INF , P1 ;  /* 0xff80000023117808 */ /* 0x000fe20000800000 */
[----:B------:R-:W5:Y:S01]  /*8090*/  MUFU.TANH R42, R42 ;  /* 0x0000002a002a7308 */ /* 0x000f620000002400 */
[C---:B------:R-:W-:Y:S02]  /*80a0*/  ISETP.GT.AND P1, PT, R4.reuse, 0x49, PT ;  /* 0x000000490400780c */ /* 0x040fe40003f24270 */
[C---:B------:R-:W-:Y:S02]  /*80b0*/  ISETP.GT.AND P0, PT, R4.reuse, 0x50, PT ;  /* 0x000000500400780c */ /* 0x040fe40003f04270 */
[----:B--2---:R-:W-:Y:S02]  /*80c0*/  FSEL R39, R39, -INF , P4 ;  /* 0xff80000027277808 */ /* 0x004fe40002000000 */
[----:B------:R-:W-:Y:S02]  /*80d0*/  ISETP.GT.AND P4, PT, R4, 0x59, PT ;  /* 0x000000590400780c */ /* 0x000fe40003f84270 */
[----:B------:R-:W-:Y:S01]  /*80e0*/  FMNMX.FTZ R4, R244, R12, !PT ;  /* 0x0000000cf4047209 */ /* 0x000fe20007810000 */
[----:B------:R-:W2:Y:S01]  /*80f0*/  MUFU.TANH R44, R44 ;  /* 0x0000002c002c7308 */ /* 0x000ea20000002400 */
[----:B------:R-:W-:Y:S02]  /*8100*/  FMNMX.FTZ R101, R243, R101, !PT ;  /* 0x00000065f3657209 */ /* 0x000fe40007810000 */
[----:B------:R-:W-:Y:S02]  /*8110*/  FMNMX.FTZ R4, R30, R4, !PT ;  /* 0x000000041e047209 */ /* 0x000fe40007810000 */
[----:B------:R-:W-:Y:S02]  /*8120*/  FMNMX.FTZ R101, R242, R101, !PT ;  /* 0x00000065f2657209 */ /* 0x000fe40007810000 */
[----:B------:R-:W-:Y:S02]  /*8130*/  FMNMX.FTZ R4, R13, R4, !PT ;  /* 0x000000040d047209 */ /* 0x000fe40007810000 */
[----:B------:R-:W-:Y:S01]  /*8140*/  FMNMX.FTZ R101, R237, R101, !PT ;  /* 0x00000065ed657209 */ /* 0x000fe20007810000 */
[----:B------:R-:W-:Y:S01]  /*8150*/  MUFU.TANH R45, R45 ;  /* 0x0000002d002d7308 */ /* 0x000fe20000002400 */
[----:B------:R-:W-:Y:S02]  /*8160*/  FMNMX.FTZ R100, R16, R4, !PT ;  /* 0x0000000410647209 */ /* 0x000fe40007810000 */
[----:B----4-:R-:W-:Y:S02]  /*8170*/  FSEL R231, R40, -INF , P3 ;  /* 0xff80000028e77808 */ /* 0x010fe40001800000 */
[----:B------:R-:W-:Y:S02]  /*8180*/  FMNMX.FTZ R100, R17, R100, !PT ;  /* 0x0000006411647209 */ /* 0x000fe40007810000 */
[----:B------:R-:W-:Y:S02]  /*8190*/  FMNMX.FTZ R101, R232, R101, !PT ;  /* 0x00000065e8657209 */ /* 0x000fe40007810000 */
[----:B-1----:R-:W-:Y:S01]  /*81a0*/  FSEL R230, R41, -INF , P1 ;  /* 0xff80000029e67808 */ /* 0x002fe20000800000 */
[----:B------:R-:W1:Y:S01]  /*81b0*/  MUFU.TANH R43, R43 ;  /* 0x0000002b002b7308 */ /* 0x000e620000002400 */
[----:B------:R-:W-:Y:S02]  /*81c0*/  ISETP.GT.AND P3, PT, R0, 0x48, PT ;  /* 0x000000480000780c */ /* 0x000fe40003f64270 */
[----:B------:R-:W-:Y:S02]  /*81d0*/  FMNMX.FTZ R100, R20, R100, !PT ;  /* 0x0000006414647209 */ /* 0x000fe40007810000 */
[----:B------:R-:W-:Y:S02]  /*81e0*/  FMNMX.FTZ R101, R231, R101, !PT ;  /* 0x00000065e7657209 */ /* 0x000fe40007810000 */
[----:B-----5:R-:W-:Y:S02]  /*81f0*/  FSEL R252, R42, -INF , P3 ;  /* 0xff8000002afc7808 */ /* 0x020fe40001800000 */
[----:B------:R-:W-:Y:S01]  /*8200*/  FMNMX.FTZ R100, R39, R100, !PT ;  /* 0x0000006427647209 */ /* 0x000fe20007810000 */
[----:B------:R-:W4:Y:S01]  /*8210*/  MUFU.TANH R46, R46 ;  /* 0x0000002e002e7308 */ /* 0x000f220000002400 */
[----:B------:R-:W-:Y:S02]  /*8220*/  FMNMX.FTZ R101, R230, R101, !PT ;  /* 0x00000065e6657209 */ /* 0x000fe40007810000 */
[----:B------:R-:W-:Y:S02]  /*8230*/  MOV R19, R229 ;  /* 0x000000e500137202 */ /* 0x000fe40000000f00 */
[----:B--2---:R-:W-:Y:S02]  /*8240*/  FSEL R229, R44, -INF , P0 ;  /* 0xff8000002ce57808 */ /* 0x004fe40000000000 */
[----:B------:R-:W-:Y:S02]  /*8250*/  ISETP.GT.AND P1, PT, R0, 0x49, PT ;  /* 0x000000490000780c */ /* 0x000fe40003f24270 */
[----:B------:R-:W-:Y:S01]  /*8260*/  FMNMX.FTZ R100, R252, R100, !PT ;  /* 0x00000064fc647209 */ /* 0x000fe20007810000 */
[----:B------:R-:W2:Y:S01]  /*8270*/  MUFU.TANH R48, R48 ;  /* 0x0000003000307308 */ /* 0x000ea20000002400 */
[----:B------:R-:W-:Y:S02]  /*8280*/  FMNMX.FTZ R101, R229, R101, !PT ;  /* 0x00000065e5657209 */ /* 0x000fe40007810000 */
[C---:B------:R-:W-:Y:S02]  /*8290*/  ISETP.GT.AND P3, PT, R0.reuse, 0x50, PT ;  /* 0x000000500000780c */ /* 0x040fe40003f64270 */
[----:B-1----:R-:W-:Y:S02]  /*82a0*/  FSEL R251, R43, -INF , P1 ;  /* 0xff8000002bfb7808 */ /* 0x002fe40000800000 */
[----:B------:R-:W-:Y:S02]  /*82b0*/  MOV R18, R228 ;  /* 0x000000e400127202 */ /* 0x000fe40000000f00 */
[----:B------:R-:W-:Y:S01]  /*82c0*/  FSEL R228, R45, -INF , P6 ;  /* 0xff8000002de47808 */ /* 0x000fe20003000000 */
[----:B------:R-:W1:Y:S01]  /*82d0*/  MUFU.TANH R47, R47 ;  /* 0x0000002f002f7308 */ /* 0x000e620000002400 */
[----:B------:R-:W-:Y:S02]  /*82e0*/  ISETP.GT.AND P1, PT, R0, 0x51, PT ;  /* 0x000000510000780c */ /* 0x000fe40003f24270 */
[----:B------:R-:W-:Y:S02]  /*82f0*/  FMNMX.FTZ R101, R228, R101, !PT ;  /* 0x00000065e4657209 */ /* 0x000fe40007810000 */
[----:B----4-:R-:W-:Y:S02]  /*8300*/  FSEL R250, R46, -INF , P3 ;  /* 0xff8000002efa7808 */ /* 0x010fe40001800000 */
[----:B------:R-:W-:Y:S02]  /*8310*/  MOV R15, R227 ;  /* 0x000000e3000f7202 */ /* 0x000fe40000000f00 */
[----:B------:R-:W-:Y:S01]  /*8320*/  FMNMX.FTZ R100, R251, R100, !PT ;  /* 0x00000064fb647209 */ /* 0x000fe20007810000 */
[----:B------:R-:W4:Y:S01]  /*8330*/  MUFU.TANH R49, R49 ;  /* 0x0000003100317308 */ /* 0x000f220000002400 */
[----:B------:R-:W-:Y:S02]  /*8340*/  MOV R21, R226 ;  /* 0x000000e200157202 */ /* 0x000fe40000000f00 */
[----:B------:R-:W-:Y:S02]  /*8350*/  ISETP.GT.AND P0, PT, R0, 0x58, PT ;  /* 0x000000580000780c */ /* 0x000fe40003f04270 */
[----:B--2---:R-:W-:Y:S02]  /*8360*/  FSEL R227, R48, -INF , P5 ;  /* 0xff80000030e37808 */ /* 0x004fe40002800000 */
[----:B------:R-:W-:Y:S02]  /*8370*/  FMNMX.FTZ R100, R250, R100, !PT ;  /* 0x00000064fa647209 */ /* 0x000fe40007810000 */
[----:B------:R-:W-:Y:S01]  /*8380*/  FMNMX.FTZ R101, R227, R101, !PT ;  /* 0x00000065e3657209 */ /* 0x000fe20007810000 */
[----:B------:R-:W2:Y:S01]  /*8390*/  MUFU.TANH R50, R50 ;  /* 0x0000003200327308 */ /* 0x000ea20000002400 */
[----:B------:R-:W-:Y:S02]  /*83a0*/  ISETP.GE.AND P6, PT, R238, 0x2, PT ;  /* 0x00000002ee00780c */ /* 0x000fe40003fc6270 */
[----:B-1----:R-:W-:Y:S02]  /*83b0*/  FSEL R249, R47, -INF , P1 ;  /* 0xff8000002ff97808 */ /* 0x002fe40000800000 */
[----:B------:R-:W-:Y:S02]  /*83c0*/  ISETP.GT.AND P1, PT, R0, 0x59, PT ;  /* 0x000000590000780c */ /* 0x000fe40003f24270 */
[----:B------:R-:W-:Y:S03]  /*83d0*/  FMNMX.FTZ R100, R249, R100, !PT ;  /* 0x00000064f9647209 */ /* 0x000fe60007810000 */
[----:B------:R-:W1:Y:S01]  /*83e0*/  MUFU.TANH R4, R51 ;  /* 0x0000003300047308 */ /* 0x000e620000002400 */
[----:B----4-:R-:W-:Y:S04]  /*83f0*/  FSEL R226, R49, -INF , P4 ;  /* 0xff80000031e27808 */ /* 0x010fe80002000000 */
[----:B------:R-:W-:Y:S02]  /*8400*/  FMNMX.FTZ R101, R226, R101, !PT ;  /* 0x00000065e2657209 */ /* 0x000fe40007810000 */
[----:B--2---:R-:W-:Y:S04]  /*8410*/  FSEL R248, R50, -INF , P0 ;  /* 0xff80000032f87808 */ /* 0x004fe80000000000 */
[----:B------:R-:W-:Y:S02]  /*8420*/  FMNMX.FTZ R100, R248, R100, !PT ;  /* 0x00000064f8647209 */ /* 0x000fe40007810000 */
[----:B-1----:R-:W-:Y:S02]  /*8430*/  FSEL R247, R4, -INF , P1 ;  /* 0xff80000004f77808 */ /* 0x002fe40000800000 */
[----:B------:R-:W1:Y:S02]  /*8440*/  SHFL.BFLY PT, R4, R101, 0x2, 0x1f ;  /* 0x0c401f0065047f89 */ /* 0x000e6400000e0000 */
[----:B------:R-:W-:Y:S06]  /*8450*/  FMNMX.FTZ R100, R247, R100, !PT ;  /* 0x00000064f7647209 */ /* 0x000fec0007810000 */
[----:B------:R-:W2:Y:S01]  /*8460*/  SHFL.BFLY PT, R0, R100, 0x2, 0x1f ;  /* 0x0c401f0064007f89 */ /* 0x000ea200000e0000 */
[----:B-1----:R-:W-:Y:S07]  /*8470*/  FMNMX.FTZ R101, R101, R4, !PT ;  /* 0x0000000465657209 */ /* 0x002fee0007810000 */
[----:B------:R-:W1:Y:S01]  /*8480*/  SHFL.BFLY PT, R4, R101, 0x1, 0x1f ;  /* 0x0c201f0065047f89 */ /* 0x000e6200000e0000 */
[----:B--2---:R-:W-:Y:S07]  /*8490*/  FMNMX.FTZ R100, R100, R0, !PT ;  /* 0x0000000064647209 */ /* 0x004fee0007810000 */
[----:B------:R-:W2:Y:S01]  /*84a0*/  SHFL.BFLY PT, R0, R100, 0x1, 0x1f ;  /* 0x0c201f0064007f89 */ /* 0x000ea200000e0000 */
[----:B-1----:R-:W-:Y:S04]  /*84b0*/  FMNMX.FTZ R101, R101, R4, !PT ;  /* 0x0000000465657209 */ /* 0x002fe80007810000 */
[C---:B------:R-:W-:Y:S01]  /*84c0*/  FSETP.NEU.FTZ.AND P1, PT, R101.reuse, -INF , PT ;  /* 0xff8000006500780b */ /* 0x040fe20003f3d000 */
[C---:B------:R-:W-:Y:S01]  /*84d0*/  FMUL.FTZ R103, R101.reuse, c[0x0][0x2d0] ;  /* 0x0000b40065677a20 */ /* 0x040fe20000410000 */
[----:B--2---:R-:W-:Y:S02]  /*84e0*/  FMNMX.FTZ R100, R100, R0, !PT ;  /* 0x0000000064647209 */ /* 0x004fe40007810000 */
[----:B------:R-:W-:Y:S02]  /*84f0*/  FSEL R0, R101, RZ, P1 ;  /* 0x000000ff65007208 */ /* 0x000fe40000800000 */
[----:B------:R-:W-:Y:S01]  /*8500*/  FSEL R103, R103, RZ, P1 ;  /* 0x000000ff67677208 */ /* 0x000fe20000800000 */
[C---:B------:R-:W-:Y:S01]  /*8510*/  FMUL.FTZ R200, R100.reuse, c[0x0][0x2d0] ;  /* 0x0000b40064c87a20 */ /* 0x040fe20000410000 */
[----:B------:R-:W-:Y:S01]  /*8520*/  FSETP.NEU.FTZ.AND P0, PT, R100, -INF , PT ;  /* 0xff8000006400780b */ /* 0x000fe20003f1d000 */
[----:B------:R-:W-:Y:S02]  /*8530*/  FADD.FTZ R0, -R0, R2 ;  /* 0x0000000200007221 */ /* 0x000fe40000010100 */
[--C-:B------:R-:W-:Y:S01]  /*8540*/  FFMA.FTZ R9, R9, c[0x0][0x2d0], -R103.reuse ;  /* 0x0000b40009097a23 */ /* 0x100fe20000010867 */
[----:B------:R-:W-:Y:S01]  /*8550*/  FSEL R200, R200, RZ, P0 ;  /* 0x000000ffc8c87208 */ /* 0x000fe20000000000 */
[----:B------:R-:W-:Y:S02]  /*8560*/  FMUL.FTZ R0, R0, c[0x0][0x2d0] ;  /* 0x0000b40000007a20 */ /* 0x000fe40000410000 */
[----:B------:R-:W-:Y:S01]  /*8570*/  MUFU.EX2 R216, R9 ;  /* 0x0000000900d87308 */ /* 0x000fe20000000800 */
[--C-:B------:R-:W-:Y:S02]  /*8580*/  FFMA.FTZ R5, R5, c[0x0][0x2d0], -R103.reuse ;  /* 0x0000b40005057a23 */ /* 0x100fe40000010867 */
[--C-:B------:R-:W-:Y:S02]  /*8590*/  FFMA.FTZ R8, R8, c[0x0][0x2d0], -R200.reuse ;  /* 0x0000b40008087a23 */ /* 0x100fe400000108c8 */
[--C-:B------:R-:W-:Y:S02]  /*85a0*/  FFMA.FTZ R6, R6, c[0x0][0x2d0], -R200.reuse ;  /* 0x0000b40006067a23 */ /* 0x100fe400000108c8 */
[--C-:B------:R-:W-:Y:S02]  /*85b0*/  FFMA.FTZ R7, R7, c[0x0][0x2d0], -R103.reuse ;  /* 0x0000b40007077a23 */ /* 0x100fe40000010867 */
[----:B------:R-:W-:Y:S01]  /*85c0*/  FFMA.FTZ R10, R10, c[0x0][0x2d0], -R103 ;  /* 0x0000b4000a0a7a23 */ /* 0x000fe20000010867 */
[----:B------:R-:W1:Y:S10]  /*85d0*/  MUFU.EX2 R2, R0 ;  /* 0x0000000000027308 */ /* 0x000e740000000800 */
[----:B------:R2:W-:Y:S10]  /*85e0*/  MUFU.EX2 R217, R8 ;  /* 0x0000000800d97308 */ /* 0x0005f40000000800 */
[----:B------:R4:W-:Y:S01]  /*85f0*/  MUFU.EX2 R201, R5 ;  /* 0x0000000500c97308 */ /* 0x0009e20000000800 */
[C---:B-1----:R-:W-:Y:S01]  /*8600*/  FMUL.FTZ R9, R2.reuse, R145 ;  /* 0x0000009102097220 */ /* 0x042fe20000410000 */
[----:B------:R-:W-:Y:S01]  /*8610*/  MOV R145, R21 ;  /* 0x0000001500917202 */ /* 0x000fe20000000f00 */
[----:B------:R-:W-:Y:S01]  /*8620*/  FMUL.FTZ R21, R2, R133 ;  /* 0x0000008502157220 */ /* 0x000fe20000410000 */
[----:B------:R-:W-:Y:S01]  /*8630*/  FSEL R0, R100, RZ, P0 ;  /* 0x000000ff64007208 */ /* 0x000fe20000000000 */
[----:B------:R-:W5:Y:S01]  /*8640*/  LDL.LU R133, [R1+0x8] ;  /* 0x0000080001857983 */ /* 0x000f620000300800 */
[C---:B------:R-:W-:Y:S04]  /*8650*/  FMUL.FTZ R37, R2.reuse, R117 ;  /* 0x0000007502257220 */ /* 0x040fe80000410000 */
[----:B------:R-:W1:Y:S01]  /*8660*/  MUFU.EX2 R102, R6 ;  /* 0x0000000600667308 */ /* 0x000e620000000800 */
[----:B------:R-:W-:Y:S02]  /*8670*/  FMUL.FTZ R44, R2, R108 ;  /* 0x0000006c022c7220 */ /* 0x000fe40000410000 */
[----:B------:R-:W-:Y:S01]  /*8680*/  FADD.FTZ R0, -R0, R3 ;  /* 0x0000000300007221 */ /* 0x000fe20000010100 */
[----:B------:R-:W-:Y:S01]  /*8690*/  MOV R3, R30 ;  /* 0x0000001e00037202 */ /* 0x000fe20000000f00 */
[----:B------:R-:W-:Y:S02]  /*86a0*/  FMUL.FTZ R45, R2, R109 ;  /* 0x0000006d022d7220 */ /* 0x000fe40000410000 */
[----:B------:R-:W-:Y:S02]  /*86b0*/  FMUL.FTZ R0, R0, c[0x0][0x2d0] ;  /* 0x0000b40000007a20 */ /* 0x000fe40000410000 */
[C---:B------:R-:W-:Y:S01]  /*86c0*/  FMUL.FTZ R4, R2.reuse, R148 ;  /* 0x0000009402047220 */ /* 0x040fe20000410000 */
[----:B------:R-:W-:Y:S01]  /*86d0*/  MUFU.EX2 R117, R10 ;  /* 0x0000000a00757308 */ /* 0x000fe20000000800 */
[C---:B--2---:R-:W-:Y:S01]  /*86e0*/  FMUL.FTZ R8, R2.reuse, R144 ;  /* 0x0000009002087220 */ /* 0x044fe20000410000 */
[----:B------:R-:W-:Y:S01]  /*86f0*/  MOV R148, R14 ;  /* 0x0000000e00947202 */ /* 0x000fe20000000f00 */
[C---:B------:R-:W-:Y:S02]  /*8700*/  FMUL.FTZ R12, R2.reuse, R140 ;  /* 0x0000008c020c7220 */ /* 0x040fe40000410000 */
[C---:B----4-:R-:W-:Y:S01]  /*8710*/  FMUL.FTZ R5, R2.reuse, R149 ;  /* 0x0000009502057220 */ /* 0x050fe20000410000 */
[----:B------:R-:W-:Y:S01]  /*8720*/  MOV R149, R15 ;  /* 0x0000000f00957202 */ /* 0x000fe20000000f00 */
[----:B------:R-:W-:Y:S02]  /*8730*/  IMAD.MOV.U32 R140, RZ, RZ, R13 ;  /* 0x000000ffff8c7224 */ /* 0x000fe400078e000d */
[C---:B------:R-:W-:Y:S01]  /*8740*/  FMUL.FTZ R13, R2.reuse, R141 ;  /* 0x0000008d020d7220 */ /* 0x040fe20000410000 */
[----:B------:R-:W-:Y:S01]  /*8750*/  MUFU.EX2 R0, R0 ;  /* 0x0000000000007308 */ /* 0x000fe20000000800 */
        /* <DEDUP_REMOVED lines=9> */
[----:B------:R-:W2:Y:S01]  /*87f0*/  MUFU.EX2 R202, R7 ;  /* 0x0000000700ca7308 */ /* 0x000ea20000000800 */
        /* <DEDUP_REMOVED lines=10> */
[C---:B------:R-:W-:Y:S01]  /*88a0*/  FMUL.FTZ R49, R2.reuse, R105 ;  /* 0x0000006902317220 */ /* 0x040fe20000410000 */
[----:B-1----:R-:W-:Y:S01]  /*88b0*/  F2FP.PACK_AB R105, R217, R102 ;  /* 0x00000066d969723e */ /* 0x002fe200000000ff */
[C---:B------:R-:W-:Y:S02]  /*88c0*/  FMUL.FTZ R52, R2.reuse, R52 ;  /* 0x0000003402347220 */ /* 0x040fe40000410000 */
[C---:B------:R-:W-:Y:S02]  /*88d0*/  FMUL.FTZ R53, R2.reuse, R53 ;  /* 0x0000003502357220 */ /* 0x040fe40000410000 */
[----:B------:R-:W-:Y:S01]  /*88e0*/  FMUL.FTZ R56, R2, R56 ;  /* 0x0000003802387220 */ /* 0x000fe20000410000 */
[----:B--2---:R-:W-:Y:S01]  /*88f0*/  F2FP.PACK_AB R104, R202, R201 ;  /* 0x000000c9ca68723e */ /* 0x004fe200000000ff */
        /* <DEDUP_REMOVED lines=21> */
[----:B---3--:R-:W-:Y:S02]  /*8a50*/  FFMA.FTZ R144, R2, R22, R201 ;  /* 0x0000001602907223 */ /* 0x008fe400000100c9 */
[--C-:B------:R-:W-:Y:S01]  /*8a60*/  FFMA.FTZ R2, R203, c[0x0][0x2d0], -R200.reuse ;  /* 0x0000b400cb027a23 */ /* 0x100fe200000108c8 */
[----:B------:R-:W-:Y:S01]  /*8a70*/  MOV R203, R3 ;  /* 0x0000000300cb7202 */ /* 0x000fe20000000f00 */
[C---:B------:R-:W-:Y:S02]  /*8a80*/  FMUL.FTZ R42, R0.reuse, R114 ;  /* 0x00000072002a7220 */ /* 0x040fe40000410000 */
[----:B------:R1:W-:Y:S01]  /*8a90*/  MUFU.EX2 R114, R2 ;  /* 0x0000000200727308 */ /* 0x0003e20000000800 */
[C---:B------:R-:W-:Y:S02]  /*8aa0*/  FMUL.FTZ R46, R0.reuse, R110 ;  /* 0x0000006e002e7220 */ /* 0x040fe40000410000 */
[C---:B------:R-:W-:Y:S02]  /*8ab0*/  FMUL.FTZ R47, R0.reuse, R111 ;  /* 0x0000006f002f7220 */ /* 0x040fe40000410000 */
        /* <DEDUP_REMOVED lines=25> */
[C---:B------:R-:W-:Y:S01]  /*8c50*/  FMUL.FTZ R50, R0.reuse, R106 ;  /* 0x0000006a00327220 */ /* 0x040fe20000410000 */
[----:B------:R-:W-:Y:S01]  /*8c60*/  F2FP.PACK_AB R106, R117, R216 ;  /* 0x000000d8756a723e */ /* 0x000fe200000000ff */
        /* <DEDUP_REMOVED lines=25> */
[----:B-1----:R-:W-:Y:S02]  /*8e00*/  FFMA.FTZ R2, R215, c[0x0][0x2d0], -R200 ;  /* 0x0000b400d7027a23 */ /* 0x002fe400000108c8 */
[--C-:B------:R-:W-:Y:S02]  /*8e10*/  FFMA.FTZ R113, R218, c[0x0][0x2d0], -R103.reuse ;  /* 0x0000b400da717a23 */ /* 0x100fe40000010867 */
[----:B------:R-:W1:Y:S01]  /*8e20*/  MUFU.EX2 R121, R2 ;  /* 0x0000000200797308 */ /* 0x000e620000000800 */
[--C-:B------:R-:W-:Y:S02]  /*8e30*/  FFMA.FTZ R112, R219, c[0x0][0x2d0], -R103.reuse ;  /* 0x0000b400db707a23 */ /* 0x100fe40000010867 */
[----:B------:R-:W-:Y:S02]  /*8e40*/  IMAD.MOV.U32 R139, RZ, RZ, R140 ;  /* 0x000000ffff8b7224 */ /* 0x000fe400078e008c */
[----:B------:R-:W-:Y:S02]  /*8e50*/  FADD.FTZ R144, R202, R144 ;  /* 0x00000090ca907221 */ /* 0x000fe40000010000 */
[--C-:B------:R-:W-:Y:S02]  /*8e60*/  FFMA.FTZ R137, R231, c[0x0][0x2d0], -R103.reuse ;  /* 0x0000b400e7897a23 */ /* 0x100fe40000010867 */
[----:B------:R-:W-:Y:S01]  /*8e70*/  FADD.FTZ R144, R216, R144 ;  /* 0x00000090d8907221 */ /* 0x000fe20000010000 */
[----:B------:R-:W-:Y:S01]  /*8e80*/  MUFU.EX2 R116, R113 ;  /* 0x0000007100747308 */ /* 0x000fe20000000800 */
[--C-:B------:R-:W-:Y:S02]  /*8e90*/  FFMA.FTZ R136, R232, c[0x0][0x2d0], -R103.reuse ;  /* 0x0000b400e8887a23 */ /* 0x100fe40000010867 */
[--C-:B------:R-:W-:Y:S01]  /*8ea0*/  FFMA.FTZ R118, R246, c[0x0][0x2d0], -R103.reuse ;  /* 0x0000b400f6767a23 */ /* 0x100fe20000010867 */
[----:B------:R-:W-:Y:S01]  /*8eb0*/  MOV R246, R148 ;  /* 0x0000009400f67202 */ /* 0x000fe20000000f00 */
[--C-:B------:R-:W-:Y:S02]  /*8ec0*/  FFMA.FTZ R119, R243, c[0x0][0x2d0], -R103.reuse ;  /* 0x0000b400f3777a23 */ /* 0x100fe40000010867 */
[--C-:B------:R-:W-:Y:S01]  /*8ed0*/  FFMA.FTZ R120, R242, c[0x0][0x2d0], -R103.reuse ;  /* 0x0000b400f2787a23 */ /* 0x100fe20000010867 */
[----:B------:R-:W-:Y:S01]  /*8ee0*/  ISETP.GE.AND P4, PT, R246, 0x1, PT ;  /* 0x00000001f600780c */ /* 0x000fe20003f86270 */
[----:B------:R-:W2:Y:S01]  /*8ef0*/  LDL.64 R242, [R1+0x40] ;  /* 0x0000400001f27983 */ /* 0x000ea20000100a00 */
[----:B------:R3:W4:Y:S01]  /*8f00*/  MUFU.EX2 R126, R112 ;  /* 0x00000070007e7308 */ /* 0x0007220000000800 */
[--C-:B------:R-:W-:Y:S02]  /*8f10*/  FFMA.FTZ R138, R230, c[0x0][0x2d0], -R103.reuse ;  /* 0x0000b400e68a7a23 */ /* 0x100fe40000010867 */
[--C-:B------:R-:W-:Y:S01]  /*8f20*/  FFMA.FTZ R219, R228, c[0x0][0x2d0], -R103.reuse ;  /* 0x0000b400e4db7a23 */ /* 0x100fe20000010867 */
[----:B-1----:R-:W-:Y:S01]  /*8f30*/  F2FP.PACK_AB R107, R121, R114 ;  /* 0x00000072796b723e */ /* 0x002fe200000000ff */
[--C-:B------:R-:W-:Y:S01]  /*8f40*/  FFMA.FTZ R218, R250, c[0x0][0x2d0], -R200.reuse ;  /* 0x0000b400fada7a23 */ /* 0x100fe200000108c8 */
[----:B------:R-:W-:Y:S01]  /*8f50*/  IADD3 R2, R211, R205, RZ ;  /* 0x000000cdd3027210 */ /* 0x000fe20007ffe0ff */
[----:B------:R-:W-:Y:S03]  /*8f60*/  FFMA.FTZ R215, R248, c[0x0][0x2d0], -R200 ;  /* 0x0000b400f8d77a23 */ /* 0x000fe600000108c8 */
[----:B------:R-:W-:Y:S10]  /*8f70*/  MUFU.EX2 R127, R118 ;  /* 0x00000076007f7308 */ /* 0x000ff40000000800 */
[----:B------:R-:W-:Y:S01]  /*8f80*/  MUFU.EX2 R228, R136 ;  /* 0x0000008800e47308 */ /* 0x000fe20000000800 */
[--C-:B---3--:R-:W-:Y:S09]  /*8f90*/  FFMA.FTZ R112, R233, c[0x0][0x2d0], -R103.reuse ;  /* 0x0000b400e9707a23 */ /* 0x108ff20000010867 */
[----:B------:R1:W-:Y:S10]  /*8fa0*/  MUFU.EX2 R128, R112 ;  /* 0x0000007000807308 */ /* 0x0003f40000000800 */
[----:B------:R-:W-:Y:S10]  /*8fb0*/  MUFU.EX2 R230, R137 ;  /* 0x0000008900e67308 */ /* 0x000ff40000000800 */
[----:B------:R-:W-:Y:S01]  /*8fc0*/  MUFU.EX2 R219, R219 ;  /* 0x000000db00db7308 */ /* 0x000fe20000000800 */
[--C-:B-1----:R-:W-:Y:S09]  /*8fd0*/  FFMA.FTZ R112, R234, c[0x0][0x2d0], -R103.reuse ;  /* 0x0000b400ea707a23 */ /* 0x102ff20000010867 */
[----:B------:R1:W-:Y:S10]  /*8fe0*/  MUFU.EX2 R135, R112 ;  /* 0x0000007000877308 */ /* 0x0003f40000000800 */
[----:B------:R-:W-:Y:S01]  /*8ff0*/  MUFU.EX2 R218, R218 ;  /* 0x000000da00da7308 */ /* 0x000fe20000000800 */
[----:B-----5:R-:W-:Y:S01]  /*9000*/  FFMA.FTZ R115, R0, R133, R102 ;  /* 0x0000008500737223 */ /* 0x020fe20000010066 */
[----:B------:R-:W-:Y:S02]  /*9010*/  IADD3 R0, R210, R205, RZ ;  /* 0x000000cdd2007210 */ /* 0x000fe40007ffe0ff */
[C---:B------:R-:W-:Y:S02]  /*9020*/  IADD3 R102, R207.reuse, R2, RZ ;  /* 0x00000002cf667210 */ /* 0x040fe40007ffe0ff */
[----:B------:R-:W-:Y:S01]  /*9030*/  IADD3 R3, R207, R0, RZ ;  /* 0x00000000cf037210 */ /* 0x000fe20007ffe0ff */
[----:B------:R-:W3:Y:S03]  /*9040*/  LDSM.16.MT88.4 R108, [R0] ;  /* 0x00000000006c783b */ /* 0x000ee60000004200 */
[----:B------:R-:W-:Y:S01]  /*9050*/  MUFU.EX2 R215, R215 ;  /* 0x000000d700d77308 */ /* 0x000fe20000000800 */
[--C-:B-1----:R-:W-:Y:S09]  /*9060*/  FFMA.FTZ R112, R235, c[0x0][0x2d0], -R200.reuse ;  /* 0x0000b400eb707a23 */ /* 0x102ff200000108c8 */
[----:B------:R1:W-:Y:S02]  /*9070*/  MUFU.EX2 R134, R112 ;  /* 0x0000007000867308 */ /* 0x0003e40000000800 */
[--C-:B-1----:R-:W-:Y:S08]  /*9080*/  FFMA.FTZ R112, R236, c[0x0][0x2d0], -R200.reuse ;  /* 0x0000b400ec707a23 */ /* 0x102ff000000108c8 */
[----:B------:R1:W-:Y:S01]  /*9090*/  MUFU.EX2 R236, R120 ;  /* 0x0000007800ec7308 */ /* 0x0003e20000000800 */
[C---:B---3--:R-:W-:Y:S09]  /*90a0*/  HMMA.16816.F32 R4, R104.reuse, R108, R4 ;  /* 0x0000006c6804723c */ /* 0x048ff20000001804 */
[----:B------:R3:W-:Y:S01]  /*90b0*/  MUFU.EX2 R140, R112 ;  /* 0x00000070008c7308 */ /* 0x0007e20000000800 */
[C---:B------:R-:W-:Y:S01]  /*90c0*/  HMMA.16816.F32 R8, R104.reuse, R110, R8 ;  /* 0x0000006e6808723c */ /* 0x040fe20000001808 */
[----:B------:R-:W5:Y:S02]  /*90d0*/  LDSM.16.MT88.4 R108, [R3] ;  /* 0x00000000036c783b */ /* 0x000f640000004200 */
[--C-:B-1----:R-:W-:Y:S02]  /*90e0*/  FFMA.FTZ R120, R125, c[0x0][0x2d0], -R200.reuse ;  /* 0x0000b4007d787a23 */ /* 0x102fe400000108c8 */
[--C-:B------:R-:W-:Y:S02]  /*90f0*/  FFMA.FTZ R125, R251, c[0x0][0x2d0], -R200.reuse ;  /* 0x0000b400fb7d7a23 */ /* 0x100fe400000108c8 */
[--C-:B---3--:R-:W-:Y:S01]  /*9100*/  FFMA.FTZ R112, R240, c[0x0][0x2d0], -R103.reuse ;  /* 0x0000b400f0707a23 */ /* 0x108fe20000010867 */
[----:B------:R-:W-:Y:S03]  /*9110*/  MOV R240, R145 ;  /* 0x0000009100f07202 */ /* 0x000fe60000000f00 */
[----:B------:R1:W-:Y:S01]  /*9120*/  MUFU.EX2 R141, R112 ;  /* 0x00000070008d7308 */ /* 0x0003e20000000800 */
[C---:B-----5:R-:W-:Y:S08]  /*9130*/  HMMA.16816.F32 R12, R104.reuse, R108, R12 ;  /* 0x0000006c680c723c */ /* 0x060ff0000000180c */
[C---:B------:R-:W-:Y:S01]  /*9140*/  HMMA.16816.F32 R16, R104.reuse, R110, R16 ;  /* 0x0000006e6810723c */ /* 0x040fe20000001810 */
[----:B------:R-:W3:Y:S03]  /*9150*/  LDSM.16.MT88.4 R108, [R2] ;  /* 0x00000000026c783b */ /* 0x000ee60000004200 */
[--C-:B-1----:R-:W-:Y:S04]  /*9160*/  FFMA.FTZ R112, R239, c[0x0][0x2d0], -R103.reuse ;  /* 0x0000b400ef707a23 */ /* 0x102fe80000010867 */
[----:B------:R-:W-:Y:S01]  /*9170*/  MUFU.EX2 R142, R112 ;  /* 0x00000070008e7308 */ /* 0x000fe20000000800 */
[----:B------:R-:W5:Y:S01]  /*9180*/  LDL R239, [R1+0x2c] ;  /* 0x00002c0001ef7983 */ /* 0x000f620000100800 */
[C---:B---3--:R-:W-:Y:S08]  /*9190*/  HMMA.16816.F32 R20, R104.reuse, R108, R20 ;  /* 0x0000006c6814723c */ /* 0x048ff00000001814 */
[C---:B------:R-:W-:Y:S01]  /*91a0*/  HMMA.16816.F32 R24, R104.reuse, R110, R24 ;  /* 0x0000006e6818723c */ /* 0x040fe20000001818 */
[----:B------:R-:W1:Y:S07]  /*91b0*/  LDSM.16.MT88.4 R108, [R102] ;  /* 0x00000000666c783b */ /* 0x000e6e0000004200 */
        /* <DEDUP_REMOVED lines=25> */
[--C-:B------:R-:W-:Y:S01]  /*9350*/  FFMA.FTZ R108, R220, c[0x0][0x2d0], -R200.reuse ;  /* 0x0000b400dc6c7a23 */ /* 0x100fe200000108c8 */
[----:B------:R-:W-:Y:S03]  /*9360*/  HMMA.16816.F32 R96, R104, R110, R96 ;  /* 0x0000006e6860723c */ /* 0x000fe60000001860 */
[----:B------:R1:W-:Y:S01]  /*9370*/  MUFU.EX2 R123, R108 ;  /* 0x0000006c007b7308 */ /* 0x0003e20000000800 */
[--C-:B------:R-:W-:Y:S03]  /*9380*/  FFMA.FTZ R220, R249, c[0x0][0x2d0], -R200.reuse ;  /* 0x0000b400f9dc7a23 */ /* 0x100fe600000108c8 */
[--C-:B------:R-:W-:Y:S06]  /*9390*/  FFMA.FTZ R104, R225, c[0x0][0x2d0], -R200.reuse ;  /* 0x0000b400e1687a23 */ /* 0x100fec00000108c8 */
[----:B------:R3:W-:Y:S10]  /*93a0*/  MUFU.EX2 R131, R104 ;  /* 0x0000006800837308 */ /* 0x0007f40000000800 */
[----:B------:R-:W2:Y:S01]  /*93b0*/  MUFU.EX2 R220, R220 ;  /* 0x000000dc00dc7308 */ /* 0x000ea20000000800 */
[----:B-1----:R-:W-:Y:S02]  /*93c0*/  FFMA.FTZ R108, R221, c[0x0][0x2d0], -R200 ;  /* 0x0000b400dd6c7a23 */ /* 0x002fe400000108c8 */
[----:B------:R-:W-:Y:S07]  /*93d0*/  FFMA.FTZ R221, R227, c[0x0][0x2d0], -R103 ;  /* 0x0000b400e3dd7a23 */ /* 0x000fee0000010867 */
[----:B------:R1:W1:Y:S01]  /*93e0*/  MUFU.EX2 R124, R108 ;  /* 0x0000006c007c7308 */ /* 0x0002620000000800 */
[----:B---3--:R-:W-:Y:S02]  /*93f0*/  FADD.FTZ R104, R217, R115 ;  /* 0x00000073d9687221 */ /* 0x008fe40000010000 */
[--C-:B------:R-:W-:Y:S02]  /*9400*/  FFMA.FTZ R217, R229, c[0x0][0x2d0], -R103.reuse ;  /* 0x0000b400e5d97a23 */ /* 0x100fe40000010867 */
[----:B------:R-:W-:Y:S01]  /*9410*/  FADD.FTZ R122, R114, R104 ;  /* 0x00000068727a7221 */ /* 0x000fe20000010000 */
[----:B----4-:R-:W-:Y:S01]  /*9420*/  F2FP.PACK_AB R104, R126, R116 ;  /* 0x000000747e68723e */ /* 0x010fe200000000ff */
[----:B------:R-:W-:Y:S03]  /*9430*/  LDSM.16.MT88.4 R112, [R3+0x1000] ;  /* 0x001000000370783b */ /* 0x000fe60000004200 */
[----:B------:R-:W-:Y:S01]  /*9440*/  MUFU.EX2 R229, R138 ;  /* 0x0000008a00e57308 */ /* 0x000fe20000000800 */
[----:B------:R-:W-:Y:S01]  /*9450*/  FADD.FTZ R121, R121, R122 ;  /* 0x0000007a79797221 */ /* 0x000fe20000010000 */
[----:B--2---:R-:W-:Y:S08]  /*9460*/  F2FP.PACK_AB R201, R220, R218 ;  /* 0x000000dadcc9723e */ /* 0x004ff000000000ff */
[----:B------:R-:W-:Y:S01]  /*9470*/  MUFU.EX2 R227, R120 ;  /* 0x0000007800e37308 */ /* 0x000fe20000000800 */
[--C-:B-1----:R-:W-:Y:S01]  /*9480*/  FFMA.FTZ R108, R222, c[0x0][0x2d0], -R103.reuse ;  /* 0x0000b400de6c7a23 */ /* 0x102fe20000010867 */
[----:B------:R-:W-:Y:S08]  /*9490*/  F2FP.PACK_AB R105, R124, R123 ;  /* 0x0000007b7c69723e */ /* 0x000ff000000000ff */
[----:B------:R1:W-:Y:S10]  /*94a0*/  MUFU.EX2 R129, R108 ;  /* 0x0000006c00817308 */ /* 0x0003f40000000800 */
[----:B------:R-:W-:Y:S10]  /*94b0*/  MUFU.EX2 R217, R217 ;  /* 0x000000d900d97308 */ /* 0x000ff40000000800 */
[----:B------:R-:W-:Y:S01]  /*94c0*/  MUFU.EX2 R221, R221 ;  /* 0x000000dd00dd7308 */ /* 0x000fe20000000800 */
[--C-:B-1----:R-:W-:Y:S02]  /*94d0*/  FFMA.FTZ R108, R223, c[0x0][0x2d0], -R103.reuse ;  /* 0x0000b400df6c7a23 */ /* 0x102fe40000010867 */
[--C-:B------:R-:W-:Y:S07]  /*94e0*/  FFMA.FTZ R223, R237, c[0x0][0x2d0], -R103.reuse ;  /* 0x0000b400eddf7a23 */ /* 0x100fee0000010867 */
[----:B------:R1:W2:Y:S10]  /*94f0*/  MUFU.EX2 R133, R108 ;  /* 0x0000006c00857308 */ /* 0x0002b40000000800 */
[----:B------:R-:W-:Y:S10]  /*9500*/  MUFU.EX2 R237, R119 ;  /* 0x0000007700ed7308 */ /* 0x000ff40000000800 */
[----:B------:R-:W-:Y:S01]  /*9510*/  MUFU.EX2 R223, R223 ;  /* 0x000000df00df7308 */ /* 0x000fe20000000800 */
[--C-:B-1----:R-:W-:Y:S01]  /*9520*/  FFMA.FTZ R108, R224, c[0x0][0x2d0], -R200.reuse ;  /* 0x0000b400e06c7a23 */ /* 0x102fe200000108c8 */
[----:B--2---:R-:W-:Y:S08]  /*9530*/  F2FP.PACK_AB R106, R133, R129 ;  /* 0x00000081856a723e */ /* 0x004ff000000000ff */
[----:B------:R1:W2:Y:S10]  /*9540*/  MUFU.EX2 R130, R108 ;  /* 0x0000006c00827308 */ /* 0x0002b40000000800 */
[----:B------:R3:W-:Y:S01]  /*9550*/  MUFU.EX2 R224, R125 ;  /* 0x0000007d00e07308 */ /* 0x0007e20000000800 */
[----:B-1----:R-:W1:Y:S01]  /*9560*/  LDSM.16.MT88.4 R108, [R0+0x800] ;  /* 0x00080000006c783b */ /* 0x002e620000004200 */
[----:B--2---:R-:W-:Y:S07]  /*9570*/  F2FP.PACK_AB R107, R131, R130 ;  /* 0x00000082836b723e */ /* 0x004fee00000000ff */
        /* <DEDUP_REMOVED lines=37> */
[----:B------:R-:W-:Y:S03]  /*97d0*/  MOV R241, R149 ;  /* 0x0000009500f17202 */ /* 0x000fe60000000f00 */
[----:B------:R-:W-:Y:S01]  /*97e0*/  FFMA.FTZ R105, R244, c[0x0][0x2d0], -R200 ;  /* 0x0000b400f4697a23 */ /* 0x000fe200000108c8 */
[----:B------:R-:W-:Y:S01]  /*97f0*/  F2FP.PACK_AB R106, R142, R141 ;  /* 0x0000008d8e6a723e */ /* 0x000fe200000000ff */
[----:B------:R-:W-:Y:S01]  /*9800*/  FADD.FTZ R104, R117, R144 ;  /* 0x0000009075687221 */ /* 0x000fe20000010000 */
[----:B------:R-:W-:Y:S02]  /*9810*/  @P6 ISETP.GE.AND P1, PT, R241, c[0x0][0x1d4], PT ;  /* 0x00007500f1006a0c */ /* 0x000fe40003f26270 */
[--C-:B------:R-:W-:Y:S01]  /*9820*/  FFMA.FTZ R117, R245, c[0x0][0x2d0], -R103.reuse ;  /* 0x0000b400f5757a23 */ /* 0x100fe20000010867 */
[----:B------:R2:W4:Y:S01]  /*9830*/  MUFU.EX2 R222, R105 ;  /* 0x0000006900de7308 */ /* 0x0005220000000800 */
[----:B------:R-:W-:Y:S01]  /*9840*/  FADD.FTZ R122, R116, R104 ;  /* 0x00000068747a7221 */ /* 0x000fe20000010000 */
[----:B------:R-:W-:Y:S01]  /*9850*/  F2FP.PACK_AB R104, R135, R128 ;  /* 0x000000808768723e */ /* 0x000fe200000000ff */
[----:B------:R-:W-:Y:S01]  /*9860*/  IMAD.MOV.U32 R244, RZ, RZ, R150 ;  /* 0x000000fffff47224 */ /* 0x000fe200078e0096 */
[----:B------:R-:W-:Y:S01]  /*9870*/  MOV R245, R151 ;  /* 0x0000009700f57202 */ /* 0x000fe20000000f00 */
[----:B------:R-:W-:Y:S02]  /*9880*/  FADD.FTZ R122, R126, R122 ;  /* 0x0000007a7e7a7221 */ /* 0x000fe40000010000 */
[----:B------:R-:W-:Y:S01]  /*9890*/  FFMA.FTZ R103, R226, c[0x0][0x2d0], -R103 ;  /* 0x0000b400e2677a23 */ /* 0x000fe20000010867 */
[----:B------:R-:W-:Y:S01]  /*98a0*/  @P6 ISETP.GE.AND P3, PT, R244, c[0x0][0x1d4], PT ;  /* 0x00007500f4006a0c */ /* 0x000fe20003f66270 */
[----:B------:R-:W-:Y:S01]  /*98b0*/  FADD.FTZ R120, R129, R122 ;  /* 0x0000007a81787221 */ /* 0x000fe20000010000 */
[----:B------:R5:W-:Y:S03]  /*98c0*/  MUFU.EX2 R235, R117 ;  /* 0x0000007500eb7308 */ /* 0x000be60000000800 */
[----:B---3--:R-:W-:Y:S01]  /*98d0*/  FADD.FTZ R125, R133, R120 ;  /* 0x00000078857d7221 */ /* 0x008fe20000010000 */
[----:B-1----:R-:W1:Y:S03]  /*98e0*/  LDSM.16.MT88.4 R108, [R0+0x1000] ;  /* 0x00100000006c783b */ /* 0x002e660000004200 */
[----:B------:R-:W-:Y:S03]  /*98f0*/  FADD.FTZ R125, R128, R125 ;  /* 0x0000007d807d7221 */ /* 0x000fe60000010000 */
[----:B------:R-:W3:Y:S01]  /*9900*/  MUFU.EX2 R216, R103 ;  /* 0x0000006700d87308 */ /* 0x000ee20000000800 */
[----:B--2---:R-:W-:Y:S02]  /*9910*/  F2FP.PACK_AB R105, R140, R134 ;  /* 0x000000868c69723e */ /* 0x004fe400000000ff */
[----:B----4-:R-:W-:Y:S01]  /*9920*/  F2FP.PACK_AB R107, R222, R132 ;  /* 0x00000084de6b723e */ /* 0x010fe200000000ff */
[----:B-----5:R-:W-:Y:S01]  /*9930*/  LDSM.16.MT88.4 R116, [R2+0x1800] ;  /* 0x001800000274783b */ /* 0x020fe20000004200 */
[----:B---3--:R-:W-:Y:S01]  /*9940*/  F2FP.PACK_AB R202, R216, R221 ;  /* 0x000000ddd8ca723e */ /* 0x008fe200000000ff */
[----:B------:R-:W-:Y:S04]  /*9950*/  FADD.FTZ R103, R135, R125 ;  /* 0x0000007d87677221 */ /* 0x000fe80000010000 */
[----:B------:R-:W-:Y:S04]  /*9960*/  FADD.FTZ R103, R141, R103 ;  /* 0x000000678d677221 */ /* 0x000fe80000010000 */
[----:B------:R-:W-:Y:S01]  /*9970*/  FADD.FTZ R103, R142, R103 ;  /* 0x000000678e677221 */ /* 0x000fe20000010000 */
[C---:B-1----:R-:W-:Y:S03]  /*9980*/  HMMA.16816.F32 R4, R104.reuse, R108, R4 ;  /* 0x0000006c6804723c */ /* 0x042fe60000001804 */
[----:B------:R-:W-:Y:S05]  /*9990*/  FADD.FTZ R103, R127, R103 ;  /* 0x000000677f677221 */ /* 0x000fea0000010000 */
[C---:B------:R-:W-:Y:S01]  /*99a0*/  HMMA.16816.F32 R8, R104.reuse, R110, R8 ;  /* 0x0000006e6808723c */ /* 0x040fe20000001808 */
[----:B------:R-:W1:Y:S07]  /*99b0*/  LDSM.16.MT88.4 R108, [R2+0x1000] ;  /* 0x00100000026c783b */ /* 0x000e6e0000004200 */
[C---:B------:R-:W-:Y:S08]  /*99c0*/  HMMA.16816.F32 R12, R104.reuse, R112, R12 ;  /* 0x00000070680c723c */ /* 0x040ff0000000180c */
        /* <DEDUP_REMOVED lines=26> */
[C---:B-1----:R-:W-:Y:S07]  /*9b70*/  HMMA.16816.F32 R84, R104.reuse, R108, R84 ;  /* 0x0000006c6854723c */ /* 0x042fee0000001854 */
[--C-:B------:R-:W-:Y:S01]  /*9b80*/  FFMA.FTZ R108, R203, c[0x0][0x2d0], -R200.reuse ;  /* 0x0000b400cb6c7a23 */ /* 0x100fe200000108c8 */
[C---:B------:R-:W-:Y:S03]  /*9b90*/  HMMA.16816.F32 R88, R104.reuse, R110, R88 ;  /* 0x0000006e6858723c */ /* 0x040fe60000001858 */
[----:B------:R1:W-:Y:S05]  /*9ba0*/  MUFU.EX2 R231, R108 ;  /* 0x0000006c00e77308 */ /* 0x0003ea0000000800 */
[C---:B--2---:R-:W-:Y:S08]  /*9bb0*/  HMMA.16816.F32 R92, R104.reuse, R112, R92 ;  /* 0x00000070685c723c */ /* 0x044ff0000000185c */
[----:B------:R-:W-:Y:S01]  /*9bc0*/  HMMA.16816.F32 R96, R104, R114, R96 ;  /* 0x000000726860723c */ /* 0x000fe20000001860 */
[----:B------:R-:W-:Y:S06]  /*9bd0*/  LDSM.16.MT88.4 R112, [R3+0x1800] ;  /* 0x001800000370783b */ /* 0x000fec0000004200 */
[--C-:B------:R-:W-:Y:S01]  /*9be0*/  FFMA.FTZ R104, R147, c[0x0][0x2d0], -R200.reuse ;  /* 0x0000b40093687a23 */ /* 0x100fe200000108c8 */
[----:B------:R-:W-:Y:S03]  /*9bf0*/  F2FP.PACK_AB R106, R236, R237 ;  /* 0x000000edec6a723e */ /* 0x000fe600000000ff */
[----:B------:R2:W-:Y:S01]  /*9c00*/  MUFU.EX2 R232, R104 ;  /* 0x0000006800e87308 */ /* 0x0005e20000000800 */
[--C-:B-1----:R-:W-:Y:S02]  /*9c10*/  FFMA.FTZ R108, R139, c[0x0][0x2d0], -R200.reuse ;  /* 0x0000b4008b6c7a23 */ /* 0x102fe400000108c8 */
[----:B------:R-:W-:Y:S07]  /*9c20*/  LDSM.16.MT88.4 R136, [R3+0x2800] ;  /* 0x002800000388783b */ /* 0x000fee0000004200 */
[----:B------:R-:W1:Y:S01]  /*9c30*/  MUFU.EX2 R234, R108 ;  /* 0x0000006c00ea7308 */ /* 0x000e620000000800 */
[----:B--2---:R-:W-:Y:S02]  /*9c40*/  FADD.FTZ R104, R123, R121 ;  /* 0x000000797b687221 */ /* 0x004fe40000010000 */
[----:B------:R-:W-:Y:S02]  /*9c50*/  FFMA.FTZ R121, R146, c[0x0][0x2d0], -R200 ;  /* 0x0000b40092797a23 */ /* 0x000fe400000108c8 */
[----:B------:R-:W-:Y:S01]  /*9c60*/  FADD.FTZ R124, R124, R104 ;  /* 0x000000687c7c7221 */ /* 0x000fe20000010000 */
[----:B------:R-:W-:Y:S01]  /*9c70*/  F2FP.PACK_AB R104, R235, R127 ;  /* 0x0000007feb68723e */ /* 0x000fe200000000ff */
[----:B------:R-:W-:Y:S03]  /*9c80*/  FFMA.FTZ R123, R252, c[0x0][0x2d0], -R200 ;  /* 0x0000b400fc7b7a23 */ /* 0x000fe600000108c8 */
[----:B------:R-:W-:Y:S01]  /*9c90*/  MUFU.EX2 R225, R121 ;  /* 0x0000007900e17308 */ /* 0x000fe20000000800 */
[----:B------:R-:W2:Y:S01]  /*9ca0*/  LDL R252, [R1+0x4c] ;  /* 0x00004c0001fc7983 */ /* 0x000ea20000100800 */
[----:B------:R-:W-:Y:S01]  /*9cb0*/  FADD.FTZ R124, R130, R124 ;  /* 0x0000007c827c7221 */ /* 0x000fe20000010000 */
[----:B-1----:R-:W-:Y:S01]  /*9cc0*/  F2FP.PACK_AB R105, R234, R231 ;  /* 0x000000e7ea69723e */ /* 0x002fe200000000ff */
[----:B------:R-:W-:Y:S01]  /*9cd0*/  FFMA.FTZ R108, R143, c[0x0][0x2d0], -R200 ;  /* 0x0000b4008f6c7a23 */ /* 0x000fe200000108c8 */
[----:B------:R-:W-:Y:S01]  /*9ce0*/  LDSM.16.MT88.4 R144, [R0+0x2800] ;  /* 0x002800000090783b */ /* 0x000fe20000004200 */
[----:B------:R-:W-:Y:S02]  /*9cf0*/  FADD.FTZ R124, R131, R124 ;  /* 0x0000007c837c7221 */ /* 0x000fe40000010000 */
[----:B------:R-:W-:Y:S02]  /*9d00*/  FFMA.FTZ R200, R247, c[0x0][0x2d0], -R200 ;  /* 0x0000b400f7c87a23 */ /* 0x000fe400000108c8 */
[----:B------:R1:W3:Y:S03]  /*9d10*/  MUFU.EX2 R233, R108 ;  /* 0x0000006c00e97308 */ /* 0x0002e60000000800 */
[----:B------:R-:W-:Y:S07]  /*9d20*/  LDSM.16.MT88.4 R128, [R2+0x2800] ;  /* 0x002800000280783b */ /* 0x000fee0000004200 */
[----:B------:R4:W-:Y:S10]  /*9d30*/  MUFU.EX2 R226, R123 ;  /* 0x0000007b00e27308 */ /* 0x0009f40000000800 */
[----:B------:R5:W5:Y:S01]  /*9d40*/  MUFU.EX2 R205, R200 ;  /* 0x000000c800cd7308 */ /* 0x000b620000000800 */
[----:B-1----:R-:W1:Y:S01]  /*9d50*/  LDSM.16.MT88.4 R108, [R0+0x1800] ;  /* 0x00180000006c783b */ /* 0x002e620000004200 */
[----:B---3--:R-:W-:Y:S07]  /*9d60*/  F2FP.PACK_AB R107, R232, R233 ;  /* 0x000000e9e86b723e */ /* 0x008fee00000000ff */
[----:B----4-:R-:W-:Y:S01]  /*9d70*/  LDSM.16.MT88.4 R120, [R2+0x2000] ;  /* 0x002000000278783b */ /* 0x010fe20000004200 */
[----:B-----5:R-:W-:Y:S02]  /*9d80*/  F2FP.PACK_AB R200, R219, R217 ;  /* 0x000000d9dbc8723e */ /* 0x020fe400000000ff */
[----:B------:R-:W-:Y:S01]  /*9d90*/  F2FP.PACK_AB R203, R205, R215 ;  /* 0x000000d7cdcb723e */ /* 0x000fe200000000ff */
        /* <DEDUP_REMOVED lines=12> */
[C---:B---3--:R-:W-:Y:S08]  /*9e60*/  HMMA.16816.F32 R36, R104.reuse, R112, R36 ;  /* 0x000000706824723c */ /* 0x048ff00000001824 */
[C---:B------:R-:W-:Y:S01]  /*9e70*/  HMMA.16816.F32 R40, R104.reuse, R114, R40 ;  /* 0x000000726828723c */ /* 0x040fe20000001828 */
[----:B------:R-:W3:Y:S07]  /*9e80*/  LDSM.16.MT88.4 R112, [R102+0x4800] ;  /* 0x004800006670783b */ /* 0x000eee0000004200 */
[C---:B----4-:R-:W-:Y:S08]  /*9e90*/  HMMA.16816.F32 R44, R104.reuse, R116, R44 ;  /* 0x00000074682c723c */ /* 0x050ff0000000182c */
        /* <DEDUP_REMOVED lines=18> */
[----:B------:R-:W-:Y:S01]  /*9fc0*/  HMMA.16816.F32 R96, R104, R118, R96 ;  /* 0x000000766860723c */ /* 0x000fe20000001860 */
[----:B------:R-:W4:Y:S06]  /*9fd0*/  LDSM.16.MT88.4 R116, [R102+0x2000] ;  /* 0x002000006674783b */ /* 0x000f2c0000004200 */
[----:B------:R-:W-:Y:S02]  /*9fe0*/  F2FP.PACK_AB R104, R228, R223 ;  /* 0x000000dfe468723e */ /* 0x000fe400000000ff */
[----:B------:R-:W-:Y:S03]  /*9ff0*/  F2FP.PACK_AB R105, R227, R225 ;  /* 0x000000e1e369723e */ /* 0x000fe600000000ff */
[----:B------:R-:W-:Y:S02]  /*a000*/  F2FP.PACK_AB R106, R229, R230 ;  /* 0x000000e6e56a723e */ /* 0x000fe400000000ff */
[----:B------:R-:W-:Y:S07]  /*a010*/  F2FP.PACK_AB R107, R224, R226 ;  /* 0x000000e2e06b723e */ /* 0x000fee00000000ff */
[C---:B-1----:R-:W-:Y:S08]  /*a020*/  HMMA.16816.F32 R4, R104.reuse, R108, R4 ;  /* 0x0000006c6804723c */ /* 0x042ff00000001804 */
[C---:B------:R-:W-:Y:S01]  /*a030*/  HMMA.16816.F32 R8, R104.reuse, R110, R8 ;  /* 0x0000006e6808723c */ /* 0x040fe20000001808 */
[----:B------:R-:W1:Y:S07]  /*a040*/  LDSM.16.MT88.4 R108, [R0+0x5000] ;  /* 0x00500000006c783b */ /* 0x000e6e0000004200 */
[C---:B---3--:R-:W-:Y:S08]  /*a050*/  HMMA.16816.F32 R12, R104.reuse, R112, R12 ;  /* 0x00000070680c723c */ /* 0x048ff0000000180c */
[C---:B------:R-:W-:Y:S01]  /*a060*/  HMMA.16816.F32 R16, R104.reuse, R114, R16 ;  /* 0x000000726810723c */ /* 0x040fe20000001810 */
[----:B------:R-:W3:Y:S07]  /*a070*/  LDSM.16.MT88.4 R112, [R3+0x5000] ;  /* 0x005000000370783b */ /* 0x000eee0000004200 */
[C---:B------:R-:W-:Y:S08]  /*a080*/  HMMA.16816.F32 R20, R104.reuse, R120, R20 ;  /* 0x000000786814723c */ /* 0x040ff00000001814 */
[C---:B------:R-:W-:Y:S01]  /*a090*/  HMMA.16816.F32 R24, R104.reuse, R122, R24 ;  /* 0x0000007a6818723c */ /* 0x040fe20000001818 */
[----:B------:R-:W5:Y:S07]  /*a0a0*/  LDSM.16.MT88.4 R120, [R2+0x5000] ;  /* 0x005000000278783b */ /* 0x000f6e0000004200 */
        /* <DEDUP_REMOVED lines=9> */
[C---:B-----5:R-:W-:Y:S08]  /*a140*/  HMMA.16816.F32 R52, R104.reuse, R120, R52 ;  /* 0x000000786834723c */ /* 0x060ff00000001834 */
[C---:B------:R-:W-:Y:S01]  /*a150*/  HMMA.16816.F32 R56, R104.reuse, R122, R56 ;  /* 0x0000007a6838723c */ /* 0x040fe20000001838 */
[----:B------:R-:W5:Y:S07]  /*a160*/  LDSM.16.MT88.4 R120, [R2+0x8000] ;  /* 0x008000000278783b */ /* 0x000f6e0000004200 */
[C---:B----4-:R-:W-:Y:S08]  /*a170*/  HMMA.16816.F32 R60, R104.reuse, R116, R60 ;  /* 0x00000074683c723c */ /* 0x050ff0000000183c */
[C---:B------:R-:W-:Y:S01]  /*a180*/  HMMA.16816.F32 R64, R104.reuse, R118, R64 ;  /* 0x000000766840723c */ /* 0x040fe20000001840 */
[----:B------:R-:W4:Y:S07]  /*a190*/  LDSM.16.MT88.4 R116, [R102+0x8000] ;  /* 0x008000006674783b */ /* 0x000f2e0000004200 */
[C---:B-1----:R-:W-:Y:S07]  /*a1a0*/  HMMA.16816.F32 R68, R104.reuse, R108, R68 ;  /* 0x0000006c6844723c */ /* 0x042fee0000001844 */
[----:B------:R-:W-:Y:S01]  /*a1b0*/  FADD.FTZ R108, R134, R124 ;  /* 0x0000007c866c7221 */ /* 0x000fe20000010000 */
[C---:B------:R-:W-:Y:S04]  /*a1c0*/  HMMA.16816.F32 R72, R104.reuse, R110, R72 ;  /* 0x0000006e6848723c */ /* 0x040fe80000001848 */
[----:B------:R-:W-:Y:S04]  /*a1d0*/  FADD.FTZ R108, R140, R108 ;  /* 0x0000006c8c6c7221 */ /* 0x000fe80000010000 */
[C---:B---3--:R-:W-:Y:S04]  /*a1e0*/  HMMA.16816.F32 R76, R104.reuse, R112, R76 ;  /* 0x00000070684c723c */ /* 0x048fe8000000184c */
[----:B------:R-:W-:Y:S04]  /*a1f0*/  FADD.FTZ R108, R132, R108 ;  /* 0x0000006c846c7221 */ /* 0x000fe80000010000 */
[C---:B------:R-:W-:Y:S01]  /*a200*/  HMMA.16816.F32 R80, R104.reuse, R114, R80 ;  /* 0x000000726850723c */ /* 0x040fe20000001850 */
[----:B------:R-:W-:Y:S03]  /*a210*/  LDSM.16.MT88.4 R112, [R0+0x5800] ;  /* 0x005800000070783b */ /* 0x000fe60000004200 */
[----:B------:R-:W-:Y:S04]  /*a220*/  FADD.FTZ R222, R222, R108 ;  /* 0x0000006cdede7221 */ /* 0x000fe80000010000 */
[C---:B-----5:R-:W-:Y:S08]  /*a230*/  HMMA.16816.F32 R84, R104.reuse, R120, R84 ;  /* 0x000000786854723c */ /* 0x060ff00000001854 */
[C---:B------:R-:W-:Y:S01]  /*a240*/  HMMA.16816.F32 R88, R104.reuse, R122, R88 ;  /* 0x0000007a6858723c */ /* 0x040fe20000001858 */
[----:B------:R-:W1:Y:S07]  /*a250*/  LDSM.16.MT88.4 R120, [R102+0x2800] ;  /* 0x002800006678783b */ /* 0x000e6e0000004200 */
[C---:B----4-:R-:W-:Y:S08]  /*a260*/  HMMA.16816.F32 R92, R104.reuse, R116, R92 ;  /* 0x00000074685c723c */ /* 0x050ff0000000185c */
[----:B------:R-:W-:Y:S01]  /*a270*/  HMMA.16816.F32 R96, R104, R118, R96 ;  /* 0x000000766860723c */ /* 0x000fe20000001860 */
[----:B------:R-:W3:Y:S07]  /*a280*/  LDSM.16.MT88.4 R104, [R3+0x5800] ;  /* 0x005800000368783b */ /* 0x000eee0000004200 */
[C---:B------:R-:W-:Y:S01]  /*a290*/  HMMA.16816.F32 R148, R200.reuse, R144, R4 ;  /* 0x00000090c894723c */ /* 0x040fe20000001804 */
[----:B------:R-:W4:Y:S07]  /*a2a0*/  LDSM.16.MT88.4 R4, [R2+0x5800] ;  /* 0x005800000204783b */ /* 0x000f2e0000004200 */
[C---:B------:R-:W-:Y:S01]  /*a2b0*/  HMMA.16816.F32 R144, R200.reuse, R146, R8 ;  /* 0x00000092c890723c */ /* 0x040fe20000001808 */
[----:B------:R-:W5:Y:S07]  /*a2c0*/  LDSM.16.MT88.4 R8, [R102+0x5800] ;  /* 0x005800006608783b */ /* 0x000f6e0000004200 */
[C---:B------:R-:W-:Y:S01]  /*a2d0*/  HMMA.16816.F32 R140, R200.reuse, R136, R12 ;  /* 0x00000088c88c723c */ /* 0x040fe2000000180c */
[----:B------:R1:W2:Y:S07]  /*a2e0*/  LDSM.16.MT88.4 R12, [R0+0x8800] ;  /* 0x00880000000c783b */ /* 0x0002ae0000004200 */
[C---:B------:R-:W-:Y:S01]  /*a2f0*/  HMMA.16816.F32 R136, R200.reuse, R138, R16 ;  /* 0x0000008ac888723c */ /* 0x040fe20000001810 */
[----:B------:R3:W2:Y:S07]  /*a300*/  LDSM.16.MT88.4 R16, [R3+0x8800] ;  /* 0x008800000310783b */ /* 0x0006ae0000004200 */
[C---:B------:R-:W-:Y:S08]  /*a310*/  HMMA.16816.F32 R132, R200.reuse, R128, R20 ;  /* 0x00000080c884723c */ /* 0x040ff00000001814 */
[C---:B------:R-:W-:Y:S04]  /*a320*/  HMMA.16816.F32 R128, R200.reuse, R130, R24 ;  /* 0x00000082c880723c */ /* 0x040fe80000001818 */
[----:B-1----:R-:W-:Y:S04]  /*a330*/  @P6 IADD3 R0, R238, -0x2, RZ ;  /* 0xfffffffeee006810 */ /* 0x002fe80007ffe0ff */
[C---:B------:R-:W-:Y:S04]  /*a340*/  HMMA.16816.F32 R124, R200.reuse, R120, R28 ;  /* 0x00000078c87c723c */ /* 0x040fe8000000181c */
[----:B---3--:R-:W-:Y:S04]  /*a350*/  @P6 SHF.R.S32.HI R3, RZ, 0x1f, R0 ;  /* 0x0000001fff036819 */ /* 0x008fe80000011400 */
[C---:B------:R-:W-:Y:S04]  /*a360*/  HMMA.16816.F32 R120, R200.reuse, R122, R32 ;  /* 0x0000007ac878723c */ /* 0x040fe80000001820 */
[----:B------:R-:W-:Y:S04]  /*a370*/  @P6 IMAD R3, R3, c[0x0][0x1e0], RZ ;  /* 0x0000780003036a24 */ /* 0x000fe800078e02ff */
[C---:B------:R-:W-:Y:S08]  /*a380*/  HMMA.16816.F32 R116, R200.reuse, R112, R36 ;  /* 0x00000070c874723c */ /* 0x040ff00000001824 */
[C---:B------:R-:W-:Y:S08]  /*a390*/  HMMA.16816.F32 R112, R200.reuse, R114, R40 ;  /* 0x00000072c870723c */ /* 0x040ff00000001828 */
[C---:B------:R-:W-:Y:S08]  /*a3a0*/  HMMA.16816.F32 R108, R200.reuse, R104, R44 ;  /* 0x00000068c86c723c */ /* 0x040ff0000000182c */
[C---:B------:R-:W-:Y:S08]  /*a3b0*/  HMMA.16816.F32 R104, R200.reuse, R106, R48 ;  /* 0x0000006ac868723c */ /* 0x040ff00000001830 */
[C---:B----4-:R-:W-:Y:S08]  /*a3c0*/  HMMA.16816.F32 R52, R200.reuse, R4, R52 ;  /* 0x00000004c834723c */ /* 0x050ff00000001834 */
[C---:B------:R-:W-:Y:S01]  /*a3d0*/  HMMA.16816.F32 R56, R200.reuse, R6, R56 ;  /* 0x00000006c838723c */ /* 0x040fe20000001838 */
[----:B------:R1:W3:Y:S07]  /*a3e0*/  LDSM.16.MT88.4 R4, [R2+0x8800] ;  /* 0x008800000204783b */ /* 0x0002ee0000004200 */
[C---:B-----5:R-:W-:Y:S07]  /*a3f0*/  HMMA.16816.F32 R60, R200.reuse, R8, R60 ;  /* 0x00000008c83c723c */ /* 0x060fee000000183c */
[C---:B------:R-:W-:Y:S01]  /*a400*/  @P6 IMAD.WIDE.U32 R8, R0.reuse, c[0x0][0x1e0], RZ ;  /* 0x0000780000086a25 */ /* 0x040fe200078e00ff */
[C---:B------:R-:W-:Y:S04]  /*a410*/  HMMA.16816.F32 R64, R200.reuse, R10, R64 ;  /* 0x0000000ac840723c */ /* 0x040fe80000001840 */
[----:B-1----:R-:W-:Y:S04]  /*a420*/  @P6 IMAD R2, R0, c[0x0][0x1e4], R3 ;  /* 0x0000790000026a24 */ /* 0x002fe800078e0203 */
[C---:B--2---:R-:W-:Y:S04]  /*a430*/  HMMA.16816.F32 R68, R200.reuse, R12, R68 ;  /* 0x0000000cc844723c */ /* 0x044fe80000001844 */
[----:B------:R-:W-:Y:S02]  /*a440*/  @P6 MOV R3, R252 ;  /* 0x000000fc00036202 */ /* 0x000fe40000000f00 */
[----:B------:R-:W-:Y:S01]  /*a450*/  @P6 IADD3 R0, R9, R2, RZ ;  /* 0x0000000209006210 */ /* 0x000fe20007ffe0ff */
[----:B------:R-:W-:Y:S01]  /*a460*/  FADD.FTZ R9, R231, R222 ;  /* 0x000000dee7097221 */ /* 0x000fe20000010000 */
[----:B------:R-:W-:Y:S01]  /*a470*/  @P6 MOV R2, R242 ;  /* 0x000000f200026202 */ /* 0x000fe20000000f00 */
[----:B------:R-:W-:Y:S01]  /*a480*/  FADD.FTZ R13, R235, R103 ;  /* 0x00000067eb0d7221 */ /* 0x000fe20000010000 */
[C---:B------:R-:W-:Y:S03]  /*a490*/  HMMA.16816.F32 R72, R200.reuse, R14, R72 ;  /* 0x0000000ec848723c */ /* 0x040fe60000001848 */
[----:B------:R-:W-:Y:S04]  /*a4a0*/  @P6 IMAD.WIDE.U32 R2, R8, 0x60, R2 ;  /* 0x0000006008026825 */ /* 0x000fe800078e0002 */
[----:B------:R-:W-:Y:S01]  /*a4b0*/  @P6 IMAD R0, R0, 0x60, RZ ;  /* 0x0000006000006824 */ /* 0x000fe200078e02ff */
[----:B------:R-:W-:Y:S01]  /*a4c0*/  @P6 LEA R12, P0, R2, c[0x0][0x1c8], 0x1 ;  /* 0x00007200020c6a11 */ /* 0x000fe200078008ff */
[C---:B------:R-:W-:Y:S03]  /*a4d0*/  HMMA.16816.F32 R76, R200.reuse, R16, R76 ;  /* 0x00000010c84c723c */ /* 0x040fe6000000184c */
[----:B------:R-:W-:Y:S01]  /*a4e0*/  @P6 IADD3 R3, R3, R0, RZ ;  /* 0x0000000003036210 */ /* 0x000fe20007ffe0ff */
[----:B------:R-:W-:Y:S02]  /*a4f0*/  FADD.FTZ R0, R237, R13 ;  /* 0x0000000ded007221 */ /* 0x000fe40000010000 */
[----:B------:R-:W-:Y:S01]  /*a500*/  FADD.FTZ R14, R234, R9 ;  /* 0x00000009ea0e7221 */ /* 0x000fe20000010000 */
[----:B------:R-:W-:Y:S01]  /*a510*/  @P6 LEA.HI.X R13, R2, c[0x0][0x1cc], R3, 0x1, P0 ;  /* 0x00007300020d6a11 */ /* 0x000fe200000f0c03 */
[----:B------:R-:W1:Y:S01]  /*a520*/  LDSM.16.MT88.4 R8, [R102+0x8800] ;  /* 0x008800006608783b */ /* 0x000e620000004200 */
[----:B------:R-:W-:Y:S01]  /*a530*/  FADD.FTZ R3, R236, R0 ;  /* 0x00000000ec037221 */ /* 0x000fe20000010000 */
[----:B------:R-:W-:Y:S01]  /*a540*/  @P6 ISETP.GE.AND P0, PT, R240, c[0x0][0x1d4], PT ;  /* 0x00007500f0006a0c */ /* 0x000fe20003f06270 */
[C---:B------:R-:W-:Y:S01]  /*a550*/  HMMA.16816.F32 R80, R200.reuse, R18, R80 ;  /* 0x00000012c850723c */ /* 0x040fe20000001850 */
[----:B------:R-:W-:Y:S02]  /*a560*/  @P6 MOV R16, c[0x0][0x1e0] ;  /* 0x0000780000106a02 */ /* 0x000fe40000000f00 */
[----:B------:R-:W-:Y:S01]  /*a570*/  IADD3 R0, R246, 0x1, RZ ;  /* 0x00000001f6007810 */ /* 0x000fe20007ffe0ff */
[----:B------:R-:W-:Y:S01]  /*a580*/  FADD.FTZ R2, R233, R14 ;  /* 0x0000000ee9027221 */ /* 0x000fe20000010000 */
[----:B------:R-:W-:Y:S01]  /*a590*/  IADD3 R240, R238, -0x1, RZ ;  /* 0xffffffffeef07810 */ /* 0x000fe20007ffe0ff */
[----:B------:R-:W-:Y:S01]  /*a5a0*/  @P6 IMAD.MOV.U32 R14, RZ, RZ, 0x6 ;  /* 0x00000006ff0e6424 */ /* 0x000fe200078e00ff */
[----:B------:R-:W-:Y:S01]  /*a5b0*/  SEL R0, R0, RZ, !P4 ;  /* 0x000000ff00007207 */ /* 0x000fe20006000000 */
[----:B------:R-:W-:Y:S01]  /*a5c0*/  FADD.FTZ R2, R232, R2 ;  /* 0x00000002e8027221 */ /* 0x000fe20000010000 */
[C---:B---3--:R-:W-:Y:S03]  /*a5d0*/  HMMA.16816.F32 R84, R200.reuse, R4, R84 ;  /* 0x00000004c854723c */ /* 0x048fe60000001854 */
[----:B------:R2:W-:Y:S01]  /*a5e0*/  STL [R1], R0 ;  /* 0x0000000001007387 */ /* 0x0005e20000100800 */
[C---:B------:R-:W-:Y:S01]  /*a5f0*/  @P6 SHF.L.U64.HI R14, R16.reuse, R14, c[0x0][0x1e4] ;  /* 0x00007900100e6619 */ /* 0x040fe2000001020e */
[----:B------:R-:W-:Y:S01]  /*a600*/  FADD.FTZ R15, R223, R3 ;  /* 0x00000003df0f7221 */ /* 0x000fe20000010000 */
[----:B------:R-:W-:Y:S01]  /*a610*/  @P6 SHF.L.U32 R16, R16, 0x6, RZ ;  /* 0x0000000610106819 */ /* 0x000fe200000006ff */
[----:B------:R-:W3:Y:S01]  /*a620*/  LDL R17, [R1+0x18] ;  /* 0x0000180001117983 */ /* 0x000ee20000100800 */
[----:B------:R-:W-:Y:S01]  /*a630*/  FADD.FTZ R3, R225, R2 ;  /* 0x00000002e1037221 */ /* 0x000fe20000010000 */
[C---:B------:R-:W-:Y:S03]  /*a640*/  HMMA.16816.F32 R88, R200.reuse, R6, R88 ;  /* 0x00000006c858723c */ /* 0x040fe60000001858 */
[----:B------:R-:W-:Y:S01]  /*a650*/  @P6 IADD3 R2, P5, R16, R12, RZ ;  /* 0x0000000c10026210 */ /* 0x000fe20007fbe0ff */
[----:B------:R-:W-:Y:S01]  /*a660*/  FADD.FTZ R5, R228, R15 ;  /* 0x0000000fe4057221 */ /* 0x000fe20000010000 */
[----:B------:R-:W-:Y:S01]  /*a670*/  MOV R223, R240 ;  /* 0x000000f000df7202 */ /* 0x000fe20000000f00 */
[----:B------:R-:W-:Y:S01]  /*a680*/  FADD.FTZ R15, R227, R3 ;  /* 0x00000003e30f7221 */ /* 0x000fe20000010000 */
[----:B------:R-:W-:Y:S02]  /*a690*/  @P6 IADD3.X R3, R14, R13, RZ, P5, !PT ;  /* 0x0000000d0e036210 */ /* 0x000fe40002ffe4ff */
[----:B------:R-:W-:Y:S03]  /*a6a0*/  @P6 IADD3 R4, P4, R16, R2, RZ ;  /* 0x0000000210046210 */ /* 0x000fe60007f9e0ff */
[----:B------:R-:W-:Y:S02]  /*a6b0*/  FADD.FTZ R6, R226, R15 ;  /* 0x0000000fe2067221 */ /* 0x000fe40000010000 */
[----:B--2---:R-:W-:Y:S01]  /*a6c0*/  @P6 IMAD R0, R0, 0x9000, R239 ;  /* 0x0000900000006824 */ /* 0x004fe200078e02ef */
[C---:B-1----:R-:W-:Y:S04]  /*a6d0*/  HMMA.16816.F32 R92, R200.reuse, R8, R92 ;  /* 0x00000008c85c723c */ /* 0x042fe8000000185c */
[----:B------:R-:W-:Y:S01]  /*a6e0*/  @!PT LDS RZ, [RZ] ;  /* 0x00000000fffff984 */ /* 0x000fe20000000800 */
[----:B------:R-:W-:Y:S01]  /*a6f0*/  @!PT LDS RZ, [RZ] ;  /* 0x00000000fffff984 */ /* 0x000fe20000000800 */
[----:B------:R-:W-:Y:S01]  /*a700*/  @!PT LDS RZ, [RZ] ;  /* 0x00000000fffff984 */ /* 0x000fe20000000800 */
[----:B------:R1:W-:Y:S04]  /*a710*/  @P6 LDGSTS.E.BYPASS.LTC128B.128 [R0], [R12.64], !P3 ;  /* 0x000000000c006fae */ /* 0x0003e8000d901d46 */
[----:B------:R-:W-:Y:S04]  /*a720*/  HMMA.16816.F32 R96, R200, R10, R96 ;  /* 0x0000000ac860723c */ /* 0x000fe80000001860 */
[----:B------:R1:W-:Y:S08]  /*a730*/  @P6 LDGSTS.E.BYPASS.LTC128B.128 [R0+0x3000], [R12.64+0x80], !P1 ;  /* 0x030000800c006fae */ /* 0x0003f0000c901d46 */
[----:B------:R1:W-:Y:S08]  /*a740*/  @P6 LDGSTS.E.BYPASS.LTC128B.128 [R0+0x6000], [R12.64+0x100], !P0 ;  /* 0x060001000c006fae */ /* 0x0003f0000c101d46 */
[----:B------:R2:W-:Y:S08]  /*a750*/  @P6 LDGSTS.E.BYPASS.LTC128B.128 [R0+0x1000], [R2.64], !P3 ;  /* 0x0100000002006fae */ /* 0x0005f0000d901d46 */
[----:B------:R2:W-:Y:S08]  /*a760*/  @P6 LDGSTS.E.BYPASS.LTC128B.128 [R0+0x4000], [R2.64+0x80], !P1 ;  /* 0x0400008002006fae */ /* 0x0005f0000c901d46 */
[----:B------:R2:W-:Y:S01]  /*a770*/  @P6 LDGSTS.E.BYPASS.LTC128B.128 [R0+0x7000], [R2.64+0x100], !P0 ;  /* 0x0700010002006fae */ /* 0x0005e2000c101d46 */
[----:B-1----:R-:W-:Y:S01]  /*a780*/  FADD.FTZ R12, R230, R5 ;  /* 0x00000005e60c7221 */ /* 0x002fe20000010000 */
[----:B------:R-:W-:Y:S06]  /*a790*/  @P6 IADD3.X R5, R14, R3, RZ, P4, !PT ;  /* 0x000000030e056210 */ /* 0x000fec00027fe4ff */
[----:B------:R1:W-:Y:S08]  /*a7a0*/  @P6 LDGSTS.E.BYPASS.LTC128B.128 [R0+0x2000], [R4.64], !P3 ;  /* 0x0200000004006fae */ /* 0x0003f0000d901d46 */
[----:B------:R1:W-:Y:S01]  /*a7b0*/  @P6 LDGSTS.E.BYPASS.LTC128B.128 [R0+0x5000], [R4.64+0x80], !P1 ;  /* 0x0500008004006fae */ /* 0x0003e2000c901d46 */
[C---:B------:R-:W-:Y:S02]  /*a7c0*/  ISETP.GE.AND P1, PT, R204.reuse, 0x1, PT ;  /* 0x00000001cc00780c */ /* 0x040fe40003f26270 */
[----:B------:R-:W-:Y:S04]  /*a7d0*/  IADD3 R204, R204, 0x1, RZ ;  /* 0x00000001cccc7810 */ /* 0x000fe80007ffe0ff */
[----:B------:R-:W-:Y:S01]  /*a7e0*/  SEL R204, R204, RZ, !P1 ;  /* 0x000000ffcccc7207 */ /* 0x000fe20004800000 */
[----:B------:R1:W-:Y:S01]  /*a7f0*/  @P6 LDGSTS.E.BYPASS.LTC128B.128 [R0+0x8000], [R4.64+0x100], !P0 ;  /* 0x0800010004006fae */ /* 0x0003e2000c101d46 */
[----:B--2---:R-:W-:Y:S02]  /*a800*/  FADD.FTZ R3, R229, R12 ;  /* 0x0000000ce5037221 */ /* 0x004fe40000010000 */
[----:B------:R-:W-:Y:S02]  /*a810*/  FADD.FTZ R2, R224, R6 ;  /* 0x00000006e0027221 */ /* 0x000fe40000010000 */
[----:B------:R-:W-:Y:S03]  /*a820*/  FADD.FTZ R3, R217, R3 ;  /* 0x00000003d9037221 */ /* 0x000fe60000010000 */
[----:B------:R-:W0:Y:S01]  /*a830*/  LDGDEPBAR ;  /* 0x00000000000079af */ /* 0x000e220000000000 */
[----:B-1----:R-:W-:Y:S02]  /*a840*/  FADD.FTZ R0, R218, R2 ;  /* 0x00000002da007221 */ /* 0x002fe40000010000 */
[----:B------:R-:W-:Y:S01]  /*a850*/  FADD.FTZ R2, R219, R3 ;  /* 0x00000003db027221 */ /* 0x000fe20000010000 */
[----:B------:R-:W-:Y:S01]  /*a860*/  MOV R3, R100 ;  /* 0x0000006400037202 */ /* 0x000fe20000000f00 */
[----:B------:R-:W-:Y:S02]  /*a870*/  FADD.FTZ R0, R220, R0 ;  /* 0x00000000dc007221 */ /* 0x000fe40000010000 */
[----:B------:R-:W-:Y:S02]  /*a880*/  FADD.FTZ R2, R221, R2 ;  /* 0x00000002dd027221 */ /* 0x000fe40000010000 */
[----:B------:R-:W-:Y:S02]  /*a890*/  FADD.FTZ R0, R215, R0 ;  /* 0x00000000d7007221 */ /* 0x000fe40000010000 */
[----:B------:R-:W-:Y:S02]  /*a8a0*/  FADD.FTZ R2, R216, R2 ;  /* 0x00000002d8027221 */ /* 0x000fe40000010000 */
[----:B------:R-:W-:Y:S03]  /*a8b0*/  FADD.FTZ R0, R205, R0 ;  /* 0x00000000cd007221 */ /* 0x000fe60000010000 */
[----:B------:R1:W-:Y:S04]  /*a8c0*/  STL [R1+0x4], R2 ;  /* 0x0000040201007387 */ /* 0x0003e80000100800 */
[----:B------:R2:W-:Y:S01]  /*a8d0*/  STL [R1+0x8], R0 ;  /* 0x0000080001007387 */ /* 0x0005e20000100800 */
[----:B-1----:R-:W-:Y:S02]  /*a8e0*/  MOV R2, R101 ;  /* 0x0000006500027202 */ /* 0x002fe40000000f00 */
[----:B---3--:R-:W-:Y:S02]  /*a8f0*/  ISETP.GT.AND P0, PT, R238, R17, PT ;  /* 0x00000011ee00720c */ /* 0x008fe40003f04270 */
[----:B------:R-:W-:Y:S11]  /*a900*/  MOV R238, R240 ;  /* 0x000000f000ee7202 */ /* 0x000ff60000000f00 */
[----:B--2---:R-:W-:-:S05]  /*a910*/  @P0 BRA `(.L_x_1090) ;  /* 0xffffb9e000000947 */ /* 0x004fca000383ffff */
.L_x_1089:
[----:B------:R-:W-:-:S13]  /*a920*/  ISETP.GE.AND P0, PT, R223, RZ, PT ;  /* 0x000000ffdf00720c */ /* 0x000fda0003f06270 */
[----:B------:R-:W-:Y:S05]  /*a930*/  @!P0 BRA `(.L_x_1091) ;  /* 0x00003ee000008947 */ /* 0x000fea0003800000 */
[----:B-1----:R-:W-:Y:S02]  /*a940*/  MOV R3, R100 ;  /* 0x0000006400037202 */ /* 0x002fe40000000f00 */
[----:B------:R-:W-:Y:S02]  /*a950*/  MOV R0, R101 ;  /* 0x0000006500007202 */ /* 0x000fe40000000f00 */
.L_x_1092:
[----:B------:R-:W-:Y:S04]  /*a960*/  DEPBAR.LE SB0, 0x2 ;  /* 0x000080800000791a */ /* 0x000fe80000000000 */
[----:B------:R-:W-:Y:S01]  /*a970*/  WARPSYNC 0xffffffff ;  /* 0xffffffff00007948 */ /* 0x000fe20003800000 */
[----:B------:R-:W-:Y:S01]  /*a980*/  BAR.SYNC.DEFER_BLOCKING 0x0 ;  /* 0x0000000000007b1d */ /* 0x000fe20000010000 */
[----:B------:R-:W-:Y:S01]  /*a990*/  IMAD R205, R204, 0x9000, RZ ;  /* 0x00009000cccd7824 */ /* 0x000fe200078e02ff */
[C---:B------:R-:W-:Y:S02]  /*a9a0*/  ISETP.NE.AND P4, PT, R223.reuse, RZ, PT ;  /* 0x000000ffdf00720c */ /* 0x040fe40003f85270 */
[----:B------:R-:W-:Y:S02]  /*a9b0*/  IADD3 R215, R223, -0x1, RZ ;  /* 0xffffffffdfd77810 */ /* 0x000fe40007ffe0ff */
[----:B------:R-:W-:Y:S02]  /*a9c0*/  IADD3 R2, R209, R205, RZ ;  /* 0x000000cdd1027210 */ /* 0x000fe40007ffe0ff */
[----:B------:R-:W-:Y:S02]  /*a9d0*/  ISETP.GE.AND P5, PT, R223, 0x2, PT ;  /* 0x00000002df00780c */ /* 0x000fe40003fa6270 */
[----:B------:R-:W-:Y:S05]  /*a9e0*/  IADD3 R200, R208, R2, RZ ;  /* 0x00000002d0c87210 */ /* 0x000fea0007ffe0ff */
[----:B------:R-:W-:Y:S05]  /*a9f0*/  @P4 SHF.R.S32.HI R201, RZ, 0x1f, R215 ;  /* 0x0000001fffc94819 */ /* 0x000fea00000114d7 */
[----:B------:R-:W-:Y:S01]  /*aa00*/  @P4 IMAD R201, R201, c[0x0][0x208], RZ ;  /* 0x00008200c9c94a24 */ /* 0x000fe200078e02ff */
        /* <DEDUP_REMOVED lines=19> */
[----:B------:R-:W4:Y:S03]  /*ab40*/  LDL R229, [R1+0x20] ;  /* 0x0000200001e57983 */ /* 0x000f260000100800 */
[C---:B-----5:R-:W-:Y:S08]  /*ab50*/  HMMA.16816.F32 R28, R152.reuse, R32, RZ ;  /* 0x00000020981c723c */ /* 0x060ff000000018ff */
        /* <DEDUP_REMOVED lines=22> */
[----:B--2---:R-:W-:Y:S02]  /*acc0*/  @P4 ISETP.GE.AND P1, PT, R230, c[0x0][0x1d4], PT ;  /* 0x00007500e6004a0c */ /* 0x004fe40003f26270 */
[----:B----4-:R-:W-:Y:S02]  /*acd0*/  @P4 ISETP.GE.AND P0, PT, R229, c[0x0][0x1d4], PT ;  /* 0x00007500e5004a0c */ /* 0x010fe40003f06270 */
[C---:B------:R-:W-:Y:S01]  /*ace0*/  @P4 IMAD.WIDE.U32 R100, R215.reuse, c[0x0][0x208], RZ ;  /* 0x00008200d7644a25 */ /* 0x040fe200078e00ff */
[----:B------:R-:W-:Y:S07]  /*acf0*/  HMMA.16816.F32 R48, R156, R102, R48 ;  /* 0x000000669c30723c */ /* 0x000fee0000001830 */
[----:B------:R-:W-:Y:S01]  /*ad00*/  @P4 IMAD R102, R215, c[0x0][0x20c], R201 ;  /* 0x00008300d7664a24 */ /* 0x000fe200078e02c9 */
[----:B------:R-:W-:Y:S01]  /*ad10*/  @P4 MOV R103, R203 ;  /* 0x000000cb00674202 */ /* 0x000fe20000000f00 */
[----:B------:R-:W-:Y:S03]  /*ad20*/  @P4 IMAD R215, R220, 0x9000, R202 ;  /* 0x00009000dcd74824 */ /* 0x000fe600078e02ca */
[----:B------:R-:W-:Y:S02]  /*ad30*/  @P4 IADD3 R101, R101, R102, RZ ;  /* 0x0000006665654210 */ /* 0x000fe40007ffe0ff */
[----:B------:R-:W-:Y:S02]  /*ad40*/  @P4 MOV R102, R216 ;  /* 0x000000d800664202 */ /* 0x000fe40000000f00 */
[----:B------:R-:W-:Y:S01]  /*ad50*/  @P4 MOV R202, c[0x0][0x208] ;  /* 0x0000820000ca4a02 */ /* 0x000fe20000000f00 */
[----:B------:R-:W-:Y:S01]  /*ad60*/  @P4 IMAD R101, R101, 0x60, RZ ;  /* 0x0000006065654824 */ /* 0x000fe200078e02ff */
[----:B------:R-:W-:Y:S01]  /*ad70*/  IADD3 R201, R206, R2, RZ ;  /* 0x00000002cec97210 */ /* 0x000fe20007ffe0ff */
[----:B------:R-:W-:Y:S05]  /*ad80*/  @P4 IMAD.WIDE.U32 R102, R100, 0x60, R102 ;  /* 0x0000006064664825 */ /* 0x000fea00078e0066 */
[C---:B------:R-:W-:Y:S02]  /*ad90*/  @P4 LEA R100, P3, R102.reuse, c[0x0][0x1f8], 0x1 ;  /* 0x00007e0066644a11 */ /* 0x040fe400078608ff */
[----:B------:R-:W-:Y:S04]  /*ada0*/  @P4 IADD3 R101, R103, R101, RZ ;  /* 0x0000006567654210 */ /* 0x000fe80007ffe0ff */
[----:B------:R-:W-:Y:S02]  /*adb0*/  @P4 LEA.HI.X R101, R102, c[0x0][0x1fc], R101, 0x1, P3 ;  /* 0x00007f0066654a11 */ /* 0x000fe400018f0c65 */
[----:B------:R-:W-:Y:S03]  /*adc0*/  @P4 MOV R102, 0x6 ;  /* 0x0000000600664802 */ /* 0x000fe60000000f00 */
        /* <DEDUP_REMOVED lines=198> */
[C---:B-1----:R-:W-:Y:S09]  /*ba30*/  HMMA.16816.F32 R12, R196.reuse, R100, R12 ;  /* 0x00000064c40c723c */ /* 0x042ff2000000180c */
[----:B------:R-:W-:Y:S03]  /*ba40*/  MUFU.TANH R201, R6 ;  /* 0x0000000600c97308 */ /* 0x000fe60000002400 */
[----:B--2---:R-:W-:Y:S01]  /*ba50*/  FMNMX.FTZ R2, R200, R0, !PT ;  /* 0x00000000c8027209 */ /* 0x004fe20007810000 */
[C---:B------:R-:W-:Y:S06]  /*ba60*/  HMMA.16816.F32 R16, R196.reuse, R102, R16 ;  /* 0x00000066c410723c */ /* 0x040fec0000001810 */
[----:B------:R1:W-:Y:S01]  /*ba70*/  MUFU.TANH R216, R7 ;  /* 0x0000000700d87308 */ /* 0x0003e20000002400 */
[----:B---3--:R-:W-:Y:S09]  /*ba80*/  FMNMX.FTZ R2, R217, R2, !PT ;  /* 0x00000002d9027209 */ /* 0x008ff20007810000 */
[----:B------:R-:W2:Y:S01]  /*ba90*/  MUFU.TANH R215, R8 ;  /* 0x0000000800d77308 */ /* 0x000ea20000002400 */
[----:B------:R-:W-:Y:S02]  /*baa0*/  FMUL.FTZ R13, R13, c[0x0][0x320] ;  /* 0x0000c8000d0d7a20 */ /* 0x000fe40000410000 */
[----:B------:R-:W-:Y:S02]  /*bab0*/  FMUL.FTZ R14, R14, c[0x0][0x320] ;  /* 0x0000c8000e0e7a20 */ /* 0x000fe40000410000 */
[----:B------:R-:W-:Y:S02]  /*bac0*/  FMUL.FTZ R12, R12, c[0x0][0x320] ;  /* 0x0000c8000c0c7a20 */ /* 0x000fe40000410000 */
[----:B------:R-:W-:Y:S03]  /*bad0*/  FMUL.FTZ R15, R15, c[0x0][0x320] ;  /* 0x0000c8000f0f7a20 */ /* 0x000fe60000410000 */
[----:B------:R3:W-:Y:S01]  /*bae0*/  MUFU.TANH R225, R13 ;  /* 0x0000000d00e17308 */ /* 0x0007e20000002400 */
[----:B------:R-:W-:Y:S02]  /*baf0*/  FMUL.FTZ R19, R19, c[0x0][0x320] ;  /* 0x0000c80013137a20 */ /* 0x000fe40000410000 */
[----:B------:R-:W-:Y:S01]  /*bb00*/  FMUL.FTZ R16, R16, c[0x0][0x320] ;  /* 0x0000c80010107a20 */ /* 0x000fe20000410000 */
[----:B-1----:R-:W1:Y:S01]  /*bb10*/  LDSM.16.M88.4 R4, [R202+0x7000] ;  /* 0x00700000ca04783b */ /* 0x002e620000000200 */
[----:B------:R-:W-:Y:S02]  /*bb20*/  FMUL.FTZ R17, R17, c[0x0][0x320] ;  /* 0x0000c80011117a20 */ /* 0x000fe40000410000 */
[----:B------:R-:W-:Y:S03]  /*bb30*/  FMUL.FTZ R18, R18, c[0x0][0x320] ;  /* 0x0000c80012127a20 */ /* 0x000fe60000410000 */
[----:B------:R-:W4:Y:S01]  /*bb40*/  MUFU.TANH R102, R9 ;  /* 0x0000000900667308 */ /* 0x000f220000002400 */
[----:B--2---:R-:W-:Y:S09]  /*bb50*/  FMNMX.FTZ R2, R215, R2, !PT ;  /* 0x00000002d7027209 */ /* 0x004ff20007810000 */
[----:B------:R-:W-:Y:S01]  /*bb60*/  MUFU.TANH R218, R10 ;  /* 0x0000000a00da7308 */ /* 0x000fe20000002400 */
[----:B---3--:R-:W2:Y:S09]  /*bb70*/  LDL.LU R13, [R1+0x4] ;  /* 0x00000400010d7983 */ /* 0x008eb20000300800 */
[----:B------:R3:W-:Y:S01]  /*bb80*/  MUFU.TANH R219, R11 ;  /* 0x0000000b00db7308 */ /* 0x0007e20000002400 */
[----:B----4-:R-:W-:Y:S09]  /*bb90*/  FMNMX.FTZ R2, R102, R2, !PT ;  /* 0x0000000266027209 */ /* 0x010ff20007810000 */
[----:B------:R4:W-:Y:S01]  /*bba0*/  MUFU.TANH R228, R14 ;  /* 0x0000000e00e47308 */ /* 0x0009e20000002400 */
[C---:B-1----:R-:W-:Y:S09]  /*bbb0*/  HMMA.16816.F32 R20, R196.reuse, R4, R20 ;  /* 0x00000004c414723c */ /* 0x042ff20000001814 */
[----:B------:R-:W1:Y:S01]  /*bbc0*/  MUFU.TANH R226, R12 ;  /* 0x0000000c00e27308 */ /* 0x000e620000002400 */
[C---:B------:R-:W-:Y:S01]  /*bbd0*/  HMMA.16816.F32 R24, R196.reuse, R6, R24 ;  /* 0x00000006c418723c */ /* 0x040fe20000001818 */
[----:B------:R-:W5:Y:S08]  /*bbe0*/  LDSM.16.M88.4 R4, [R202+0x7800] ;  /* 0x00780000ca04783b */ /* 0x000f700000000200 */
[----:B------:R-:W1:Y:S01]  /*bbf0*/  MUFU.TANH R221, R16 ;  /* 0x0000001000dd7308 */ /* 0x000e620000002400 */
[----:B---3--:R-:W-:Y:S02]  /*bc00*/  LDSM.16.M88.4 R8, [R202+0x8800] ;  /* 0x00880000ca08783b */ /* 0x008fe40000000200 */
[----:B----4-:R-:W-:Y:S02]  /*bc10*/  MOV R14, R220 ;  /* 0x000000dc000e7202 */ /* 0x010fe40000000f00 */
[----:B------:R-:W-:Y:S05]  /*bc20*/  FMUL.FTZ R22, R22, c[0x0][0x320] ;  /* 0x0000c80016167a20 */ /* 0x000fea0000410000 */
[----:B------:R-:W3:Y:S01]  /*bc30*/  MUFU.TANH R220, R17 ;  /* 0x0000001100dc7308 */ /* 0x000ee20000002400 */
[----:B------:R-:W-:Y:S02]  /*bc40*/  FMUL.FTZ R20, R20, c[0x0][0x320] ;  /* 0x0000c80014147a20 */ /* 0x000fe40000410000 */
[----:B------:R-:W-:Y:S02]  /*bc50*/  FMUL.FTZ R21, R21, c[0x0][0x320] ;  /* 0x0000c80015157a20 */ /* 0x000fe40000410000 */
[----:B------:R-:W-:Y:S02]  /*bc60*/  FMUL.FTZ R23, R23, c[0x0][0x320] ;  /* 0x0000c80017177a20 */ /* 0x000fe40000410000 */
[----:B------:R-:W-:Y:S02]  /*bc70*/  FMUL.FTZ R24, R24, c[0x0][0x320] ;  /* 0x0000c80018187a20 */ /* 0x000fe40000410000 */
[----:B------:R-:W-:Y:S01]  /*bc80*/  FMUL.FTZ R25, R25, c[0x0][0x320] ;  /* 0x0000c80019197a20 */ /* 0x000fe20000410000 */
[----:B------:R4:W-:Y:S01]  /*bc90*/  MUFU.TANH R236, R22 ;  /* 0x0000001600ec7308 */ /* 0x0009e20000002400 */
[----:B------:R-:W-:Y:S02]  /*bca0*/  FMUL.FTZ R26, R26, c[0x0][0x320] ;  /* 0x0000c8001a1a7a20 */ /* 0x000fe40000410000 */
[----:B------:R-:W-:Y:S07]  /*bcb0*/  FMUL.FTZ R27, R27, c[0x0][0x320] ;  /* 0x0000c8001b1b7a20 */ /* 0x000fee0000410000 */
[----:B------:R-:W1:Y:S01]  /*bcc0*/  MUFU.TANH R234, R20 ;  /* 0x0000001400ea7308 */ /* 0x000e620000002400 */
[C---:B-----5:R-:W-:Y:S09]  /*bcd0*/  HMMA.16816.F32 R28, R196.reuse, R4, R28 ;  /* 0x00000004c41c723c */ /* 0x060ff2000000181c */
[----:B------:R-:W-:Y:S01]  /*bce0*/  MUFU.TANH R231, R24 ;  /* 0x0000001800e77308 */ /* 0x000fe20000002400 */
[C---:B------:R-:W-:Y:S01]  /*bcf0*/  HMMA.16816.F32 R32, R196.reuse, R6, R32 ;  /* 0x00000006c420723c */ /* 0x040fe20000001820 */
[----:B------:R-:W5:Y:S01]  /*bd00*/  LDSM.16.M88.4 R4, [R202+0x8000] ;  /* 0x00800000ca04783b */ /* 0x000f620000000200 */
[----:B------:R-:W-:Y:S04]  /*bd10*/  DEPBAR.LE SB0, 0x2 ;  /* 0x000080800000791a */ /* 0x000fe80000000000 */
[----:B----4-:R-:W-:Y:S03]  /*bd20*/  MOV R22, R229 ;  /* 0x000000e500167202 */ /* 0x010fe60000000f00 */
[----:B------:R4:W-:Y:S01]  /*bd30*/  MUFU.TANH R224, R19 ;  /* 0x0000001300e07308 */ /* 0x0009e20000002400 */
[----:B------:R-:W-:Y:S04]  /*bd40*/  BAR.SYNC.DEFER_BLOCKING 0x0 ;  /* 0x0000000000007b1d */ /* 0x000fe80000010000 */
[----:B------:R-:W-:Y:S02]  /*bd50*/  FMUL.FTZ R28, R28, c[0x0][0x320] ;  /* 0x0000c8001c1c7a20 */ /* 0x000fe40000410000 */
[----:B------:R-:W-:Y:S02]  /*bd60*/  FMUL.FTZ R29, R29, c[0x0][0x320] ;  /* 0x0000c8001d1d7a20 */ /* 0x000fe40000410000 */
[----:B------:R-:W-:Y:S02]  /*bd70*/  FMUL.FTZ R30, R30, c[0x0][0x320] ;  /* 0x0000c8001e1e7a20 */ /* 0x000fe40000410000 */
[----:B------:R-:W-:Y:S04]  /*bd80*/  FMUL.FTZ R31, R31, c[0x0][0x320] ;  /* 0x0000c8001f1f7a20 */ /* 0x000fe80000410000 */
[----:B------:R-:W-:Y:S02]  /*bd90*/  FMUL.FTZ R32, R32, c[0x0][0x320] ;  /* 0x0000c80020207a20 */ /* 0x000fe40000410000 */
[----:B------:R-:W-:Y:S02]  /*bda0*/  FMUL.FTZ R33, R33, c[0x0][0x320] ;  /* 0x0000c80021217a20 */ /* 0x000fe40000410000 */
[----:B------:R-:W-:Y:S02]  /*bdb0*/  FMUL.FTZ R34, R34, c[0x0][0x320] ;  /* 0x0000c80022227a20 */ /* 0x000fe40000410000 */
[----:B------:R-:W-:Y:S01]  /*bdc0*/  FMUL.FTZ R35, R35, c[0x0][0x320] ;  /* 0x0000c80023237a20 */ /* 0x000fe20000410000 */
[----:B----4-:R-:W-:Y:S01]  /*bdd0*/  MOV R19, R233 ;  /* 0x000000e900137202 */ /* 0x010fe20000000f00 */
[----:B------:R-:W-:Y:S01]  /*bde0*/  MUFU.TANH R247, R28 ;  /* 0x0000001c00f77308 */ /* 0x000fe20000002400 */
[C---:B-----5:R-:W-:Y:S09]  /*bdf0*/  HMMA.16816.F32 R36, R196.reuse, R4, R36 ;  /* 0x00000004c424723c */ /* 0x060ff20000001824 */
[----:B------:R-:W4:Y:S03]  /*be00*/  MUFU.TANH R233, R21 ;  /* 0x0000001500e97308 */ /* 0x000f260000002400 */
[----:B-1----:R-:W-:Y:S01]  /*be10*/  FMNMX.FTZ R4, R226, R2, !PT ;  /* 0x00000002e2047209 */ /* 0x002fe20007810000 */
[C---:B------:R-:W-:Y:S03]  /*be20*/  HMMA.16816.F32 R40, R196.reuse, R6, R40 ;  /* 0x00000006c428723c */ /* 0x040fe60000001828 */
[----:B------:R-:W-:Y:S03]  /*be30*/  FMNMX.FTZ R4, R225, R4, !PT ;  /* 0x00000004e1047209 */ /* 0x000fe60007810000 */
[----:B------:R-:W1:Y:S01]  /*be40*/  MUFU.TANH R229, R25 ;  /* 0x0000001900e57308 */ /* 0x000e620000002400 */
[----:B------:R-:W-:Y:S01]  /*be50*/  FMNMX.FTZ R5, R201, R3, !PT ;  /* 0x00000003c9057209 */ /* 0x000fe20007810000 */
[C---:B------:R-:W-:Y:S04]  /*be60*/  HMMA.16816.F32 R44, R196.reuse, R8, R44 ;  /* 0x00000008c42c723c */ /* 0x040fe8000000182c */
[----:B------:R-:W-:Y:S02]  /*be70*/  FMNMX.FTZ R101, R221, R4, !PT ;  /* 0x00000004dd657209 */ /* 0x000fe40007810000 */
[----:B------:R-:W-:Y:S02]  /*be80*/  FMNMX.FTZ R2, R216, R5, !PT ;  /* 0x00000005d8027209 */ /* 0x000fe40007810000 */
[----:B------:R-:W5:Y:S01]  /*be90*/  MUFU.TANH R246, R29 ;  /* 0x0000001d00f67308 */ /* 0x000f620000002400 */
[----:B------:R-:W-:Y:S03]  /*bea0*/  HMMA.16816.F32 R48, R196, R10, R48 ;  /* 0x0000000ac430723c */ /* 0x000fe60000001830 */
[----:B---3--:R-:W-:Y:S01]  /*beb0*/  FMNMX.FTZ R101, R220, R101, !PT ;  /* 0x00000065dc657209 */ /* 0x008fe20007810000 */
[----:B------:R-:W-:Y:S01]  /*bec0*/  FMUL.FTZ R36, R36, c[0x0][0x320] ;  /* 0x0000c80024247a20 */ /* 0x000fe20000410000 */
[----:B------:R-:W-:Y:S01]  /*bed0*/  FMNMX.FTZ R2, R218, R2, !PT ;  /* 0x00000002da027209 */ /* 0x000fe20007810000 */
[----:B------:R-:W-:Y:S01]  /*bee0*/  FMUL.FTZ R37, R37, c[0x0][0x320] ;  /* 0x0000c80025257a20 */ /* 0x000fe20000410000 */
[----:B------:R-:W-:Y:S02]  /*bef0*/  FMNMX.FTZ R101, R234, R101, !PT ;  /* 0x00000065ea657209 */ /* 0x000fe40007810000 */
[----:B------:R3:W3:Y:S03]  /*bf00*/  MUFU.TANH R227, R15 ;  /* 0x0000000f00e37308 */ /* 0x0006e60000002400 */
[----:B----4-:R-:W-:Y:S01]  /*bf10*/  FMNMX.FTZ R101, R233, R101, !PT ;  /* 0x00000065e9657209 */ /* 0x010fe20007810000 */
[----:B------:R-:W-:Y:S01]  /*bf20*/  FMUL.FTZ R40, R40, c[0x0][0x320] ;  /* 0x0000c80028287a20 */ /* 0x000fe20000410000 */
[----:B------:R-:W-:Y:S01]  /*bf30*/  FMNMX.FTZ R2, R219, R2, !PT ;  /* 0x00000002db027209 */ /* 0x000fe20007810000 */
[----:B------:R-:W-:Y:S01]  /*bf40*/  FMUL.FTZ R41, R41, c[0x0][0x320] ;  /* 0x0000c80029297a20 */ /* 0x000fe20000410000 */
[----:B------:R-:W-:Y:S01]  /*bf50*/  FMNMX.FTZ R101, R231, R101, !PT ;  /* 0x00000065e7657209 */ /* 0x000fe20007810000 */
[----:B------:R-:W-:Y:S01]  /*bf60*/  FMUL.FTZ R44, R44, c[0x0][0x320] ;  /* 0x0000c8002c2c7a20 */ /* 0x000fe20000410000 */
[----:B------:R-:W-:Y:S01]  /*bf70*/  FMNMX.FTZ R2, R228, R2, !PT ;  /* 0x00000002e4027209 */ /* 0x000fe20007810000 */
[----:B------:R-:W4:Y:S01]  /*bf80*/  MUFU.TANH R237, R32 ;  /* 0x0000002000ed7308 */ /* 0x000f220000002400 */
[----:B-1----:R-:W-:Y:S01]  /*bf90*/  FMNMX.FTZ R101, R229, R101, !PT ;  /* 0x00000065e5657209 */ /* 0x002fe20007810000 */
[----:B------:R-:W-:Y:S02]  /*bfa0*/  FMUL.FTZ R45, R45, c[0x0][0x320] ;  /* 0x0000c8002d2d7a20 */ /* 0x000fe40000410000 */
[----:B------:R-:W-:Y:S01]  /*bfb0*/  FMUL.FTZ R38, R38, c[0x0][0x320] ;  /* 0x0000c80026267a20 */ /* 0x000fe20000410000 */
[----:B------:R-:W-:Y:S01]  /*bfc0*/  FMNMX.FTZ R101, R247, R101, !PT ;  /* 0x00000065f7657209 */ /* 0x000fe20007810000 */
[----:B------:R-:W-:Y:S02]  /*bfd0*/  FMUL.FTZ R48, R48, c[0x0][0x320] ;  /* 0x0000c80030307a20 */ /* 0x000fe40000410000 */
[----:B------:R-:W-:Y:S01]  /*bfe0*/  FMUL.FTZ R49, R49, c[0x0][0x320] ;  /* 0x0000c80031317a20 */ /* 0x000fe20000410000 */
[----:B-----5:R-:W-:Y:S01]  /*bff0*/  FMNMX.FTZ R101, R246, R101, !PT ;  /* 0x00000065f6657209 */ /* 0x020fe20007810000 */
[----:B------:R1:W5:Y:S01]  /*c000*/  MUFU.TANH R222, R18 ;  /* 0x0000001200de7308 */ /* 0x0003620000002400 */
[----:B------:R-:W-:Y:S02]  /*c010*/  FMUL.FTZ R39, R39, c[0x0][0x320] ;  /* 0x0000c80027277a20 */ /* 0x000fe40000410000 */
[----:B------:R-:W-:Y:S01]  /*c020*/  FMUL.FTZ R42, R42, c[0x0][0x320] ;  /* 0x0000c8002a2a7a20 */ /* 0x000fe20000410000 */
[----:B---3--:R-:W-:Y:S01]  /*c030*/  MOV R15, R230 ;  /* 0x000000e6000f7202 */ /* 0x008fe20000000f00 */
[----:B------:R-:W-:Y:S01]  /*c040*/  FMUL.FTZ R43, R43, c[0x0][0x320] ;  /* 0x0000c8002b2b7a20 */ /* 0x000fe20000410000 */
[----:B------:R-:W-:Y:S01]  /*c050*/  FMNMX.FTZ R2, R227, R2, !PT ;  /* 0x00000002e3027209 */ /* 0x000fe20007810000 */
[----:B------:R-:W-:Y:S02]  /*c060*/  FMUL.FTZ R46, R46, c[0x0][0x320] ;  /* 0x0000c8002e2e7a20 */ /* 0x000fe40000410000 */
[----:B------:R-:W-:Y:S01]  /*c070*/  FMUL.FTZ R47, R47, c[0x0][0x320] ;  /* 0x0000c8002f2f7a20 */ /* 0x000fe20000410000 */
[----:B------:R-:W3:Y:S01]  /*c080*/  MUFU.TANH R238, R33 ;  /* 0x0000002100ee7308 */ /* 0x000ee20000002400 */
[----:B------:R-:W-:Y:S02]  /*c090*/  FMUL.FTZ R50, R50, c[0x0][0x320] ;  /* 0x0000c80032327a20 */ /* 0x000fe40000410000 */
[----:B------:R-:W-:Y:S01]  /*c0a0*/  FMUL.FTZ R51, R51, c[0x0][0x320] ;  /* 0x0000c80033337a20 */ /* 0x000fe20000410000 */
[----:B----4-:R-:W-:Y:S06]  /*c0b0*/  FMNMX.FTZ R101, R237, R101, !PT ;  /* 0x00000065ed657209 */ /* 0x010fec0007810000 */
[----:B------:R-:W4:Y:S01]  /*c0c0*/  MUFU.TANH R252, R36 ;  /* 0x0000002400fc7308 */ /* 0x000f220000002400 */
[----:B-1----:R-:W-:Y:S02]  /*c0d0*/  MOV R18, R232 ;  /* 0x000000e800127202 */ /* 0x002fe40000000f00 */
[----:B-----5:R-:W-:Y:S07]  /*c0e0*/  FMNMX.FTZ R2, R222, R2, !PT ;  /* 0x00000002de027209 */ /* 0x020fee0007810000 */
[----:B------:R-:W1:Y:S01]  /*c0f0*/  MUFU.TANH R249, R37 ;  /* 0x0000002500f97308 */ /* 0x000e620000002400 */
[----:B------:R-:W-:Y:S02]  /*c100*/  FMNMX.FTZ R2, R224, R2, !PT ;  /* 0x00000002e0027209 */ /* 0x000fe40007810000 */
[----:B---3--:R-:W-:Y:S02]  /*c110*/  FMNMX.FTZ R101, R238, R101, !PT ;  /* 0x00000065ee657209 */ /* 0x008fe40007810000 */
[----:B------:R-:W-:Y:S05]  /*c120*/  FMNMX.FTZ R2, R236, R2, !PT ;  /* 0x00000002ec027209 */ /* 0x000fea0007810000 */
[----:B------:R-:W3:Y:S01]  /*c130*/  MUFU.TANH R244, R40 ;  /* 0x0000002800f47308 */ /* 0x000ee20000002400 */
[----:B----4-:R-:W-:Y:S09]  /*c140*/  FMNMX.FTZ R101, R252, R101, !PT ;  /* 0x00000065fc657209 */ /* 0x010ff20007810000 */
[----:B------:R-:W4:Y:S01]  /*c150*/  MUFU.TANH R243, R41 ;  /* 0x0000002900f37308 */ /* 0x000f220000002400 */
[----:B-1----:R-:W-:Y:S09]  /*c160*/  FMNMX.FTZ R101, R249, R101, !PT ;  /* 0x00000065f9657209 */ /* 0x002ff20007810000 */
[----:B------:R-:W1:Y:S01]  /*c170*/  MUFU.TANH R235, R23 ;  /* 0x0000001700eb7308 */ /* 0x000e620000002400 */
[----:B---3--:R-:W-:Y:S09]  /*c180*/  FMNMX.FTZ R101, R244, R101, !PT ;  /* 0x00000065f4657209 */ /* 0x008ff20007810000 */
        /* <DEDUP_REMOVED lines=17> */
[----:B---3--:R-:W-:Y:S05]  /*c2a0*/  FMNMX.FTZ R101, R239, R101, !PT ;  /* 0x00000065ef657209 */ /* 0x008fea0007810000 */
[----:B------:R-:W3:Y:S04]  /*c2b0*/  SHFL.BFLY PT, R4, R101, 0x2, 0x1f ;  /* 0x0c401f0065047f89 */ /* 0x000ee800000e0000 */
[----:B------:R-:W5:Y:S01]  /*c2c0*/  MUFU.TANH R248, R35 ;  /* 0x0000002300f87308 */ /* 0x000f620000002400 */
[----:B----4-:R-:W-:Y:S09]  /*c2d0*/  FMNMX.FTZ R2, R250, R2, !PT ;  /* 0x00000002fa027209 */ /* 0x010ff20007810000 */
[----:B------:R-:W4:Y:S01]  /*c2e0*/  MUFU.TANH R12, R38 ;  /* 0x00000026000c7308 */ /* 0x000f220000002400 */
[----:B-1----:R-:W-:Y:S09]  /*c2f0*/  FMNMX.FTZ R2, R245, R2, !PT ;  /* 0x00000002f5027209 */ /* 0x002ff20007810000 */
[----:B------:R-:W1:Y:S01]  /*c300*/  MUFU.TANH R21, R39 ;  /* 0x0000002700157308 */ /* 0x000e620000002400 */
[----:B---3--:R-:W-:Y:S02]  /*c310*/  FMNMX.FTZ R101, R101, R4, !PT ;  /* 0x0000000465657209 */ /* 0x008fe40007810000 */
[----:B-----5:R-:W-:Y:S03]  /*c320*/  FMNMX.FTZ R2, R248, R2, !PT ;  /* 0x00000002f8027209 */ /* 0x020fe60007810000 */
        /* <DEDUP_REMOVED lines=8> */
[C---:B------:R-:W-:Y:S02]  /*c3b0*/  FADD.FTZ R0, -R101.reuse, R0 ;  /* 0x0000000065007221 */ /* 0x040fe40000010100 */
[----:B------:R-:W-:Y:S02]  /*c3c0*/  FMUL.FTZ R202, R101, c[0x0][0x2d0] ;  /* 0x0000b40065ca7a20 */ /* 0x000fe40000410000 */
[----:B------:R-:W3:Y:S01]  /*c3d0*/  MUFU.TANH R26, R47 ;  /* 0x0000002f001a7308 */ /* 0x000ee20000002400 */
[----:B------:R-:W-:Y:S02]  /*c3e0*/  FMUL.FTZ R0, R0, c[0x0][0x2d0] ;  /* 0x0000b40000007a20 */ /* 0x000fe40000410000 */
[--C-:B------:R-:W-:Y:S01]  /*c3f0*/  FFMA.FTZ R6, R102, c[0x0][0x2d0], -R202.reuse ;  /* 0x0000b40066067a23 */ /* 0x100fe200000108ca */
[----:B----4-:R-:W-:Y:S06]  /*c400*/  FMNMX.FTZ R2, R28, R2, !PT ;  /* 0x000000021c027209 */ /* 0x010fec0007810000 */
[----:B------:R-:W4:Y:S01]  /*c410*/  MUFU.TANH R25, R50 ;  /* 0x0000003200197308 */ /* 0x000f220000002400 */
[----:B-1----:R-:W-:Y:S09]  /*c420*/  FMNMX.FTZ R2, R27, R2, !PT ;  /* 0x000000021b027209 */ /* 0x002ff20007810000 */
[----:B------:R-:W1:Y:S01]  /*c430*/  MUFU.TANH R23, R51 ;  /* 0x0000003300177308 */ /* 0x000e620000002400 */
[----:B---3--:R-:W-:Y:S04]  /*c440*/  FMNMX.FTZ R2, R26, R2, !PT ;  /* 0x000000021a027209 */ /* 0x008fe80007810000 */
[----:B----4-:R-:W-:Y:S04]  /*c450*/  FMNMX.FTZ R2, R25, R2, !PT ;  /* 0x0000000219027209 */ /* 0x010fe80007810000 */
[----:B-1----:R-:W-:Y:S05]  /*c460*/  FMNMX.FTZ R2, R23, R2, !PT ;  /* 0x0000000217027209 */ /* 0x002fea0007810000 */
[----:B------:R-:W1:Y:S02]  /*c470*/  SHFL.BFLY PT, R100, R2, 0x2, 0x1f ;  /* 0x0c401f0002647f89 */ /* 0x000e6400000e0000 */
[----:B-1----:R-:W-:Y:S02]  /*c480*/  FMNMX.FTZ R100, R2, R100, !PT ;  /* 0x0000006402647209 */ /* 0x002fe40007810000 */
[----:B------:R1:W3:Y:S04]  /*c490*/  MUFU.EX2 R2, R0 ;  /* 0x0000000000027308 */ /* 0x0002e80000000800 */
[----:B------:R-:W4:Y:S01]  /*c4a0*/  SHFL.BFLY PT, R5, R100, 0x1, 0x1f ;  /* 0x0c201f0064057f89 */ /* 0x000f2200000e0000 */
[----:B-1----:R-:W-:Y:S02]  /*c4b0*/  FFMA.FTZ R0, R200, c[0x0][0x2d0], -R202 ;  /* 0x0000b400c8007a23 */ /* 0x002fe400000108ca */
[----:B---3--:R-:W-:Y:S01]  /*c4c0*/  FMUL.FTZ R37, R2, R117 ;  /* 0x0000007502257220 */ /* 0x008fe20000410000 */
[----:B----4-:R-:W-:Y:S02]  /*c4d0*/  FMNMX.FTZ R100, R100, R5, !PT ;  /* 0x0000000564647209 */ /* 0x010fe40007810000 */
[----:B------:R-:W2:Y:S01]  /*c4e0*/  MUFU.EX2 R200, R0 ;  /* 0x0000000000c87308 */ /* 0x000ea20000000800 */
[C---:B------:R-:W-:Y:S02]  /*c4f0*/  FMUL.FTZ R44, R2.reuse, R108 ;  /* 0x0000006c022c7220 */ /* 0x040fe40000410000 */
[----:B------:R-:W-:Y:S02]  /*c500*/  FMUL.FTZ R45, R2, R109 ;  /* 0x0000006d022d7220 */ /* 0x000fe40000410000 */
[----:B------:R-:W-:Y:S02]  /*c510*/  FMUL.FTZ R203, R100, c[0x0][0x2d0] ;  /* 0x0000b40064cb7a20 */ /* 0x000fe40000410000 */
[C---:B------:R-:W-:Y:S01]  /*c520*/  FMUL.FTZ R4, R2.reuse, R148 ;  /* 0x0000009402047220 */ /* 0x040fe20000410000 */
[----:B------:R-:W-:Y:S01]  /*c530*/  MOV R148, R18 ;  /* 0x0000001200947202 */ /* 0x000fe20000000f00 */
        /* <DEDUP_REMOVED lines=16> */
[C---:B--2---:R-:W-:Y:S01]  /*c640*/  FFMA.FTZ R102, R2.reuse, R13, R200 ;  /* 0x0000000d02667223 */ /* 0x044fe200000100c8 */
[----:B------:R-:W-:Y:S01]  /*c650*/  MOV R149, R19 ;  /* 0x0000001300957202 */ /* 0x000fe20000000f00 */
[C---:B------:R-:W-:Y:S01]  /*c660*/  FMUL.FTZ R13, R2.reuse, R141 ;  /* 0x0000008d020d7220 */ /* 0x040fe20000410000 */
[----:B------:R-:W-:Y:S01]  /*c670*/  MOV R141, R25 ;  /* 0x00000019008d7202 */ /* 0x000fe20000000f00 */
[----:B------:R-:W-:Y:S02]  /*c680*/  FMUL.FTZ R25, R2, R129 ;  /* 0x0000008102197220 */ /* 0x000fe40000410000 */
[----:B------:R-:W2:Y:S01]  /*c690*/  LDL.LU R129, [R1+0x8] ;  /* 0x0000080001817983 */ /* 0x000ea20000300800 */
[----:B------:R-:W-:Y:S02]  /*c6a0*/  FADD.FTZ R0, -R100, R3 ;  /* 0x0000000364007221 */ /* 0x000fe40000010100 */
[--C-:B------:R-:W-:Y:S02]  /*c6b0*/  FFMA.FTZ R3, R201, c[0x0][0x2d0], -R203.reuse ;  /* 0x0000b400c9037a23 */ /* 0x100fe400000108cb */
[----:B------:R-:W-:Y:S02]  /*c6c0*/  FMUL.FTZ R0, R0, c[0x0][0x2d0] ;  /* 0x0000b40000007a20 */ /* 0x000fe40000410000 */
[----:B------:R1:W-:Y:S01]  /*c6d0*/  MUFU.EX2 R103, R3 ;  /* 0x0000000300677308 */ /* 0x0003e20000000800 */
[C---:B------:R-:W-:Y:S02]  /*c6e0*/  FMUL.FTZ R28, R2.reuse, R124 ;  /* 0x0000007c021c7220 */ /* 0x040fe40000410000 */
[C---:B------:R-:W-:Y:S02]  /*c6f0*/  FMUL.FTZ R29, R2.reuse, R125 ;  /* 0x0000007d021d7220 */ /* 0x040fe40000410000 */
        /* <DEDUP_REMOVED lines=8> */
[C---:B------:R-:W-:Y:S02]  /*c780*/  FMUL.FTZ R52, R2.reuse, R52 ;  /* 0x0000003402347220 */ /* 0x040fe40000410000 */
[C---:B------:R-:W-:Y:S02]  /*c790*/  FMUL.FTZ R53, R2.reuse, R53 ;  /* 0x0000003502357220 */ /* 0x040fe40000410000 */
[C---:B------:R-:W-:Y:S02]  /*c7a0*/  FMUL.FTZ R56, R2.reuse, R56 ;  /* 0x0000003802387220 */ /* 0x040fe40000410000 */
[--C-:B-1----:R-:W-:Y:S01]  /*c7b0*/  FFMA.FTZ R3, R217, c[0x0][0x2d0], -R202.reuse ;  /* 0x0000b400d9037a23 */ /* 0x102fe200000108ca */
[----:B------:R-:W-:Y:S01]  /*c7c0*/  MOV R217, R14 ;  /* 0x0000000e00d97202 */ /* 0x000fe20000000f00 */
[C---:B------:R-:W-:Y:S02]  /*c7d0*/  FMUL.FTZ R57, R2.reuse, R57 ;  /* 0x0000003902397220 */ /* 0x040fe40000410000 */
[----:B------:R-:W1:Y:S01]  /*c7e0*/  MUFU.EX2 R201, R3 ;  /* 0x0000000300c97308 */ /* 0x000e620000000800 */
        /* <DEDUP_REMOVED lines=11> */
[----:B------:R-:W-:Y:S01]  /*c8a0*/  FMUL.FTZ R81, R2, R81 ;  /* 0x0000005102517220 */ /* 0x000fe20000410000 */
[----:B-1----:R-:W-:Y:S01]  /*c8b0*/  F2FP.PACK_AB R104, R201, R200 ;  /* 0x000000c8c968723e */ /* 0x002fe200000000ff */
[--C-:B------:R-:W-:Y:S02]  /*c8c0*/  FFMA.FTZ R3, R216, c[0x0][0x2d0], -R203.reuse ;  /* 0x0000b400d8037a23 */ /* 0x100fe400000108cb */
        /* <DEDUP_REMOVED lines=8> */
[----:B------:R-:W-:Y:S02]  /*c950*/  FMUL.FTZ R97, R2, R97 ;  /* 0x0000006102617220 */ /* 0x000fe40000410000 */
[C---:B------:R-:W-:Y:S02]  /*c960*/  FMUL.FTZ R18, R0.reuse, R138 ;  /* 0x0000008a00127220 */ /* 0x040fe40000410000 */
[C---:B------:R-:W-:Y:S02]  /*c970*/  FMUL.FTZ R19, R0.reuse, R139 ;  /* 0x0000008b00137220 */ /* 0x040fe40000410000 */
[C---:B------:R-:W-:Y:S02]  /*c980*/  FMUL.FTZ R46, R0.reuse, R110 ;  /* 0x0000006e002e7220 */ /* 0x040fe40000410000 */
[C---:B------:R-:W-:Y:S02]  /*c990*/  FMUL.FTZ R47, R0.reuse, R111 ;  /* 0x0000006f002f7220 */ /* 0x040fe40000410000 */
[----:B------:R-:W-:Y:S01]  /*c9a0*/  FMUL.FTZ R6, R0, R150 ;  /* 0x0000009600067220 */ /* 0x000fe20000410000 */
[----:B-1----:R-:W-:Y:S01]  /*c9b0*/  F2FP.PACK_AB R105, R216, R103 ;  /* 0x00000067d869723e */ /* 0x002fe200000000ff */
[----:B------:R-:W-:Y:S01]  /*c9c0*/  FFMA.FTZ R3, R215, c[0x0][0x2d0], -R202 ;  /* 0x0000b400d7037a23 */ /* 0x000fe200000108ca */
[----:B------:R-:W-:Y:S01]  /*c9d0*/  MOV R150, R128 ;  /* 0x0000008000967202 */ /* 0x000fe20000000f00 */
[C---:B------:R-:W-:Y:S01]  /*c9e0*/  FMUL.FTZ R7, R0.reuse, R151 ;  /* 0x0000009700077220 */ /* 0x040fe20000410000 */
[----:B------:R-:W-:Y:S01]  /*c9f0*/  MOV R151, R133 ;  /* 0x0000008500977202 */ /* 0x000fe20000000f00 */
[----:B------:R1:W3:Y:S01]  /*ca00*/  MUFU.EX2 R215, R3 ;  /* 0x0000000300d77308 */ /* 0x0002e20000000800 */
        /* <DEDUP_REMOVED lines=13> */
[----:B-1----:R-:W-:Y:S01]  /*cae0*/  MOV R3, R12 ;  /* 0x0000000c00037202 */ /* 0x002fe20000000f00 */
[----:B------:R-:W-:Y:S01]  /*caf0*/  FMUL.FTZ R12, R2, R140 ;  /* 0x0000008c020c7220 */ /* 0x000fe20000410000 */
[----:B------:R-:W-:Y:S01]  /*cb00*/  MOV R140, R23 ;  /* 0x00000017008c7202 */ /* 0x000fe20000000f00 */
[--C-:B------:R-:W-:Y:S01]  /*cb10*/  FFMA.FTZ R2, R218, c[0x0][0x2d0], -R203.reuse ;  /* 0x0000b400da027a23 */ /* 0x100fe200000108cb */
[----:B------:R-:W-:Y:S01]  /*cb20*/  MOV R147, R3 ;  /* 0x0000000300937202 */ /* 0x000fe20000000f00 */
[C---:B------:R-:W-:Y:S02]  /*cb30*/  FMUL.FTZ R23, R0.reuse, R135 ;  /* 0x0000008700177220 */ /* 0x040fe40000410000 */
[----:B------:R1:W-:Y:S01]  /*cb40*/  MUFU.EX2 R116, R2 ;  /* 0x0000000200747308 */ /* 0x0003e20000000800 */
[C---:B------:R-:W-:Y:S02]  /*cb50*/  FMUL.FTZ R39, R0.reuse, R119 ;  /* 0x0000007700277220 */ /* 0x040fe40000410000 */
[C---:B------:R-:W-:Y:S02]  /*cb60*/  FMUL.FTZ R42, R0.reuse, R114 ;  /* 0x00000072002a7220 */ /* 0x040fe40000410000 */
[C---:B------:R-:W-:Y:S02]  /*cb70*/  FMUL.FTZ R43, R0.reuse, R115 ;  /* 0x00000073002b7220 */ /* 0x040fe40000410000 */
[C---:B------:R-:W-:Y:S01]  /*cb80*/  FMUL.FTZ R50, R0.reuse, R106 ;  /* 0x0000006a00327220 */ /* 0x040fe20000410000 */
[----:B---3--:R-:W-:Y:S01]  /*cb90*/  F2FP.PACK_AB R106, R117, R215 ;  /* 0x000000d7756a723e */ /* 0x008fe200000000ff */
        /* <DEDUP_REMOVED lines=25> */
[--C-:B-1----:R-:W-:Y:S02]  /*cd30*/  FFMA.FTZ R2, R219, c[0x0][0x2d0], -R203.reuse ;  /* 0x0000b400db027a23 */ /* 0x102fe400000108cb */
[----:B------:R-:W-:Y:S02]  /*cd40*/  FADD.FTZ R201, R201, R102 ;  /* 0x00000066c9c97221 */ /* 0x000fe40000010000 */
[----:B------:R-:W1:Y:S01]  /*cd50*/  MUFU.EX2 R115, R2 ;  /* 0x0000000200737308 */ /* 0x000e620000000800 */
[--C-:B------:R-:W-:Y:S02]  /*cd60*/  FFMA.FTZ R112, R222, c[0x0][0x2d0], -R203.reuse ;  /* 0x0000b400de707a23 */ /* 0x100fe400000108cb */
[--C-:B------:R-:W-:Y:S02]  /*cd70*/  FFMA.FTZ R218, R242, c[0x0][0x2d0], -R202.reuse ;  /* 0x0000b400f2da7a23 */ /* 0x100fe400000108ca */
[----:B------:R-:W3:Y:S01]  /*cd80*/  LDL R242, [R1+0x4c] ;  /* 0x00004c0001f27983 */ /* 0x000ee20000100800 */
[--C-:B------:R-:W-:Y:S02]  /*cd90*/  FFMA.FTZ R119, R252, c[0x0][0x2d0], -R202.reuse ;  /* 0x0000b400fc777a23 */ /* 0x100fe400000108ca */
[--C-:B------:R-:W-:Y:S02]  /*cda0*/  FFMA.FTZ R222, R240, c[0x0][0x2d0], -R202.reuse ;  /* 0x0000b400f0de7a23 */ /* 0x100fe400000108ca */
[----:B------:R4:W-:Y:S01]  /*cdb0*/  MUFU.EX2 R127, R112 ;  /* 0x00000070007f7308 */ /* 0x0009e20000000800 */
[--C-:B------:R-:W-:Y:S02]  /*cdc0*/  FFMA.FTZ R118, R249, c[0x0][0x2d0], -R202.reuse ;  /* 0x0000b400f9767a23 */ /* 0x100fe400000108ca */
[--C-:B------:R-:W-:Y:S02]  /*cdd0*/  FFMA.FTZ R219, R137, c[0x0][0x2d0], -R203.reuse ;  /* 0x0000b40089db7a23 */ /* 0x100fe400000108cb */
[--C-:B------:R-:W-:Y:S05]  /*cde0*/  FFMA.FTZ R121, R243, c[0x0][0x2d0], -R202.reuse ;  /* 0x0000b400f3797a23 */ /* 0x100fea00000108ca */
[----:B------:R-:W-:Y:S01]  /*cdf0*/  MUFU.EX2 R218, R218 ;  /* 0x000000da00da7308 */ /* 0x000fe20000000800 */
[----:B-1----:R-:W-:Y:S02]  /*ce00*/  F2FP.PACK_AB R107, R115, R116 ;  /* 0x00000074736b723e */ /* 0x002fe400000000ff */
[----:B------:R-:W-:Y:S04]  /*ce10*/  IADD3 R2, R211, R205, RZ ;  /* 0x000000cdd3027210 */ /* 0x000fe80007ffe0ff */
[----:B------:R-:W-:Y:S03]  /*ce20*/  IADD3 R102, R207, R2, RZ ;  /* 0x00000002cf667210 */ /* 0x000fe60007ffe0ff */
[----:B------:R-:W-:Y:S01]  /*ce30*/  MUFU.EX2 R219, R219 ;  /* 0x000000db00db7308 */ /* 0x000fe20000000800 */
[----:B----4-:R-:W-:Y:S09]  /*ce40*/  FFMA.FTZ R112, R230, c[0x0][0x2d0], -R203 ;  /* 0x0000b400e6707a23 */ /* 0x010ff200000108cb */
[----:B------:R1:W-:Y:S10]  /*ce50*/  MUFU.EX2 R132, R112 ;  /* 0x0000007000847308 */ /* 0x0003f40000000800 */
[----:B------:R-:W-:Y:S10]  /*ce60*/  MUFU.EX2 R230, R118 ;  /* 0x0000007600e67308 */ /* 0x000ff40000000800 */
[----:B------:R-:W-:Y:S01]  /*ce70*/  MUFU.EX2 R222, R222 ;  /* 0x000000de00de7308 */ /* 0x000fe20000000800 */
[----:B-1----:R-:W-:Y:S02]  /*ce80*/  FADD.FTZ R112, R215, R201 ;  /* 0x000000c9d7707221 */ /* 0x002fe40000010000 */
[----:B--2---:R-:W-:Y:S01]  /*ce90*/  FFMA.FTZ R113, R0, R129, R103 ;  /* 0x0000008100717223 */ /* 0x004fe20000010067 */
[----:B------:R-:W-:Y:S01]  /*cea0*/  IADD3 R0, R210, R205, RZ ;  /* 0x000000cdd2007210 */ /* 0x000fe20007ffe0ff */
[--C-:B------:R-:W-:Y:S03]  /*ceb0*/  FFMA.FTZ R103, R226, c[0x0][0x2d0], -R202.reuse ;  /* 0x0000b400e2677a23 */ /* 0x100fe600000108ca */
[----:B------:R-:W-:Y:S01]  /*cec0*/  IADD3 R3, R207, R0, RZ ;  /* 0x00000000cf037210 */ /* 0x000fe20007ffe0ff */
[----:B------:R-:W1:Y:S01]  /*ced0*/  LDSM.16.MT88.4 R108, [R0] ;  /* 0x00000000006c783b */ /* 0x000e620000004200 */
[----:B------:R2:W-:Y:S02]  /*cee0*/  MUFU.EX2 R114, R103 ;  /* 0x0000006700727308 */ /* 0x0005e40000000800 */
[--C-:B--2---:R-:W-:Y:S08]  /*cef0*/  FFMA.FTZ R103, R225, c[0x0][0x2d0], -R202.reuse ;  /* 0x0000b400e1677a23 */ /* 0x104ff000000108ca */
[----:B------:R2:W-:Y:S01]  /*cf00*/  MUFU.EX2 R122, R103 ;  /* 0x00000067007a7308 */ /* 0x0005e20000000800 */
[C---:B-1----:R-:W-:Y:S08]  /*cf10*/  HMMA.16816.F32 R4, R104.reuse, R108, R4 ;  /* 0x0000006c6804723c */ /* 0x042ff00000001804 */
[C---:B------:R-:W-:Y:S01]  /*cf20*/  HMMA.16816.F32 R8, R104.reuse, R110, R8 ;  /* 0x0000006e6808723c */ /* 0x040fe20000001808 */
[----:B------:R-:W1:Y:S03]  /*cf30*/  LDSM.16.MT88.4 R108, [R3] ;  /* 0x00000000036c783b */ /* 0x000e660000004200 */
[--C-:B--2---:R-:W-:Y:S02]  /*cf40*/  FFMA.FTZ R103, R221, c[0x0][0x2d0], -R202.reuse ;  /* 0x0000b400dd677a23 */ /* 0x104fe400000108ca */
[--C-:B------:R-:W-:Y:S03]  /*cf50*/  FFMA.FTZ R221, R136, c[0x0][0x2d0], -R203.reuse ;  /* 0x0000b40088dd7a23 */ /* 0x100fe600000108cb */
[----:B------:R-:W-:Y:S01]  /*cf60*/  LDSM.16.MT88.4 R136, [R3+0x2800] ;  /* 0x002800000388783b */ /* 0x000fe20000004200 */
[----:B------:R2:W-:Y:S10]  /*cf70*/  MUFU.EX2 R124, R103 ;  /* 0x00000067007c7308 */ /* 0x0005f40000000800 */
[----:B------:R-:W4:Y:S01]  /*cf80*/  MUFU.EX2 R221, R221 ;  /* 0x000000dd00dd7308 */ /* 0x000f220000000800 */
[--C-:B--2---:R-:W-:Y:S02]  /*cf90*/  FFMA.FTZ R103, R220, c[0x0][0x2d0], -R202.reuse ;  /* 0x0000b400dc677a23 */ /* 0x104fe400000108ca */
[--C-:B------:R-:W-:Y:S02]  /*cfa0*/  FFMA.FTZ R220, R241, c[0x0][0x2d0], -R202.reuse ;  /* 0x0000b400f1dc7a23 */ /* 0x100fe400000108ca */
[----:B------:R-:W2:Y:S05]  /*cfb0*/  LDL.64 R240, [R1+0x40] ;  /* 0x0000400001f07983 */ /* 0x000eaa0000100a00 */
[----:B------:R5:W-:Y:S01]  /*cfc0*/  MUFU.EX2 R129, R103 ;  /* 0x0000006700817308 */ /* 0x000be20000000800 */
[C---:B-1----:R-:W-:Y:S03]  /*cfd0*/  HMMA.16816.F32 R12, R104.reuse, R108, R12 ;  /* 0x0000006c680c723c */ /* 0x042fe6000000180c */
[----:B----4-:R-:W-:Y:S05]  /*cfe0*/  F2FP.PACK_AB R201, R221, R219 ;  /* 0x000000dbddc9723e */ /* 0x010fea00000000ff */
[C---:B------:R-:W-:Y:S01]  /*cff0*/  HMMA.16816.F32 R16, R104.reuse, R110, R16 ;  /* 0x0000006e6810723c */ /* 0x040fe20000001810 */
[----:B------:R-:W1:Y:S01]  /*d000*/  LDSM.16.MT88.4 R108, [R2] ;  /* 0x00000000026c783b */ /* 0x000e620000004200 */
[----:B------:R-:W4:Y:S02]  /*d010*/  MUFU.EX2 R220, R220 ;  /* 0x000000dc00dc7308 */ /* 0x000f240000000800 */
[--C-:B-----5:R-:W-:Y:S08]  /*d020*/  FFMA.FTZ R103, R228, c[0x0][0x2d0], -R203.reuse ;  /* 0x0000b400e4677a23 */ /* 0x120ff000000108cb */
[----:B------:R-:W-:Y:S10]  /*d030*/  MUFU.EX2 R228, R119 ;  /* 0x0000007700e47308 */ /* 0x000ff40000000800 */
[----:B------:R5:W-:Y:S01]  /*d040*/  MUFU.EX2 R120, R103 ;  /* 0x0000006700787308 */ /* 0x000be20000000800 */
[----:B----4-:R-:W-:Y:S01]  /*d050*/  F2FP.PACK_AB R200, R220, R218 ;  /* 0x000000dadcc8723e */ /* 0x010fe200000000ff */
[C---:B-1----:R-:W-:Y:S08]  /*d060*/  HMMA.16816.F32 R20, R104.reuse, R108, R20 ;  /* 0x0000006c6814723c */ /* 0x042ff00000001814 */
[C---:B------:R-:W-:Y:S01]  /*d070*/  HMMA.16816.F32 R24, R104.reuse, R110, R24 ;  /* 0x0000006e6818723c */ /* 0x040fe20000001818 */
[----:B------:R-:W1:Y:S03]  /*d080*/  LDSM.16.MT88.4 R108, [R102] ;  /* 0x00000000666c783b */ /* 0x000e660000004200 */
[--C-:B-----5:R-:W-:Y:S04]  /*d090*/  FFMA.FTZ R103, R227, c[0x0][0x2d0], -R203.reuse ;  /* 0x0000b400e3677a23 */ /* 0x120fe800000108cb */
[----:B------:R4:W5:Y:S04]  /*d0a0*/  MUFU.EX2 R123, R103 ;  /* 0x00000067007b7308 */ /* 0x0009680000000800 */
[--C-:B----4-:R-:W-:Y:S06]  /*d0b0*/  FFMA.FTZ R103, R224, c[0x0][0x2d0], -R203.reuse ;  /* 0x0000b400e0677a23 */ /* 0x110fec00000108cb */
[----:B------:R4:W2:Y:S01]  /*d0c0*/  MUFU.EX2 R128, R103 ;  /* 0x0000006700807308 */ /* 0x0008a20000000800 */
[C---:B-1----:R-:W-:Y:S08]  /*d0d0*/  HMMA.16816.F32 R28, R104.reuse, R108, R28 ;  /* 0x0000006c681c723c */ /* 0x042ff0000000181c */
[C---:B------:R-:W-:Y:S01]  /*d0e0*/  HMMA.16816.F32 R32, R104.reuse, R110, R32 ;  /* 0x0000006e6820723c */ /* 0x040fe20000001820 */
[----:B------:R-:W1:Y:S03]  /*d0f0*/  LDSM.16.MT88.4 R108, [R0+0x3000] ;  /* 0x00300000006c783b */ /* 0x000e660000004200 */
[--C-:B----4-:R-:W-:Y:S04]  /*d100*/  FFMA.FTZ R103, R234, c[0x0][0x2d0], -R202.reuse ;  /* 0x0000b400ea677a23 */ /* 0x110fe800000108ca */
[----:B------:R4:W-:Y:S04]  /*d110*/  MUFU.EX2 R125, R103 ;  /* 0x00000067007d7308 */ /* 0x0009e80000000800 */
[--C-:B----4-:R-:W-:Y:S01]  /*d120*/  FFMA.FTZ R103, R233, c[0x0][0x2d0], -R202.reuse ;  /* 0x0000b400e9677a23 */ /* 0x110fe200000108ca */
[C---:B-1----:R-:W-:Y:S05]  /*d130*/  HMMA.16816.F32 R36, R104.reuse, R108, R36 ;  /* 0x0000006c6824723c */ /* 0x042fea0000001824 */
[----:B------:R1:W-:Y:S03]  /*d140*/  MUFU.EX2 R131, R103 ;  /* 0x0000006700837308 */ /* 0x0003e60000000800 */
[C---:B------:R-:W-:Y:S01]  /*d150*/  HMMA.16816.F32 R40, R104.reuse, R110, R40 ;  /* 0x0000006e6828723c */ /* 0x040fe20000001828 */
[----:B------:R-:W4:Y:S03]  /*d160*/  LDSM.16.MT88.4 R108, [R3+0x3000] ;  /* 0x00300000036c783b */ /* 0x000f260000004200 */
[--C-:B-1----:R-:W-:Y:S04]  /*d170*/  FFMA.FTZ R103, R231, c[0x0][0x2d0], -R202.reuse ;  /* 0x0000b400e7677a23 */ /* 0x102fe800000108ca */
[----:B------:R1:W-:Y:S01]  /*d180*/  MUFU.EX2 R134, R103 ;  /* 0x0000006700867308 */ /* 0x0003e20000000800 */
[C---:B----4-:R-:W-:Y:S03]  /*d190*/  HMMA.16816.F32 R44, R104.reuse, R108, R44 ;  /* 0x0000006c682c723c */ /* 0x050fe6000000182c */
[----:B-1----:R-:W-:Y:S05]  /*d1a0*/  FFMA.FTZ R103, R229, c[0x0][0x2d0], -R202 ;  /* 0x0000b400e5677a23 */ /* 0x002fea00000108ca */
[C---:B------:R-:W-:Y:S01]  /*d1b0*/  HMMA.16816.F32 R48, R104.reuse, R110, R48 ;  /* 0x0000006e6830723c */ /* 0x040fe20000001830 */
[----:B------:R-:W1:Y:S01]  /*d1c0*/  LDSM.16.MT88.4 R108, [R2+0x3000] ;  /* 0x00300000026c783b */ /* 0x000e620000004200 */
[----:B------:R4:W-:Y:S10]  /*d1d0*/  MUFU.EX2 R229, R121 ;  /* 0x0000007900e57308 */ /* 0x0009f40000000800 */
[----:B------:R3:W-:Y:S01]  /*d1e0*/  MUFU.EX2 R135, R103 ;  /* 0x0000006700877308 */ /* 0x0007e20000000800 */
[--C-:B----4-:R-:W-:Y:S09]  /*d1f0*/  FFMA.FTZ R121, R150, c[0x0][0x2d0], -R203.reuse ;  /* 0x0000b40096797a23 */ /* 0x110ff200000108cb */
[----:B------:R-:W-:Y:S01]  /*d200*/  MUFU.EX2 R225, R121 ;  /* 0x0000007900e17308 */ /* 0x000fe20000000800 */
[--C-:B---3--:R-:W-:Y:S09]  /*d210*/  FFMA.FTZ R103, R236, c[0x0][0x2d0], -R203.reuse ;  /* 0x0000b400ec677a23 */ /* 0x108ff200000108cb */
[----:B------:R3:W-:Y:S01]  /*d220*/  MUFU.EX2 R130, R103 ;  /* 0x0000006700827308 */ /* 0x0007e20000000800 */
[C---:B-1----:R-:W-:Y:S08]  /*d230*/  HMMA.16816.F32 R52, R104.reuse, R108, R52 ;  /* 0x0000006c6834723c */ /* 0x042ff00000001834 */
[C---:B------:R-:W-:Y:S01]  /*d240*/  HMMA.16816.F32 R56, R104.reuse, R110, R56 ;  /* 0x0000006e6838723c */ /* 0x040fe20000001838 */
[----:B------:R-:W1:Y:S03]  /*d250*/  LDSM.16.MT88.4 R108, [R102+0x3000] ;  /* 0x00300000666c783b */ /* 0x000e660000004200 */
[--C-:B---3--:R-:W-:Y:S04]  /*d260*/  FFMA.FTZ R103, R235, c[0x0][0x2d0], -R203.reuse ;  /* 0x0000b400eb677a23 */ /* 0x108fe800000108cb */
[----:B------:R3:W-:Y:S01]  /*d270*/  MUFU.EX2 R133, R103 ;  /* 0x0000006700857308 */ /* 0x0007e20000000800 */
[C---:B-1----:R-:W-:Y:S03]  /*d280*/  HMMA.16816.F32 R60, R104.reuse, R108, R60 ;  /* 0x0000006c683c723c */ /* 0x042fe6000000183c */
[----:B---3--:R-:W-:Y:S06]  /*d290*/  FFMA.FTZ R103, R232, c[0x0][0x2d0], -R203 ;  /* 0x0000b400e8677a23 */ /* 0x008fec00000108cb */
[----:B------:R1:W-:Y:S01]  /*d2a0*/  MUFU.EX2 R205, R103 ;  /* 0x0000006700cd7308 */ /* 0x0003e20000000800 */
[C---:B------:R-:W-:Y:S01]  /*d2b0*/  HMMA.16816.F32 R64, R104.reuse, R110, R64 ;  /* 0x0000006e6840723c */ /* 0x040fe20000001840 */
[----:B------:R-:W3:Y:S02]  /*d2c0*/  LDSM.16.MT88.4 R108, [R0+0x6000] ;  /* 0x00600000006c783b */ /* 0x000ee40000004200 */
[----:B-1----:R-:W-:Y:S02]  /*d2d0*/  FADD.FTZ R103, R216, R113 ;  /* 0x00000071d8677221 */ /* 0x002fe40000010000 */
[----:B------:R-:W-:Y:S02]  /*d2e0*/  FFMA.FTZ R216, R141, c[0x0][0x2d0], -R203 ;  /* 0x0000b4008dd87a23 */ /* 0x000fe400000108cb */
[----:B------:R-:W-:Y:S02]  /*d2f0*/  FADD.FTZ R116, R116, R103 ;  /* 0x0000006774747221 */ /* 0x000fe40000010000 */
[----:B------:R-:W-:Y:S03]  /*d300*/  FADD.FTZ R103, R117, R112 ;  /* 0x0000007075677221 */ /* 0x000fe60000010000 */
[----:B------:R-:W-:Y:S01]  /*d310*/  FADD.FTZ R116, R115, R116 ;  /* 0x0000007473747221 */ /* 0x000fe20000010000 */
[----:B------:R-:W-:Y:S01]  /*d320*/  MUFU.EX2 R216, R216 ;  /* 0x000000d800d87308 */ /* 0x000fe20000000800 */
[----:B------:R-:W-:Y:S02]  /*d330*/  FADD.FTZ R103, R114, R103 ;  /* 0x0000006772677221 */ /* 0x000fe40000010000 */
[--C-:B------:R-:W-:Y:S02]  /*d340*/  FFMA.FTZ R117, R244, c[0x0][0x2d0], -R202.reuse ;  /* 0x0000b400f4757a23 */ /* 0x100fe400000108ca */
[--C-:B------:R-:W-:Y:S01]  /*d350*/  FFMA.FTZ R112, R247, c[0x0][0x2d0], -R202.reuse ;  /* 0x0000b400f7707a23 */ /* 0x100fe200000108ca */
[----:B------:R-:W-:Y:S01]  /*d360*/  MOV R247, R145 ;  /* 0x0000009100f77202 */ /* 0x000fe20000000f00 */
[C---:B---3--:R-:W-:Y:S03]  /*d370*/  HMMA.16816.F32 R68, R104.reuse, R108, R68 ;  /* 0x0000006c6844723c */ /* 0x048fe60000001844 */
[----:B------:R-:W-:Y:S05]  /*d380*/  MUFU.EX2 R231, R117 ;  /* 0x0000007500e77308 */ /* 0x000fea0000000800 */
[C---:B------:R-:W-:Y:S01]  /*d390*/  HMMA.16816.F32 R72, R104.reuse, R110, R72 ;  /* 0x0000006e6848723c */ /* 0x040fe20000001848 */
[----:B------:R-:W1:Y:S04]  /*d3a0*/  LDSM.16.MT88.4 R108, [R3+0x6000] ;  /* 0x00600000036c783b */ /* 0x000e680000004200 */
[----:B------:R3:W-:Y:S02]  /*d3b0*/  MUFU.EX2 R126, R112 ;  /* 0x00000070007e7308 */ /* 0x0007e40000000800 */
[--C-:B---3--:R-:W-:Y:S01]  /*d3c0*/  FFMA.FTZ R112, R246, c[0x0][0x2d0], -R202.reuse ;  /* 0x0000b400f6707a23 */ /* 0x108fe200000108ca */
[----:B------:R-:W-:Y:S07]  /*d3d0*/  MOV R246, R144 ;  /* 0x0000009000f67202 */ /* 0x000fee0000000f00 */
[----:B------:R3:W-:Y:S01]  /*d3e0*/  MUFU.EX2 R235, R112 ;  /* 0x0000007000eb7308 */ /* 0x0007e20000000800 */
[----:B------:R-:W-:Y:S01]  /*d3f0*/  @P5 ISETP.GE.AND P1, PT, R246, c[0x0][0x1d4], PT ;  /* 0x00007500f6005a0c */ /* 0x000fe20003f26270 */
[C---:B-1----:R-:W-:Y:S08]  /*d400*/  HMMA.16816.F32 R76, R104.reuse, R108, R76 ;  /* 0x0000006c684c723c */ /* 0x042ff0000000184c */
[C---:B------:R-:W-:Y:S01]  /*d410*/  HMMA.16816.F32 R80, R104.reuse, R110, R80 ;  /* 0x0000006e6850723c */ /* 0x040fe20000001850 */
[----:B------:R-:W1:Y:S03]  /*d420*/  LDSM.16.MT88.4 R108, [R2+0x6000] ;  /* 0x00600000026c783b */ /* 0x000e660000004200 */
[--C-:B---3--:R-:W-:Y:S04]  /*d430*/  FFMA.FTZ R112, R237, c[0x0][0x2d0], -R202.reuse ;  /* 0x0000b400ed707a23 */ /* 0x108fe800000108ca */
[----:B------:R3:W-:Y:S04]  /*d440*/  MUFU.EX2 R237, R112 ;  /* 0x0000007000ed7308 */ /* 0x0007e80000000800 */
[--C-:B---3--:R-:W-:Y:S02]  /*d450*/  FFMA.FTZ R112, R238, c[0x0][0x2d0], -R202.reuse ;  /* 0x0000b400ee707a23 */ /* 0x108fe400000108ca */
[----:B------:R-:W-:Y:S02]  /*d460*/  FFMA.FTZ R202, R239, c[0x0][0x2d0], -R202 ;  /* 0x0000b400efca7a23 */ /* 0x000fe400000108ca */
[----:B------:R-:W3:Y:S02]  /*d470*/  LDL R239, [R1+0x2c] ;  /* 0x00002c0001ef7983 */ /* 0x000ee40000100800 */
[----:B------:R4:W-:Y:S01]  /*d480*/  MUFU.EX2 R238, R112 ;  /* 0x0000007000ee7308 */ /* 0x0009e20000000800 */
[C---:B-1----:R-:W-:Y:S08]  /*d490*/  HMMA.16816.F32 R84, R104.reuse, R108, R84 ;  /* 0x0000006c6854723c */ /* 0x042ff00000001854 */
[C---:B------:R-:W-:Y:S01]  /*d4a0*/  HMMA.16816.F32 R88, R104.reuse, R110, R88 ;  /* 0x0000006e6858723c */ /* 0x040fe20000001858 */
[----:B------:R-:W1:Y:S03]  /*d4b0*/  LDSM.16.MT88.4 R108, [R102+0x6000] ;  /* 0x00600000666c783b */ /* 0x000e660000004200 */
[--C-:B----4-:R-:W-:Y:S01]  /*d4c0*/  FFMA.FTZ R112, R251, c[0x0][0x2d0], -R203.reuse ;  /* 0x0000b400fb707a23 */ /* 0x110fe200000108cb */
[----:B------:R-:W-:Y:S03]  /*d4d0*/  MOV R251, R149 ;  /* 0x0000009500fb7202 */ /* 0x000fe60000000f00 */
[----:B------:R4:W-:Y:S01]  /*d4e0*/  MUFU.EX2 R232, R112 ;  /* 0x0000007000e87308 */ /* 0x0009e20000000800 */
[C---:B-1----:R-:W-:Y:S03]  /*d4f0*/  HMMA.16816.F32 R92, R104.reuse, R108, R92 ;  /* 0x0000006c685c723c */ /* 0x042fe6000000185c */
[----:B----4-:R-:W-:Y:S01]  /*d500*/  FFMA.FTZ R112, R250, c[0x0][0x2d0], -R203 ;  /* 0x0000b400fa707a23 */ /* 0x010fe200000108cb */
[----:B------:R-:W-:Y:S05]  /*d510*/  MOV R250, R148 ;  /* 0x0000009400fa7202 */ /* 0x000fea0000000f00 */
[----:B------:R1:W-:Y:S01]  /*d520*/  MUFU.EX2 R233, R112 ;  /* 0x0000007000e97308 */ /* 0x0003e20000000800 */
[----:B------:R-:W-:Y:S01]  /*d530*/  HMMA.16816.F32 R96, R104, R110, R96 ;  /* 0x0000006e6860723c */ /* 0x000fe20000001860 */
[----:B------:R-:W4:Y:S02]  /*d540*/  LDSM.16.MT88.4 R108, [R0+0x800] ;  /* 0x00080000006c783b */ /* 0x000f240000004200 */
[----:B------:R-:W-:Y:S04]  /*d550*/  @P5 ISETP.GE.AND P2, PT, R250, c[0x0][0x1d4], PT ;  /* 0x00007500fa005a0c */ /* 0x000fe80003f46270 */
[----:B------:R-:W-:Y:S02]  /*d560*/  F2FP.PACK_AB R104, R122, R114 ;  /* 0x000000727a68723e */ /* 0x000fe400000000ff */
[----:B------:R-:W-:Y:S03]  /*d570*/  F2FP.PACK_AB R106, R129, R124 ;  /* 0x0000007c816a723e */ /* 0x000fe600000000ff */
[----:B-----5:R-:W-:Y:S01]  /*d580*/  F2FP.PACK_AB R105, R123, R120 ;  /* 0x000000787b69723e */ /* 0x020fe200000000ff */
[----:B------:R-:W-:Y:S01]  /*d590*/  FADD.FTZ R120, R120, R116 ;  /* 0x0000007478787221 */ /* 0x000fe20000010000 */
[----:B--2---:R-:W-:Y:S01]  /*d5a0*/  F2FP.PACK_AB R107, R128, R127 ;  /* 0x0000007f806b723e */ /* 0x004fe200000000ff */
[----:B------:R-:W-:Y:S02]  /*d5b0*/  FADD.FTZ R116, R122, R103 ;  /* 0x000000677a747221 */ /* 0x000fe40000010000 */
[--C-:B------:R-:W-:Y:S02]  /*d5c0*/  FFMA.FTZ R103, R147, c[0x0][0x2d0], -R203.reuse ;  /* 0x0000b40093677a23 */ /* 0x100fe400000108cb */
[----:B------:R-:W-:Y:S02]  /*d5d0*/  FADD.FTZ R120, R123, R120 ;  /* 0x000000787b787221 */ /* 0x000fe40000010000 */
[----:B------:R2:W-:Y:S01]  /*d5e0*/  MUFU.EX2 R224, R103 ;  /* 0x0000006700e07308 */ /* 0x0005e20000000800 */
[--C-:B-1----:R-:W-:Y:S01]  /*d5f0*/  FFMA.FTZ R112, R245, c[0x0][0x2d0], -R203.reuse ;  /* 0x0000b400f5707a23 */ /* 0x102fe200000108cb */
[----:B------:R-:W-:Y:S04]  /*d600*/  MOV R245, R217 ;  /* 0x000000d900f57202 */ /* 0x000fe80000000f00 */
[----:B------:R-:W-:Y:S04]  /*d610*/  ISETP.GE.AND P3, PT, R245, 0x1, PT ;  /* 0x00000001f500780c */ /* 0x000fe80003f66270 */
[----:B------:R1:W-:Y:S01]  /*d620*/  MUFU.EX2 R234, R112 ;  /* 0x0000007000ea7308 */ /* 0x0003e20000000800 */
[C---:B----4-:R-:W-:Y:S09]  /*d630*/  HMMA.16816.F32 R4, R104.reuse, R108, R4 ;  /* 0x0000006c6804723c */ /* 0x050ff20000001804 */
[----:B------:R-:W4:Y:S03]  /*d640*/  MUFU.EX2 R217, R202 ;  /* 0x000000ca00d97308 */ /* 0x000f260000000800 */
[----:B--2---:R-:W-:Y:S02]  /*d650*/  FFMA.FTZ R103, R146, c[0x0][0x2d0], -R203 ;  /* 0x0000b40092677a23 */ /* 0x004fe400000108cb */
[----:B------:R-:W-:Y:S01]  /*d660*/  LDSM.16.MT88.4 R144, [R0+0x2800] ;  /* 0x002800000090783b */ /* 0x000fe20000004200 */
[C---:B------:R-:W-:Y:S04]  /*d670*/  HMMA.16816.F32 R8, R104.reuse, R110, R8 ;  /* 0x0000006e6808723c */ /* 0x040fe80000001808 */
[----:B------:R2:W-:Y:S03]  /*d680*/  MUFU.EX2 R227, R103 ;  /* 0x0000006700e37308 */ /* 0x0005e60000000800 */
[----:B------:R-:W5:Y:S08]  /*d690*/  LDSM.16.MT88.4 R108, [R3+0x800] ;  /* 0x00080000036c783b */ /* 0x000f700000004200 */
[----:B-1----:R-:W-:Y:S01]  /*d6a0*/  LDSM.16.MT88.4 R112, [R0+0x1800] ;  /* 0x001800000070783b */ /* 0x002fe20000004200 */
[----:B----4-:R-:W-:Y:S01]  /*d6b0*/  F2FP.PACK_AB R202, R217, R222 ;  /* 0x000000ded9ca723e */ /* 0x010fe200000000ff */
[----:B--2---:R-:W-:Y:S06]  /*d6c0*/  FADD.FTZ R103, R124, R116 ;  /* 0x000000747c677221 */ /* 0x004fec0000010000 */
[----:B------:R-:W-:Y:S01]  /*d6d0*/  LDSM.16.MT88.4 R116, [R0+0x2000] ;  /* 0x002000000074783b */ /* 0x000fe20000004200 */
[----:B------:R-:W-:Y:S02]  /*d6e0*/  FADD.FTZ R124, R127, R120 ;  /* 0x000000787f7c7221 */ /* 0x000fe40000010000 */
[----:B------:R-:W-:Y:S02]  /*d6f0*/  FADD.FTZ R103, R129, R103 ;  /* 0x0000006781677221 */ /* 0x000fe40000010000 */
[----:B------:R-:W-:Y:S02]  /*d700*/  FADD.FTZ R124, R128, R124 ;  /* 0x0000007c807c7221 */ /* 0x000fe40000010000 */
[----:B------:R-:W-:Y:S01]  /*d710*/  FADD.FTZ R103, R125, R103 ;  /* 0x000000677d677221 */ /* 0x000fe20000010000 */
[----:B------:R-:W-:Y:S03]  /*d720*/  LDSM.16.MT88.4 R120, [R2+0x2000] ;  /* 0x002000000278783b */ /* 0x000fe60000004200 */
[----:B------:R-:W-:Y:S04]  /*d730*/  FADD.FTZ R103, R131, R103 ;  /* 0x0000006783677221 */ /* 0x000fe80000010000 */
[----:B------:R-:W-:Y:S01]  /*d740*/  FADD.FTZ R103, R134, R103 ;  /* 0x0000006786677221 */ /* 0x000fe20000010000 */
[C---:B-----5:R-:W-:Y:S03]  /*d750*/  HMMA.16816.F32 R12, R104.reuse, R108, R12 ;  /* 0x0000006c680c723c */ /* 0x060fe6000000180c */
[----:B------:R-:W-:Y:S04]  /*d760*/  FADD.FTZ R103, R135, R103 ;  /* 0x0000006787677221 */ /* 0x000fe80000010000 */
[----:B------:R-:W-:Y:S01]  /*d770*/  FADD.FTZ R103, R126, R103 ;  /* 0x000000677e677221 */ /* 0x000fe20000010000 */
        /* <DEDUP_REMOVED lines=32> */
[----:B------:R-:W-:Y:S02]  /*d980*/  F2FP.PACK_AB R104, R131, R125 ;  /* 0x0000007d8368723e */ /* 0x000fe400000000ff */
[----:B------:R-:W-:Y:S03]  /*d990*/  F2FP.PACK_AB R105, R133, R130 ;  /* 0x000000828569723e */ /* 0x000fe600000000ff */
[----:B------:R-:W-:Y:S02]  /*d9a0*/  F2FP.PACK_AB R106, R135, R134 ;  /* 0x00000086876a723e */ /* 0x000fe400000000ff */
[----:B------:R-:W-:Y:S07]  /*d9b0*/  F2FP.PACK_AB R107, R205, R132 ;  /* 0x00000084cd6b723e */ /* 0x000fee00000000ff */
        /* <DEDUP_REMOVED lines=36> */
[----:B------:R1:W2:Y:S04]  /*dc00*/  MUFU.EX2 R236, R108 ;  /* 0x0000006c00ec7308 */ /* 0x0002a80000000800 */
[----:B------:R-:W-:Y:S02]  /*dc10*/  F2FP.PACK_AB R104, R235, R126 ;  /* 0x0000007eeb68723e */ /* 0x000fe400000000ff */
[----:B------:R-:W-:Y:S03]  /*dc20*/  F2FP.PACK_AB R106, R238, R237 ;  /* 0x000000edee6a723e */ /* 0x000fe600000000ff */
[----:B------:R-:W-:Y:S01]  /*dc30*/  F2FP.PACK_AB R105, R233, R232 ;  /* 0x000000e8e969723e */ /* 0x000fe200000000ff */
[----:B-1----:R-:W1:Y:S01]  /*dc40*/  LDSM.16.MT88.4 R108, [R3+0x1800] ;  /* 0x00180000036c783b */ /* 0x002e620000004200 */
[----:B--2---:R-:W-:Y:S07]  /*dc50*/  F2FP.PACK_AB R107, R236, R234 ;  /* 0x000000eaec6b723e */ /* 0x004fee00000000ff */
        /* <DEDUP_REMOVED lines=30> */
[C---:B--2---:R-:W-:Y:S07]  /*de40*/  HMMA.16816.F32 R84, R104.reuse, R112, R84 ;  /* 0x000000706854723c */ /* 0x044fee0000001854 */
[--C-:B------:R-:W-:Y:S01]  /*de50*/  FFMA.FTZ R112, R151, c[0x0][0x2d0], -R203.reuse ;  /* 0x0000b40097707a23 */ /* 0x100fe200000108cb */
[C---:B------:R-:W-:Y:S03]  /*de60*/  HMMA.16816.F32 R88, R104.reuse, R114, R88 ;  /* 0x000000726858723c */ /* 0x040fe60000001858 */
[----:B------:R2:W-:Y:S01]  /*de70*/  MUFU.EX2 R226, R112 ;  /* 0x0000007000e27308 */ /* 0x0005e20000000800 */
[----:B------:R-:W-:Y:S09]  /*de80*/  FFMA.FTZ R203, R140, c[0x0][0x2d0], -R203 ;  /* 0x0000b4008ccb7a23 */ /* 0x000ff200000108cb */
[----:B------:R-:W4:Y:S01]  /*de90*/  MUFU.EX2 R215, R203 ;  /* 0x000000cb00d77308 */ /* 0x000f220000000800 */
[C---:B-1----:R-:W-:Y:S01]  /*dea0*/  HMMA.16816.F32 R92, R104.reuse, R108, R92 ;  /* 0x0000006c685c723c */ /* 0x042fe2000000185c */
[----:B--2---:R-:W1:Y:S07]  /*deb0*/  LDSM.16.MT88.4 R112, [R3+0x2000] ;  /* 0x002000000370783b */ /* 0x004e6e0000004200 */
[----:B------:R-:W-:Y:S01]  /*dec0*/  HMMA.16816.F32 R96, R104, R110, R96 ;  /* 0x0000006e6860723c */ /* 0x000fe20000001860 */
[----:B------:R-:W2:Y:S03]  /*ded0*/  LDSM.16.MT88.4 R108, [R102+0x2000] ;  /* 0x00200000666c783b */ /* 0x000ea60000004200 */
[----:B----4-:R-:W-:Y:S03]  /*dee0*/  F2FP.PACK_AB R203, R215, R216 ;  /* 0x000000d8d7cb723e */ /* 0x010fe600000000ff */
[----:B------:R-:W-:Y:S02]  /*def0*/  F2FP.PACK_AB R104, R230, R228 ;  /* 0x000000e4e668723e */ /* 0x000fe400000000ff */
[----:B------:R-:W-:Y:S03]  /*df00*/  F2FP.PACK_AB R106, R229, R231 ;  /* 0x000000e7e56a723e */ /* 0x000fe600000000ff */
[----:B------:R-:W-:Y:S02]  /*df10*/  F2FP.PACK_AB R105, R227, R224 ;  /* 0x000000e0e369723e */ /* 0x000fe400000000ff */
[----:B------:R-:W-:Y:S07]  /*df20*/  F2FP.PACK_AB R107, R225, R226 ;  /* 0x000000e2e16b723e */ /* 0x000fee00000000ff */
[C---:B------:R-:W-:Y:S08]  /*df30*/  HMMA.16816.F32 R4, R104.reuse, R116, R4 ;  /* 0x000000746804723c */ /* 0x040ff00000001804 */
[C---:B------:R-:W-:Y:S01]  /*df40*/  HMMA.16816.F32 R8, R104.reuse, R118, R8 ;  /* 0x000000766808723c */ /* 0x040fe20000001808 */
[----:B------:R-:W4:Y:S07]  /*df50*/  LDSM.16.MT88.4 R116, [R0+0x5000] ;  /* 0x005000000074783b */ /* 0x000f2e0000004200 */
[C---:B-1----:R-:W-:Y:S08]  /*df60*/  HMMA.16816.F32 R12, R104.reuse, R112, R12 ;  /* 0x00000070680c723c */ /* 0x042ff0000000180c */
[C---:B------:R-:W-:Y:S01]  /*df70*/  HMMA.16816.F32 R16, R104.reuse, R114, R16 ;  /* 0x000000726810723c */ /* 0x040fe20000001810 */
[----:B------:R-:W1:Y:S07]  /*df80*/  LDSM.16.MT88.4 R112, [R3+0x5000] ;  /* 0x005000000370783b */ /* 0x000e6e0000004200 */
[C---:B------:R-:W-:Y:S08]  /*df90*/  HMMA.16816.F32 R20, R104.reuse, R120, R20 ;  /* 0x000000786814723c */ /* 0x040ff00000001814 */
[C---:B------:R-:W-:Y:S01]  /*dfa0*/  HMMA.16816.F32 R24, R104.reuse, R122, R24 ;  /* 0x0000007a6818723c */ /* 0x040fe20000001818 */
[----:B------:R-:W5:Y:S07]  /*dfb0*/  LDSM.16.MT88.4 R120, [R2+0x5000] ;  /* 0x005000000278783b */ /* 0x000f6e0000004200 */
[C---:B--2---:R-:W-:Y:S08]  /*dfc0*/  HMMA.16816.F32 R28, R104.reuse, R108, R28 ;  /* 0x0000006c681c723c */ /* 0x044ff0000000181c */
[C---:B------:R-:W-:Y:S01]  /*dfd0*/  HMMA.16816.F32 R32, R104.reuse, R110, R32 ;  /* 0x0000006e6820723c */ /* 0x040fe20000001820 */
[----:B------:R-:W2:Y:S07]  /*dfe0*/  LDSM.16.MT88.4 R108, [R102+0x5000] ;  /* 0x00500000666c783b */ /* 0x000eae0000004200 */
[C---:B----4-:R-:W-:Y:S08]  /*dff0*/  HMMA.16816.F32 R36, R104.reuse, R116, R36 ;  /* 0x000000746824723c */ /* 0x050ff00000001824 */
[C---:B------:R-:W-:Y:S01]  /*e000*/  HMMA.16816.F32 R40, R104.reuse, R118, R40 ;  /* 0x000000766828723c */ /* 0x040fe20000001828 */
[----:B------:R-:W4:Y:S07]  /*e010*/  LDSM.16.MT88.4 R116, [R0+0x8000] ;  /* 0x008000000074783b */ /* 0x000f2e0000004200 */
[C---:B-1----:R-:W-:Y:S08]  /*e020*/  HMMA.16816.F32 R44, R104.reuse, R112, R44 ;  /* 0x00000070682c723c */ /* 0x042ff0000000182c */
[C---:B------:R-:W-:Y:S01]  /*e030*/  HMMA.16816.F32 R48, R104.reuse, R114, R48 ;  /* 0x000000726830723c */ /* 0x040fe20000001830 */
[----:B------:R-:W1:Y:S07]  /*e040*/  LDSM.16.MT88.4 R112, [R3+0x8000] ;  /* 0x008000000370783b */ /* 0x000e6e0000004200 */
[C---:B-----5:R-:W-:Y:S08]  /*e050*/  HMMA.16816.F32 R52, R104.reuse, R120, R52 ;  /* 0x000000786834723c */ /* 0x060ff00000001834 */
[C---:B------:R-:W-:Y:S01]  /*e060*/  HMMA.16816.F32 R56, R104.reuse, R122, R56 ;  /* 0x0000007a6838723c */ /* 0x040fe20000001838 */
[----:B------:R-:W5:Y:S07]  /*e070*/  LDSM.16.MT88.4 R120, [R2+0x8000] ;  /* 0x008000000278783b */ /* 0x000f6e0000004200 */
[C---:B--2---:R-:W-:Y:S08]  /*e080*/  HMMA.16816.F32 R60, R104.reuse, R108, R60 ;  /* 0x0000006c683c723c */ /* 0x044ff0000000183c */
[C---:B------:R-:W-:Y:S01]  /*e090*/  HMMA.16816.F32 R64, R104.reuse, R110, R64 ;  /* 0x0000006e6840723c */ /* 0x040fe20000001840 */
[----:B------:R-:W2:Y:S07]  /*e0a0*/  LDSM.16.MT88.4 R108, [R102+0x8000] ;  /* 0x00800000666c783b */ /* 0x000eae0000004200 */
[C---:B----4-:R-:W-:Y:S08]  /*e0b0*/  HMMA.16816.F32 R68, R104.reuse, R116, R68 ;  /* 0x000000746844723c */ /* 0x050ff00000001844 */
[C---:B------:R-:W-:Y:S08]  /*e0c0*/  HMMA.16816.F32 R72, R104.reuse, R118, R72 ;  /* 0x000000766848723c */ /* 0x040ff00000001848 */
[C---:B-1----:R-:W-:Y:S07]  /*e0d0*/  HMMA.16816.F32 R76, R104.reuse, R112, R76 ;  /* 0x00000070684c723c */ /* 0x042fee000000184c */
[----:B------:R-:W-:Y:S01]  /*e0e0*/  FADD.FTZ R112, R130, R124 ;  /* 0x0000007c82707221 */ /* 0x000fe20000010000 */
[C---:B------:R-:W-:Y:S01]  /*e0f0*/  HMMA.16816.F32 R80, R104.reuse, R114, R80 ;  /* 0x000000726850723c */ /* 0x040fe20000001850 */
[----:B------:R-:W1:Y:S03]  /*e100*/  LDSM.16.MT88.4 R128, [R2+0x2800] ;  /* 0x002800000280783b */ /* 0x000e660000004200 */
[----:B------:R-:W-:Y:S04]  /*e110*/  FADD.FTZ R112, R133, R112 ;  /* 0x0000007085707221 */ /* 0x000fe80000010000 */
[C---:B-----5:R-:W-:Y:S08]  /*e120*/  HMMA.16816.F32 R84, R104.reuse, R120, R84 ;  /* 0x000000786854723c */ /* 0x060ff00000001854 */
[C---:B------:R-:W-:Y:S01]  /*e130*/  HMMA.16816.F32 R88, R104.reuse, R122, R88 ;  /* 0x0000007a6858723c */ /* 0x040fe20000001858 */
[----:B------:R-:W4:Y:S07]  /*e140*/  LDSM.16.MT88.4 R120, [R102+0x2800] ;  /* 0x002800006678783b */ /* 0x000f2e0000004200 */
[C---:B--2---:R-:W-:Y:S07]  /*e150*/  HMMA.16816.F32 R92, R104.reuse, R108, R92 ;  /* 0x0000006c685c723c */ /* 0x044fee000000185c */
[----:B------:R-:W-:Y:S01]  /*e160*/  FADD.FTZ R108, R132, R112 ;  /* 0x00000070846c7221 */ /* 0x000fe20000010000 */
[----:B------:R-:W-:Y:S01]  /*e170*/  HMMA.16816.F32 R96, R104, R110, R96 ;  /* 0x0000006e6860723c */ /* 0x000fe20000001860 */
[----:B------:R-:W2:Y:S03]  /*e180*/  LDSM.16.MT88.4 R112, [R0+0x5800] ;  /* 0x005800000070783b */ /* 0x000ea60000004200 */
[----:B------:R-:W-:Y:S04]  /*e190*/  FADD.FTZ R205, R205, R108 ;  /* 0x0000006ccdcd7221 */ /* 0x000fe80000010000 */
[C---:B------:R-:W-:Y:S01]  /*e1a0*/  HMMA.16816.F32 R148, R200.reuse, R144, R4 ;  /* 0x00000090c894723c */ /* 0x040fe20000001804 */
[----:B------:R-:W5:Y:S07]  /*e1b0*/  LDSM.16.MT88.4 R104, [R3+0x5800] ;  /* 0x005800000368783b */ /* 0x000f6e0000004200 */
[C---:B------:R-:W-:Y:S01]  /*e1c0*/  HMMA.16816.F32 R144, R200.reuse, R146, R8 ;  /* 0x00000092c890723c */ /* 0x040fe20000001808 */
[----:B------:R-:W2:Y:S07]  /*e1d0*/  LDSM.16.MT88.4 R4, [R2+0x5800] ;  /* 0x005800000204783b */ /* 0x000eae0000004200 */
[C---:B------:R-:W-:Y:S01]  /*e1e0*/  HMMA.16816.F32 R140, R200.reuse, R136, R12 ;  /* 0x00000088c88c723c */ /* 0x040fe2000000180c */
[----:B------:R-:W2:Y:S07]  /*e1f0*/  LDSM.16.MT88.4 R8, [R102+0x5800] ;  /* 0x005800006608783b */ /* 0x000eae0000004200 */
[C---:B------:R-:W-:Y:S01]  /*e200*/  HMMA.16816.F32 R136, R200.reuse, R138, R16 ;  /* 0x0000008ac888723c */ /* 0x040fe20000001810 */
[----:B------:R3:W5:Y:S07]  /*e210*/  LDSM.16.MT88.4 R12, [R0+0x8800] ;  /* 0x00880000000c783b */ /* 0x00076e0000004200 */
[C---:B-1----:R-:W-:Y:S01]  /*e220*/  HMMA.16816.F32 R132, R200.reuse, R128, R20 ;  /* 0x00000080c884723c */ /* 0x042fe20000001814 */
[----:B------:R1:W5:Y:S07]  /*e230*/  LDSM.16.MT88.4 R16, [R3+0x8800] ;  /* 0x008800000310783b */ /* 0x00036e0000004200 */
[C---:B------:R-:W-:Y:S08]  /*e240*/  HMMA.16816.F32 R128, R200.reuse, R130, R24 ;  /* 0x00000082c880723c */ /* 0x040ff00000001818 */
[C---:B----4-:R-:W-:Y:S04]  /*e250*/  HMMA.16816.F32 R124, R200.reuse, R120, R28 ;  /* 0x00000078c87c723c */ /* 0x050fe8000000181c */
[----:B---3--:R-:W-:Y:S04]  /*e260*/  @P5 IADD3 R0, R223, -0x2, RZ ;  /* 0xfffffffedf005810 */ /* 0x008fe80007ffe0ff */
[C---:B------:R-:W-:Y:S04]  /*e270*/  HMMA.16816.F32 R120, R200.reuse, R122, R32 ;  /* 0x0000007ac878723c */ /* 0x040fe80000001820 */
[----:B-1----:R-:W-:Y:S04]  /*e280*/  @P5 SHF.R.S32.HI R3, RZ, 0x1f, R0 ;  /* 0x0000001fff035819 */ /* 0x002fe80000011400 */
[C---:B--2---:R-:W-:Y:S04]  /*e290*/  HMMA.16816.F32 R116, R200.reuse, R112, R36 ;  /* 0x00000070c874723c */ /* 0x044fe80000001824 */
[----:B------:R-:W-:Y:S04]  /*e2a0*/  @P5 IMAD R3, R3, c[0x0][0x1e0], RZ ;  /* 0x0000780003035a24 */ /* 0x000fe800078e02ff */
[C---:B------:R-:W-:Y:S08]  /*e2b0*/  HMMA.16816.F32 R112, R200.reuse, R114, R40 ;  /* 0x00000072c870723c */ /* 0x040ff00000001828 */
[C---:B-----5:R-:W-:Y:S08]  /*e2c0*/  HMMA.16816.F32 R108, R200.reuse, R104, R44 ;  /* 0x00000068c86c723c */ /* 0x060ff0000000182c */
[C---:B------:R-:W-:Y:S08]  /*e2d0*/  HMMA.16816.F32 R104, R200.reuse, R106, R48 ;  /* 0x0000006ac868723c */ /* 0x040ff00000001830 */
[C---:B------:R-:W-:Y:S08]  /*e2e0*/  HMMA.16816.F32 R52, R200.reuse, R4, R52 ;  /* 0x00000004c834723c */ /* 0x040ff00000001834 */
[C---:B------:R-:W-:Y:S01]  /*e2f0*/  HMMA.16816.F32 R56, R200.reuse, R6, R56 ;  /* 0x00000006c838723c */ /* 0x040fe20000001838 */
[----:B------:R1:W2:Y:S07]  /*e300*/  LDSM.16.MT88.4 R4, [R2+0x8800] ;  /* 0x008800000204783b */ /* 0x0002ae0000004200 */
[C---:B------:R-:W-:Y:S07]  /*e310*/  HMMA.16816.F32 R60, R200.reuse, R8, R60 ;  /* 0x00000008c83c723c */ /* 0x040fee000000183c */
[C---:B------:R-:W-:Y:S01]  /*e320*/  @P5 IMAD.WIDE.U32 R8, R0.reuse, c[0x0][0x1e0], RZ ;  /* 0x0000780000085a25 */ /* 0x040fe200078e00ff */
[C---:B------:R-:W-:Y:S04]  /*e330*/  HMMA.16816.F32 R64, R200.reuse, R10, R64 ;  /* 0x0000000ac840723c */ /* 0x040fe80000001840 */
[----:B-1----:R-:W-:Y:S04]  /*e340*/  @P5 IMAD R2, R0, c[0x0][0x1e4], R3 ;  /* 0x0000790000025a24 */ /* 0x002fe800078e0203 */
[C---:B------:R-:W-:Y:S04]  /*e350*/  HMMA.16816.F32 R68, R200.reuse, R12, R68 ;  /* 0x0000000cc844723c */ /* 0x040fe80000001844 */
        /* <DEDUP_REMOVED lines=8> */
[C---:B------:R-:W-:Y:S01]  /*e3e0*/  @P5 LEA R12, P0, R2.reuse, c[0x0][0x1c8], 0x1 ;  /* 0x00007200020c5a11 */ /* 0x040fe200078008ff */
[----:B------:R-:W-:Y:S01]  /*e3f0*/  FADD.FTZ R14, R233, R9 ;  /* 0x00000009e90e7221 */ /* 0x000fe20000010000 */
[C---:B------:R-:W-:Y:S01]  /*e400*/  HMMA.16816.F32 R76, R200.reuse, R16, R76 ;  /* 0x00000010c84c723c */ /* 0x040fe2000000184c */
[----:B------:R-:W1:Y:S02]  /*e410*/  LDSM.16.MT88.4 R8, [R102+0x8800] ;  /* 0x008800006608783b */ /* 0x000e640000004200 */
[----:B------:R-:W-:Y:S01]  /*e420*/  @P5 IADD3 R3, R3, R0, RZ ;  /* 0x0000000003035210 */ /* 0x000fe20007ffe0ff */
[----:B------:R-:W-:Y:S03]  /*e430*/  FADD.FTZ R0, R237, R13 ;  /* 0x0000000ded007221 */ /* 0x000fe60000010000 */
[----:B------:R-:W-:Y:S01]  /*e440*/  @P5 LEA.HI.X R13, R2, c[0x0][0x1cc], R3, 0x1, P0 ;  /* 0x00007300020d5a11 */ /* 0x000fe200000f0c03 */
[----:B------:R-:W-:Y:S01]  /*e450*/  FADD.FTZ R3, R238, R0 ;  /* 0x00000000ee037221 */ /* 0x000fe20000010000 */
[----:B------:R-:W-:Y:S01]  /*e460*/  IADD3 R0, R245, 0x1, RZ ;  /* 0x00000001f5007810 */ /* 0x000fe20007ffe0ff */
[C---:B------:R-:W-:Y:S02]  /*e470*/  HMMA.16816.F32 R80, R200.reuse, R18, R80 ;  /* 0x00000012c850723c */ /* 0x040fe40000001850 */
[----:B------:R-:W-:Y:S01]  /*e480*/  @P5 MOV R16, c[0x0][0x1e0] ;  /* 0x0000780000105a02 */ /* 0x000fe20000000f00 */
[----:B------:R-:W-:Y:S01]  /*e490*/  FADD.FTZ R2, R234, R14 ;  /* 0x0000000eea027221 */ /* 0x000fe20000010000 */
[----:B------:R-:W-:Y:S01]  /*e4a0*/  SEL R0, R0, RZ, !P3 ;  /* 0x000000ff00007207 */ /* 0x000fe20005800000 */
[----:B------:R-:W-:Y:S01]  /*e4b0*/  FADD.FTZ R15, R228, R3 ;  /* 0x00000003e40f7221 */ /* 0x000fe20000010000 */
[----:B------:R-:W-:Y:S01]  /*e4c0*/  @P5 ISETP.GE.AND P0, PT, R247, c[0x0][0x1d4], PT ;  /* 0x00007500f7005a0c */ /* 0x000fe20003f06270 */
[----:B------:R-:W-:Y:S01]  /*e4d0*/  FADD.FTZ R2, R236, R2 ;  /* 0x00000002ec027221 */ /* 0x000fe20000010000 */
[C---:B--2---:R-:W-:Y:S01]  /*e4e0*/  HMMA.16816.F32 R84, R200.reuse, R4, R84 ;  /* 0x00000004c854723c */ /* 0x044fe20000001854 */
[----:B------:R2:W-:Y:S03]  /*e4f0*/  STL [R1], R0 ;  /* 0x0000000001007387 */ /* 0x0005e60000100800 */
[----:B------:R-:W-:Y:S01]  /*e500*/  @P5 MOV R14, 0x6 ;  /* 0x00000006000e5802 */ /* 0x000fe20000000f00 */
[----:B------:R-:W-:Y:S01]  /*e510*/  FADD.FTZ R3, R224, R2 ;  /* 0x00000002e0037221 */ /* 0x000fe20000010000 */
[----:B------:R-:W-:Y:S01]  /*e520*/  IADD3 R247, R223, -0x1, RZ ;  /* 0xffffffffdff77810 */ /* 0x000fe20007ffe0ff */
[----:B------:R-:W-:Y:S01]  /*e530*/  FADD.FTZ R5, R230, R15 ;  /* 0x0000000fe6057221 */ /* 0x000fe20000010000 */
[C---:B------:R-:W-:Y:S01]  /*e540*/  @P5 SHF.L.U64.HI R14, R16.reuse, R14, c[0x0][0x1e4] ;  /* 0x00007900100e5619 */ /* 0x040fe2000001020e */
[----:B------:R-:W-:Y:S01]  /*e550*/  FADD.FTZ R15, R227, R3 ;  /* 0x00000003e30f7221 */ /* 0x000fe20000010000 */
[C---:B------:R-:W-:Y:S03]  /*e560*/  HMMA.16816.F32 R88, R200.reuse, R6, R88 ;  /* 0x00000006c858723c */ /* 0x040fe60000001858 */
[----:B------:R-:W-:Y:S04]  /*e570*/  @P5 SHF.L.U32 R16, R16, 0x6, RZ ;  /* 0x0000000610105819 */ /* 0x000fe800000006ff */
[----:B------:R-:W-:Y:S01]  /*e580*/  @P5 IADD3 R2, P4, R16, R12, RZ ;  /* 0x0000000c10025210 */ /* 0x000fe20007f9e0ff */
[----:B------:R-:W-:Y:S04]  /*e590*/  FADD.FTZ R6, R226, R15 ;  /* 0x0000000fe2067221 */ /* 0x000fe80000010000 */
[----:B------:R-:W-:Y:S01]  /*e5a0*/  @P5 IADD3.X R3, R14, R13, RZ, P4, !PT ;  /* 0x0000000d0e035210 */ /* 0x000fe200027fe4ff */
[C---:B-1----:R-:W-:Y:S03]  /*e5b0*/  HMMA.16816.F32 R92, R200.reuse, R8, R92 ;  /* 0x00000008c85c723c */ /* 0x042fe6000000185c */
[----:B--2---:R-:W-:Y:S01]  /*e5c0*/  @P5 IMAD R0, R0, 0x9000, R239 ;  /* 0x0000900000005824 */ /* 0x004fe200078e02ef */
[----:B------:R-:W-:Y:S04]  /*e5d0*/  @P5 IADD3 R4, P3, R16, R2, RZ ;  /* 0x0000000210045210 */ /* 0x000fe80007f7e0ff */
[----:B------:R-:W-:Y:S01]  /*e5e0*/  @!PT LDS RZ, [RZ] ;  /* 0x00000000fffff984 */ /* 0x000fe20000000800 */
[----:B------:R-:W-:Y:S01]  /*e5f0*/  @!PT LDS RZ, [RZ] ;  /* 0x00000000fffff984 */ /* 0x000fe20000000800 */
[----:B------:R-:W-:Y:S01]  /*e600*/  @!PT LDS RZ, [RZ] ;  /* 0x00000000fffff984 */ /* 0x000fe20000000800 */
[----:B------:R1:W-:Y:S01]  /*e610*/  @P5 LDGSTS.E.BYPASS.LTC128B.128 [R0], [R12.64], !P2 ;  /* 0x000000000c005fae */ /* 0x0003e2000d101d46 */
[----:B------:R-:W-:Y:S07]  /*e620*/  HMMA.16816.F32 R96, R200, R10, R96 ;  /* 0x0000000ac860723c */ /* 0x000fee0000001860 */
        /* <DEDUP_REMOVED lines=13> */
[----:B------:R-:W-:Y:S01]  /*e700*/  ISETP.GT.AND P0, PT, R223, RZ, PT ;  /* 0x000000ffdf00720c */ /* 0x000fe20003f04270 */
[----:B--2---:R-:W-:Y:S01]  /*e710*/  FADD.FTZ R3, R229, R12 ;  /* 0x0000000ce5037221 */ /* 0x004fe20000010000 */
[----:B------:R-:W-:Y:S01]  /*e720*/  MOV R223, R247 ;  /* 0x000000f700df7202 */ /* 0x000fe20000000f00 */
[----:B------:R-:W-:Y:S02]  /*e730*/  FADD.FTZ R2, R225, R6 ;  /* 0x00000006e1027221 */ /* 0x000fe40000010000 */
[----:B------:R-:W-:Y:S02]  /*e740*/  FADD.FTZ R3, R218, R3 ;  /* 0x00000003da037221 */ /* 0x000fe40000010000 */
        /* <DEDUP_REMOVED lines=9> */
[----:B------:R-:W-:Y:S04]  /*e7e0*/  STL [R1+0x4], R2 ;  /* 0x0000040201007387 */ /* 0x000fe80000100800 */
[----:B------:R1:W-:Y:S02]  /*e7f0*/  STL [R1+0x8], R0 ;  /* 0x0000080001007387 */ /* 0x0003e40000100800 */
[----:B-1----:R-:W-:Y:S01]  /*e800*/  MOV R0, R101 ;  /* 0x0000006500007202 */ /* 0x002fe20000000f00 */
[----:B------:R-:W-:-:S05]  /*e810*/  @P0 BRA `(.L_x_1092) ;  /* 0xffffc14000000947 */ /* 0x000fca000383ffff */
.L_x_1091:
[----:B------:R-:W-:Y:S02]  /*e820*/  MOV R7, 0x1f ;  /* 0x0000001f00077802 */ /* 0x000fe40000000f00 */
[----:B------:R-:W-:Y:S01]  /*e830*/  MOV R6, 0xffffffff ;  /* 0xffffffff00067802 */ /* 0x000fe20000000f00 */
[----:B------:R-:W-:Y:S05]  /*e840*/  BRA.DIV ~URZ, `(.L_x_1093) ;  /* 0x000028c27f007947 */ /* 0x000fea000b800000 */
[----:B------:R-:W2:Y:S04]  /*e850*/  LDL R0, [R1+0x4] ;  /* 0x0000040001007983 */ /* 0x000ea80000100800 */
[----:B--2---:R2:W3:Y:S02]  /*e860*/  SHFL.BFLY PT, R4, R0, 0x2, 0x1f ;  /* 0x0c401f0000047f89 */ /* 0x0044e400000e0000 */
.L_x_1125:
[----:B--2---:R-:W2:Y:S02]  /*e870*/  LDL.LU R0, [R1+0x4] ;  /* 0x0000040001007983 */ /* 0x004ea40000300800 */
[----:B--23--:R-:W-:Y:S01]  /*e880*/  FADD.FTZ R4, R4, R0 ;  /* 0x0000000004047221 */ /* 0x00cfe20000010000 */
[----:B------:R-:W-:Y:S05]  /*e890*/  BRA.DIV ~URZ, `(.L_x_1094) ;  /* 0x000028d27f007947 */ /* 0x000fea000b800000 */
[----:B------:R-:W2:Y:S04]  /*e8a0*/  LDL.LU R5, [R1+0x8] ;  /* 0x0000080001057983 */ /* 0x000ea80000300800 */
[----:B------:R-:W3:Y:S02]  /*e8b0*/  SHFL.BFLY PT, R2, R4, 0x1, 0x1f ;  /* 0x0c201f0004027f89 */ /* 0x000ee400000e0000 */
[----:B---3--:R-:W-:-:S02]  /*e8c0*/  FADD.FTZ R4, R4, R2 ;  /* 0x0000000204047221 */ /* 0x008fc40000010000 */
[----:B--2---:R-:W2:Y:S02]  /*e8d0*/  SHFL.BFLY PT, R0, R5, 0x2, 0x1f ;  /* 0x0c401f0005007f89 */ /* 0x004ea400000e0000 */
[----:B--2---:R-:W-:-:S05]  /*e8e0*/  FADD.FTZ R0, R0, R5 ;  /* 0x0000000500007221 */ /* 0x004fca0000010000 */
[----:B-1----:R1:W2:Y:S02]  /*e8f0*/  SHFL.BFLY PT, R3, R0, 0x1, 0x1f ;  /* 0x0c201f0000037f89 */ /* 0x0022a400000e0000 */
.L_x_1126:
[----:B------:R-:W-:Y:S01]  /*e900*/  FSETP.NE.FTZ.AND P1, PT, R4, RZ, PT ;  /* 0x000000ff0400720b */ /* 0x000fe20003f35000 */
[----:B--2---:R-:W-:Y:S01]  /*e910*/  FADD.FTZ R3, R3, R0 ;  /* 0x0000000003037221 */ /* 0x004fe20000010000 */
[----:B------:R-:W-:Y:S02]  /*e920*/  MOV R2, RZ ;  /* 0x000000ff00027202 */ /* 0x000fe40000000f00 */
[----:B-1----:R-:W-:Y:S02]  /*e930*/  MOV R0, RZ ;  /* 0x000000ff00007202 */ /* 0x002fe40000000f00 */
[----:B------:R-:W-:Y:S02]  /*e940*/  FSETP.NE.FTZ.AND P0, PT, R3, RZ, PT ;  /* 0x000000ff0300720b */ /* 0x000fe40003f15000 */
[----:B------:R-:W-:Y:S02]  /*e950*/  MOV R50, 0xff800000 ;  /* 0xff80000000327802 */ /* 0x000fe40000000f00 */
[----:B------:R-:W-:-:S03]  /*e960*/  MOV R49, 0xff800000 ;  /* 0xff80000000317802 */ /* 0x000fc60000000f00 */
[----:B------:R-:W1:Y:S01]  /*e970*/  @P1 MUFU.RCP R2, R4 ;  /* 0x0000000400021308 */ /* 0x000e620000001000 */
[----:B------:R-:W-:-:S07]  /*e980*/  @P1 MOV R7, 0x3f317218 ;  /* 0x3f31721800071802 */ /* 0x000fce0000000f00 */
[----:B------:R-:W2:Y:S01]  /*e990*/  @P1 MUFU.LG2 R4, R4 ;  /* 0x0000000400041308 */ /* 0x000ea20000000c00 */
[----:B-1----:R-:W-:-:S07]  /*e9a0*/  FMUL.FTZ R148, R2, R148 ;  /* 0x0000009402947220 */ /* 0x002fce0000410000 */
[----:B------:R-:W1:Y:S01]  /*e9b0*/  @P0 MUFU.RCP R0, R3 ;  /* 0x0000000300000308 */ /* 0x000e620000001000 */
        /* <DEDUP_REMOVED lines=46> */
[----:B------:R-:W-:Y:S02]  /*eca0*/  FMUL.FTZ R97, R2, R97 ;  /* 0x0000006102617220 */ /* 0x000fe40000410000 */
[----:B------:R3:W4:Y:S01]  /*ecb0*/  @P0 MUFU.LG2 R2, R3 ;  /* 0x0000000300020308 */ /* 0x0007220000000c00 */
[----:B--2---:R-:W-:-:S02]  /*ecc0*/  @P1 FMUL.FTZ R5, R4, 0.69314718246459960938 ;  /* 0x3f31721804051820 */ /* 0x004fc40000410000 */
[----:B------:R-:W-:Y:S02]  /*ecd0*/  @P1 FMUL.FTZ R4, R7, c[0x0][0x2d0] ;  /* 0x0000b40007041a20 */ /* 0x000fe40000410000 */
[----:B-1----:R-:W-:Y:S02]  /*ece0*/  FMUL.FTZ R150, R0, R150 ;  /* 0x0000009600967220 */ /* 0x002fe40000410000 */
[----:B------:R-:W-:Y:S01]  /*ecf0*/  @P1 FFMA.FTZ R50, R4, R101, R5 ;  /* 0x0000006504321223 */ /* 0x000fe20000010005 */
[----:B------:R-:W-:Y:S01]  /*ed00*/  MOV R4, 0x1 ;  /* 0x0000000100047802 */ /* 0x000fe20000000f00 */
[C---:B------:R-:W-:Y:S02]  /*ed10*/  FMUL.FTZ R47, R0.reuse, R151 ;  /* 0x00000097002f7220 */ /* 0x040fe40000410000 */
[C---:B------:R-:W-:Y:S02]  /*ed20*/  FMUL.FTZ R146, R0.reuse, R146 ;  /* 0x0000009200927220 */ /* 0x040fe40000410000 */
[----:B------:R-:W-:-:S02]  /*ed30*/  FMUL.FTZ R45, R0, R147 ;  /* 0x00000093002d7220 */ /* 0x000fc40000410000 */
[----:B------:R-:W-:Y:S01]  /*ed40*/  FMUL.FTZ R142, R0, R142 ;  /* 0x0000008e008e7220 */ /* 0x000fe20000410000 */
[----:B---3--:R-:W-:Y:S01]  /*ed50*/  @P0 MOV R3, 0x3f317218 ;  /* 0x3f31721800030802 */ /* 0x008fe20000000f00 */
[----:B----4-:R-:W-:Y:S02]  /*ed60*/  @P0 FMUL.FTZ R2, R2, 0.69314718246459960938 ;  /* 0x3f31721802020820 */ /* 0x010fe40000410000 */
[C---:B------:R-:W-:Y:S02]  /*ed70*/  FMUL.FTZ R43, R0.reuse, R143 ;  /* 0x0000008f002b7220 */ /* 0x040fe40000410000 */
[----:B------:R-:W-:Y:S02]  /*ed80*/  @P0 FMUL.FTZ R3, R3, c[0x0][0x2d0] ;  /* 0x0000b40003030a20 */ /* 0x000fe40000410000 */
        /* <DEDUP_REMOVED lines=41> */
[----:B------:R-:W-:Y:S01]  /*f020*/  FMUL.FTZ R99, R0, R99 ;  /* 0x0000006300637220 */ /* 0x000fe20000410000 */
[----:B------:R-:W-:Y:S01]  /*f030*/  PRMT R0, R4, 0x7610, R0 ;  /* 0x0000761004007816 */ /* 0x000fe20000000000 */
[----:B------:R-:W-:Y:S02]  /*f040*/  @P0 FFMA.FTZ R49, R3, R100, R2 ;  /* 0x0000006403310223 */ /* 0x000fe40000010002 */
.L_x_1082:
        /* <DEDUP_REMOVED lines=19> */
.L_x_1096:
[----:B-1----:R-:W-:Y:S05]  /*f180*/  BSYNC B0 ;  /* 0x0000000000007941 */ /* 0x002fea0003800000 */
.L_x_1095:
        /* <DEDUP_REMOVED lines=120> */
[----:B------:R-:W-:Y:S05]  /*f910*/  CALL.REL.NOINC `($__internal_3_$__cuda_sm70_shflsync_idx_p) ;  /* 0x00001d1000007944 */ /* 0x000fea0003c00000 */
.L_x_1099:
[----:B-1----:R-:W2:Y:S04]  /*f920*/  LDL R2, [R1+0x98] ;  /* 0x0000980001027983 */ /* 0x002ea80000100800 */
[----:B------:R-:W3:Y:S04]  /*f930*/  LDL.LU R13, [R1+0x50] ;  /* 0x00005000010d7983 */ /* 0x000ee80000300800 */
[----:B------:R-:W4:Y:S04]  /*f940*/  LDL.LU R12, [R1+0x54] ;  /* 0x00005400010c7983 */ /* 0x000f280000300800 */
[----:B------:R-:W2:Y:S01]  /*f950*/  LDL.LU R15, [R1+0x5c] ;  /* 0x00005c00010f7983 */ /* 0x000ea20000300800 */
[----:B------:R-:W-:-:S03]  /*f960*/  IMAD.MOV.U32 R0, RZ, RZ, 0x1 ;  /* 0x00000001ff007424 */ /* 0x000fc600078e00ff */
[----:B------:R-:W1:Y:S02]  /*f970*/  S2R R16, SR_TID.X ;  /* 0x0000000000107919 */ /* 0x000e640000002100 */
[----:B------:R-:W-:Y:S02]  /*f980*/  ISETP.NE.AND P1, PT, R0, c[0x0][0x4e8], PT ;  /* 0x00013a0000007a0c */ /* 0x000fe40003f25270 */
[----:B------:R2:W5:Y:S04]  /*f990*/  LDL.64 R68, [R1+0x10] ;  /* 0x0000100001447983 */ /* 0x0005680000100a00 */
[----:B------:R2:W5:Y:S04]  /*f9a0*/  LDL R64, [R1+0x70] ;  /* 0x0000700001407983 */ /* 0x0005680000100800 */
[----:B------:R2:W5:Y:S04]  /*f9b0*/  LDL R23, [R1+0x1c] ;  /* 0x00001c0001177983 */ /* 0x0005680000100800 */
[----:B------:R2:W5:Y:S04]  /*f9c0*/  LDL R22, [R1+0x60] ;  /* 0x0000600001167983 */ /* 0x0005680000100800 */
[----:B------:R2:W5:Y:S01]  /*f9d0*/  LDL R21, [R1+0x20] ;  /* 0x0000200001157983 */ /* 0x0005620000100800 */
[----:B-1----:R-:W-:-:S03]  /*f9e0*/  SHF.R.S32.HI R10, RZ, 0x1f, R16 ;  /* 0x0000001fff0a7819 */ /* 0x002fc60000011410 */
[----:B------:R-:W1:Y:S01]  /*f9f0*/  S2R R18, SR_TID.X ;  /* 0x0000000000127919 */ /* 0x000e620000002100 */
[----:B------:R-:W-:-:S04]  /*fa00*/  LEA.HI R10, R10, R16, RZ, 0x3 ;  /* 0x000000100a0a7211 */ /* 0x000fc800078f18ff */
[----:B------:R-:W-:-:S05]  /*fa10*/  LOP3.LUT R10, R10, 0xfffffff8, RZ, 0xc0, !PT ;  /* 0xfffffff80a0a7812 */ /* 0x000fca00078ec0ff */
[----:B------:R-:W-:Y:S02]  /*fa20*/  IMAD.IADD R10, R16, 0x1, -R10 ;  /* 0x00000001100a7824 */ /* 0x000fe400078e0a0a */
[----:B------:R-:W2:Y:S01]  /*fa30*/  LDL R16, [R1+0xa0] ;  /* 0x0000a00001107983 */ /* 0x000ea20000100800 */
[----:B-1----:R-:W-:-:S04]  /*fa40*/  SHF.R.S32.HI R14, RZ, 0x1f, R18 ;  /* 0x0000001fff0e7819 */ /* 0x002fc80000011412 */
[----:B------:R-:W-:-:S04]  /*fa50*/  LEA.HI R14, R14, R18, RZ, 0x3 ;  /* 0x000000120e0e7211 */ /* 0x000fc800078f18ff */
[----:B------:R-:W-:-:S04]  /*fa60*/  SHF.R.S32.HI R14, RZ, 0x3, R14 ;  /* 0x00000003ff0e7819 */ /* 0x000fc8000001140e */
[----:B------:R-:W-:Y:S02]  /*fa70*/  LEA R10, R10, R14, 0x5 ;  /* 0x0000000e0a0a7211 */ /* 0x000fe400078e28ff */
[----:B---3--:R-:W-:Y:S02]  /*fa80*/  SHF.R.S32.HI R7, RZ, 0x1f, R13 ;  /* 0x0000001fff077819 */ /* 0x008fe4000001140d */
[----:B----4-:R-:W-:-:S03]  /*fa90*/  SHF.R.S32.HI R11, RZ, 0x1f, R12 ;  /* 0x0000001fff0b7819 */ /* 0x010fc6000001140c */
[----:B------:R-:W-:Y:S02]  /*faa0*/  IMAD R4, R7, c[0x0][0x490], RZ ;  /* 0x0001240007047a24 */ /* 0x000fe400078e02ff */
[----:B--2---:R-:W-:Y:S02]  /*fab0*/  IMAD.IADD R6, R2, 0x1, R15 ;  /* 0x0000000102067824 */ /* 0x004fe400078e020f */
[----:B------:R-:W-:-:S03]  /*fac0*/  IMAD.WIDE.U32 R2, R13, c[0x0][0x490], RZ ;  /* 0x000124000d027a25 */ /* 0x000fc600078e00ff */
[----:B------:R-:W-:Y:S01]  /*fad0*/  MOV R0, R6 ;  /* 0x0000000600007202 */ /* 0x000fe20000000f00 */
[----:B------:R-:W-:-:S04]  /*fae0*/  @P1 IMAD.HI.U32 R5, R6, c[0x0][0x4ec], RZ ;  /* 0x00013b0006051a27 */ /* 0x000fc800078e00ff */
[----:B------:R-:W-:Y:S01]  /*faf0*/  IMAD R4, R13, c[0x0][0x494], R4 ;  /* 0x000125000d047a24 */ /* 0x000fe200078e0204 */
[----:B------:R-:W-:Y:S01]  /*fb00*/  @P1 SHF.R.U32.HI R0, RZ, c[0x0][0x4f0], R5 ;  /* 0x00013c00ff001a19 */ /* 0x000fe20000011605 */
[----:B------:R-:W-:Y:S02]  /*fb10*/  IMAD R9, R11, c[0x0][0x498], RZ ;  /* 0x000126000b097a24 */ /* 0x000fe400078e02ff */
[----:B------:R-:W-:Y:S01]  /*fb20*/  IMAD.IADD R3, R3, 0x1, R4 ;  /* 0x0000000103037824 */ /* 0x000fe200078e0204 */
[----:B------:R-:W-:-:S03]  /*fb30*/  IADD3 R8, -R0, RZ, RZ ;  /* 0x000000ff00087210 */ /* 0x000fc60007ffe1ff */
[----:B------:R-:W-:-:S04]  /*fb40*/  IMAD.WIDE.U32 R4, R12, c[0x0][0x498], R2 ;  /* 0x000126000c047a25 */ /* 0x000fc800078e0002 */
[----:B------:R-:W-:Y:S01]  /*fb50*/  IMAD R2, R8, c[0x0][0x4e8], R6 ;  /* 0x00013a0008027a24 */ /* 0x000fe200078e0206 */
[----:B------:R-:W-:Y:S01]  /*fb60*/  SHF.R.S32.HI R6, RZ, 0x1f, R0 ;  /* 0x0000001fff067819 */ /* 0x000fe20000011400 */
[----:B------:R-:W-:Y:S01]  /*fb70*/  IMAD R3, R12, c[0x0][0x49c], R9 ;  /* 0x000127000c037a24 */ /* 0x000fe200078e0209 */
[----:B------:R-:W-:Y:S02]  /*fb80*/  IADD3 R4, P0, R0, R4, RZ ;  /* 0x0000000400047210 */ /* 0x000fe40007f1e0ff */
[----:B------:R-:W-:Y:S01]  /*fb90*/  SHF.R.S32.HI R8, RZ, 0x1f, R2 ;  /* 0x0000001fff087819 */ /* 0x000fe20000011402 */
[----:B------:R-:W-:Y:S01]  /*fba0*/  IMAD R0, R7, c[0x0][0x3e8], RZ ;  /* 0x0000fa0007007a24 */ /* 0x000fe200078e02ff */
[----:B------:R-:W-:Y:S01]  /*fbb0*/  IADD3.X R5, R6, R5, R3, P0, !PT ;  /* 0x0000000506057210 */ /* 0x000fe200007fe403 */
[----:B------:R-:W-:-:S04]  /*fbc0*/  IMAD.WIDE.U32 R6, R13, c[0x0][0x3e8], RZ ;  /* 0x0000fa000d067a25 */ /* 0x000fc800078e00ff */
[----:B------:R-:W-:Y:S02]  /*fbd0*/  IMAD R3, R8, c[0x0][0x488], RZ ;  /* 0x0001220008037a24 */ /* 0x000fe400078e02ff */
[----:B------:R-:W-:Y:S02]  /*fbe0*/  IMAD R8, R13, c[0x0][0x3ec], R0 ;  /* 0x0000fb000d087a24 */ /* 0x000fe400078e0200 */
[----:B------:R-:W2:Y:S01]  /*fbf0*/  LDL R13, [R1+0x28] ;  /* 0x00002800010d7983 */ /* 0x000ea20000100800 */
[----:B------:R-:W-:Y:S02]  /*fc00*/  IMAD.IADD R10, R15, 0x1, R10 ;  /* 0x000000010f0a7824 */ /* 0x000fe400078e020a */
[C---:B------:R-:W-:Y:S02]  /*fc10*/  IMAD R9, R2.reuse, c[0x0][0x48c], R3 ;  /* 0x0001230002097a24 */ /* 0x040fe400078e0203 */
[----:B------:R-:W-:Y:S01]  /*fc20*/  IMAD.WIDE.U32 R4, R2, c[0x0][0x488], R4 ;  /* 0x0001220002047a25 */ /* 0x000fe200078e0004 */
[----:B------:R-:W-:-:S03]  /*fc30*/  SHF.R.S32.HI R17, RZ, 0x1f, R18 ;  /* 0x0000001fff117819 */ /* 0x000fc60000011412 */
[----:B------:R-:W-:Y:S01]  /*fc40*/  @P1 IMAD.HI.U32 R2, R10, c[0x0][0x4ec], RZ ;  /* 0x00013b000a021a27 */ /* 0x000fe200078e00ff */
[----:B------:R-:W-:Y:S02]  /*fc50*/  MOV R0, R10 ;  /* 0x0000000a00007202 */ /* 0x000fe40000000f00 */
[----:B------:R-:W-:Y:S01]  /*fc60*/  IADD3 R5, R5, R9, RZ ;  /* 0x0000000905057210 */ /* 0x000fe20007ffe0ff */
[----:B------:R-:W-:Y:S01]  /*fc70*/  IMAD.IADD R3, R7, 0x1, R8 ;  /* 0x0000000107037824 */ /* 0x000fe200078e0208 */
[----:B------:R-:W-:Y:S01]  /*fc80*/  @P1 SHF.R.U32.HI R0, RZ, c[0x0][0x4f0], R2 ;  /* 0x00013c00ff001a19 */ /* 0x000fe20000011602 */
[----:B------:R-:W-:Y:S01]  /*fc90*/  IMAD.MOV.U32 R2, RZ, RZ, R6 ;  /* 0x000000ffff027224 */ /* 0x000fe200078e0006 */
[C---:B------:R-:W-:Y:S01]  /*fca0*/  LEA R8, P0, R4.reuse, c[0x0][0x450], 0x2 ;  /* 0x0001140004087a11 */ /* 0x040fe200078010ff */
[----:B------:R-:W-:Y:S01]  /*fcb0*/  IMAD R6, R11, c[0x0][0x3f0], RZ ;  /* 0x0000fc000b067a24 */ /* 0x000fe200078e02ff */
[----:B------:R-:W-:Y:S02]  /*fcc0*/  LEA.HI R17, R17, R18, RZ, 0x5 ;  /* 0x0000001211117211 */ /* 0x000fe400078f28ff */
[----:B------:R-:W-:Y:S01]  /*fcd0*/  LEA.HI.X R5, R4, c[0x0][0x454], R5, 0x2, P0 ;  /* 0x0001150004057a11 */ /* 0x000fe200000f1405 */
[C---:B------:R-:W-:Y:S01]  /*fce0*/  IMAD R9, R12.reuse, c[0x0][0x3f4], R6 ;  /* 0x0000fd000c097a24 */ /* 0x040fe200078e0206 */
[----:B------:R-:W-:Y:S01]  /*fcf0*/  LOP3.LUT R17, R17, 0xffffffe0, RZ, 0xc0, !PT ;  /* 0xffffffe011117812 */ /* 0x000fe200078ec0ff */
[----:B------:R-:W-:Y:S01]  /*fd00*/  IMAD.WIDE.U32 R2, R12, c[0x0][0x3f0], R2 ;  /* 0x0000fc000c027a25 */ /* 0x000fe200078e0002 */
[----:B------:R-:W-:Y:S01]  /*fd10*/  SHFL.IDX PT, R6, R8, RZ, 0x1c1f ;  /* 0x001c1fff08067589 */ /* 0x000fe200000e0000 */
[----:B------:R-:W-:-:S03]  /*fd20*/  IADD3 R11, -R0, RZ, RZ ;  /* 0x000000ff000b7210 */ /* 0x000fc60007ffe1ff */
[----:B------:R-:W1:Y:S01]  /*fd30*/  SHFL.IDX PT, R7, R5, RZ, 0x1c1f ;  /* 0x001c1fff05077589 */ /* 0x000e6200000e0000 */
[----:B------:R-:W-:Y:S01]  /*fd40*/  IMAD.IADD R17, R18, 0x1, -R17 ;  /* 0x0000000112117824 */ /* 0x000fe200078e0a11 */
[----:B------:R-:W-:Y:S02]  /*fd50*/  IADD3 R3, R3, R9, RZ ;  /* 0x0000000903037210 */ /* 0x000fe40007ffe0ff */
[----:B------:R3:W-:Y:S01]  /*fd60*/  SHFL.IDX PT, R4, R8, 0x1, 0x1c1f ;  /* 0x003c1f0008047f89 */ /* 0x0007e200000e0000 */
[----:B------:R-:W-:Y:S01]  /*fd70*/  ULDC UR5, c[0x0][0x4e8] ;  /* 0x00013a0000057ab9 */ /* 0x000fe20000000800 */
[----:B------:R-:W-:Y:S02]  /*fd80*/  IMAD.IADD R9, R16, 0x1, R15 ;  /* 0x0000000110097824 */ /* 0x000fe400078e020f */
[----:B------:R-:W4:Y:S01]  /*fd90*/  SHFL.IDX PT, R5, R5, 0x1, 0x1c1f ;  /* 0x003c1f0005057f89 */ /* 0x000f2200000e0000 */
[----:B------:R-:W-:Y:S02]  /*fda0*/  ULDC UR4, c[0x0][0x388] ;  /* 0x0000e20000047ab9 */ /* 0x000fe40000000800 */
[----:B------:R-:W-:Y:S01]  /*fdb0*/  UIMAD UR4, UR5, UR4, URZ ;  /* 0x00000004050472a4 */ /* 0x000fe2000f8e023f */
[----:B------:R-:W-:-:S05]  /*fdc0*/  LOP3.LUT P0, RZ, R17, 0x3, RZ, 0xc0, !PT ;  /* 0x0000000311ff7812 */ /* 0x000fca000780c0ff */
[----:B------:R-:W-:Y:S01]  /*fdd0*/  ISETP.GE.OR P1, PT, R9, UR4, P0 ;  /* 0x0000000409007c0c */ /* 0x000fe20008726670 */
[----:B---3--:R-:W-:Y:S01]  /*fde0*/  IMAD R8, R11, c[0x0][0x4e8], R10 ;  /* 0x00013a000b087a24 */ /* 0x008fe200078e020a */
[----:B------:R-:W-:-:S04]  /*fdf0*/  IADD3 R11, R9, 0x8, RZ ;  /* 0x00000008090b7810 */ /* 0x000fc80007ffe0ff */
[----:B------:R-:W-:Y:S02]  /*fe00*/  ISETP.GE.OR P0, PT, R11, UR4, P0 ;  /* 0x000000040b007c0c */ /* 0x000fe40008706670 */
[----:B------:R-:W-:-:S05]  /*fe10*/  SHF.R.S32.HI R12, RZ, 0x1f, R0 ;  /* 0x0000001fff0c7819 */ /* 0x000fca0000011400 */
[----:B-1----:R1:W-:Y:S01]  /*fe20*/  @!P1 ST.E [R6.64], R50 ;  /* 0x0000003206009985 */ /* 0x0023e2000c101906 */
[----:B------:R-:W-:Y:S02]  /*fe30*/  IMAD R10, R12, c[0x0][0x3e0], RZ ;  /* 0x0000f8000c0a7a24 */ /* 0x000fe400078e02ff */
[----:B------:R-:W-:-:S03]  /*fe40*/  IMAD.WIDE.U32 R2, R0, c[0x0][0x3e0], R2 ;  /* 0x0000f80000027a25 */ /* 0x000fc600078e0002 */
[----:B----4-:R1:W-:Y:S01]  /*fe50*/  @!P0 ST.E [R4.64], R49 ;  /* 0x0000003104008985 */ /* 0x0103e2000c101906 */
[----:B------:R-:W-:Y:S01]  /*fe60*/  IMAD R9, R0, c[0x0][0x3e4], R10 ;  /* 0x0000f90000097a24 */ /* 0x000fe200078e020a */
[----:B------:R-:W-:-:S04]  /*fe70*/  SHF.R.S32.HI R0, RZ, 0x1f, R8 ;  /* 0x0000001fff007819 */ /* 0x000fc80000011408 */
[----:B------:R-:W-:Y:S01]  /*fe80*/  IADD3 R3, R3, R9, RZ ;  /* 0x0000000903037210 */ /* 0x000fe20007ffe0ff */
[----:B------:R-:W-:-:S04]  /*fe90*/  IMAD R0, R0, c[0x0][0x3d8], RZ ;  /* 0x0000f60000007a24 */ /* 0x000fc800078e02ff */
[C---:B------:R-:W-:Y:S02]  /*fea0*/  IMAD R0, R8.reuse, c[0x0][0x3dc], R0 ;  /* 0x0000f70008007a24 */ /* 0x040fe400078e0200 */
[----:B------:R-:W-:Y:S01]  /*feb0*/  IMAD.WIDE.U32 R2, R8, c[0x0][0x3d8], R2 ;  /* 0x0000f60008027a25 */ /* 0x000fe200078e0002 */
[----:B------:R-:W-:-:S03]  /*fec0*/  IADD3 R11, R14, R15, RZ ;  /* 0x0000000f0e0b7210 */ /* 0x000fc60007ffe0ff */
[----:B------:R-:W-:Y:S01]  /*fed0*/  IMAD.IADD R0, R3, 0x1, R0 ;  /* 0x0000000103007824 */ /* 0x000fe200078e0200 */
[----:B------:R-:W-:-:S04]  /*fee0*/  LEA R20, P0, R2, c[0x0][0x380], 0x1 ;  /* 0x0000e00002147a11 */ /* 0x000fc800078008ff */
[----:B------:R-:W-:Y:S02]  /*fef0*/  LEA.HI.X R10, R2, c[0x0][0x384], R0, 0x1, P0 ;  /* 0x0000e100020a7a11 */ /* 0x000fe400000f0c00 */
        /* <DEDUP_REMOVED lines=29> */
.L_x_1101:
[----:B---34-:R-:W-:Y:S05]  /*100d0*/  BSYNC B0 ;  /* 0x0000000000007941 */ /* 0x018fea0003800000 */
.L_x_1100:
        /* <DEDUP_REMOVED lines=9> */
[CC--:B--2---:R-:W-:Y:S02]  /*10170*/  @!P2 LEA R8, P5, R68.reuse, R0.reuse, 0x1 ;  /* 0x000000004408a211 */ /* 0x0c4fe400078a08ff */
[-C--:B-1----:R-:W-:Y:S02]  /*10180*/  @!P1 LEA R6, P4, R23, R0.reuse, 0x1 ;  /* 0x0000000017069211 */ /* 0x082fe400078808ff */
[----:B------:R-:W-:Y:S02]  /*10190*/  @!P0 LEA R4, P3, R21, R0, 0x1 ;  /* 0x0000000015048211 */ /* 0x000fe400078608ff */
[-C--:B----4-:R-:W-:Y:S02]  /*101a0*/  @!P2 LEA.HI.X R9, R68, R2.reuse, R69, 0x1, P5 ;  /* 0x000000024409a211 */ /* 0x090fe400028f0c45 */
[-C--:B------:R-:W-:Y:S02]  /*101b0*/  @!P1 LEA.HI.X R7, R23, R2.reuse, R64, 0x1, P4 ;  /* 0x0000000217079211 */ /* 0x080fe400020f0c40 */
[----:B------:R-:W-:Y:S01]  /*101c0*/  @!P0 LEA.HI.X R5, R21, R2, R22, 0x1, P3 ;  /* 0x0000000215058211 */ /* 0x000fe200018f0c16 */
[----:B------:R1:W-:Y:S04]  /*101d0*/  @!P2 ST.E.128 [R8.64], R36 ;  /* 0x000000240800a985 */ /* 0x0003e8000c101d06 */
[----:B------:R1:W-:Y:S04]  /*101e0*/  @!P1 ST.E.128 [R6.64], R32 ;  /* 0x0000002006009985 */ /* 0x0003e8000c101d06 */
[----:B------:R1:W-:Y:S02]  /*101f0*/  @!P0 ST.E.128 [R4.64], R28 ;  /* 0x0000001c04008985 */ /* 0x0003e4000c101d06 */
.L_x_1103:
[----:B------:R-:W-:Y:S05]  /*10200*/  BSYNC B0 ;  /* 0x0000000000007941 */ /* 0x000fea0003800000 */
.L_x_1102:
[----:B------:R-:W-:Y:S01]  /*10210*/  IADD3 R3, R11, 0x40, RZ ;  /* 0x000000400b037810 */ /* 0x000fe20007ffe0ff */
[----:B----4-:R4:W3:Y:S01]  /*10220*/  SHFL.IDX PT, R2, R10, 0x2, 0x181f ;  /* 0x00581f000a027f89 */ /* 0x0108e200000e0000 */
[----:B------:R-:W-:Y:S02]  /*10230*/  BSSY B0, `(.L_x_1104) ;  /* 0x0000010000007945 */ /* 0x000fe40003800000 */
[----:B------:R-:W-:Y:S01]  /*10240*/  ISETP.GE.AND P0, PT, R3, UR4, PT ;  /* 0x0000000403007c0c */ /* 0x000fe2000bf06270 */
[----:B--2---:R4:W2:-:S12]  /*10250*/  SHFL.IDX PT, R0, R20, 0x2, 0x181f ;  /* 0x00581f0014007f89 */ /* 0x00489800000e0000 */
[----:B------:R-:W-:Y:S05]  /*10260*/  @P0 BRA `(.L_x_1105) ;  /* 0x000000c000000947 */ /* 0x000fea0003800000 */
[----:B-----5:R-:W-:Y:S02]  /*10270*/  ISETP.GE.AND P2, PT, R68, c[0x0][0x3c8], PT ;  /* 0x0000f20044007a0c */ /* 0x020fe40003f46270 */
[----:B------:R-:W-:Y:S02]  /*10280*/  ISETP.GE.AND P1, PT, R23, c[0x0][0x3c8], PT ;  /* 0x0000f20017007a0c */ /* 0x000fe40003f26270 */
[----:B------:R-:W-:-:S09]  /*10290*/  ISETP.GE.AND P0, PT, R21, c[0x0][0x3c8], PT ;  /* 0x0000f20015007a0c */ /* 0x000fd20003f06270 */
[CC--:B-12---:R-:W-:Y:S02]  /*102a0*/  @!P2 LEA R8, P5, R68.reuse, R0.reuse, 0x1 ;  /* 0x000000004408a211 */ /* 0x0c6fe400078a08ff */
[-C--:B------:R-:W-:Y:S02]  /*102b0*/  @!P1 LEA R6, P4, R23, R0.reuse, 0x1 ;  /* 0x0000000017069211 */ /* 0x080fe400078808ff */
[----:B------:R-:W-:Y:S02]  /*102c0*/  @!P0 LEA R4, P3, R21, R0, 0x1 ;  /* 0x0000000015048211 */ /* 0x000fe400078608ff */
[-C--:B---3--:R-:W-:Y:S02]  /*102d0*/  @!P2 LEA.HI.X R9, R68, R2.reuse, R69, 0x1, P5 ;  /* 0x000000024409a211 */ /* 0x088fe400028f0c45 */
[-C--:B------:R-:W-:Y:S02]  /*102e0*/  @!P1 LEA.HI.X R7, R23, R2.reuse, R64, 0x1, P4 ;  /* 0x0000000217079211 */ /* 0x080fe400020f0c40 */
[----:B------:R-:W-:Y:S01]  /*102f0*/  @!P0 LEA.HI.X R5, R21, R2, R22, 0x1, P3 ;  /* 0x0000000215058211 */ /* 0x000fe200018f0c16 */
[----:B------:R1:W-:Y:S04]  /*10300*/  @!P2 ST.E.128 [R8.64], R48 ;  /* 0x000000300800a985 */ /* 0x0003e8000c101d06 */
[----:B------:R1:W-:Y:S04]  /*10310*/  @!P1 ST.E.128 [R6.64], R44 ;  /* 0x0000002c06009985 */ /* 0x0003e8000c101d06 */
[----:B------:R1:W-:Y:S02]  /*10320*/  @!P0 ST.E.128 [R4.64], R40 ;  /* 0x0000002804008985 */ /* 0x0003e4000c101d06 */
.L_x_1105:
[----:B------:R-:W-:Y:S05]  /*10330*/  BSYNC B0 ;  /* 0x0000000000007941 */ /* 0x000fea0003800000 */
.L_x_1104:
[----:B---3--:R-:W-:Y:S01]  /*10340*/  IADD3 R2, R11, 0x60, RZ ;  /* 0x000000600b027810 */ /* 0x008fe20007ffe0ff */
[----:B-1----:R1:W3:Y:S03]  /*10350*/  SHFL.IDX PT, R6, R10, 0x3, 0x181f ;  /* 0x00781f000a067f89 */ /* 0x0022e600000e0000 */
[----:B------:R-:W-:Y:S01]  /*10360*/  ISETP.GE.AND P0, PT, R2, UR4, PT ;  /* 0x0000000402007c0c */ /* 0x000fe2000bf06270 */
[----:B--2---:R1:W2:-:S12]  /*10370*/  SHFL.IDX PT, R0, R20, 0x3, 0x181f ;  /* 0x00781f0014007f89 */ /* 0x00429800000e0000 */
[----:B------:R-:W-:Y:S05]  /*10380*/  @P0 BRA `(.L_x_1106) ;  /* 0x00000c3000000947 */ /* 0x000fea0003800000 */
[----:B-----5:R-:W-:Y:S02]  /*10390*/  ISETP.GE.AND P1, PT, R68, c[0x0][0x3c8], PT ;  /* 0x0000f20044007a0c */ /* 0x020fe40003f26270 */
[----:B------:R-:W-:-:S11]  /*103a0*/  ISETP.GE.AND P0, PT, R23, c[0x0][0x3c8], PT ;  /* 0x0000f20017007a0c */ /* 0x000fd60003f06270 */
[CC--:B--2---:R-:W-:Y:S02]  /*103b0*/  @!P1 LEA R4, P3, R68.reuse, R0.reuse, 0x1 ;  /* 0x0000000044049211 */ /* 0x0c4fe400078608ff */
[C---:B------:R-:W-:Y:S02]  /*103c0*/  @!P0 LEA R2, P2, R23.reuse, R0, 0x1 ;  /* 0x0000000017028211 */ /* 0x040fe400078408ff */
[-C--:B---3--:R-:W-:Y:S02]  /*103d0*/  @!P1 LEA.HI.X R5, R68, R6.reuse, R69, 0x1, P3 ;  /* 0x0000000644059211 */ /* 0x088fe400018f0c45 */
[----:B------:R-:W-:-:S03]  /*103e0*/  @!P0 LEA.HI.X R3, R23, R6, R64, 0x1, P2 ;  /* 0x0000000617038211 */ /* 0x000fc600010f0c40 */
[----:B------:R2:W-:Y:S04]  /*103f0*/  @!P1 ST.E.128 [R4.64], R56 ;  /* 0x0000003804009985 */ /* 0x0005e8000c101d06 */
[----:B------:R2:W-:Y:S01]  /*10400*/  @!P0 ST.E.128 [R2.64], R52 ;  /* 0x0000003402008985 */ /* 0x0005e2000c101d06 */
[----:B------:R-:W-:-:S13]  /*10410*/  ISETP.GE.AND P0, PT, R21, c[0x0][0x3c8], PT ;  /* 0x0000f20015007a0c */ /* 0x000fda0003f06270 */
[----:B------:R-:W-:Y:S05]  /*10420*/  @P0 BRA `(.L_x_1106) ;  /* 0x00000b9000000947 */ /* 0x000fea0003800000 */
[----:B--2---:R-:W-:-:S04]  /*10430*/  LEA R2, P0, R21, R0, 0x1 ;  /* 0x0000000015027211 */ /* 0x004fc800078008ff */
[----:B------:R-:W-:-:S05]  /*10440*/  LEA.HI.X R3, R21, R6, R22, 0x1, P0 ;  /* 0x0000000615037211 */ /* 0x000fca00000f0c16 */
[----:B------:R2:W-:Y:S01]  /*10450*/  ST.E.128 [R2.64], R60 ;  /* 0x0000003c02007985 */ /* 0x0005e2000c101d06 */
[----:B------:R-:W-:Y:S05]  /*10460*/  BRA `(.L_x_1106) ;  /* 0x00000b5000007947 */ /* 0x000fea0003800000 */
.L_x_1098:
[----:B------:R-:W2:Y:S04]  /*10470*/  LDL R3, [R1+0x50] ;  /* 0x0000500001037983 */ /* 0x000ea80000100800 */
[----:B------:R-:W3:Y:S04]  /*10480*/  LDL R2, [R1+0x54] ;  /* 0x0000540001027983 */ /* 0x000ee80000100800 */
[----:B------:R-:W4:Y:S01]  /*10490*/  LDL R0, [R1+0x5c] ;  /* 0x00005c0001007983 */ /* 0x000f220000100800 */
[----:B------:R-:W-:Y:S03]  /*104a0*/  BSSY B0, `(.L_x_1107) ;  /* 0x0000027000007945 */ /* 0x000fe60003800000 */
[----:B------:R-:W1:Y:S02]  /*104b0*/  S2R R14, SR_TID.X ;  /* 0x00000000000e7919 */ /* 0x000e640000002100 */
[----:B-1----:R-:W-:Y:S01]  /*104c0*/  ISETP.GE.AND P0, PT, R14, 0x80, PT ;  /* 0x000000800e00780c */ /* 0x002fe20003f06270 */
[----:B--2---:R-:W-:-:S02]  /*104d0*/  IMAD.MOV.U32 R13, RZ, RZ, R3 ;  /* 0x000000ffff0d7224 */ /* 0x004fc400078e0003 */
[----:B---3--:R-:W-:-:S03]  /*104e0*/  IMAD.MOV.U32 R12, RZ, RZ, R2 ;  /* 0x000000ffff0c7224 */ /* 0x008fc600078e0002 */
[----:B------:R-:W-:Y:S01]  /*104f0*/  SHF.R.S32.HI R9, RZ, 0x1f, R13 ;  /* 0x0000001fff097819 */ /* 0x000fe2000001140d */
[----:B----4-:R-:W-:Y:S01]  /*10500*/  IMAD.MOV.U32 R11, RZ, RZ, R0 ;  /* 0x000000ffff0b7224 */ /* 0x010fe200078e0000 */
[----:B------:R-:W-:-:S05]  /*10510*/  SHF.R.S32.HI R10, RZ, 0x1f, R12 ;  /* 0x0000001fff0a7819 */ /* 0x000fca000001140c */
        /* <DEDUP_REMOVED lines=16> */
[----:B------:R-:W-:Y:S01]  /*10620*/  IADD3 R7, -R0, RZ, RZ ;  /* 0x000000ff00077210 */ /* 0x000fe20007ffe1ff */
        /* <DEDUP_REMOVED lines=14> */
.L_x_1108:
[----:B------:R-:W-:Y:S05]  /*10710*/  BSYNC B0 ;  /* 0x0000000000007941 */ /* 0x000fea0003800000 */
.L_x_1107:
[--C-:B------:R-:W-:Y:S01]  /*10720*/  SHF.R.S32.HI R2, RZ, 0x1f, R14.reuse ;  /* 0x0000001fff027819 */ /* 0x100fe2000001140e */
[----:B-1----:R-:W-:Y:S01]  /*10730*/  IMAD.MOV.U32 R0, RZ, RZ, c[0x0][0x4e8] ;  /* 0x00013a00ff007624 */ /* 0x002fe200078e00ff */
[----:B------:R-:W-:Y:S01]  /*10740*/  SHF.R.S32.HI R8, RZ, 0x1f, R14 ;  /* 0x0000001fff087819 */ /* 0x000fe2000001140e */
[----:B------:R-:W-:Y:S01]  /*10750*/  IMAD R6, R10, c[0x0][0x3f0], RZ ;  /* 0x0000fc000a067a24 */ /* 0x000fe200078e02ff */
[-C--:B------:R-:W-:Y:S02]  /*10760*/  LEA.HI R2, R2, R14.reuse, RZ, 0x3 ;  /* 0x0000000e02027211 */ /* 0x080fe400078f18ff */
[----:B------:R-:W-:Y:S01]  /*10770*/  LEA.HI R8, R8, R14, RZ, 0x3 ;  /* 0x0000000e08087211 */ /* 0x000fe200078f18ff */
[----:B------:R-:W-:Y:S01]  /*10780*/  IMAD R7, R12, c[0x0][0x3f4], R6 ;  /* 0x0000fd000c077a24 */ /* 0x000fe200078e0206 */
[----:B------:R-:W-:Y:S02]  /*10790*/  LOP3.LUT R2, R2, 0xfffffff8, RZ, 0xc0, !PT ;  /* 0xfffffff802027812 */ /* 0x000fe400078ec0ff */
[----:B------:R-:W-:-:S02]  /*107a0*/  SHF.R.S32.HI R8, RZ, 0x3, R8 ;  /* 0x00000003ff087819 */ /* 0x000fc40000011408 */
[----:B------:R-:W-:Y:S02]  /*107b0*/  IADD3 R2, -R2, R14, RZ ;  /* 0x0000000e02027210 */ /* 0x000fe40007ffe1ff */
[----:B------:R-:W-:Y:S01]  /*107c0*/  ISETP.NE.AND P0, PT, R0, 0x1, PT ;  /* 0x000000010000780c */ /* 0x000fe20003f05270 */
[----:B------:R-:W-:Y:S01]  /*107d0*/  IMAD R0, R9, c[0x0][0x3e8], RZ ;  /* 0x0000fa0009007a24 */ /* 0x000fe200078e02ff */
[----:B------:R-:W-:Y:S01]  /*107e0*/  LEA R4, R2, R8, 0x5 ;  /* 0x0000000802047211 */ /* 0x000fe200078e28ff */
[----:B------:R-:W-:-:S04]  /*107f0*/  IMAD.WIDE.U32 R2, R13, c[0x0][0x3e8], RZ ;  /* 0x0000fa000d027a25 */ /* 0x000fc800078e00ff */
[----:B------:R-:W-:Y:S01]  /*10800*/  IMAD.IADD R4, R11, 0x1, R4 ;  /* 0x000000010b047824 */ /* 0x000fe200078e0204 */
[----:B------:R-:W-:Y:S01]  /*10810*/  IADD3 R11, R8, R11, RZ ;  /* 0x0000000b080b7210 */ /* 0x000fe20007ffe0ff */
[----:B------:R-:W-:-:S04]  /*10820*/  IMAD R0, R13, c[0x0][0x3ec], R0 ;  /* 0x0000fb000d007a24 */ /* 0x000fc800078e0200 */
[----:B------:R-:W-:Y:S01]  /*10830*/  @P0 IMAD.HI.U32 R5, R4, c[0x0][0x4ec], RZ ;  /* 0x00013b0004050a27 */ /* 0x000fe200078e00ff */
[----:B------:R-:W-:-:S03]  /*10840*/  IADD3 R3, R3, R0, RZ ;  /* 0x0000000003037210 */ /* 0x000fc60007ffe0ff */
[----:B------:R-:W-:Y:S01]  /*10850*/  IMAD.MOV.U32 R0, RZ, RZ, R4 ;  /* 0x000000ffff007224 */ /* 0x000fe200078e0004 */
[----:B------:R-:W-:Y:S01]  /*10860*/  @P0 SHF.R.U32.HI R0, RZ, c[0x0][0x4f0], R5 ;  /* 0x00013c00ff000a19 */ /* 0x000fe20000011605 */
[----:B------:R-:W-:-:S03]  /*10870*/  IMAD.WIDE.U32 R2, R12, c[0x0][0x3f0], R2 ;  /* 0x0000fc000c027a25 */ /* 0x000fc600078e0002 */
[----:B------:R-:W-:Y:S02]  /*10880*/  SHF.R.S32.HI R6, RZ, 0x1f, R0 ;  /* 0x0000001fff067819 */ /* 0x000fe40000011400 */
[----:B------:R-:W-:Y:S02]  /*10890*/  IADD3 R5, -R0, RZ, RZ ;  /* 0x000000ff00057210 */ /* 0x000fe40007ffe1ff */
[----:B------:R-:W-:Y:S01]  /*108a0*/  IADD3 R3, R3, R7, RZ ;  /* 0x0000000703037210 */ /* 0x000fe20007ffe0ff */
[----:B------:R-:W-:Y:S02]  /*108b0*/  IMAD R6, R6, c[0x0][0x3e0], RZ ;  /* 0x0000f80006067a24 */ /* 0x000fe400078e02ff */
[----:B------:R-:W-:Y:S02]  /*108c0*/  IMAD R4, R5, c[0x0][0x4e8], R4 ;  /* 0x00013a0005047a24 */ /* 0x000fe400078e0204 */
[C---:B------:R-:W-:Y:S02]  /*108d0*/  IMAD R5, R0.reuse, c[0x0][0x3e4], R6 ;  /* 0x0000f90000057a24 */ /* 0x040fe400078e0206 */
[----:B------:R-:W-:Y:S01]  /*108e0*/  IMAD.WIDE.U32 R2, R0, c[0x0][0x3e0], R2 ;  /* 0x0000f80000027a25 */ /* 0x000fe200078e0002 */
[----:B------:R-:W-:-:S03]  /*108f0*/  SHF.R.S32.HI R0, RZ, 0x1f, R4 ;  /* 0x0000001fff007819 */ /* 0x000fc60000011404 */
[----:B------:R-:W-:Y:S02]  /*10900*/  IMAD.IADD R3, R3, 0x1, R5 ;  /* 0x0000000103037824 */ /* 0x000fe400078e0205 */
[----:B------:R-:W-:Y:S02]  /*10910*/  IMAD R0, R0, c[0x0][0x3d8], RZ ;  /* 0x0000f60000007a24 */ /* 0x000fe400078e02ff */
[----:B------:R-:W-:-:S04]  /*10920*/  IMAD.WIDE.U32 R2, R4, c[0x0][0x3d8], R2 ;  /* 0x0000f60004027a25 */ /* 0x000fc800078e0002 */
[----:B------:R-:W-:Y:S01]  /*10930*/  IMAD R4, R4, c[0x0][0x3dc], R0 ;  /* 0x0000f70004047a24 */ /* 0x000fe200078e0200 */
[----:B------:R-:W-:-:S04]  /*10940*/  LEA R12, P0, R2, c[0x0][0x380], 0x1 ;  /* 0x0000e000020c7a11 */ /* 0x000fc800078008ff */
[----:B------:R-:W-:-:S04]  /*10950*/  IADD3 R4, R3, R4, RZ ;  /* 0x0000000403047210 */ /* 0x000fc80007ffe0ff */
[----:B------:R-:W-:Y:S01]  /*10960*/  LEA.HI.X R10, R2, c[0x0][0x384], R4, 0x1, P0 ;  /* 0x0000e100020a7a11 */ /* 0x000fe200000f0c04 */
[----:B------:R-:W-:Y:S05]  /*10970*/  BRA.DIV ~URZ, `(.L_x_1109) ;  /* 0x000008f27f007947 */ /* 0x000fea000b800000 */
[----:B------:R1:W2:Y:S02]  /*10980*/  SHFL.IDX PT, R2, R10, RZ, 0x181f ;  /* 0x00181fff0a027589 */ /* 0x0002a400000e0000 */
.L_x_1127:
[----:B------:R-:W-:Y:S05]  /*10990*/  BRA.DIV ~URZ, `(.L_x_1110) ;  /* 0x000009427f007947 */ /* 0x000fea000b800000 */
[----:B------:R3:W4:Y:S02]  /*109a0*/  SHFL.IDX PT, R0, R12, RZ, 0x181f ;  /* 0x00181fff0c007589 */ /* 0x00072400000e0000 */
.L_x_1128:
        /* <DEDUP_REMOVED lines=14> */
[----:B------:R-:W-:Y:S02]  /*10a90*/  @!P1 LEA R6, P4, R15, R0, 0x1 ;  /* 0x000000000f069211 */ /* 0x000fe400078808ff */
[----:B------:R-:W-:Y:S02]  /*10aa0*/  @!P2 LEA.HI.X R9, R18, R2, R19, 0x1, P5 ;  /* 0x000000021209a211 */ /* 0x000fe400028f0c13 */
[----:B------:R-:W-:Y:S02]  /*10ab0*/  @!P0 LEA R4, P3, R3, R0, 0x1 ;  /* 0x0000000003048211 */ /* 0x000fe400078608ff */
[-C--:B--2---:R-:W-:Y:S02]  /*10ac0*/  @!P1 LEA.HI.X R7, R15, R2.reuse, R16, 0x1, P4 ;  /* 0x000000020f079211 */ /* 0x084fe400020f0c10 */
[----:B------:R-:W-:Y:S01]  /*10ad0*/  @!P0 LEA.HI.X R5, R3, R2, R14, 0x1, P3 ;  /* 0x0000000203058211 */ /* 0x000fe200018f0c0e */
[----:B------:R2:W-:Y:S04]  /*10ae0*/  @!P2 ST.E.128 [R8.64], RZ ;  /* 0x000000ff0800a985 */ /* 0x0005e8000c101d06 */
[----:B------:R2:W-:Y:S04]  /*10af0*/  @!P1 ST.E.128 [R6.64], RZ ;  /* 0x000000ff06009985 */ /* 0x0005e8000c101d06 */
[----:B------:R2:W-:Y:S02]  /*10b00*/  @!P0 ST.E.128 [R4.64], RZ ;  /* 0x000000ff04008985 */ /* 0x0005e4000c101d06 */
.L_x_1112:
[----:B------:R-:W-:Y:S05]  /*10b10*/  BSYNC B0 ;  /* 0x0000000000007941 */ /* 0x000fea0003800000 */
.L_x_1111:
[----:B------:R-:W-:Y:S05]  /*10b20*/  BRA.DIV ~URZ, `(.L_x_1113) ;  /* 0x000008127f007947 */ /* 0x000fea000b800000 */
[----:B--2---:R2:W1:Y:S04]  /*10b30*/  SHFL.IDX PT, R2, R10, 0x1, 0x181f ;  /* 0x00381f000a027f89 */ /* 0x00446800000e0000 */
[----:B----4-:R2:W4:Y:S02]  /*10b40*/  SHFL.IDX PT, R0, R12, 0x1, 0x181f ;  /* 0x00381f000c007f89 */ /* 0x01052400000e0000 */
.L_x_1129:
        /* <DEDUP_REMOVED lines=12> */
[-C--:B------:R-:W-:Y:S02]  /*10c10*/  @!P2 LEA R8, P5, R18, R0.reuse, 0x1 ;  /* 0x000000001208a211 */ /* 0x080fe400078a08ff */
[----:B------:R-:W-:Y:S02]  /*10c20*/  @!P1 LEA R6, P4, R16, R0, 0x1 ;  /* 0x0000000010069211 */ /* 0x000fe400078808ff */
[----:B-1----:R-:W-:Y:S02]  /*10c30*/  @!P2 LEA.HI.X R9, R18, R2, R19, 0x1, P5 ;  /* 0x000000021209a211 */ /* 0x002fe400028f0c13 */
[----:B------:R-:W-:Y:S02]  /*10c40*/  @!P0 LEA R4, P3, R14, R0, 0x1 ;  /* 0x000000000e048211 */ /* 0x000fe400078608ff */
[-C--:B----4-:R-:W-:Y:S02]  /*10c50*/  @!P1 LEA.HI.X R7, R16, R2.reuse, R17, 0x1, P4 ;  /* 0x0000000210079211 */ /* 0x090fe400020f0c11 */
[----:B------:R-:W-:Y:S01]  /*10c60*/  @!P0 LEA.HI.X R5, R14, R2, R15, 0x1, P3 ;  /* 0x000000020e058211 */ /* 0x000fe200018f0c0f */
[----:B------:R1:W-:Y:S04]  /*10c70*/  @!P2 ST.E.128 [R8.64], RZ ;  /* 0x000000ff0800a985 */ /* 0x0003e8000c101d06 */
[----:B------:R1:W-:Y:S04]  /*10c80*/  @!P1 ST.E.128 [R6.64], RZ ;  /* 0x000000ff06009985 */ /* 0x0003e8000c101d06 */
[----:B------:R1:W-:Y:S02]  /*10c90*/  @!P0 ST.E.128 [R4.64], RZ ;  /* 0x000000ff04008985 */ /* 0x0003e4000c101d06 */
.L_x_1115:
[----:B------:R-:W-:Y:S05]  /*10ca0*/  BSYNC B0 ;  /* 0x0000000000007941 */ /* 0x000fea0003800000 */
.L_x_1114:
[----:B------:R-:W-:Y:S05]  /*10cb0*/  BRA.DIV ~URZ, `(.L_x_1116) ;  /* 0x000007427f007947 */ /* 0x000fea000b800000 */
[----:B-1----:R1:W2:Y:S02]  /*10cc0*/  SHFL.IDX PT, R2, R10, 0x2, 0x181f ;  /* 0x00581f000a027f89 */ /* 0x0022a400000e0000 */
.L_x_1130:
[----:B------:R-:W-:Y:S05]  /*10cd0*/  BRA.DIV ~URZ, `(.L_x_1117) ;  /* 0x000007927f007947 */ /* 0x000fea000b800000 */
[----:B----4-:R4:W1:Y:S02]  /*10ce0*/  SHFL.IDX PT, R0, R12, 0x2, 0x181f ;  /* 0x00581f000c007f89 */ /* 0x01086400000e0000 */
.L_x_1131:
        /* <DEDUP_REMOVED lines=12> */
[-C--:B-1----:R-:W-:Y:S02]  /*10db0*/  @!P2 LEA R8, P5, R18, R0.reuse, 0x1 ;  /* 0x000000001208a211 */ /* 0x082fe400078a08ff */
        /* <DEDUP_REMOVED lines=8> */
.L_x_1119:
[----:B------:R-:W-:Y:S05]  /*10e40*/  BSYNC B0 ;  /* 0x0000000000007941 */ /* 0x000fea0003800000 */
.L_x_1118:
[----:B------:R-:W-:Y:S05]  /*10e50*/  BRA.DIV ~URZ, `(.L_x_1120) ;  /* 0x000006727f007947 */ /* 0x000fea000b800000 */
[----:B--2---:R2:W3:Y:S04]  /*10e60*/  SHFL.IDX PT, R2, R10, 0x3, 0x181f ;  /* 0x00781f000a027f89 */ /* 0x0044e800000e0000 */
[----:B-1----:R2:W1:Y:S02]  /*10e70*/  SHFL.IDX PT, R0, R12, 0x3, 0x181f ;  /* 0x00781f000c007f89 */ /* 0x00246400000e0000 */
.L_x_1132:
[----:B------:R-:W-:-:S04]  /*10e80*/  IADD3 R3, R11, 0x60, RZ ;  /* 0x000000600b037810 */ /* 0x000fc80007ffe0ff */
[----:B------:R-:W-:-:S13]  /*10e90*/  ISETP.GE.AND P0, PT, R3, R13, PT ;  /* 0x0000000d0300720c */ /* 0x000fda0003f06270 */
[----:B------:R-:W-:Y:S05]  /*10ea0*/  @P0 BRA `(.L_x_1106) ;  /* 0x0000011000000947 */ /* 0x000fea0003800000 */
[----:B------:R-:W5:Y:S04]  /*10eb0*/  LDL.64 R16, [R1+0x10] ;  /* 0x0000100001107983 */ /* 0x000f680000100a00 */
[----:B--2---:R-:W2:Y:S04]  /*10ec0*/  LDL R14, [R1+0x1c] ;  /* 0x00001c00010e7983 */ /* 0x004ea80000100800 */
[----:B----4-:R-:W4:Y:S04]  /*10ed0*/  LDL R10, [R1+0x20] ;  /* 0x00002000010a7983 */ /* 0x010f280000100800 */
[----:B---3--:R-:W3:Y:S04]  /*10ee0*/  LDL R15, [R1+0x70] ;  /* 0x00007000010f7983 */ /* 0x008ee80000100800 */
[----:B------:R-:W3:Y:S01]  /*10ef0*/  LDL R12, [R1+0x60] ;  /* 0x00006000010c7983 */ /* 0x000ee20000100800 */
[----:B-----5:R-:W-:-:S02]  /*10f00*/  ISETP.GE.AND P2, PT, R16, c[0x0][0x3c8], PT ;  /* 0x0000f20010007a0c */ /* 0x020fc40003f46270 */
[----:B--2---:R-:W-:Y:S02]  /*10f10*/  ISETP.GE.AND P1, PT, R14, c[0x0][0x3c8], PT ;  /* 0x0000f2000e007a0c */ /* 0x004fe40003f26270 */
[----:B----4-:R-:W-:-:S09]  /*10f20*/  ISETP.GE.AND P0, PT, R10, c[0x0][0x3c8], PT ;  /* 0x0000f2000a007a0c */ /* 0x010fd20003f06270 */
[-C--:B-1----:R-:W-:Y:S02]  /*10f30*/  @!P2 LEA R8, P5, R16, R0.reuse, 0x1 ;  /* 0x000000001008a211 */ /* 0x082fe400078a08ff */
[----:B------:R-:W-:Y:S02]  /*10f40*/  @!P1 LEA R6, P4, R14, R0, 0x1 ;  /* 0x000000000e069211 */ /* 0x000fe400078808ff */
[----:B------:R-:W-:Y:S02]  /*10f50*/  @!P2 LEA.HI.X R9, R16, R2, R17, 0x1, P5 ;  /* 0x000000021009a211 */ /* 0x000fe400028f0c11 */
[----:B------:R-:W-:Y:S02]  /*10f60*/  @!P0 LEA R4, P3, R10, R0, 0x1 ;  /* 0x000000000a048211 */ /* 0x000fe400078608ff */
[-C--:B---3--:R-:W-:Y:S02]  /*10f70*/  @!P1 LEA.HI.X R7, R14, R2.reuse, R15, 0x1, P4 ;  /* 0x000000020e079211 */ /* 0x088fe400020f0c0f */
[----:B------:R-:W-:Y:S01]  /*10f80*/  @!P0 LEA.HI.X R5, R10, R2, R12, 0x1, P3 ;  /* 0x000000020a058211 */ /* 0x000fe200018f0c0c */
[----:B------:R1:W-:Y:S04]  /*10f90*/  @!P2 ST.E.128 [R8.64], RZ ;  /* 0x000000ff0800a985 */ /* 0x0003e8000c101d06 */
[----:B------:R1:W-:Y:S04]  /*10fa0*/  @!P1 ST.E.128 [R6.64], RZ ;  /* 0x000000ff06009985 */ /* 0x0003e8000c101d06 */
[----:B------:R1:W-:Y:S02]  /*10fb0*/  @!P0 ST.E.128 [R4.64], RZ ;  /* 0x000000ff04008985 */ /* 0x0003e4000c101d06 */
.L_x_1106:
[----:B------:R-:W-:Y:S05]  /*10fc0*/  BSYNC B1 ;  /* 0x0000000000017941 */ /* 0x000fea0003800000 */
.L_x_1097:
[----:B-12---:R-:W2:Y:S02]  /*10fd0*/  LDL R0, [R1+0x9c] ;  /* 0x00009c0001007983 */ /* 0x006ea40000100800 */
[----:B--2---:R-:W-:-:S13]  /*10fe0*/  ISETP.NE.AND P0, PT, R0, RZ, PT ;  /* 0x000000ff0000720c */ /* 0x004fda0003f05270 */
[----:B------:R-:W-:Y:S01]  /*10ff0*/  @P0 WARPSYNC 0xffffffff ;  /* 0xffffffff00000948 */ /* 0x000fe20003800000 */
[----:B------:R-:W-:Y:S06]  /*11000*/  @P0 BAR.SYNC.DEFER_BLOCKING 0x5, 0x100 ;  /* 0x0144000000000b1d */ /* 0x000fec0000010000 */
[----:B------:R-:W1:Y:S04]  /*11010*/  @P0 LDS R0, [0x24100] ;  /* 0x02410000ff000984 */ /* 0x000e680000000800 */
[----:B-1----:R1:W-:Y:S04]  /*11020*/  @P0 STL [R1+0x74], R0 ;  /* 0x0000740001000387 */ /* 0x0023e80000100800 */
[----:B------:R-:W-:Y:S06]  /*11030*/  @P0 BAR.ARV 0x4, 0x100 ;  /* 0x0104000000000b1d */ /* 0x000fec0000002000 */
[----:B------:R-:W-:Y:S05]  /*11040*/  @P0 BRA `(.L_x_1121) ;  /* 0x0000007000000947 */ /* 0x000fea0003800000 */
[----:B------:R-:W-:Y:S05]  /*11050*/  BRA.DIV ~URZ, `(.L_x_1122) ;  /* 0x000005327f007947 */ /* 0x000fea000b800000 */
[----:B-1----:R1:W2:Y:S02]  /*11060*/  SHFL.IDX PT, R0, R65, RZ, 0x1f ;  /* 0x00001fff41007589 */ /* 0x0022a400000e0000 */
.L_x_1133:
[----:B------:R-:W-:Y:S01]  /*11070*/  WARPSYNC 0xffffffff ;  /* 0xffffffff00007948 */ /* 0x000fe20003800000 */
[----:B------:R-:W-:Y:S06]  /*11080*/  BAR.SYNC.DEFER_BLOCKING 0x4, 0x100 ;  /* 0x0104000000007b1d */ /* 0x000fec0000010000 */
[----:B--2---:R2:W-:Y:S04]  /*11090*/  STL [R1+0x74], R0 ;  /* 0x0000740001007387 */ /* 0x0045e80000100800 */
[----:B------:R2:W-:Y:S04]  /*110a0*/  @!P6 STS [0x24100], R65 ;  /* 0x02410041ff00e388 */ /* 0x0005e80000000800 */
[----:B------:R-:W-:Y:S06]  /*110b0*/  BAR.ARV 0x5, 0x100 ;  /* 0x0144000000007b1d */ /* 0x000fec0000002000 */
.L_x_1121:
[----:B-12---:R-:W2:Y:S02]  /*110c0*/  LDL R0, [R1+0x74] ;  /* 0x0000740001007983 */ /* 0x006ea40000100800 */
[----:B--2---:R-:W-:-:S13]  /*110d0*/  ISETP.GE.AND P0, PT, R0, c[0x0][0x538], PT ;  /* 0x00014e0000007a0c */ /* 0x004fda0003f06270 */
[----:B---345:R-:W-:Y:S01]  /*110e0*/  @P0 CALL.REL.NOINC `(.L_x_1123) ;  /* 0x0000001000000944 */ /* 0x038fe20003c00000 */
[----:B------:R-:W-:Y:S05]  /*110f0*/  BRA `(.L_x_1124) ;  /* 0xfffef7a000007947 */ /* 0x000fea000383ffff */
.L_x_1123:
[----:B------:R-:W-:Y:S05]  /*11100*/  EXIT ;  /* 0x000000000000794d */ /* 0x000fea0003800000 */
.L_x_1093:
[----:B------:R2:W5:Y:S01]  /*11110*/  LDL R0, [R1+0x4] ;  /* 0x0000040001007983 */ /* 0x0005620000100800 */
[----:B-1----:R-:W-:Y:S02]  /*11120*/  MOV R3, 0x2 ;  /* 0x0000000200037802 */ /* 0x002fe40000000f00 */
[----:B------:R-:W-:Y:S02]  /*11130*/  MOV R2, 0x11150 ;  /* 0x0001115000027802 */ /* 0x000fe40000000f00 */
[----:B--2--5:R-:W-:Y:S05]  /*11140*/  CALL.REL.NOINC `($__internal_2_$__cuda_sm70_shflsync_bfly_p) ;  /* 0x000004a000007944 */ /* 0x024fea0003c00000 */
[----:B------:R-:W-:Y:S01]  /*11150*/  MOV R4, R5 ;  /* 0x0000000500047202 */ /* 0x000fe20000000f00 */
[----:B------:R-:W-:Y:S05]  /*11160*/  BRA `(.L_x_1125) ;  /* 0xffffd70000007947 */ /* 0x000fea000383ffff */
.L_x_1094:
[----:B------:R-:W-:Y:S01]  /*11170*/  IMAD.MOV.U32 R0, RZ, RZ, R4 ;  /* 0x000000ffff007224 */ /* 0x000fe200078e0004 */
[----:B-1----:R-:W-:Y:S02]  /*11180*/  MOV R3, 0x1 ;  /* 0x0000000100037802 */ /* 0x002fe40000000f00 */
[----:B------:R-:W-:Y:S02]  /*11190*/  MOV R2, 0x111b0 ;  /* 0x000111b000027802 */ /* 0x000fe40000000f00 */
[----:B------:R-:W-:Y:S05]  /*111a0*/  CALL.REL.NOINC `($__internal_2_$__cuda_sm70_shflsync_bfly_p) ;  /* 0x0000044000007944 */ /* 0x000fea0003c00000 */
[----:B------:R1:W5:Y:S01]  /*111b0*/  LDL R0, [R1+0x8] ;  /* 0x0000080001007983 */ /* 0x0003620000100800 */
[----:B------:R-:W-:Y:S01]  /*111c0*/  FADD.FTZ R4, R4, R5 ;  /* 0x0000000504047221 */ /* 0x000fe20000010000 */
[----:B------:R-:W-:Y:S02]  /*111d0*/  MOV R3, 0x2 ;  /* 0x0000000200037802 */ /* 0x000fe40000000f00 */
[----:B------:R-:W-:-:S02]  /*111e0*/  MOV R2, 0x11200 ;  /* 0x0001120000027802 */ /* 0x000fc40000000f00 */
[----:B-1---5:R-:W-:Y:S05]  /*111f0*/  CALL.REL.NOINC `($__internal_2_$__cuda_sm70_shflsync_bfly_p) ;  /* 0x000003f000007944 */ /* 0x022fea0003c00000 */
[----:B------:R-:W2:Y:S01]  /*11200*/  LDL.LU R0, [R1+0x8] ;  /* 0x0000080001007983 */ /* 0x000ea20000300800 */
[----:B------:R-:W-:-:S02]  /*11210*/  MOV R3, 0x1 ;  /* 0x0000000100037802 */ /* 0x000fc40000000f00 */
[----:B------:R-:W-:Y:S01]  /*11220*/  MOV R2, 0x11250 ;  /* 0x0001125000027802 */ /* 0x000fe20000000f00 */
[----:B--2---:R-:W-:Y:S02]  /*11230*/  FADD.FTZ R0, R0, R5 ;  /* 0x0000000500007221 */ /* 0x004fe40000010000 */
[----:B------:R-:W-:Y:S05]  /*11240*/  CALL.REL.NOINC `($__internal_2_$__cuda_sm70_shflsync_bfly_p) ;  /* 0x000003a000007944 */ /* 0x000fea0003c00000 */
[----:B------:R-:W-:Y:S01]  /*11250*/  MOV R3, R5 ;  /* 0x0000000500037202 */ /* 0x000fe20000000f00 */
[----:B------:R-:W-:Y:S05]  /*11260*/  BRA `(.L_x_1126) ;  /* 0xffffd69000007947 */ /* 0x000fea000383ffff */
.L_x_1109:
[----:B------:R-:W-:Y:S01]  /*11270*/  IMAD.MOV.U32 R4, RZ, RZ, R10 ;  /* 0x000000ffff047224 */ /* 0x000fe200078e000a */
[----:B------:R-:W-:Y:S01]  /*11280*/  MOV R3, RZ ;  /* 0x000000ff00037202 */ /* 0x000fe20000000f00 */
[----:B------:R-:W-:Y:S01]  /*11290*/  IMAD.MOV.U32 R0, RZ, RZ, 0x181f ;  /* 0x0000181fff007424 */ /* 0x000fe200078e00ff */
[----:B------:R-:W-:Y:S02]  /*112a0*/  MOV R5, 0x112c0 ;  /* 0x000112c000057802 */ /* 0x000fe40000000f00 */
[----:B------:R-:W-:Y:S05]  /*112b0*/  CALL.REL.NOINC `($__internal_3_$__cuda_sm70_shflsync_idx_p) ;  /* 0x0000037000007944 */ /* 0x000fea0003c00000 */
[----:B------:R-:W-:Y:S01]  /*112c0*/  MOV R2, R0 ;  /* 0x0000000000027202 */ /* 0x000fe20000000f00 */
[----:B------:R-:W-:Y:S05]  /*112d0*/  BRA `(.L_x_1127) ;  /* 0xfffff6b000007947 */ /* 0x000fea000383ffff */
.L_x_1110:
[----:B------:R-:W-:Y:S01]  /*112e0*/  IMAD.MOV.U32 R4, RZ, RZ, R12 ;  /* 0x000000ffff047224 */ /* 0x000fe200078e000c */
[----:B------:R-:W-:Y:S01]  /*112f0*/  MOV R3, RZ ;  /* 0x000000ff00037202 */ /* 0x000fe20000000f00 */
[----:B------:R-:W-:Y:S01]  /*11300*/  IMAD.MOV.U32 R0, RZ, RZ, 0x181f ;  /* 0x0000181fff007424 */ /* 0x000fe200078e00ff */
[----:B------:R-:W-:Y:S02]  /*11310*/  MOV R5, 0x11330 ;  /* 0x0001133000057802 */ /* 0x000fe40000000f00 */
[----:B-12---:R-:W-:Y:S05]  /*11320*/  CALL.REL.NOINC `($__internal_3_$__cuda_sm70_shflsync_idx_p) ;  /* 0x0000030000007944 */ /* 0x006fea0003c00000 */
[----:B------:R-:W-:Y:S05]  /*11330*/  BRA `(.L_x_1128) ;  /* 0xfffff67000007947 */ /* 0x000fea000383ffff */
.L_x_1113:
[----:B--2---:R-:W-:Y:S01]  /*11340*/  IMAD.MOV.U32 R4, RZ, RZ, R10 ;  /* 0x000000ffff047224 */ /* 0x004fe200078e000a */
[----:B------:R-:W-:Y:S01]  /*11350*/  MOV R3, 0x1 ;  /* 0x0000000100037802 */ /* 0x000fe20000000f00 */
[----:B----4-:R-:W-:Y:S01]  /*11360*/  IMAD.MOV.U32 R0, RZ, RZ, 0x181f ;  /* 0x0000181fff007424 */ /* 0x010fe200078e00ff */
[----:B------:R-:W-:-:S02]  /*11370*/  MOV R5, 0x11390 ;  /* 0x0001139000057802 */ /* 0x000fc40000000f00 */
[----:B-1-3--:R-:W-:Y:S05]  /*11380*/  CALL.REL.NOINC `($__internal_3_$__cuda_sm70_shflsync_idx_p) ;  /* 0x000002a000007944 */ /* 0x00afea0003c00000 */
[----:B------:R-:W-:Y:S01]  /*11390*/  IMAD.MOV.U32 R2, RZ, RZ, R0 ;  /* 0x000000ffff027224 */ /* 0x000fe200078e0000 */
[----:B------:R-:W-:Y:S01]  /*113a0*/  MOV R3, 0x1 ;  /* 0x0000000100037802 */ /* 0x000fe20000000f00 */
[----:B------:R-:W-:Y:S01]  /*113b0*/  IMAD.MOV.U32 R4, RZ, RZ, R12 ;  /* 0x000000ffff047224 */ /* 0x000fe200078e000c */
[----:B------:R-:W-:-:S02]  /*113c0*/  MOV R0, 0x181f ;  /* 0x0000181f00007802 */ /* 0x000fc40000000f00 */
[----:B------:R-:W-:Y:S02]  /*113d0*/  MOV R5, 0x113f0 ;  /* 0x000113f000057802 */ /* 0x000fe40000000f00 */
[----:B------:R-:W-:Y:S05]  /*113e0*/  CALL.REL.NOINC `($__internal_3_$__cuda_sm70_shflsync_idx_p) ;  /* 0x0000024000007944 */ /* 0x000fea0003c00000 */
[----:B------:R-:W-:Y:S05]  /*113f0*/  BRA `(.L_x_1129) ;  /* 0xfffff75000007947 */ /* 0x000fea000383ffff */
.L_x_1116:
[----:B-1----:R-:W-:Y:S01]  /*11400*/  IMAD.MOV.U32 R4, RZ, RZ, R10 ;  /* 0x000000ffff047224 */ /* 0x002fe200078e000a */
[----:B------:R-:W-:Y:S01]  /*11410*/  MOV R3, 0x2 ;  /* 0x0000000200037802 */ /* 0x000fe20000000f00 */
[----:B----4-:R-:W-:Y:S01]  /*11420*/  IMAD.MOV.U32 R0, RZ, RZ, 0x181f ;  /* 0x0000181fff007424 */ /* 0x010fe200078e00ff */
[----:B------:R-:W-:Y:S02]  /*11430*/  MOV R5, 0x11450 ;  /* 0x0001145000057802 */ /* 0x000fe40000000f00 */
[----:B--23--:R-:W-:Y:S05]  /*11440*/  CALL.REL.NOINC `($__internal_3_$__cuda_sm70_shflsync_idx_p) ;  /* 0x000001e000007944 */ /* 0x00cfea0003c00000 */
[----:B------:R-:W-:Y:S01]  /*11450*/  MOV R2, R0 ;  /* 0x0000000000027202 */ /* 0x000fe20000000f00 */
[----:B------:R-:W-:Y:S05]  /*11460*/  BRA `(.L_x_1130) ;  /* 0xfffff86000007947 */ /* 0x000fea000383ffff */
.L_x_1117:
[----:B------:R-:W-:Y:S01]  /*11470*/  IMAD.MOV.U32 R4, RZ, RZ, R12 ;  /* 0x000000ffff047224 */ /* 0x000fe200078e000c */
[----:B------:R-:W-:Y:S01]  /*11480*/  MOV R3, 0x2 ;  /* 0x0000000200037802 */ /* 0x000fe20000000f00 */
[----:B----4-:R-:W-:Y:S01]  /*11490*/  IMAD.MOV.U32 R0, RZ, RZ, 0x181f ;  /* 0x0000181fff007424 */ /* 0x010fe200078e00ff */
[----:B------:R-:W-:Y:S02]  /*114a0*/  MOV R5, 0x114c0 ;  /* 0x000114c000057802 */ /* 0x000fe40000000f00 */
[----:B-123--:R-:W-:Y:S05]  /*114b0*/  CALL.REL.NOINC `($__internal_3_$__cuda_sm70_shflsync_idx_p) ;  /* 0x0000017000007944 */ /* 0x00efea0003c00000 */
[----:B------:R-:W-:Y:S05]  /*114c0*/  BRA `(.L_x_1131) ;  /* 0xfffff82000007947 */ /* 0x000fea000383ffff */
.L_x_1120:
[----:B-1----:R-:W-:Y:S01]  /*114d0*/  IMAD.MOV.U32 R4, RZ, RZ, R10 ;  /* 0x000000ffff047224 */ /* 0x002fe200078e000a */
[----:B------:R-:W-:Y:S01]  /*114e0*/  MOV R3, 0x3 ;  /* 0x0000000300037802 */ /* 0x000fe20000000f00 */
[----:B------:R-:W-:Y:S01]  /*114f0*/  IMAD.MOV.U32 R0, RZ, RZ, 0x181f ;  /* 0x0000181fff007424 */ /* 0x000fe200078e00ff */
[----:B------:R-:W-:-:S02]  /*11500*/  MOV R5, 0x11520 ;  /* 0x0001152000057802 */ /* 0x000fc40000000f00 */
[----:B--234-:R-:W-:Y:S05]  /*11510*/  CALL.REL.NOINC `($__internal_3_$__cuda_sm70_shflsync_idx_p) ;  /* 0x0000011000007944 */ /* 0x01cfea0003c00000 */
[----:B------:R-:W-:Y:S01]  /*11520*/  IMAD.MOV.U32 R2, RZ, RZ, R0 ;  /* 0x000000ffff027224 */ /* 0x000fe200078e0000 */
[----:B------:R-:W-:Y:S01]  /*11530*/  MOV R3, 0x3 ;  /* 0x0000000300037802 */ /* 0x000fe20000000f00 */
[----:B------:R-:W-:Y:S01]  /*11540*/  IMAD.MOV.U32 R4, RZ, RZ, R12 ;  /* 0x000000ffff047224 */ /* 0x000fe200078e000c */
[----:B------:R-:W-:-:S02]  /*11550*/  MOV R0, 0x181f ;  /* 0x0000181f00007802 */ /* 0x000fc40000000f00 */
[----:B------:R-:W-:Y:S02]  /*11560*/  MOV R5, 0x11580 ;  /* 0x0001158000057802 */ /* 0x000fe40000000f00 */
[----:B------:R-:W-:Y:S05]  /*11570*/  CALL.REL.NOINC `($__internal_3_$__cuda_sm70_shflsync_idx_p) ;  /* 0x000000b000007944 */ /* 0x000fea0003c00000 */
[----:B------:R-:W-:Y:S05]  /*11580*/  BRA `(.L_x_1132) ;  /* 0xfffff8f000007947 */ /* 0x000fea000383ffff */
.L_x_1122:
[----:B------:R-:W-:Y:S01]  /*11590*/  IMAD.MOV.U32 R4, RZ, RZ, R65 ;  /* 0x000000ffff047224 */ /* 0x000fe200078e0041 */
[----:B------:R-:W-:Y:S01]  /*115a0*/  MOV R3, RZ ;  /* 0x000000ff00037202 */ /* 0x000fe20000000f00 */
[----:B-1----:R-:W-:Y:S01]  /*115b0*/  IMAD.MOV.U32 R0, RZ, RZ, 0x1f ;  /* 0x0000001fff007424 */ /* 0x002fe200078e00ff */
[----:B------:R-:W-:Y:S02]  /*115c0*/  MOV R5, 0x115e0 ;  /* 0x000115e000057802 */ /* 0x000fe40000000f00 */
[----:B---345:R-:W-:Y:S05]  /*115d0*/  CALL.REL.NOINC `($__internal_3_$__cuda_sm70_shflsync_idx_p) ;  /* 0x0000005000007944 */ /* 0x038fea0003c00000 */
[----:B------:R-:W-:Y:S05]  /*115e0*/  BRA `(.L_x_1133) ;  /* 0xfffffa8000007947 */ /* 0x000fea000383ffff */
        .weak           $__internal_2_$__cuda_sm70_shflsync_bfly_p
        .type           $__internal_2_$__cuda_sm70_shflsync_bfly_p,@function
        .size           $__internal_2_$__cuda_sm70_shflsync_bfly_p,($__internal_3_$__cuda_sm70_shflsync_idx_p - $__internal_2_$__cuda_sm70_shflsync_bfly_p)
$__internal_2_$__cuda_sm70_shflsync_bfly_p:
[----:B------:R-:W-:Y:S04]  /*115f0*/  WARPSYNC R6 ;  /* 0x0000000600007348 */ /* 0x000fe80003800000 */
[----:B------:R1:W2:Y:S02]  /*11600*/  SHFL.BFLY PT, R5, R0, R3, R7 ;  /* 0x0c00000300057389 */ /* 0x0002a400000e0007 */
[----:B-1----:R-:W-:-:S04]  /*11610*/  MOV R3, 0x0 ;  /* 0x0000000000037802 */ /* 0x002fc80000000f00 */
[----:B--2---:R-:W-:Y:S05]  /*11620*/  RET.REL.NODEC R2 `(_ZN7cutlass13device_kernelIN5flash19enable_sm80_to_sm89INS1_16FlashAttnFwdSm80INS1_25CollectiveMainloopFwdSm80ILi8ELi2ELb1EN4cute5tupleIJNS5_1CILi128EEENS7_ILi96EEENS7_ILi192EEEEEELi192ENS_6half_tEfNS_4arch4Sm80ELb1ELb0ELb1ELb0ELb0ELb0ELb1ELb0EEENS1_21CollectiveEpilogueFwdINS6_IJS8_SA_S9_EEENS6_IJNS7_ILi1EEESI_SI_EEESC_SE_Li256ELb0ELb1ELb0ELb0EEENS1_30DynamicPersistentTileSchedulerILi256ELi256ELb0ELb1ELb0EEEEEEEEEvNT_6ParamsE) ;  /* 0xfffee9d002007950 */ /* 0x004fea0003c3ffff */
        .weak           $__internal_3_$__cuda_sm70_shflsync_idx_p
        .type           $__internal_3_$__cuda_sm70_shflsync_idx_p,@function
        .size           $__internal_3_$__cuda_sm70_shflsync_idx_p,(.L_x_1300 - $__internal_3_$__cuda_sm70_shflsync_idx_p)
$__internal_3_$__cuda_sm70_shflsync_idx_p:
[----:B------:R-:W-:Y:S04]  /*11630*/  WARPSYNC R67 ;  /* 0x0000004300007348 */ /* 0x000fe80003800000 */
[----:B------:R1:W2:Y:S02]  /*11640*/  SHFL.IDX PT, R0, R4, R3, R0 ;  /* 0x0000000304007389 */ /* 0x0002a400000e0000 */
[----:B-1----:R-:W-:Y:S02]  /*11650*/  MOV R4, R5 ;  /* 0x0000000500047202 */ /* 0x002fe40000000f00 */
[----:B------:R-:W-:-:S04]  /*11660*/  MOV R5, 0x0 ;  /* 0x0000000000057802 */ /* 0x000fc80000000f00 */
[----:B--2---:R-:W-:Y:S05]  /*11670*/  RET.REL.NODEC R4 `(_ZN7cutlass13device_kernelIN5flash19enable_sm80_to_sm89INS1_16FlashAttnFwdSm80INS1_25CollectiveMainloopFwdSm80ILi8ELi2ELb1EN4cute5tupleIJNS5_1CILi128EEENS7_ILi96EEENS7_ILi192EEEEEELi192ENS_6half_tEfNS_4arch4Sm80ELb1ELb0ELb1ELb0ELb0ELb0ELb1ELb0EEENS1_21CollectiveEpilogueFwdINS6_IJS8_SA_S9_EEENS6_IJNS7_ILi1EEESI_SI_EEESC_SE_Li256ELb0ELb1ELb0ELb0EEENS1_30DynamicPersistentTileSchedulerILi256ELi256ELb0ELb1ELb0EEEEEEEEEvNT_6ParamsE) ;  /* 0xfffee98004007950 */ /* 0x004fea0003c3ffff */
.L_x_1134:
        /* <DEDUP_REMOVED lines=16> */
.L_x_1300:


//--------------------- .text._ZN7cutlass13device_kernelIN5flash19enable_sm80_to_sm89INS1_16FlashAttnFwdSm80INS1_25CollectiveMainloopFwdSm80ILi8ELi2ELb1EN4cute5tupleIJNS5_1CILi128EEENS7_ILi96EEENS7_ILi192EEEEEELi192ENS_6half_tEfNS_4arch4Sm80ELb1ELb0ELb1ELb1ELb0ELb0ELb1ELb0EEENS1_21CollectiveEpilogueFwdINS6_IJS8_SA_S9_EEENS6_IJNS7_ILi1EEESI_SI_EEESC_SE_Li256ELb1ELb1ELb0ELb0EEENS1_19SingleTileSchedulerILb1ELb0ELb1ELi128EEEEEEEEEvNT_6ParamsE --------------------------
	.section	.text._ZN7cutlass13device_kernelIN5flash19enable_sm80_to_sm89INS1_16FlashAttnFwdSm80INS1_25CollectiveMainloopFwdSm80ILi8ELi2ELb1EN4cute5tupleIJNS5_1CILi128EEENS7_ILi96EEENS7_ILi192EEEEEELi192ENS_6half_tEfNS_4arch4Sm80ELb1ELb0ELb1ELb1ELb0ELb0ELb1ELb0EEENS1_21CollectiveEpilogueFwdINS6_IJS8_SA_S9_EEENS6_IJNS7_ILi1EEESI_SI_EEESC_SE_Li256ELb1ELb1ELb0ELb0EEENS1_19SingleTileSchedulerILb1ELb0ELb1ELi128EEEEEEEEEvNT_6ParamsE,"ax",@progbits
	.sectioninfo	@"SHI_REGISTERS=255"
	.align	128
.text._ZN7cutlass13device_kernelIN5flash19enable_sm80_to_sm89INS1_16FlashAttnFwdSm80INS1_25CollectiveMainloopFwdSm80ILi8ELi2ELb1EN4cute5tupleIJNS5_1CILi128EEENS7_ILi96EEENS7_ILi192EEEEEELi192ENS_6half_tEfNS_4arch4Sm80ELb1ELb0ELb1ELb1ELb0ELb0ELb1ELb0EEENS1_21CollectiveEpilogueFwdINS6_IJS8_SA_S9_EEENS6_IJNS7_ILi1EEESI_SI_EEESC_SE_Li256ELb1ELb1ELb0ELb0EEENS1_19SingleTileSchedulerILb1ELb0ELb1ELi128EEEEEEEEEvNT_6ParamsE:
        .type           _ZN7cutlass13device_kernelIN5flash19enable_sm80_to_sm89INS1_16FlashAttnFwdSm80INS1_25CollectiveMainloopFwdSm80ILi8ELi2ELb1EN4cute5tupleIJNS5_1CILi128EEENS7_ILi96EEENS7_ILi192EEEEEELi192ENS_6half_tEfNS_4arch4Sm80ELb1ELb0ELb1ELb1ELb0ELb0ELb1ELb0EEENS1_21CollectiveEpilogueFwdINS6_IJS8_SA_S9_EEENS6_IJNS7_ILi1EEESI_SI_EEESC_SE_Li256ELb1ELb1ELb0ELb0EEENS1_19SingleTileSchedulerILb1ELb0ELb1ELi128EEEEEEEEEvNT_6ParamsE,@function
        .size           _ZN7cutlass13device_kernelIN5flash19enable_sm80_to_sm89INS1_16FlashAttnFwdSm80INS1_25CollectiveMainloopFwdSm80ILi8ELi2ELb1EN4cute5tupleIJNS5_1CILi128EEENS7_ILi96EEENS7_ILi192EEEEEELi192ENS_6half_tEfNS_4arch4Sm80ELb1ELb0ELb1ELb1ELb0ELb0ELb1ELb0EEENS1_21CollectiveEpilogueFwdINS6_IJS8_SA_S9_EEENS6_IJNS7_ILi1EEESI_SI_EEESC_SE_Li256ELb1ELb1ELb0ELb0EEENS1_19SingleTileSchedulerILb1ELb0ELb1ELi128EEEEEEEEEvNT_6ParamsE,(.L_x_1303 - _ZN7cutlass13device_kernelIN5flash19enable_sm80_to_sm89INS1_16FlashAttnFwdSm80INS1_25CollectiveMainloopFwdSm80ILi8ELi2ELb1EN4cute5tupleIJNS5_1CILi128EEENS7_ILi96EEENS7_ILi192EEEEEELi192ENS_6half_tEfNS_4arch4Sm80ELb1ELb0ELb1ELb1ELb0ELb0ELb1ELb0EEENS1_21CollectiveEpilogueFwdINS6_IJS8_SA_S9_EEENS6_IJNS7_ILi1EEESI_SI_EEESC_SE_Li256ELb1ELb1ELb0ELb0EEENS1_19SingleTileSchedulerILb1ELb0ELb1ELi128EEEEEEEEEvNT_6ParamsE)
        .other          _ZN7cutlass13device_kernelIN5flash19enable_sm80_to_sm89INS1_16FlashAttnFwdSm80INS1_25CollectiveMainloopFwdSm80ILi8ELi2ELb1EN4cute5tupleIJNS5_1CILi128EEENS7_ILi96EEENS7_ILi192EEEEEELi192ENS_6half_tEfNS_4arch4Sm80ELb1ELb0ELb1ELb1ELb0ELb0ELb1ELb0EEENS1_21CollectiveEpilogueFwdINS6_IJS8_SA_S9_EEENS6_IJNS7_ILi1EEESI_SI_EEESC_SE_Li256ELb1ELb1ELb0ELb0EEENS1_19SingleTileSchedulerILb1ELb0ELb1ELi128EEEEEEEEEvNT_6ParamsE,@"STO_CUDA_ENTRY STV_DEFAULT"
_ZN7cutlass13device_kernelIN5flash19enable_sm80_to_sm89INS1_16FlashAttnFwdSm80INS1_25CollectiveMainloopFwdSm80ILi8ELi2ELb1EN4cute5tupleIJNS5_1CILi128EEENS7_ILi96EEENS7_ILi192EEEEEELi192ENS_6half_tEfNS_4arch4Sm80ELb1ELb0ELb1ELb1ELb0ELb0ELb1ELb0EEENS1_21CollectiveEpilogueFwdINS6_IJS8_SA_S9_EEENS6_IJNS7_ILi1EEESI_SI_EEESC_SE_Li256ELb1ELb1ELb0ELb0EEENS1_19SingleTileSchedulerILb1ELb0ELb1ELi128EEEEEEEEEvNT_6ParamsE:
        /* <DEDUP_REMOVED lines=17> */
.L_x_1136:
        /* <DEDUP_REMOVED lines=8> */
.L_x_1138:
[----:B------:R-:W-:-:S04]  /*0190*/  MOV R0, c[0x0][0x54c] ;  /* 0x0001530000007a02 */ /* 0x000fc80000000f00 */
.L_x_1137:
[----:B------:R-:W-:Y:S01]  /*01a0*/  USHF.L.U32 UR8, UR8, 0x7, URZ ;  /* 0x0000000708087899 */ /* 0x000fe2000800063f */
[----:B-----5:R-:W-:-:S05]  /*01b0*/  IMAD R0, R0, c[0x0][0x548], RZ ;  /* 0x0001520000007a24 */ /* 0x020fca00078e02ff */
[----:B------:R-:W-:-:S04]  /*01c0*/  ISETP.LE.AND P0, PT, R0, UR8, PT ;  /* 0x0000000800007c0c */ /* 0x000fc8000bf03270 */
[----:B------:R-:W-:-:S05]  /*01d0*/  SEL R0, R5, 0xffffffff, !P0 ;  /* 0xffffffff05007807 */ /* 0x000fca0004000000 */
[----:B------:R2:W-:Y:S01]  /*01e0*/  STL [R1+0x3c], R0 ;  /* 0x00003c0001007387 */ /* 0x0005e20000100800 */
[----:B------:R-:W-:Y:S05]  /*01f0*/  BRA `(.L_x_1139) ;  /* 0x0000013000007947 */ /* 0x000fea0003800000 */
.L_x_1135:
[----:B------:R-:W-:-:S04]  /*0200*/  ISETP.NE.U32.AND P0, PT, RZ, c[0x0][0x568], PT ;  /* 0x00015a00ff007a0c */ /* 0x000fc80003f05070 */
[----:B------:R-:W-:-:S13]  /*0210*/  ISETP.NE.AND.EX P0, PT, RZ, c[0x0][0x56c], PT, P0 ;  /* 0x00015b00ff007a0c */ /* 0x000fda0003f05300 */
[----:B------:R-:W-:Y:S05]  /*0220*/  @!P0 BRA `(.L_x_1140) ;  /* 0x0000002000008947 */ /* 0x000fea0003800000 */
[----:B------:R1:W5:Y:S01]  /*0230*/  LDG.E R0, [R2.64] ;  /* 0x0000001802007981 */ /* 0x000362000c1e1900 */
[----:B------:R-:W-:Y:S05]  /*0240*/  BRA `(.L_x_1141) ;  /* 0x0000009000007947 */ /* 0x000fea0003800000 */
.L_x_1140:
        /* <DEDUP_REMOVED lines=8> */
.L_x_1142:
[----:B------:R-:W-:-:S04]  /*02d0*/  MOV R0, c[0x0][0x54c] ;  /* 0x0001530000007a02 */ /* 0x000fc80000000f00 */
.L_x_1141:
[----:B------:R-:W-:Y:S01]  /*02e0*/  USHF.L.U32 UR8, UR8, 0x7, URZ ;  /* 0x0000000708087899 */ /* 0x000fe2000800063f */
[----:B-----5:R-:W-:-:S05]  /*02f0*/  IMAD R0, R0, c[0x0][0x548], RZ ;  /* 0x0001520000007a24 */ /* 0x020fca00078e02ff */
[----:B------:R-:W-:-:S04]  /*0300*/  ISETP.LE.AND P0, PT, R0, UR8, PT ;  /* 0x0000000800007c0c */ /* 0x000fc8000bf03270 */
[----:B------:R-:W-:-:S05]  /*0310*/  SEL R0, R5, 0xffffffff, !P0 ;  /* 0xffffffff05007807 */ /* 0x000fca0004000000 */
[----:B------:R2:W-:Y:S04]  /*0320*/  STL [R1+0x3c], R0 ;  /* 0x00003c0001007387 */ /* 0x0005e80000100800 */
.L_x_1139:
        /* <DEDUP_REMOVED lines=32> */
.L_x_1143:
[----:B------:R-:W-:-:S04]  /*0530*/  ISETP.NE.U32.AND P0, PT, RZ, c[0x0][0x368], PT ;  /* 0x0000da00ff007a0c */ /* 0x000fc80003f05070 */
[----:B------:R-:W-:-:S13]  /*0540*/  ISETP.NE.AND.EX P0, PT, RZ, c[0x0][0x36c], PT, P0 ;  /* 0x0000db00ff007a0c */ /* 0x000fda0003f05300 */
[----:B------:R-:W-:Y:S05]  /*0550*/  @!P0 BRA `(.L_x_1144) ;  /* 0x0000004000008947 */ /* 0x000fea0003800000 */
[----:B------:R-:W-:-:S05]  /*0560*/  IMAD.WIDE R2, R39, R26, c[0x0][0x368] ;  /* 0x0000da0027027625 */ /* 0x000fca00078e021a */
[----:B------:R-:W2:Y:S02]  /*0570*/  LDG.E R0, [R2.64] ;  /* 0x0000001802007981 */ /* 0x000ea4000c1e1900 */
[----:B--2---:R1:W2:Y:S02]  /*0580*/  R2UR UR14, R0 ;  /* 0x00000000000e73c2 */ /* 0x0042a400000e0000 */
[----:B-12---:R-:W-:Y:S05]  /*0590*/  BRA `(.L_x_1145) ;  /* 0x0000006000007947 */ /* 0x006fea0003800000 */
.L_x_1144:
[----:B------:R-:W-:Y:S05]  /*05a0*/  @!P6 BRA `(.L_x_1145) ;  /* 0x000000500000e947 */ /* 0x000fea0003800000 */
[----:B------:R1:W2:Y:S04]  /*05b0*/  LDG.E R0, [R2.64] ;  /* 0x0000001802007981 */ /* 0x0002a8000c1e1900 */
[----:B-1----:R-:W3:Y:S01]  /*05c0*/  LDG.E R2, [R2.64+0x4] ;  /* 0x0000041802027981 */ /* 0x002ee2000c1e1900 */
[----:B--2---:R-:W1:Y:S08]  /*05d0*/  R2UR UR14, R0 ;  /* 0x00000000000e73c2 */ /* 0x004e7000000e0000 */
[----:B---3--:R-:W1:Y:S02]  /*05e0*/  R2UR UR4, R2 ;  /* 0x00000000020473c2 */ /* 0x008e6400000e0000 */
[----:B-1----:R-:W-:-:S06]  /*05f0*/  UIADD3 UR14, -UR14, UR4, URZ ;  /* 0x000000040e0e7290 */ /* 0x002fcc000fffe13f */
.L_x_1145:
[----:B------:R-:W-:Y:S01]  /*0600*/  ULDC UR4, c[0x0][0x2c4] ;  /* 0x0000b10000047ab9 */ /* 0x000fe20000000800 */
[----:B-----5:R-:W-:Y:S01]  /*0610*/  IADD3 R10, R7, UR6, RZ ;  /* 0x00000006070a7c10 */ /* 0x020fe2000fffe0ff */
[----:B------:R-:W-:Y:S01]  /*0620*/  UISETP.NE.AND UP2, UPT, UR4, 0x1, UPT ;  /* 0x000000010400788c */ /* 0x000fe2000bf45270 */
[----:B------:R-:W-:Y:S01]  /*0630*/  PLOP3.LUT P1, PT, PT, PT, PT, 0x80, 0x0 ;  /* 0x000000000000781c */ /* 0x000fe20003f2f070 */
[----:B------:R-:W-:Y:S01]  /*0640*/  UIADD3 UR14, -UR6, UR14, URZ ;  /* 0x0000000e060e7290 */ /* 0x000fe2000fffe13f */
[----:B------:R-:W-:Y:S01]  /*0650*/  CS2R R98, SRZ ;  /* 0x0000000000627805 */ /* 0x000fe2000001ff00 */
[----:B------:R-:W-:Y:S01]  /*0660*/  ULDC.64 UR4, c[0x0][0x2c8] ;  /* 0x0000b20000047ab9 */ /* 0x000fe20000000a00 */
[----:B------:R-:W-:Y:S01]  /*0670*/  CS2R R14, SRZ ;  /* 0x00000000000e7805 */ /* 0x000fe2000001ff00 */
[----:B------:R-:W-:Y:S01]  /*0680*/  UIADD3 UR6, UR14, 0x5f, URZ ;  /* 0x0000005f0e067890 */ /* 0x000fe2000fffe03f */
[----:B------:R-:W-:Y:S01]  /*0690*/  IMAD.MOV.U32 R96, RZ, RZ, RZ ;  /* 0x000000ffff607224 */ /* 0x000fe200078e00ff */
[----:B------:R-:W-:Y:S01]  /*06a0*/  CS2R R8, SRZ ;  /* 0x0000000000087805 */ /* 0x000fe2000001ff00 */
[----:B------:R-:W-:Y:S01]  /*06b0*/  IMAD.MOV.U32 R94, RZ, RZ, RZ ;  /* 0x000000ffff5e7224 */ /* 0x000fe200078e00ff */
[----:B------:R-:W-:Y:S01]  /*06c0*/  UIMAD.WIDE UR6, UR6, 0x2aaaaaab, URZ ;  /* 0x2aaaaaab060678a5 */ /* 0x000fe2000f8e023f */
[----:B------:R-:W-:Y:S01]  /*06d0*/  MOV R92, RZ ;  /* 0x000000ff005c7202 */ /* 0x000fe20000000f00 */
[----:B------:R-:W-:Y:S01]  /*06e0*/  @UP2 UIADD3 UR10, UR8, 0x7f, URZ ;  /* 0x0000007f080a2890 */ /* 0x000fe2000fffe03f */
[----:B------:R-:W-:Y:S01]  /*06f0*/  IMAD.MOV.U32 R11, RZ, RZ, RZ ;  /* 0x000000ffff0b7224 */ /* 0x000fe200078e00ff */
[----:B------:R-:W-:Y:S01]  /*0700*/  USHF.R.U32.HI UR6, URZ, 0x1f, UR7 ;  /* 0x0000001f3f067899 */ /* 0x000fe20008011607 */
[----:B------:R-:W-:Y:S01]  /*0710*/  MOV R90, RZ ;  /* 0x000000ff005a7202 */ /* 0x000fe20000000f00 */
[----:B------:R-:W-:Y:S01]  /*0720*/  UIMAD.WIDE.U32 UR10, UR10, UR4, URZ ;  /* 0x000000040a0a72a5 */ /* 0x000fe2000f8e003f */
[----:B------:R-:W-:Y:S01]  /*0730*/  CS2R R12, SRZ ;  /* 0x00000000000c7805 */ /* 0x000fe2000001ff00 */
[----:B------:R-:W-:Y:S01]  /*0740*/  UIADD3 UR4, UR8, 0x7f, URZ ;  /* 0x0000007f08047890 */ /* 0x000fe2000fffe03f */
[----:B------:R-:W-:Y:S01]  /*0750*/  IMAD.MOV.U32 R88, RZ, RZ, RZ ;  /* 0x000000ffff587224 */ /* 0x000fe200078e00ff */
[----:B------:R-:W-:Y:S01]  /*0760*/  @UP2 USHF.R.U32.HI UR4, URZ, UR5, UR11 ;  /* 0x000000053f042299 */ /* 0x000fe2000801160b */
[----:B------:R-:W-:Y:S01]  /*0770*/  MOV R86, RZ ;  /* 0x000000ff00567202 */ /* 0x000fe20000000f00 */
[----:B------:R-:W-:Y:S01]  /*0780*/  UIADD3 UR5, UR14, 0x60, -UR16 ;  /* 0x000000600e057890 */ /* 0x000fe2000fffe810 */
[----:B------:R-:W-:Y:S01]  /*0790*/  CS2R R16, SRZ ;  /* 0x0000000000107805 */ /* 0x000fe2000001ff00 */
[----:B------:R-:W-:Y:S01]  /*07a0*/  ULEA.HI.SX32 UR6, UR7, UR6, 0x1c ;  /* 0x0000000607067291 */ /* 0x000fe2000f8fe23f */
[----:B------:R-:W-:Y:S01]  /*07b0*/  IMAD.MOV.U32 R84, RZ, RZ, RZ ;  /* 0x000000ffff547224 */ /* 0x000fe200078e00ff */
[----:B------:R-:W-:Y:S01]  /*07c0*/  UIADD3 UR4, UR5, UR4, URZ ;  /* 0x0000000405047290 */ /* 0x000fe2000fffe03f */
[----:B------:R-:W-:Y:S01]  /*07d0*/  MOV R82, RZ ;  /* 0x000000ff00527202 */ /* 0x000fe20000000f00 */
[----:B------:R-:W-:Y:S01]  /*07e0*/  CS2R R18, SRZ ;  /* 0x0000000000127805 */ /* 0x000fe2000001ff00 */
[----:B------:R-:W-:Y:S01]  /*07f0*/  IMAD.MOV.U32 R80, RZ, RZ, RZ ;  /* 0x000000ffff507224 */ /* 0x000fe200078e00ff */
[----:B------:R-:W-:Y:S01]  /*0800*/  UIMAD.WIDE UR4, UR4, 0x2aaaaaab, URZ ;  /* 0x2aaaaaab040478a5 */ /* 0x000fe2000f8e023f */
[----:B------:R-:W-:Y:S01]  /*0810*/  MOV R78, RZ ;  /* 0x000000ff004e7202 */ /* 0x000fe20000000f00 */
[----:B------:R-:W-:Y:S01]  /*0820*/  CS2R R20, SRZ ;  /* 0x0000000000147805 */ /* 0x000fe2000001ff00 */
[----:B------:R-:W-:Y:S01]  /*0830*/  IMAD.MOV.U32 R76, RZ, RZ, RZ ;  /* 0x000000ffff4c7224 */ /* 0x000fe200078e00ff */
[----:B------:R-:W-:Y:S01]  /*0840*/  USHF.R.U32.HI UR4, URZ, 0x1f, UR5 ;  /* 0x0000001f3f047899 */ /* 0x000fe20008011605 */
[----:B------:R-:W-:Y:S01]  /*0850*/  MOV R74, RZ ;  /* 0x000000ff004a7202 */ /* 0x000fe20000000f00 */
[----:B------:R-:W-:Y:S01]  /*0860*/  CS2R R22, SRZ ;  /* 0x0000000000167805 */ /* 0x000fe2000001ff00 */
[----:B------:R-:W-:Y:S01]  /*0870*/  IMAD.MOV.U32 R72, RZ, RZ, RZ ;  /* 0x000000ffff487224 */ /* 0x000fe200078e00ff */
[----:B------:R-:W-:Y:S01]  /*0880*/  ULEA.HI.SX32 UR4, UR5, UR4, 0x1c ;  /* 0x0000000405047291 */ /* 0x000fe2000f8fe23f */
[----:B------:R-:W-:Y:S01]  /*0890*/  MOV R70, RZ ;  /* 0x000000ff00467202 */ /* 0x000fe20000000f00 */
[----:B------:R-:W-:Y:S01]  /*08a0*/  CS2R R24, SRZ ;  /* 0x0000000000187805 */ /* 0x000fe2000001ff00 */
[----:B------:R-:W-:Y:S01]  /*08b0*/  IMAD.MOV.U32 R68, RZ, RZ, RZ ;  /* 0x000000ffff447224 */ /* 0x000fe200078e00ff */
[----:B------:R-:W-:Y:S01]  /*08c0*/  UISETP.LT.AND UP0, UPT, UR6, UR4, UPT ;  /* 0x000000040600728c */ /* 0x000fe2000bf01270 */
[----:B------:R-:W-:Y:S01]  /*08d0*/  CS2R R66, SRZ ;  /* 0x0000000000427805 */ /* 0x000fe2000001ff00 */
[----:B------:R-:W-:Y:S01]  /*08e0*/  MOV R64, RZ ;  /* 0x000000ff00407202 */ /* 0x000fe20000000f00 */
[----:B------:R-:W-:Y:S01]  /*08f0*/  CS2R R62, SRZ ;  /* 0x00000000003e7805 */ /* 0x000fe2000001ff00 */
[----:B------:R-:W-:Y:S01]  /*0900*/  USEL UR28, UR6, UR4, UP0 ;  /* 0x00000004061c7287 */ /* 0x000fe20008000000 */
[----:B------:R-:W-:Y:S01]  /*0910*/  IMAD.MOV.U32 R27, RZ, RZ, RZ ;  /* 0x000000ffff1b7224 */ /* 0x000fe200078e00ff */
[----:B------:R-:W-:Y:S01]  /*0920*/  MOV R60, RZ ;  /* 0x000000ff003c7202 */ /* 0x000fe20000000f00 */
[----:B------:R-:W-:Y:S01]  /*0930*/  CS2R R58, SRZ ;  /* 0x00000000003a7805 */ /* 0x000fe2000001ff00 */
[----:B------:R-:W-:Y:S01]  /*0940*/  UISETP.GE.AND UP0, UPT, UR28, 0x1, UPT ;  /* 0x000000011c00788c */ /* 0x000fe2000bf06270 */
[----:B------:R-:W-:Y:S01]  /*0950*/  CS2R R28, SRZ ;  /* 0x00000000001c7805 */ /* 0x000fe2000001ff00 */
[----:B------:R-:W-:Y:S01]  /*0960*/  IMAD.MOV.U32 R56, RZ, RZ, RZ ;  /* 0x000000ffff387224 */ /* 0x000fe200078e00ff */
[----:B------:R-:W-:Y:S01]  /*0970*/  CS2R R54, SRZ ;  /* 0x0000000000367805 */ /* 0x000fe2000001ff00 */
[----:B------:R-:W-:Y:S01]  /*0980*/  MOV R52, RZ ;  /* 0x000000ff00347202 */ /* 0x000fe20000000f00 */
[----:B------:R-:W-:Y:S01]  /*0990*/  CS2R R150, SRZ ;  /* 0x0000000000967805 */ /* 0x000fe2000001ff00 */
[----:B------:R-:W-:Y:S01]  /*09a0*/  PLOP3.LUT P0, PT, PT, PT, UP0, 0x80, 0x0 ;  /* 0x000000000000781c */ /* 0x000fe20003f0f008 */
        /* <DEDUP_REMOVED lines=21> */
[----:B------:R-:W-:Y:S01]  /*0b00*/  CS2R R114, SRZ ;  /* 0x0000000000727805 */ /* 0x000fe2000001ff00 */
[----:B------:R-:W-:Y:S01]  /*0b10*/  IMAD.MOV.U32 R38, RZ, RZ, RZ ;  /* 0x000000ffff267224 */ /* 0x000fe200078e00ff */
[----:B------:R-:W-:Y:S01]  /*0b20*/  MOV R112, RZ ;  /* 0x000000ff00707202 */ /* 0x000fe20000000f00 */
[----:B------:R-:W-:Y:S01]  /*0b30*/  CS2R R110, SRZ ;  /* 0x00000000006e7805 */ /* 0x000fe2000001ff00 */
[----:B------:R-:W-:Y:S01]  /*0b40*/  CS2R R108, SRZ ;  /* 0x00000000006c7805 */ /* 0x000fe2000001ff00 */
[----:B------:R-:W-:Y:S01]  /*0b50*/  CS2R R106, SRZ ;  /* 0x00000000006a7805 */ /* 0x000fe2000001ff00 */
[----:B------:R-:W-:Y:S01]  /*0b60*/  IMAD.MOV.U32 R104, RZ, RZ, RZ ;  /* 0x000000ffff687224 */ /* 0x000fe200078e00ff */
[----:B------:R-:W-:Y:S01]  /*0b70*/  MOV R42, RZ ;  /* 0x000000ff002a7202 */ /* 0x000fe20000000f00 */
[----:B------:R-:W-:Y:S01]  /*0b80*/  IMAD.MOV.U32 R41, RZ, RZ, RZ ;  /* 0x000000ffff297224 */ /* 0x000fe200078e00ff */
[----:B------:R-:W-:Y:S05]  /*0b90*/  @!P0 BRA `(.L_x_1146) ;  /* 0x0000f0f000008947 */ /* 0x000fea0003800000 */
[----:B------:R-:W-:Y:S01]  /*0ba0*/  ISETP.NE.U32.AND P4, PT, RZ, c[0x0][0x340], PT ;  /* 0x0000d000ff007a0c */ /* 0x000fe20003f85070 */
[----:B------:R-:W1:Y:S01]  /*0bb0*/  S2R R15, SR_CTAID.Y ;  /* 0x00000000000f7919 */ /* 0x000e620000002600 */
[----:B------:R-:W-:Y:S01]  /*0bc0*/  SHF.R.S32.HI R110, RZ, 0x1f, R113 ;  /* 0x0000001fff6e7819 */ /* 0x000fe20000011471 */
[----:B------:R-:W-:Y:S01]  /*0bd0*/  UMOV UR10, 0x60 ;  /* 0x00000060000a7882 */ /* 0x000fe20000000000 */
[----:B------:R-:W-:Y:S01]  /*0be0*/  ISETP.NE.AND.EX P4, PT, RZ, c[0x0][0x344], PT, P4 ;  /* 0x0000d100ff007a0c */ /* 0x000fe20003f85340 */
[----:B------:R-:W-:-:S12]  /*0bf0*/  ULDC.64 UR4, c[0x0][0x208] ;  /* 0x0000820000047ab9 */ /* 0x000fd80000000a00 */
[----:B------:R-:W-:-:S05]  /*0c00*/  @P4 IMAD.WIDE R2, R39, R26, c[0x0][0x340] ;  /* 0x0000d00027024625 */ /* 0x000fca00078e021a */
[----:B------:R2:W3:Y:S01]  /*0c10*/  @P4 LDG.E R19, [R2.64] ;  /* 0x0000001802134981 */ /* 0x0004e2000c1e1900 */
[-C--:B------:R-:W-:Y:S01]  /*0c20*/  LEA.HI R34, R110, R113.reuse, RZ, 0x3 ;  /* 0x000000716e227211 */ /* 0x080fe200078f18ff */
[----:B------:R-:W-:Y:S01]  /*0c30*/  UIMAD.WIDE.U32 UR12, UR10, UR4, URZ ;  /* 0x000000040a0c72a5 */ /* 0x000fe2000f8e003f */
[----:B------:R-:W-:Y:S01]  /*0c40*/  SHF.R.S32.HI R0, RZ, 0x1f, R6 ;  /* 0x0000001fff007819 */ /* 0x000fe20000011406 */
[----:B------:R-:W-:Y:S01]  /*0c50*/  UIMAD UR9, UR28, -0x60, UR10 ;  /* 0xffffffa01c0978a4 */ /* 0x000fe2000f8e020a */
[----:B------:R-:W-:Y:S01]  /*0c60*/  SHF.R.S32.HI R12, RZ, 0x3, R34 ;  /* 0x00000003ff0c7819 */ /* 0x000fe20000011422 */
[----:B------:R-:W-:Y:S01]  /*0c70*/  ULDC UR6, c[0x0][0x2c4] ;  /* 0x0000b10000067ab9 */ /* 0x000fe20000000800 */
[----:B------:R-:W-:Y:S01]  /*0c80*/  PLOP3.LUT P1, PT, PT, PT, UP2, 0x80, 0x0 ;  /* 0x000000000000781c */ /* 0x000fe20003f2f028 */
[----:B------:R-:W-:Y:S01]  /*0c90*/  IMAD R0, R0, c[0x0][0x178], RZ ;  /* 0x00005e0000007a24 */ /* 0x000fe200078e02ff */
[----:B------:R-:W-:Y:S01]  /*0ca0*/  PLOP3.LUT P0, PT, PT, PT, UP2, 0x80, 0x0 ;  /* 0x000000000000781c */ /* 0x000fe20003f0f028 */
[----:B------:R-:W-:Y:S01]  /*0cb0*/  IMAD.U32 R8, RZ, RZ, UR12 ;  /* 0x0000000cff087e24 */ /* 0x000fe2000f8e00ff */
[----:B-1----:R-:W-:Y:S01]  /*0cc0*/  SHF.R.S32.HI R20, RZ, 0x1f, R15 ;  /* 0x0000001fff147819 */ /* 0x002fe2000001140f */
[----:B------:R-:W-:Y:S01]  /*0cd0*/  IMAD R0, R6, c[0x0][0x17c], R0 ;  /* 0x00005f0006007a24 */ /* 0x000fe200078e0200 */
[----:B------:R-:W-:Y:S01]  /*0ce0*/  SHF.R.S32.HI R18, RZ, 0x1f, R39 ;  /* 0x0000001fff127819 */ /* 0x000fe20000011427 */
[----:B------:R-:W-:Y:S01]  /*0cf0*/  IMAD.MOV.U32 R33, RZ, RZ, R8 ;  /* 0x000000ffff217224 */ /* 0x000fe200078e0008 */
[----:B------:R-:W-:Y:S01]  /*0d00*/  IADD3 R11, R12, UR8, RZ ;  /* 0x000000080c0b7c10 */ /* 0x000fe2000fffe0ff */
[----:B------:R-:W-:Y:S01]  /*0d10*/  IMAD R7, R20, c[0x0][0x1b8], RZ ;  /* 0x00006e0014077a24 */ /* 0x000fe200078e02ff */
[----:B------:R-:W-:Y:S01]  /*0d20*/  SEL R5, R18, RZ, !P2 ;  /* 0x000000ff12057207 */ /* 0x000fe20005000000 */
[----:B------:R-:W-:Y:S01]  /*0d30*/  UIMAD UR6, UR16, UR6, URZ ;  /* 0x00000006100672a4 */ /* 0x000fe2000f8e023f */
[----:B------:R-:W-:Y:S01]  /*0d40*/  IMAD.U32 R9, RZ, RZ, UR13 ;  /* 0x0000000dff097e24 */ /* 0x000fe2000f8e00ff */
[----:B------:R-:W-:Y:S01]  /*0d50*/  IADD3 R9, R11, 0x20, RZ ;  /* 0x000000200b097810 */ /* 0x000fe20007ffe0ff */
[----:B------:R-:W-:Y:S01]  /*0d60*/  IMAD R7, R15, c[0x0][0x1bc], R7 ;  /* 0x00006f000f077a24 */ /* 0x000fe200078e0207 */
[----:B------:R-:W-:Y:S01]  /*0d70*/  UIADD3 UR15, UR28, -0x1, URZ ;  /* 0xffffffff1c0f7890 */ /* 0x000fe2000fffe03f */
[----:B------:R-:W-:Y:S01]  /*0d80*/  IMAD R5, R5, c[0x0][0x1c0], RZ ;  /* 0x0000700005057a24 */ /* 0x000fe200078e02ff */
[----:B------:R-:W-:Y:S01]  /*0d90*/  BAR.SYNC.DEFER_BLOCKING 0x0 ;  /* 0x0000000000007b1d */ /* 0x000fe20000010000 */
[----:B--2---:R-:W-:Y:S01]  /*0da0*/  LOP3.LUT R2, R34, 0xfffffff8, RZ, 0xc0, !PT ;  /* 0xfffffff822027812 */ /* 0x004fe200078ec0ff */
[----:B------:R-:W-:Y:S01]  /*0db0*/  USHF.R.S32.HI UR11, URZ, 0x1f, UR15 ;  /* 0x0000001f3f0b7899 */ /* 0x000fe2000801140f */
[----:B------:R-:W-:Y:S01]  /*0dc0*/  ISETP.GE.AND P5, PT, R9, UR6, PT ;  /* 0x0000000609007c0c */ /* 0x000fe2000bfa6270 */
[----:B------:R-:W-:Y:S01]  /*0dd0*/  IMAD.MOV.U32 R38, RZ, RZ, c[0x0][0x1e0] ;  /* 0x00007800ff267624 */ /* 0x000fe200078e00ff */
[----:B------:R-:W-:Y:S01]  /*0de0*/  IADD3 R9, R11, 0x60, RZ ;  /* 0x000000600b097810 */ /* 0x000fe20007ffe0ff */
[----:B------:R-:W-:Y:S01]  /*0df0*/  IMAD.IADD R42, R113, 0x1, -R2 ;  /* 0x00000001712a7824 */ /* 0x000fe200078e0a02 */
[----:B------:R-:W-:Y:S01]  /*0e00*/  LEA.HI R109, R110, R113, RZ, 0x5 ;  /* 0x000000716e6d7211 */ /* 0x000fe200078f28ff */
[----:B------:R-:W-:Y:S01]  /*0e10*/  IMAD.WIDE.U32 R2, R6, c[0x0][0x178], RZ ;  /* 0x00005e0006027a25 */ /* 0x000fe200078e00ff */
[----:B------:R-:W-:Y:S01]  /*0e20*/  ISETP.GE.AND P3, PT, R9, UR6, PT ;  /* 0x0000000609007c0c */ /* 0x000fe2000bf66270 */
[----:B------:R-:W-:Y:S01]  /*0e30*/  UISETP.GE.AND UP0, UPT, UR28, 0x2, UPT ;  /* 0x000000021c00788c */ /* 0x000fe2000bf06270 */
[----:B------:R-:W-:Y:S01]  /*0e40*/  STL [R1+0x40], R42 ;  /* 0x0000402a01007387 */ /* 0x000fe20000100800 */
[----:B------:R-:W-:Y:S01]  /*0e50*/  IMAD R4, R42, 0x20, R12 ;  /* 0x000000202a047824 */ /* 0x000fe200078e020c */
[----:B------:R-:W-:Y:S01]  /*0e60*/  SHF.R.S32.HI R108, RZ, 0x5, R109 ;  /* 0x00000005ff6c7819 */ /* 0x000fe2000001146d */
[----:B------:R-:W-:-:S02]  /*0e70*/  IMAD.IADD R3, R3, 0x1, R0 ;  /* 0x0000000103037824 */ /* 0x000fc400078e0200 */
[----:B------:R-:W-:Y:S01]  /*0e80*/  IMAD.MOV.U32 R239, RZ, RZ, 0x20 ;  /* 0x00000020ffef7424 */ /* 0x000fe200078e00ff */
[----:B------:R-:W-:Y:S01]  /*0e90*/  IADD3 R6, R4, UR8, RZ ;  /* 0x0000000804067c10 */ /* 0x000fe2000fffe0ff */
[----:B------:R-:W-:-:S04]  /*0ea0*/  IMAD.WIDE.U32 R2, R15, c[0x0][0x1b8], R2 ;  /* 0x00006e000f027a25 */ /* 0x000fc800078e0002 */
[----:B------:R-:W-:Y:S01]  /*0eb0*/  @P1 IMAD.HI.U32 R0, R6, c[0x0][0x2c8], RZ ;  /* 0x0000b20006001a27 */ /* 0x000fe200078e00ff */
[----:B------:R-:W-:-:S03]  /*0ec0*/  ISETP.GE.AND P1, PT, R11, UR6, PT ;  /* 0x000000060b007c0c */ /* 0x000fc6000bf26270 */
[----:B------:R-:W-:Y:S01]  /*0ed0*/  IMAD.MOV.U32 R4, RZ, RZ, R6 ;  /* 0x000000ffff047224 */ /* 0x000fe200078e0006 */
[----:B------:R-:W-:Y:S01]  /*0ee0*/  @P0 SHF.R.U32.HI R4, RZ, c[0x0][0x2cc], R0 ;  /* 0x0000b300ff040a19 */ /* 0x000fe20000011600 */
[----:B------:R-:W-:Y:S01]  /*0ef0*/  IMAD.IADD R3, R3, 0x1, R7 ;  /* 0x0000000103037824 */ /* 0x000fe200078e0207 */
[----:B------:R-:W-:-:S03]  /*0f00*/  SEL R0, R39, RZ, !P2 ;  /* 0x000000ff27007207 */ /* 0x000fc60005000000 */
[--C-:B------:R-:W-:Y:S02]  /*0f10*/  IMAD.MOV R8, RZ, RZ, -R4.reuse ;  /* 0x000000ffff087224 */ /* 0x100fe400078e0a04 */
[C---:B------:R-:W-:Y:S01]  /*0f20*/  IMAD R7, R0.reuse, c[0x0][0x1c4], R5 ;  /* 0x0000710000077a24 */ /* 0x040fe200078e0205 */
[----:B------:R-:W-:Y:S01]  /*0f30*/  SHF.R.S32.HI R5, RZ, 0x1f, R4 ;  /* 0x0000001fff057819 */ /* 0x000fe20000011404 */
[----:B------:R-:W-:-:S04]  /*0f40*/  IMAD.WIDE.U32 R2, R0, c[0x0][0x1c0], R2 ;  /* 0x0000700000027a25 */ /* 0x000fc800078e0002 */
[----:B------:R-:W-:Y:S02]  /*0f50*/  IMAD.U32 R0, RZ, RZ, UR9 ;  /* 0x00000009ff007e24 */ /* 0x000fe4000f8e00ff */
[----:B------:R-:W-:Y:S01]  /*0f60*/  IMAD R8, R8, c[0x0][0x2c4], R6 ;  /* 0x0000b10008087a24 */ /* 0x000fe200078e0206 */
[----:B------:R-:W-:Y:S01]  /*0f70*/  SHF.R.S32.HI R6, RZ, 0x1f, R10 ;  /* 0x0000001fff067819 */ /* 0x000fe2000001140a */
[----:B------:R-:W-:Y:S01]  /*0f80*/  IMAD.IADD R3, R3, 0x1, R7 ;  /* 0x0000000103037824 */ /* 0x000fe200078e0207 */
[----:B------:R-:W-:Y:S02]  /*0f90*/  IADD3 R10, P0, R10, R12, RZ ;  /* 0x0000000c0a0a7210 */ /* 0x000fe40007f1e0ff */
[----:B------:R-:W-:Y:S01]  /*0fa0*/  IADD3 R28, R0, UR14, -R12 ;  /* 0x0000000e001c7c10 */ /* 0x000fe2000fffe80c */
[----:B------:R-:W-:Y:S01]  /*0fb0*/  IMAD R0, R5, c[0x0][0x1b0], RZ ;  /* 0x00006c0005007a24 */ /* 0x000fe200078e02ff */
[C---:B------:R-:W-:Y:S01]  /*0fc0*/  LEA.HI.X.SX32 R14, R12.reuse, R6, 0x1, P0 ;  /* 0x000000060c0e7211 */ /* 0x040fe200000f0eff */
[----:B------:R-:W-:Y:S01]  /*0fd0*/  IMAD.SHL.U32 R6, R12, 0x40, RZ ;  /* 0x000000400c067824 */ /* 0x000fe200078e00ff */
[----:B------:R-:W-:Y:S01]  /*0fe0*/  IADD3 R12, R11, 0x40, RZ ;  /* 0x000000400b0c7810 */ /* 0x000fe20007ffe0ff */
[----:B------:R-:W-:-:S02]  /*0ff0*/  IMAD R13, R4, c[0x0][0x1b4], R0 ;  /* 0x00006d00040d7a24 */ /* 0x000fc400078e0200 */
[----:B------:R-:W-:Y:S01]  /*1000*/  IMAD.WIDE.U32 R4, R4, c[0x0][0x1b0], R2 ;  /* 0x00006c0004047a25 */ /* 0x000fe200078e0002 */
[----:B------:R-:W-:Y:S02]  /*1010*/  LOP3.LUT R0, R6, 0x1c0, RZ, 0xc0, !PT ;  /* 0x000001c006007812 */ /* 0x000fe400078ec0ff */
[----:B------:R-:W-:Y:S01]  /*1020*/  SHF.R.S32.HI R3, RZ, 0x1f, R8 ;  /* 0x0000001fff037819 */ /* 0x000fe20000011408 */
[----:B------:R-:W-:Y:S01]  /*1030*/  IMAD.SHL.U32 R2, R42, 0x8, RZ ;  /* 0x000000082a027824 */ /* 0x000fe200078e00ff */
[----:B------:R-:W-:Y:S01]  /*1040*/  SHF.R.U32.HI R6, RZ, 0x3, R0 ;  /* 0x00000003ff067819 */ /* 0x000fe20000011600 */
[----:B------:R-:W-:Y:S01]  /*1050*/  IMAD.IADD R5, R5, 0x1, R13 ;  /* 0x0000000105057824 */ /* 0x000fe200078e020d */
[----:B------:R-:W-:Y:S01]  /*1060*/  ISETP.GE.AND P2, PT, R12, UR6, PT ;  /* 0x000000060c007c0c */ /* 0x000fe2000bf46270 */
[----:B------:R-:W-:Y:S01]  /*1070*/  ULDC.64 UR6, c[0x0][0x1e0] ;  /* 0x0000780000067ab9 */ /* 0x000fe20000000a00 */
[--C-:B------:R-:W-:Y:S01]  /*1080*/  LOP3.LUT R7, R0, 0x38, R2.reuse, 0xf8, !PT ;  /* 0x0000003800077812 */ /* 0x100fe200078ef802 */
[----:B------:R-:W-:Y:S01]  /*1090*/  IMAD R0, R3, c[0x0][0x1a8], RZ ;  /* 0x00006a0003007a24 */ /* 0x000fe200078e02ff */
[----:B------:R-:W-:Y:S01]  /*10a0*/  SHF.R.S32.HI R3, RZ, 0x1f, R2 ;  /* 0x0000001fff037819 */ /* 0x000fe20000011402 */
[----:B------:R-:W-:Y:S01]  /*10b0*/  IMAD.WIDE.U32 R4, R8, c[0x0][0x1a8], R4 ;  /* 0x00006a0008047a25 */ /* 0x000fe200078e0004 */
[----:B------:R-:W-:Y:S01]  /*10c0*/  LOP3.LUT R13, R7, R6, RZ, 0x3c, !PT ;  /* 0x00000006070d7212 */ /* 0x000fe200078e3cff */
[----:B------:R-:W-:Y:S01]  /*10d0*/  UIMAD.WIDE.U32 UR18, UR10, UR6, URZ ;  /* 0x000000060a1272a5 */ /* 0x000fe2000f8e003f */
[----:B------:R-:W-:Y:S01]  /*10e0*/  IADD3 R31, R2, 0x40, RZ ;  /* 0x00000040021f7810 */ /* 0x000fe20007ffe0ff */
[----:B------:R-:W-:Y:S01]  /*10f0*/  IMAD R7, R8, c[0x0][0x1ac], R0 ;  /* 0x00006b0008077a24 */ /* 0x000fe200078e0200 */
[----:B------:R-:W-:Y:S01]  /*1100*/  LEA R17, P0, R4, c[0x0][0x160], 0x1 ;  /* 0x0000580004117a11 */ /* 0x000fe200078008ff */
[----:B------:R-:W-:Y:S01]  /*1110*/  IMAD R0, R14, c[0x0][0x208], RZ ;  /* 0x000082000e007a24 */ /* 0x000fe200078e02ff */
[----:B------:R-:W-:Y:S01]  /*1120*/  IADD3 R32, R2, 0x80, RZ ;  /* 0x0000008002207810 */ /* 0x000fe20007ffe0ff */
[----:B------:R-:W-:Y:S01]  /*1130*/  IMAD R6, R14, c[0x0][0x1e0], RZ ;  /* 0x000078000e067a24 */ /* 0x000fe200078e02ff */
[----:B------:R-:W-:Y:S01]  /*1140*/  LEA.HI R14, R110, R113, RZ, 0x6 ;  /* 0x000000716e0e7211 */ /* 0x000fe200078f30ff */
[----:B------:R-:W-:Y:S01]  /*1150*/  IMAD R12, R10, c[0x0][0x20c], R0 ;  /* 0x000083000a0c7a24 */ /* 0x000fe200078e0200 */
[----:B------:R-:W-:Y:S01]  /*1160*/  UIMAD UR6, UR10, UR7, URZ ;  /* 0x000000070a0672a4 */ /* 0x000fe2000f8e023f */
[----:B------:R-:W-:-:S02]  /*1170*/  IMAD.IADD R0, R5, 0x1, R7 ;  /* 0x0000000105007824 */ /* 0x000fc400078e0207 */
[C---:B------:R-:W-:Y:S01]  /*1180*/  IMAD R11, R10.reuse, c[0x0][0x1e4], R6 ;  /* 0x000079000a0b7a24 */ /* 0x040fe200078e0206 */
[----:B------:R-:W-:Y:S01]  /*1190*/  UIADD3 UR6, UR19, UR6, URZ ;  /* 0x0000000613067290 */ /* 0x000fe2000fffe03f */
[----:B------:R-:W-:Y:S01]  /*11a0*/  IMAD.WIDE.U32 R8, R10, c[0x0][0x1e0], R2 ;  /* 0x000078000a087a25 */ /* 0x000fe200078e0002 */
[----:B------:R-:W-:Y:S02]  /*11b0*/  LEA.HI.X R16, R4, c[0x0][0x164], R0, 0x1, P0 ;  /* 0x0000590004107a11 */ /* 0x000fe400000f0c00 */
[----:B------:R-:W-:Y:S01]  /*11c0*/  SHFL.IDX PT, R4, R17, RZ, 0x181f ;  /* 0x00181fff11047589 */ /* 0x000fe200000e0000 */
[----:B------:R-:W-:Y:S01]  /*11d0*/  IMAD.SHL.U32 R0, R14, 0x8, RZ ;  /* 0x000000080e007824 */ /* 0x000fe200078e00ff */
[----:B------:R-:W-:Y:S01]  /*11e0*/  ISETP.GE.AND P0, PT, R31, c[0x0][0x198], PT ;  /* 0x000066001f007a0c */ /* 0x000fe20003f06270 */
[----:B------:R-:W-:Y:S01]  /*11f0*/  IMAD.WIDE.U32 R6, R10, c[0x0][0x208], R2 ;  /* 0x000082000a067a25 */ /* 0x000fe200078e0002 */
[----:B------:R-:W1:Y:S01]  /*1200*/  SHFL.IDX PT, R5, R16, RZ, 0x181f ;  /* 0x00181fff10057589 */ /* 0x000e6200000e0000 */
[----:B------:R-:W-:Y:S01]  /*1210*/  UIMAD UR7, UR6, UR15, URZ ;  /* 0x0000000f060772a4 */ /* 0x000fe2000f8e023f */
[----:B------:R-:W-:Y:S01]  /*1220*/  LOP3.LUT R24, R13, 0xfffffe00, R0, 0xf8, !PT ;  /* 0xfffffe000d187812 */ /* 0x000fe200078ef800 */
[----:B------:R-:W-:-:S02]  /*1230*/  IMAD R10, R20, c[0x0][0x1e8], RZ ;  /* 0x00007a00140a7a24 */ /* 0x000fc400078e02ff */
[----:B------:R-:W-:Y:S01]  /*1240*/  IMAD.IADD R9, R9, 0x1, R11 ;  /* 0x0000000109097824 */ /* 0x000fe200078e020b */
[----:B------:R-:W-:Y:S01]  /*1250*/  UIMAD UR7, UR11, UR18, UR7 ;  /* 0x000000120b0772a4 */ /* 0x000fe2000f8e0207 */
[C---:B------:R-:W-:Y:S01]  /*1260*/  IMAD R0, R15.reuse, c[0x0][0x1ec], R10 ;  /* 0x00007b000f007a24 */ /* 0x040fe200078e020a */
[----:B------:R-:W-:Y:S01]  /*1270*/  STL [R1+0x38], R24 ;  /* 0x0000381801007387 */ /* 0x000fe20000100800 */
[----:B------:R-:W-:-:S04]  /*1280*/  IMAD.WIDE.U32 R8, R15, c[0x0][0x1e8], R8 ;  /* 0x00007a000f087a25 */ /* 0x000fc800078e0008 */
[----:B------:R-:W-:Y:S02]  /*1290*/  IMAD.IADD R7, R7, 0x1, R12 ;  /* 0x0000000107077824 */ /* 0x000fe400078e020c */
[----:B------:R-:W-:Y:S01]  /*12a0*/  IMAD.IADD R21, R9, 0x1, R0 ;  /* 0x0000000109157824 */ /* 0x000fe200078e0200 */
[----:B------:R-:W-:Y:S01]  /*12b0*/  @!P1 SHF.R.S32.HI R0, RZ, 0x1f, R31 ;  /* 0x0000001fff009819 */ /* 0x000fe2000001141f */
[----:B------:R-:W-:Y:S01]  /*12c0*/  IMAD.WIDE.U32 R10, R15, c[0x0][0x210], R6 ;  /* 0x000084000f0a7a25 */ /* 0x000fe200078e0006 */
[----:B------:R-:W-:Y:S02]  /*12d0*/  @!P1 SHF.R.S32.HI R9, RZ, 0x1f, R32 ;  /* 0x0000001fff099819 */ /* 0x000fe40000011420 */
[----:B------:R-:W-:Y:S01]  /*12e0*/  @!P1 LEA.HI R6, R0, R31, RZ, 0x3 ;  /* 0x0000001f00069211 */ /* 0x000fe200078f18ff */
[----:B------:R-:W-:Y:S01]  /*12f0*/  IMAD R12, R20, c[0x0][0x210], RZ ;  /* 0x00008400140c7a24 */ /* 0x000fe200078e02ff */
[----:B------:R-:W-:Y:S01]  /*1300*/  @!P1 LEA.HI R0, R9, R32, RZ, 0x3 ;  /* 0x0000002009009211 */ /* 0x000fe200078f18ff */
[----:B------:R-:W-:Y:S01]  /*1310*/  IMAD.MOV.U32 R20, RZ, RZ, R8 ;  /* 0x000000ffff147224 */ /* 0x000fe200078e0008 */
[----:B------:R-:W-:Y:S01]  /*1320*/  @!P1 LOP3.LUT R6, R6, 0xfffffff8, RZ, 0xc0, !PT ;  /* 0xfffffff806069812 */ /* 0x000fe200078ec0ff */
[----:B------:R-:W-:Y:S01]  /*1330*/  IMAD R12, R15, c[0x0][0x214], R12 ;  /* 0x000085000f0c7a24 */ /* 0x000fe200078e020c */
[----:B------:R-:W-:Y:S01]  /*1340*/  SHFL.IDX PT, R8, R17, 0x1, 0x181f ;  /* 0x00381f0011087f89 */ /* 0x000fe200000e0000 */
[----:B------:R-:W-:Y:S01]  /*1350*/  @!P1 LOP3.LUT R0, R0, 0xfffffff8, RZ, 0xc0, !PT ;  /* 0xfffffff800009812 */ /* 0x000fe200078ec0ff */
[----:B------:R-:W-:-:S02]  /*1360*/  IMAD.MOV.U32 R22, RZ, RZ, R10 ;  /* 0x000000ffff167224 */ /* 0x000fc400078e000a */
[----:B-1----:R-:W-:Y:S01]  /*1370*/  @!P1 IMAD.WIDE R14, R6, 0x2, R4 ;  /* 0x00000002060e9825 */ /* 0x002fe200078e0204 */
[----:B------:R-:W1:Y:S03]  /*1380*/  SHFL.IDX PT, R9, R16, 0x1, 0x181f ;  /* 0x00381f0010097f89 */ /* 0x000e6600000e0000 */
[----:B------:R-:W-:Y:S02]  /*1390*/  IMAD.IADD R23, R11, 0x1, R12 ;  /* 0x000000010b177824 */ /* 0x000fe400078e020c */
[----:B------:R-:W-:Y:S01]  /*13a0*/  @!P1 IMAD.WIDE R12, R0, 0x2, R4 ;  /* 0x00000002000c9825 */ /* 0x000fe200078e0204 */
[----:B------:R-:W-:-:S03]  /*13b0*/  @!P5 SHF.R.S32.HI R0, RZ, 0x1f, R32 ;  /* 0x0000001fff00d819 */ /* 0x000fc60000011420 */
[----:B------:R-:W-:Y:S01]  /*13c0*/  IMAD.SHL.U32 R35, R24, 0x2, RZ ;  /* 0x0000000218237824 */ /* 0x000fe200078e00ff */
[----:B------:R-:W-:-:S04]  /*13d0*/  @!P5 LEA.HI R0, R0, R32, RZ, 0x3 ;  /* 0x000000200000d211 */ /* 0x000fc800078f18ff */
[----:B------:R-:W-:Y:S01]  /*13e0*/  @!P5 LOP3.LUT R0, R0, 0xfffffff8, RZ, 0xc0, !PT ;  /* 0xfffffff80000d812 */ /* 0x000fe200078ec0ff */
[----:B------:R-:W-:Y:S04]  /*13f0*/  STL [R1+0x8], R35 ;  /* 0x0000082301007387 */ /* 0x000fe80000100800 */
[----:B-1----:R-:W-:Y:S01]  /*1400*/  @!P5 IMAD.WIDE R24, R0, 0x2, R8 ;  /* 0x000000020018d825 */ /* 0x002fe200078e0208 */
[----:B------:R-:W-:-:S03]  /*1410*/  @!P2 SHF.R.S32.HI R0, RZ, 0x1f, R32 ;  /* 0x0000001fff00a819 */ /* 0x000fc60000011420 */
[--C-:B---3--:R-:W-:Y:S01]  /*1420*/  @P4 IMAD.MOV.U32 R6, RZ, RZ, R19.reuse ;  /* 0x000000ffff064224 */ /* 0x108fe200078e0013 */
[----:B------:R-:W-:Y:S01]  /*1430*/  @P4 SHF.R.S32.HI R7, RZ, 0x1f, R19 ;  /* 0x0000001fff074819 */ /* 0x000fe20000011413 */
[----:B------:R-:W-:Y:S02]  /*1440*/  @!P4 IMAD.MOV.U32 R6, RZ, RZ, R39 ;  /* 0x000000ffff06c224 */ /* 0x000fe400078e0027 */
[----:B------:R-:W-:Y:S01]  /*1450*/  @!P4 IMAD.MOV.U32 R7, RZ, RZ, R18 ;  /* 0x000000ffff07c224 */ /* 0x000fe200078e0012 */
[----:B------:R-:W-:Y:S01]  /*1460*/  @!P1 LEA R10, P4, R2, R4, 0x1 ;  /* 0x00000004020a9211 */ /* 0x000fe200078808ff */
[----:B------:R-:W-:Y:S01]  /*1470*/  IMAD.MOV.U32 R39, RZ, RZ, c[0x0][0x1e4] ;  /* 0x00007900ff277624 */ /* 0x000fe200078e00ff */
[----:B------:R-:W-:Y:S01]  /*1480*/  SEL R30, R6, RZ, !P6 ;  /* 0x000000ff061e7207 */ /* 0x000fe20007000000 */
[----:B------:R-:W-:Y:S01]  /*1490*/  SHFL.IDX PT, R4, R17, 0x3, 0x181f ;  /* 0x00781f0011047f89 */ /* 0x000fe200000e0000 */
[----:B------:R-:W-:Y:S02]  /*14a0*/  @!P5 SHF.R.S32.HI R6, RZ, 0x1f, R31 ;  /* 0x0000001fff06d819 */ /* 0x000fe4000001141f */
[----:B------:R-:W-:Y:S01]  /*14b0*/  @!P1 LEA.HI.X R11, R2, R5, R3, 0x1, P4 ;  /* 0x00000005020b9211 */ /* 0x000fe200020f0c03 */
[----:B------:R-:W-:Y:S01]  /*14c0*/  IMAD.WIDE.U32 R20, R30, c[0x0][0x1f0], R20 ;  /* 0x00007c001e147a25 */ /* 0x000fe200078e0014 */
[----:B------:R-:W-:-:S02]  /*14d0*/  @!P5 LEA.HI R6, R6, R31, RZ, 0x3 ;  /* 0x0000001f0606d211 */ /* 0x000fc400078f18ff */
[----:B------:R-:W-:Y:S01]  /*14e0*/  SEL R29, R7, RZ, !P6 ;  /* 0x000000ff071d7207 */ /* 0x000fe20007000000 */
[----:B------:R-:W-:Y:S01]  /*14f0*/  IMAD.MOV.U32 R40, RZ, RZ, R20 ;  /* 0x000000ffff287224 */ /* 0x000fe200078e0014 */
[----:B------:R-:W-:Y:S01]  /*1500*/  @!P5 LOP3.LUT R5, R6, 0xfffffff8, RZ, 0xc0, !PT ;  /* 0xfffffff80605d812 */ /* 0x000fe200078ec0ff */
[----:B------:R-:W-:Y:S01]  /*1510*/  SHFL.IDX PT, R7, R16, 0x2, 0x181f ;  /* 0x00581f0010077f89 */ /* 0x000fe200000e0000 */
[----:B------:R-:W-:Y:S02]  /*1520*/  ISETP.GE.AND P6, PT, R2, c[0x0][0x198], PT ;  /* 0x0000660002007a0c */ /* 0x000fe40003fc6270 */
[----:B------:R-:W-:Y:S01]  /*1530*/  ISETP.GE.AND P4, PT, R32, c[0x0][0x198], PT ;  /* 0x0000660020007a0c */ /* 0x000fe20003f86270 */
[----:B------:R-:W1:Y:S01]  /*1540*/  SHFL.IDX PT, R6, R17, 0x2, 0x181f ;  /* 0x00581f0011067f89 */ /* 0x000e6200000e0000 */
[----:B------:R-:W-:-:S03]  /*1550*/  @!P5 IMAD.WIDE R26, R5, 0x2, R8 ;  /* 0x00000002051ad825 */ /* 0x000fc600078e0208 */
[----:B------:R2:W3:Y:S04]  /*1560*/  SHFL.IDX PT, R5, R16, 0x3, 0x181f ;  /* 0x00781f0010057f89 */ /* 0x0004e800000e0000 */
[----:B------:R4:W-:Y:S04]  /*1570*/  STL.64 [R1+0x30], R20 ;  /* 0x0000301401007387 */ /* 0x0009e80000100a00 */
[----:B------:R5:W-:Y:S04]  /*1580*/  @!P1 LDGSTS.E.BYPASS.LTC128B.128 [R35+0x100], [R10.64], !P6 ;  /* 0x001000000a239fae */ /* 0x000be8000f101d58 */
[----:B------:R1:W-:Y:S04]  /*1590*/  @!P1 LDGSTS.E.BYPASS.LTC128B.128 [R35+0x4100], [R14.64], !P0 ;  /* 0x041000000e239fae */ /* 0x0003e8000c101d58 */
[----:B------:R2:W-:Y:S01]  /*15a0*/  @!P1 LDGSTS.E.BYPASS.LTC128B.128 [R35+0x8100], [R12.64], !P4 ;  /* 0x081000000c239fae */ /* 0x0005e2000e101d58 */
[----:B-----5:R-:W-:-:S02]  /*15b0*/  @!P2 SHF.R.S32.HI R10, RZ, 0x1f, R31 ;  /* 0x0000001fff0aa819 */ /* 0x020fc4000001141f */
[----:B------:R-:W-:Y:S02]  /*15c0*/  @!P3 SHF.R.S32.HI R11, RZ, 0x1f, R32 ;  /* 0x0000001fff0bb819 */ /* 0x000fe40000011420 */
[-C--:B------:R-:W-:Y:S02]  /*15d0*/  @!P2 LEA.HI R10, R10, R31.reuse, RZ, 0x3 ;  /* 0x0000001f0a0aa211 */ /* 0x080fe400078f18ff */
[----:B-1----:R-:W-:Y:S02]  /*15e0*/  @!P2 LEA.HI R14, R0, R32, RZ, 0x3 ;  /* 0x00000020000ea211 */ /* 0x002fe400078f18ff */
[----:B--2---:R-:W-:Y:S02]  /*15f0*/  @!P3 SHF.R.S32.HI R13, RZ, 0x1f, R31 ;  /* 0x0000001fff0db819 */ /* 0x004fe4000001141f */
[----:B------:R-:W-:Y:S02]  /*1600*/  @!P5 LEA R12, P1, R2, R8, 0x1 ;  /* 0x00000008020cd211 */ /* 0x000fe400078208ff */
[----:B------:R-:W-:-:S02]  /*1610*/  @!P3 LEA.HI R8, R13, R31, RZ, 0x3 ;  /* 0x0000001f0d08b211 */ /* 0x000fc400078f18ff */
[----:B------:R-:W-:Y:S02]  /*1620*/  @!P2 LOP3.LUT R15, R10, 0xfffffff8, RZ, 0xc0, !PT ;  /* 0xfffffff80a0fa812 */ /* 0x000fe400078ec0ff */
[C---:B------:R-:W-:Y:S02]  /*1630*/  @!P5 LEA.HI.X R13, R2.reuse, R9, R3, 0x1, P1 ;  /* 0x00000009020dd211 */ /* 0x040fe400008f0c03 */
[----:B------:R-:W-:Y:S02]  /*1640*/  @!P2 LEA R10, P1, R2, R6, 0x1 ;  /* 0x00000006020aa211 */ /* 0x000fe400078208ff */
[----:B------:R-:W-:Y:S01]  /*1650*/  @!P3 LEA.HI R0, R11, R32, RZ, 0x3 ;  /* 0x000000200b00b211 */ /* 0x000fe200078f18ff */
[----:B------:R1:W-:Y:S01]  /*1660*/  @!P5 LDGSTS.E.BYPASS.LTC128B.128 [R35+0x1100], [R12.64], !P6 ;  /* 0x011000000c23dfae */ /* 0x0003e2000f101d58 */
[----:B------:R-:W-:Y:S01]  /*1670*/  @!P2 LOP3.LUT R9, R14, 0xfffffff8, RZ, 0xc0, !PT ;  /* 0xfffffff80e09a812 */ /* 0x000fe200078ec0ff */
[----:B------:R-:W-:Y:S01]  /*1680*/  @!P2 IMAD.WIDE R14, R15, 0x2, R6 ;  /* 0x000000020f0ea825 */ /* 0x000fe200078e0206 */
[----:B------:R-:W-:Y:S01]  /*1690*/  @!P3 LOP3.LUT R16, R8, 0xfffffff8, RZ, 0xc0, !PT ;  /* 0xfffffff80810b812 */ /* 0x000fe200078ec0ff */
[----:B------:R2:W-:Y:S01]  /*16a0*/  @!P5 LDGSTS.E.BYPASS.LTC128B.128 [R35+0x5100], [R26.64], !P0 ;  /* 0x051000001a23dfae */ /* 0x0005e2000c101d58 */
[----:B------:R-:W-:Y:S01]  /*16b0*/  @!P2 LEA.HI.X R11, R2, R7, R3, 0x1, P1 ;  /* 0x00000007020ba211 */ /* 0x000fe200008f0c03 */
[----:B------:R-:W-:Y:S01]  /*16c0*/  @!P2 IMAD.WIDE R6, R9, 0x2, R6 ;  /* 0x000000020906a825 */ /* 0x000fe200078e0206 */
[----:B------:R-:W-:Y:S01]  /*16d0*/  @!P3 LOP3.LUT R0, R0, 0xfffffff8, RZ, 0xc0, !PT ;  /* 0xfffffff80000b812 */ /* 0x000fe200078ec0ff */
[----:B------:R2:W-:Y:S01]  /*16e0*/  @!P5 LDGSTS.E.BYPASS.LTC128B.128 [R35+0x9100], [R24.64], !P4 ;  /* 0x091000001823dfae */ /* 0x0005e2000e101d58 */
[----:B------:R-:W-:Y:S01]  /*16f0*/  @!P3 LEA R8, P1, R2, R4, 0x1 ;  /* 0x000000040208b211 */ /* 0x000fe200078208ff */
[----:B---3--:R-:W-:Y:S01]  /*1700*/  @!P3 IMAD.WIDE R16, R16, 0x2, R4 ;  /* 0x000000021010b825 */ /* 0x008fe200078e0204 */
[----:B------:R-:W-:Y:S01]  /*1710*/  ISETP.GE.AND P5, PT, R28, 0x21, PT ;  /* 0x000000211c00780c */ /* 0x000fe20003fa6270 */
[----:B------:R3:W-:Y:S01]  /*1720*/  @!P2 LDGSTS.E.BYPASS.LTC128B.128 [R35+0x2100], [R10.64], !P6 ;  /* 0x021000000a23afae */ /* 0x0007e2000f101d58 */
[----:B------:R-:W-:Y:S01]  /*1730*/  @!P3 LEA.HI.X R9, R2, R5, R3, 0x1, P1 ;  /* 0x000000050209b211 */ /* 0x000fe200008f0c03 */
[----:B------:R-:W-:Y:S01]  /*1740*/  @!P3 IMAD.WIDE R18, R0, 0x2, R4 ;  /* 0x000000020012b825 */ /* 0x000fe200078e0204 */
[----:B------:R-:W-:Y:S01]  /*1750*/  ISETP.GT.AND P1, PT, R28, 0x40, PT ;  /* 0x000000401c00780c */ /* 0x000fe20003f24270 */
[----:B------:R5:W-:Y:S02]  /*1760*/  @!P2 LDGSTS.E.BYPASS.LTC128B.128 [R35+0x6100], [R14.64], !P0 ;  /* 0x061000000e23afae */ /* 0x000be4000c101d58 */
[----:B------:R-:W-:-:S02]  /*1770*/  IMAD R0, R29, c[0x0][0x1f0], RZ ;  /* 0x00007c001d007a24 */ /* 0x000fc400078e02ff */
[----:B------:R1:W-:Y:S01]  /*1780*/  @!P2 LDGSTS.E.BYPASS.LTC128B.128 [R35+0xa100], [R6.64], !P4 ;  /* 0x0a1000000623afae */ /* 0x0003e2000e101d58 */
[----:B------:R-:W-:Y:S02]  /*1790*/  IMAD.U32 R4, RZ, RZ, UR15 ;  /* 0x0000000fff047e24 */ /* 0x000fe4000f8e00ff */
[----:B------:R-:W-:Y:S01]  /*17a0*/  IMAD R0, R30, c[0x0][0x1f4], R0 ;  /* 0x00007d001e007a24 */ /* 0x000fe200078e0200 */
[----:B------:R2:W-:Y:S01]  /*17b0*/  @!P3 LDGSTS.E.BYPASS.LTC128B.128 [R35+0x3100], [R8.64], !P6 ;  /* 0x031000000823bfae */ /* 0x0005e2000f101d58 */
[----:B------:R-:W-:Y:S02]  /*17c0*/  ISETP.GE.AND P6, PT, R28, 0x1, PT ;  /* 0x000000011c00780c */ /* 0x000fe40003fc6270 */
[----:B------:R-:W-:Y:S01]  /*17d0*/  IMAD.IADD R41, R21, 0x1, R0 ;  /* 0x0000000115297824 */ /* 0x000fe200078e0200 */
[----:B------:R2:W-:Y:S01]  /*17e0*/  @!P3 LDGSTS.E.BYPASS.LTC128B.128 [R35+0x7100], [R16.64], !P0 ;  /* 0x071000001023bfae */ /* 0x0005e2000c101d58 */
[----:B----4-:R-:W-:-:S03]  /*17f0*/  IMAD.WIDE.U32 R20, R30, c[0x0][0x218], R22 ;  /* 0x000086001e147a25 */ /* 0x010fc600078e0016 */
[----:B------:R4:W-:Y:S01]  /*1800*/  @!P3 LDGSTS.E.BYPASS.LTC128B.128 [R35+0xb100], [R18.64], !P4 ;  /* 0x0b1000001223bfae */ /* 0x0009e2000e101d58 */
[----:B------:R-:W-:Y:S01]  /*1810*/  IMAD.WIDE.U32 R4, R4, UR18, R40 ;  /* 0x0000001204047c25 */ /* 0x000fe2000f8e0028 */
[----:B------:R-:W-:Y:S02]  /*1820*/  ISETP.GE.AND P4, PT, R2, c[0x0][0x1d4], PT ;  /* 0x0000750002007a0c */ /* 0x000fe40003f86270 */
[----:B------:R-:W-:Y:S01]  /*1830*/  ISETP.GE.AND P3, PT, R31, c[0x0][0x1d4], PT ;  /* 0x000075001f007a0c */ /* 0x000fe20003f66270 */
[----:B------:R-:W0:Y:S01]  /*1840*/  LDGDEPBAR ;  /* 0x00000000000079af */ /* 0x000e220000000000 */
[----:B------:R-:W-:Y:S01]  /*1850*/  IADD3 R0, R5, UR7, RZ ;  /* 0x0000000705007c10 */ /* 0x000fe2000fffe0ff */
[----:B---3--:R-:W-:Y:S01]  /*1860*/  IMAD.WIDE.U32 R10, R38, 0x40, RZ ;  /* 0x00000040260a7825 */ /* 0x008fe200078e00ff */
[----:B------:R-:W-:Y:S01]  /*1870*/  UIMAD UR7, UR10, UR5, URZ ;  /* 0x000000050a0772a4 */ /* 0x000fe2000f8e023f */
[----:B------:R4:W-:Y:S01]  /*1880*/  STL.64 [R1+0x18], R40 ;  /* 0x0000182801007387 */ /* 0x0009e20000100a00 */
[----:B-----5:R-:W-:Y:S01]  /*1890*/  LEA.HI R14, R110, R113, RZ, 0x4 ;  /* 0x000000716e0e7211 */ /* 0x020fe200078f20ff */
[----:B------:R-:W-:Y:S01]  /*18a0*/  IMAD R5, R29, c[0x0][0x218], RZ ;  /* 0x000086001d057a24 */ /* 0x000fe200078e02ff */
[C---:B------:R-:W-:Y:S01]  /*18b0*/  @P1 IADD3 R10, P0, R4.reuse, R10, RZ ;  /* 0x0000000a040a1210 */ /* 0x040fe20007f1e0ff */
[----:B------:R-:W-:Y:S01]  /*18c0*/  UIADD3 UR7, UR13, UR7, URZ ;  /* 0x000000070d077290 */ /* 0x000fe2000fffe03f */
[----:B-1----:R-:W-:Y:S01]  /*18d0*/  @P6 LEA R6, P2, R4, c[0x0][0x1c8], 0x1 ;  /* 0x0000720004066a11 */ /* 0x002fe200078408ff */
[----:B------:R-:W-:Y:S01]  /*18e0*/  IMAD R5, R30, c[0x0][0x21c], R5 ;  /* 0x000087001e057a24 */ /* 0x000fe200078e0205 */
[----:B------:R-:W-:Y:S01]  /*18f0*/  LOP3.LUT R3, R14, 0xfffffff0, RZ, 0xc0, !PT ;  /* 0xfffffff00e037812 */ /* 0x000fe200078ec0ff */
[----:B------:R-:W-:Y:S01]  /*1900*/  UIMAD UR10, UR7, UR15, URZ ;  /* 0x0000000f070a72a4 */ /* 0x000fe2000f8e023f */
[----:B--2---:R-:W-:Y:S01]  /*1910*/  IMAD.SHL.U32 R8, R39, 0x40, RZ ;  /* 0x0000004027087824 */ /* 0x004fe200078e00ff */
[----:B------:R-:W-:Y:S01]  /*1920*/  @P6 LEA.HI.X R7, R4, c[0x0][0x1cc], R0, 0x1, P2 ;  /* 0x0000730004076a11 */ /* 0x000fe200010f0c00 */
[----:B------:R-:W-:Y:S01]  /*1930*/  IMAD.IADD R37, R21, 0x1, R5 ;  /* 0x0000000115257824 */ /* 0x000fe200078e0205 */
[----:B------:R-:W-:Y:S01]  /*1940*/  @P5 LEA R4, P2, R38, R4, 0x5 ;  /* 0x0000000426045211 */ /* 0x000fe200078428ff */
[----:B------:R-:W-:Y:S01]  /*1950*/  IMAD.IADD R8, R11, 0x1, R8 ;  /* 0x000000010b087824 */ /* 0x000fe200078e0208 */
[----:B------:R-:W-:Y:S01]  /*1960*/  SHF.R.S32.HI R11, RZ, 0x4, R14 ;  /* 0x00000004ff0b7819 */ /* 0x000fe2000001140e */
[----:B------:R-:W-:Y:S01]  /*1970*/  IMAD.IADD R3, R113, 0x1, -R3 ;  /* 0x0000000171037824 */ /* 0x000fe200078e0a03 */
[----:B------:R1:W-:Y:S01]  /*1980*/  @P6 LDGSTS.E.BYPASS.LTC128B.128 [R35+0x12100], [R6.64], !P4 ;  /* 0x1210000006236fae */ /* 0x0003e2000e101d58 */
[----:B------:R-:W-:Y:S01]  /*1990*/  @P1 IMAD.X R13, R8, 0x1, R0, P0 ;  /* 0x00000001080d1824 */ /* 0x000fe200000e0600 */
[----:B------:R-:W-:Y:S01]  /*19a0*/  @P5 LEA.HI.X R0, R38, R0, R39, 0x5, P2 ;  /* 0x0000000026005211 */ /* 0x000fe200010f2c27 */
[----:B------:R-:W-:Y:S01]  /*19b0*/  IMAD.MOV.U32 R36, RZ, RZ, R20 ;  /* 0x000000ffff247224 */ /* 0x000fe200078e0014 */
[----:B------:R-:W-:Y:S01]  /*19c0*/  ISETP.GE.AND P2, PT, R32, c[0x0][0x1d4], PT ;  /* 0x0000750020007a0c */ /* 0x000fe20003f46270 */
[----:B------:R1:W-:Y:S01]  /*19d0*/  @P6 LDGSTS.E.BYPASS.LTC128B.128 [R35+0x15100], [R6.64+0x80], !P3 ;  /* 0x1510008006236fae */ /* 0x0003e2000d901d58 */
[----:B------:R-:W-:Y:S01]  /*19e0*/  @P5 LEA R8, P0, R4, c[0x0][0x1c8], 0x1 ;  /* 0x0000720004085a11 */ /* 0x000fe200078008ff */
[----:B------:R-:W-:Y:S01]  /*19f0*/  UIMAD UR10, UR11, UR12, UR10 ;  /* 0x0000000c0b0a72a4 */ /* 0x000fe2000f8e020a */
[----:B------:R-:W-:Y:S01]  /*1a00*/  LEA.HI R5, R14, R11, RZ, 0x1 ;  /* 0x0000000b0e057211 */ /* 0x000fe200078f08ff */
[----:B------:R-:W-:Y:S01]  /*1a10*/  USHF.L.U32 UR11, UR4, 0x6, URZ ;  /* 0x00000006040b7899 */ /* 0x000fe2000800063f */
[----:B------:R-:W-:Y:S01]  /*1a20*/  @P5 LEA.HI.X R9, R4, c[0x0][0x1cc], R0, 0x1, P0 ;  /* 0x0000730004095a11 */ /* 0x000fe200000f0c00 */
[----:B------:R4:W-:Y:S01]  /*1a30*/  STL.64 [R1+0x28], R20 ;  /* 0x0000281401007387 */ /* 0x0009e20000100a00 */
[----:B------:R-:W-:-:S02]  /*1a40*/  SHF.R.S32.HI R12, RZ, 0x1f, R3 ;  /* 0x0000001fff0c7819 */ /* 0x000fc40000011403 */
[----:B------:R-:W-:Y:S01]  /*1a50*/  @P1 LEA R4, P0, R10, c[0x0][0x1c8], 0x1 ;  /* 0x000072000a041a11 */ /* 0x000fe200078008ff */
[----:B------:R4:W-:Y:S01]  /*1a60*/  STL.64 [R1+0x20], R36 ;  /* 0x0000202401007387 */ /* 0x0009e20000100a00 */
[----:B------:R-:W-:-:S03]  /*1a70*/  LEA.HI R12, R12, R3, RZ, 0x3 ;  /* 0x000000030c0c7211 */ /* 0x000fc600078f18ff */
[----:B------:R1:W-:Y:S01]  /*1a80*/  @P6 LDGSTS.E.BYPASS.LTC128B.128 [R35+0x18100], [R6.64+0x100], !P2 ;  /* 0x1810010006236fae */ /* 0x0003e2000d101d58 */
[----:B------:R-:W-:Y:S02]  /*1a90*/  ISETP.GE.AND P6, PT, R2, c[0x0][0x1d4], PT ;  /* 0x0000750002007a0c */ /* 0x000fe40003fc6270 */
[----:B------:R-:W-:Y:S01]  /*1aa0*/  LOP3.LUT R2, R5, 0xfffffffe, RZ, 0xc0, !PT ;  /* 0xfffffffe05027812 */ /* 0x000fe200078ec0ff */
[----:B------:R2:W-:Y:S01]  /*1ab0*/  @P5 LDGSTS.E.BYPASS.LTC128B.128 [R35+0x13100], [R8.64], !P4 ;  /* 0x1310000008235fae */ /* 0x0005e2000e101d58 */
[----:B------:R-:W-:Y:S02]  /*1ac0*/  @P1 LEA.HI.X R5, R10, c[0x0][0x1cc], R13, 0x1, P0 ;  /* 0x000073000a051a11 */ /* 0x000fe400000f0c0d */
[----:B------:R-:W-:Y:S01]  /*1ad0*/  LOP3.LUT R0, R12, 0xfffffff8, RZ, 0xc0, !PT ;  /* 0xfffffff80c007812 */ /* 0x000fe200078ec0ff */
[----:B------:R2:W-:Y:S01]  /*1ae0*/  @P5 LDGSTS.E.BYPASS.LTC128B.128 [R35+0x16100], [R8.64+0x80], !P3 ;  /* 0x1610008008235fae */ /* 0x0005e2000d901d58 */
[----:B------:R-:W-:-:S03]  /*1af0*/  IMAD.IADD R13, R11, 0x1, -R2 ;  /* 0x000000010b0d7824 */ /* 0x000fc600078e0a02 */
[----:B------:R2:W-:Y:S01]  /*1b00*/  @P5 LDGSTS.E.BYPASS.LTC128B.128 [R35+0x19100], [R8.64+0x100], !P2 ;  /* 0x1910010008235fae */ /* 0x0005e2000d101d58 */
[----:B------:R-:W-:Y:S01]  /*1b10*/  IMAD.IADD R3, R3, 0x1, -R0 ;  /* 0x0000000103037824 */ /* 0x000fe200078e0a00 */
[----:B------:R-:W-:Y:S02]  /*1b20*/  ISETP.GE.AND P5, PT, R31, c[0x0][0x1d4], PT ;  /* 0x000075001f007a0c */ /* 0x000fe40003fa6270 */
[----:B------:R3:W-:Y:S01]  /*1b30*/  @P1 LDGSTS.E.BYPASS.LTC128B.128 [R35+0x14100], [R4.64], !P4 ;  /* 0x1410000004231fae */ /* 0x0007e2000e101d58 */
[----:B------:R-:W-:-:S03]  /*1b40*/  IMAD.SHL.U32 R2, R3, 0x40, RZ ;  /* 0x0000004003027824 */ /* 0x000fc600078e00ff */
[----:B------:R3:W-:Y:S02]  /*1b50*/  @P1 LDGSTS.E.BYPASS.LTC128B.128 [R35+0x17100], [R4.64+0x80], !P3 ;  /* 0x1710008004231fae */ /* 0x0007e4000d901d58 */
[----:B------:R-:W-:Y:S02]  /*1b60*/  LOP3.LUT R2, R2, 0x1c0, RZ, 0xc0, !PT ;  /* 0x000001c002027812 */ /* 0x000fe400078ec0ff */
[----:B------:R3:W-:Y:S01]  /*1b70*/  @P1 LDGSTS.E.BYPASS.LTC128B.128 [R35+0x1a100], [R4.64+0x100], !P2 ;  /* 0x1a10010004231fae */ /* 0x0007e2000d101d58 */
[----:B-1----:R-:W-:-:S03]  /*1b80*/  IMAD.WIDE.U32 R6, R33, UR15, R36 ;  /* 0x0000000f21067c25 */ /* 0x002fc6000f8e0024 */
[----:B------:R-:W0:Y:S02]  /*1b90*/  LDGDEPBAR ;  /* 0x00000000000079af */ /* 0x000e240000000000 */
[----:B------:R-:W-:Y:S01]  /*1ba0*/  IADD3 R0, R7, UR10, RZ ;  /* 0x0000000a07007c10 */ /* 0x000fe2000fffe0ff */
[----:B------:R-:W-:Y:S01]  /*1bb0*/  UMOV UR10, 0x6 ;  /* 0x00000006000a7882 */ /* 0x000fe20000000000 */
[----:B------:R-:W-:Y:S01]  /*1bc0*/  LEA R10, P0, R6, c[0x0][0x1f8], 0x1 ;  /* 0x00007e00060a7a11 */ /* 0x000fe200078008ff */
[----:B------:R-:W-:-:S03]  /*1bd0*/  USHF.L.U64.HI UR10, UR4, UR10, UR5 ;  /* 0x0000000a040a7299 */ /* 0x000fc60008010205 */
[----:B------:R-:W-:Y:S01]  /*1be0*/  LEA.HI.X R11, R6, c[0x0][0x1fc], R0, 0x1, P0 ;  /* 0x00007f00060b7a11 */ /* 0x000fe200000f0c00 */
[----:B------:R-:W-:Y:S02]  /*1bf0*/  IMAD.SHL.U32 R0, R13, 0x8, RZ ;  /* 0x000000080d007824 */ /* 0x000fe400078e00ff */
[----:B------:R-:W-:-:S03]  /*1c00*/  IMAD.U32 R6, RZ, RZ, UR11 ;  /* 0x0000000bff067e24 */ /* 0x000fc6000f8e00ff */
[----:B------:R-:W-:Y:S02]  /*1c10*/  LOP3.LUT R0, R2, 0x8, R0, 0xf8, !PT ;  /* 0x0000000802007812 */ /* 0x000fe400078ef800 */
[----:B------:R-:W-:Y:S02]  /*1c20*/  SHF.R.U32.HI R2, RZ, 0x3, R2 ;  /* 0x00000003ff027819 */ /* 0x000fe40000011602 */
[----:B------:R-:W-:Y:S02]  /*1c30*/  IADD3 R14, P1, P0, R6, 0x80, R10 ;  /* 0x00000080060e7810 */ /* 0x000fe4000783e00a */
[----:B------:R-:W-:Y:S01]  /*1c40*/  LOP3.LUT R2, R0, R2, RZ, 0x3c, !PT ;  /* 0x0000000200027212 */ /* 0x000fe200078e3cff */
[----:B---3--:R-:W-:Y:S01]  /*1c50*/  IMAD.U32 R4, RZ, RZ, UR11 ;  /* 0x0000000bff047e24 */ /* 0x008fe2000f8e00ff */
[----:B------:R-:W-:Y:S01]  /*1c60*/  IADD3.X R15, RZ, UR10, R11, P1, P0 ;  /* 0x0000000aff0f7c10 */ /* 0x000fe20008fe040b */
[----:B------:R-:W-:Y:S01]  /*1c70*/  IMAD.SHL.U32 R0, R12, 0x40, RZ ;  /* 0x000000400c007824 */ /* 0x000fe200078e00ff */
[----:B------:R-:W-:-:S04]  /*1c80*/  DEPBAR.LE SB0, 0x1 ;  /* 0x000080400000791a */ /* 0x000fc80000000000 */
[----:B------:R-:W-:Y:S01]  /*1c90*/  BAR.SYNC.DEFER_BLOCKING 0x0 ;  /* 0x0000000000007b1d */ /* 0x000fe20000010000 */
[----:B--2---:R-:W-:Y:S02]  /*1ca0*/  IADD3 R8, P1, P0, R4, 0x100, R10 ;  /* 0x0000010004087810 */ /* 0x004fe4000783e00a */
[----:B------:R-:W-:Y:S01]  /*1cb0*/  LOP3.LUT R2, R2, 0xfffffe00, R0, 0xf8, !PT ;  /* 0xfffffe0002027812 */ /* 0x000fe200078ef800 */
[----:B------:R-:W-:Y:S01]  /*1cc0*/  IMAD.MOV.U32 R0, RZ, RZ, 0x10 ;  /* 0x00000010ff007424 */ /* 0x000fe200078e00ff */
[----:B------:R-:W-:Y:S02]  /*1cd0*/  IADD3.X R9, RZ, UR10, R11, P1, P0 ;  /* 0x0000000aff097c10 */ /* 0x000fe40008fe040b */
[----:B------:R-:W-:Y:S01]  /*1ce0*/  LOP3.LUT P0, RZ, R3, 0x2, RZ, 0xc0, !PT ;  /* 0x0000000203ff7812 */ /* 0x000fe2000780c0ff */
[----:B------:R-:W-:Y:S01]  /*1cf0*/  IMAD R212, R108, 0x400, R2 ;  /* 0x000004006cd47824 */ /* 0x000fe200078e0202 */
[----:B------:R-:W-:Y:S02]  /*1d00*/  IADD3 R6, P1, R10, UR11, RZ ;  /* 0x0000000b0a067c10 */ /* 0x000fe4000ff3e0ff */
[----:B------:R-:W-:-:S02]  /*1d10*/  SEL R0, R0, 0xfffffff0, !P0 ;  /* 0xfffffff000007807 */ /* 0x000fc40004000000 */
[----:B------:R-:W-:Y:S02]  /*1d20*/  IADD3.X R7, R11, UR10, RZ, P1, !PT ;  /* 0x0000000a0b077c10 */ /* 0x000fe40008ffe4ff */
[----:B------:R-:W-:Y:S01]  /*1d30*/  LOP3.LUT P1, RZ, R3, 0x4, RZ, 0xc0, !PT ;  /* 0x0000000403ff7812 */ /* 0x000fe2000782c0ff */
[----:B------:R-:W-:Y:S01]  /*1d40*/  IMAD.SHL.U32 R240, R0, 0x2, RZ ;  /* 0x0000000200f07824 */ /* 0x000fe200078e00ff */
[C---:B------:R-:W-:Y:S01]  /*1d50*/  LEA R220, R212.reuse, 0x100, 0x1 ;  /* 0x00000100d4dc7811 */ /* 0x040fe200078e08ff */
[----:B------:R-:W-:Y:S01]  /*1d60*/  IMAD.SHL.U32 R212, R212, 0x2, RZ ;  /* 0x00000002d4d47824 */ /* 0x000fe200078e00ff */
[----:B------:R-:W-:Y:S01]  /*1d70*/  SEL R0, R239, 0xffffffe0, !P1 ;  /* 0xffffffe0ef007807 */ /* 0x000fe20004800000 */
[----:B------:R-:W-:Y:S01]  /*1d80*/  IMAD.SHL.U32 R3, R42, 0x40, RZ ;  /* 0x000000402a037824 */ /* 0x000fe200078e00ff */
[----:B------:R-:W-:Y:S01]  /*1d90*/  IADD3 R4, P0, R6, UR11, RZ ;  /* 0x0000000b06047c10 */ /* 0x000fe2000ff1e0ff */
[----:B------:R-:W-:Y:S01]  /*1da0*/  IMAD.IADD R216, R220, 0x1, R240 ;  /* 0x00000001dcd87824 */ /* 0x000fe200078e02f0 */
[----:B------:R-:W-:Y:S01]  /*1db0*/  ISETP.LT.OR P1, PT, R28, 0x1, P5 ;  /* 0x000000011c00780c */ /* 0x000fe20002f21670 */
[C---:B------:R-:W-:Y:S01]  /*1dc0*/  IMAD R220, R0.reuse, 0x2, R220 ;  /* 0x0000000200dc7824 */ /* 0x040fe200078e02dc */
[----:B------:R4:W1:Y:S01]  /*1dd0*/  LDSM.16.M88.4 R152, [R212+0x100] ;  /* 0x00010000d498783b */ /* 0x0008620000000200 */
[----:B------:R-:W-:Y:S01]  /*1de0*/  IMAD R224, R0, 0x2, R216 ;  /* 0x0000000200e07824 */ /* 0x000fe200078e02d8 */
[----:B------:R-:W-:-:S02]  /*1df0*/  IADD3.X R5, R7, UR10, RZ, P0, !PT ;  /* 0x0000000a07057c10 */ /* 0x000fc400087fe4ff */
[----:B------:R4:W2:Y:S01]  /*1e00*/  LDSM.16.M88.4 R196, [R212+0x4100] ;  /* 0x00410000d4c4783b */ /* 0x0008a20000000200 */
[----:B------:R-:W-:Y:S02]  /*1e10*/  ISETP.LT.OR P0, PT, R28, 0x1, P6 ;  /* 0x000000011c00780c */ /* 0x000fe40003701670 */
[----:B------:R-:W-:Y:S01]  /*1e20*/  LOP3.LUT R3, R3, 0x1c0, RZ, 0xc0, !PT ;  /* 0x000001c003037812 */ /* 0x000fe200078ec0ff */
[----:B------:R4:W3:Y:S03]  /*1e30*/  LDSM.16.M88.4 R156, [R216] ;  /* 0x00000000d89c783b */ /* 0x0008e60000000200 */
[----:B------:R-:W-:Y:S01]  /*1e40*/  SHF.R.U32.HI R237, RZ, 0x3, R3 ;  /* 0x00000003ffed7819 */ /* 0x000fe20000011603 */
        /* <DEDUP_REMOVED lines=43> */
[----:B------:R-:W-:-:S03]  /*2100*/  IMAD.U32 R6, RZ, RZ, UR15 ;  /* 0x0000000fff067e24 */ /* 0x000fc6000f8e00ff */
[----:B------:R-:W-:Y:S01]  /*2110*/  UIMAD UR4, UR5, UR18, UR4 ;  /* 0x00000012050472a4 */ /* 0x000fe2000f8e0204 */
[----:B------:R-:W-:-:S05]  /*2120*/  IMAD.WIDE.U32 R6, R6, UR18, R40 ;  /* 0x0000001206067c25 */ /* 0x000fca000f8e0028 */
[----:B------:R-:W-:Y:S02]  /*2130*/  IADD3 R3, R7, UR4, RZ ;  /* 0x0000000407037c10 */ /* 0x000fe4000fffe0ff */
[----:B------:R-:W-:-:S04]  /*2140*/  LEA R4, P5, R6, c[0x0][0x1c8], 0x1 ;  /* 0x0000720006047a11 */ /* 0x000fc800078a08ff */
[----:B------:R-:W-:Y:S02]  /*2150*/  LEA.HI.X R5, R6, c[0x0][0x1cc], R3, 0x1, P5 ;  /* 0x0000730006057a11 */ /* 0x000fe400028f0c03 */
[----:B------:R-:W-:-:S03]  /*2160*/  IADD3 R6, P5, R8, R4, RZ ;  /* 0x0000000408067210 */ /* 0x000fc60007fbe0ff */
[----:B------:R1:W-:Y:S02]  /*2170*/  LDGSTS.E.BYPASS.LTC128B.128 [R35+0x1b100], [R4.64], !P4 ;  /* 0x1b10000004237fae */ /* 0x0003e4000e101d58 */
[C-C-:B------:R-:W-:Y:S01]  /*2180*/  IMAD.X R7, R9.reuse, 0x1, R5.reuse, P5 ;  /* 0x0000000109077824 */ /* 0x140fe200028e0605 */
[C-C-:B------:R-:W-:Y:S01]  /*2190*/  IADD3 R12, P6, P5, R8.reuse, 0x80, R4.reuse ;  /* 0x00000080080c7810 */ /* 0x140fe20007dde004 */
[----:B------:R1:W-:Y:S03]  /*21a0*/  LDGSTS.E.BYPASS.LTC128B.128 [R35+0x1e100], [R4.64+0x80], !P3 ;  /* 0x1e10008004237fae */ /* 0x0003e6000d901d58 */
[----:B------:R-:W-:Y:S01]  /*21b0*/  IADD3.X R13, R9, RZ, R5, P6, P5 ;  /* 0x000000ff090d7210 */ /* 0x000fe200037ea405 */
[----:B------:R1:W-:Y:S01]  /*21c0*/  LDGSTS.E.BYPASS.LTC128B.128 [R35+0x21100], [R4.64+0x100], !P2 ;  /* 0x2110010004237fae */ /* 0x0003e2000d101d58 */
[----:B------:R-:W-:-:S03]  /*21d0*/  IADD3 R10, P6, P5, R8, 0x100, R4 ;  /* 0x00000100080a7810 */ /* 0x000fc60007dde004 */
[----:B------:R1:W-:Y:S01]  /*21e0*/  LDGSTS.E.BYPASS.LTC128B.128 [R35+0x1c100], [R6.64], !P4 ;  /* 0x1c10000006237fae */ /* 0x0003e2000e101d58 */
[----:B------:R-:W-:Y:S02]  /*21f0*/  IADD3.X R11, R9, RZ, R5, P6, P5 ;  /* 0x000000ff090b7210 */ /* 0x000fe400037ea405 */
[----:B------:R-:W-:Y:S01]  /*2200*/  IADD3 R8, P5, R6, R8, RZ ;  /* 0x0000000806087210 */ /* 0x000fe20007fbe0ff */
[----:B------:R1:W-:Y:S04]  /*2210*/  LDGSTS.E.BYPASS.LTC128B.128 [R35+0x1f100], [R12.64], !P3 ;  /* 0x1f1000000c237fae */ /* 0x0003e8000d901d58 */
[----:B------:R-:W-:Y:S01]  /*2220*/  IMAD.X R9, R7, 0x1, R9, P5 ;  /* 0x0000000107097824 */ /* 0x000fe200028e0609 */
[----:B------:R1:W-:Y:S04]  /*2230*/  LDGSTS.E.BYPASS.LTC128B.128 [R35+0x22100], [R10.64], !P2 ;  /* 0x221000000a237fae */ /* 0x0003e8000d101d58 */
[----:B------:R1:W-:Y:S04]  /*2240*/  LDGSTS.E.BYPASS.LTC128B.128 [R35+0x1d100], [R8.64], !P4 ;  /* 0x1d10000008237fae */ /* 0x0003e8000e101d58 */
[----:B------:R1:W-:Y:S04]  /*2250*/  LDGSTS.E.BYPASS.LTC128B.128 [R35+0x20100], [R8.64+0x80], !P3 ;  /* 0x2010008008237fae */ /* 0x0003e8000d901d58 */
[----:B------:R1:W-:Y:S02]  /*2260*/  LDGSTS.E.BYPASS.LTC128B.128 [R35+0x23100], [R8.64+0x100], !P2 ;  /* 0x2310010008237fae */ /* 0x0003e4000d101d58 */
.L_x_1147:
[----:B-1234-:R-:W0:Y:S01]  /*2270*/  LDGDEPBAR ;  /* 0x00000000000079af */ /* 0x01ee220000000000 */
[----:B------:R-:W-:Y:S01]  /*2280*/  PLOP3.LUT P5, PT, PT, PT, UP0, 0x40, 0x0 ;  /* 0x000000000000781c */ /* 0x000fe20003fae808 */
[----:B------:R-:W-:Y:S01]  /*2290*/  IMAD.SHL.U32 R237, R237, 0x2, RZ ;  /* 0x00000002eded7824 */ /* 0x000fe200078e00ff */
[----:B------:R-:W-:-:S04]  /*22a0*/  SEL R239, R239, 0xffffffe0, !P1 ;  /* 0xffffffe0efef7807 */ /* 0x000fc80004800000 */
[C---:B------:R-:W-:Y:S01]  /*22b0*/  IADD3 R233, R237.reuse, 0x12100, RZ ;  /* 0x00012100ede97810 */ /* 0x040fe20007ffe0ff */
        /* <DEDUP_REMOVED lines=46> */
.L_x_1148:
[----:B--23--:R-:W-:Y:S01]  /*25a0*/  HMMA.16816.F32 R36, R152, R16, RZ ;  /* 0x000000109824723c */ /* 0x00cfe200000018ff */
[----:B------:R-:W-:Y:S01]  /*25b0*/  IMAD.MOV.U32 R3, RZ, RZ, 0x40 ;  /* 0x00000040ff037424 */ /* 0x000fe200078e00ff */
[----:B------:R-:W-:Y:S01]  /*25c0*/  PLOP3.LUT P5, PT, PT, PT, UP2, 0x80, 0x0 ;  /* 0x000000000000781c */ /* 0x000fe20003faf028 */
[----:B------:R-:W-:Y:S01]  /*25d0*/  UIADD3 UR9, UR14, UR9, URZ ;  /* 0x000000090e097290 */ /* 0x000fe2000fffe03f */
[----:B------:R-:W0:Y:S01]  /*25e0*/  LDGDEPBAR ;  /* 0x00000000000079af */ /* 0x000e220000000000 */
[----:B------:R-:W-:Y:S01]  /*25f0*/  UISETP.GE.AND UP0, UPT, UR28, 0x3, UPT ;  /* 0x000000031c00788c */ /* 0x000fe2000bf06270 */
[----:B------:R-:W-:-:S02]  /*2600*/  SEL R232, R3, 0xffffffc0, !P0 ;  /* 0xffffffc003e87807 */ /* 0x000fc40004000000 */
[----:B------:R-:W-:Y:S01]  /*2610*/  HMMA.16816.F32 R32, R152, R18, RZ ;  /* 0x000000129820723c */ /* 0x000fe200000018ff */
[----:B------:R-:W-:Y:S02]  /*2620*/  PLOP3.LUT P0, PT, PT, PT, UP2, 0x80, 0x0 ;  /* 0x000000000000781c */ /* 0x000fe40003f0f028 */
[----:B------:R-:W-:Y:S01]  /*2630*/  IMAD.IADD R3, R237, 0x1, R232 ;  /* 0x00000001ed037824 */ /* 0x000fe200078e02e8 */
[----:B------:R-:W-:-:S04]  /*2640*/  IADD3 R5, R232, R4, RZ ;  /* 0x00000004e8057210 */ /* 0x000fc80007ffe0ff */
[C---:B----4-:R-:W-:Y:S01]  /*2650*/  HMMA.16816.F32 R16, R152.reuse, R24, RZ ;  /* 0x000000189810723c */ /* 0x050fe200000018ff */
[----:B------:R-:W-:Y:S07]  /*2660*/  LDSM.16.M88.4 R104, [R5+0x16900] ;  /* 0x016900000568783b */ /* 0x000fee0000000200 */
[C---:B-1----:R-:W-:Y:S08]  /*2670*/  HMMA.16816.F32 R8, R152.reuse, R40, RZ ;  /* 0x000000289808723c */ /* 0x042ff000000018ff */
[C---:B------:R-:W-:Y:S08]  /*2680*/  HMMA.16816.F32 R12, R152.reuse, R26, RZ ;  /* 0x0000001a980c723c */ /* 0x040ff000000018ff */
[C---:B------:R-:W-:Y:S08]  /*2690*/  HMMA.16816.F32 R28, R152.reuse, R20, RZ ;  /* 0x00000014981c723c */ /* 0x040ff000000018ff */
[C---:B------:R-:W-:Y:S08]  /*26a0*/  HMMA.16816.F32 R20, R152.reuse, R22, RZ ;  /* 0x000000169814723c */ /* 0x040ff000000018ff */
[----:B------:R-:W-:Y:S01]  /*26b0*/  HMMA.16816.F32 R24, R152, R42, RZ ;  /* 0x0000002a9818723c */ /* 0x000fe200000018ff */
[----:B------:R-:W-:Y:S07]  /*26c0*/  LDSM.16.M88.4 R40, [R3+0x13900] ;  /* 0x013900000328783b */ /* 0x000fee0000000200 */
[C---:B------:R-:W-:Y:S01]  /*26d0*/  HMMA.16816.F32 R96, R156.reuse, R54, R32 ;  /* 0x000000369c60723c */ /* 0x040fe20000001820 */
[----:B------:R-:W1:Y:S07]  /*26e0*/  LDSM.16.M88.4 R32, [R3+0x12100] ;  /* 0x012100000320783b */ /* 0x000e6e0000000200 */
[C---:B------:R-:W-:Y:S08]  /*26f0*/  HMMA.16816.F32 R68, R156.reuse, R44, R16 ;  /* 0x0000002c9c44723c */ /* 0x040ff00000001810 */
[----:B------:R-:W-:Y:S08]  /*2700*/  HMMA.16816.F32 R56, R156, R60, R8 ;  /* 0x0000003c9c38723c */ /* 0x000ff00000001808 */
[C---:B------:R-:W-:Y:S08]  /*2710*/  HMMA.16816.F32 R8, R152.reuse, R72, RZ ;  /* 0x000000489808723c */ /* 0x040ff000000018ff */
[----:B------:R-:W-:Y:S08]  /*2720*/  HMMA.16816.F32 R16, R152, R74, RZ ;  /* 0x0000004a9810723c */ /* 0x000ff000000018ff */
[C---:B------:R-:W-:Y:S01]  /*2730*/  HMMA.16816.F32 R64, R156.reuse, R46, R12 ;  /* 0x0000002e9c40723c */ /* 0x040fe2000000180c */
[----:B------:R-:W-:Y:S07]  /*2740*/  LDSM.16.M88.4 R44, [R3+0x13100] ;  /* 0x01310000032c783b */ /* 0x000fee0000000200 */
[----:B------:R-:W-:Y:S01]  /*2750*/  HMMA.16816.F32 R88, R156, R52, R36 ;  /* 0x000000349c58723c */ /* 0x000fe20000001824 */
[----:B------:R-:W-:Y:S07]  /*2760*/  LDSM.16.M88.4 R36, [R3+0x14100] ;  /* 0x014100000324783b */ /* 0x000fee0000000200 */
[----:B------:R-:W-:Y:S08]  /*2770*/  HMMA.16816.F32 R12, R152, R84, RZ ;  /* 0x00000054980c723c */ /* 0x000ff000000018ff */
[C---:B------:R-:W-:Y:S08]  /*2780*/  HMMA.16816.F32 R80, R156.reuse, R48, R28 ;  /* 0x000000309c50723c */ /* 0x040ff0000000181c */
[C---:B------:R-:W-:Y:S01]  /*2790*/  HMMA.16816.F32 R76, R156.reuse, R50, R20 ;  /* 0x000000329c4c723c */ /* 0x040fe20000001814 */
[----:B------:R-:W2:Y:S07]  /*27a0*/  LDSM.16.M88.4 R48, [R3+0x12900] ;  /* 0x012900000330783b */ /* 0x000eae0000000200 */
[----:B------:R-:W-:Y:S08]  /*27b0*/  HMMA.16816.F32 R52, R156, R62, R24 ;  /* 0x0000003e9c34723c */ /* 0x000ff00000001818 */
[----:B------:R-:W-:Y:S01]  /*27c0*/  HMMA.16816.F32 R24, R152, R86, RZ ;  /* 0x000000569818723c */ /* 0x000fe200000018ff */
[----:B------:R-:W3:Y:S07]  /*27d0*/  LDSM.16.M88.4 R84, [R3+0x14900] ;  /* 0x014900000354783b */ /* 0x000eee0000000200 */
[C---:B------:R-:W-:Y:S08]  /*27e0*/  HMMA.16816.F32 R28, R156.reuse, R92, R8 ;  /* 0x0000005c9c1c723c */ /* 0x040ff00000001808 */
[C---:B------:R-:W-:Y:S01]  /*27f0*/  HMMA.16816.F32 R20, R156.reuse, R94, R16 ;  /* 0x0000005e9c14723c */ /* 0x040fe20000001810 */
[----:B------:R-:W4:Y:S07]  /*2800*/  LDSM.16.M88.4 R92, [R5+0x12100] ;  /* 0x01210000055c783b */ /* 0x000f2e0000000200 */
[----:B------:R-:W-:Y:S08]  /*2810*/  HMMA.16816.F32 R16, R156, R100, R12 ;  /* 0x000000649c10723c */ /* 0x000ff0000000180c */
[C---:B-1----:R-:W-:Y:S01]  /*2820*/  HMMA.16816.F32 R8, R184.reuse, R32, R88 ;  /* 0x00000020b808723c */ /* 0x042fe20000001858 */
[----:B------:R-:W1:Y:S07]  /*2830*/  LDSM.16.M88.4 R88, [R5+0x12900] ;  /* 0x012900000558783b */ /* 0x000e6e0000000200 */
[----:B------:R-:W-:Y:S01]  /*2840*/  HMMA.16816.F32 R32, R184, R34, R96 ;  /* 0x00000022b820723c */ /* 0x000fe20000001860 */
[----:B------:R-:W5:Y:S07]  /*2850*/  LDSM.16.M88.4 R96, [R5+0x13100] ;  /* 0x013100000560783b */ /* 0x000f6e0000000200 */
[----:B------:R-:W-:Y:S01]  /*2860*/  HMMA.16816.F32 R12, R156, R102, R24 ;  /* 0x000000669c0c723c */ /* 0x000fe20000001818 */
[----:B------:R-:W-:Y:S07]  /*2870*/  LDSM.16.M88.4 R100, [R4+0x17900] ;  /* 0x017900000464783b */ /* 0x000fee0000000200 */
[C---:B--2---:R-:W-:Y:S08]  /*2880*/  HMMA.16816.F32 R24, R184.reuse, R50, R76 ;  /* 0x00000032b818723c */ /* 0x044ff0000000184c */
[C---:B------:R-:W-:Y:S01]  /*2890*/  HMMA.16816.F32 R72, R184.reuse, R48, R80 ;  /* 0x00000030b848723c */ /* 0x040fe20000001850 */
[----:B------:R-:W2:Y:S07]  /*28a0*/  LDSM.16.M88.4 R48, [R5+0x13900] ;  /* 0x013900000530783b */ /* 0x000eae0000000200 */
[C---:B------:R-:W-:Y:S08]  /*28b0*/  HMMA.16816.F32 R60, R184.reuse, R44, R68 ;  /* 0x0000002cb83c723c */ /* 0x040ff00000001844 */
[C---:B------:R-:W-:Y:S08]  /*28c0*/  HMMA.16816.F32 R76, R184.reuse, R46, R64 ;  /* 0x0000002eb84c723c */ /* 0x040ff00000001840 */
[----:B---3--:R-:W-:Y:S08]  /*28d0*/  HMMA.16816.F32 R44, R184, R84, R16 ;  /* 0x00000054b82c723c */ /* 0x008ff00000001810 */
[----:B----4-:R-:W-:Y:S01]  /*28e0*/  HMMA.16816.F32 R16, R188, R94, R32 ;  /* 0x0000005ebc10723c */ /* 0x010fe20000001820 */
[----:B------:R-:W3:Y:S07]  /*28f0*/  LDSM.16.M88.4 R32, [R5+0x14900] ;  /* 0x014900000520783b */ /* 0x000eee0000000200 */
[C---:B------:R-:W-:Y:S08]  /*2900*/  HMMA.16816.F32 R68, R184.reuse, R40, R56 ;  /* 0x00000028b844723c */ /* 0x040ff00000001838 */
[C---:B------:R-:W-:Y:S08]  /*2910*/  HMMA.16816.F32 R64, R184.reuse, R42, R52 ;  /* 0x0000002ab840723c */ /* 0x040ff00000001834 */
[C---:B------:R-:W-:Y:S01]  /*2920*/  HMMA.16816.F32 R56, R184.reuse, R36, R28 ;  /* 0x00000024b838723c */ /* 0x040fe2000000181c */
[----:B------:R-:W-:Y:S07]  /*2930*/  LDSM.16.M88.4 R28, [R237+0x15100] ;  /* 0x01510000ed1c783b */ /* 0x000fee0000000200 */
[C---:B------:R-:W-:Y:S01]  /*2940*/  HMMA.16816.F32 R52, R184.reuse, R38, R20 ;  /* 0x00000026b834723c */ /* 0x040fe20000001814 */
[----:B------:R-:W4:Y:S07]  /*2950*/  LDSM.16.M88.4 R36, [R5+0x14100] ;  /* 0x014100000524783b */ /* 0x000f2e0000000200 */
[----:B------:R-:W-:Y:S08]  /*2960*/  HMMA.16816.F32 R40, R184, R86, R12 ;  /* 0x00000056b828723c */ /* 0x000ff0000000180c */
[C---:B------:R-:W-:Y:S08]  /*2970*/  HMMA.16816.F32 R20, R188.reuse, R92, R8 ;  /* 0x0000005cbc14723c */ /* 0x040ff00000001808 */
[C---:B-1----:R-:W-:Y:S01]  /*2980*/  HMMA.16816.F32 R8, R188.reuse, R90, R24 ;  /* 0x0000005abc08723c */ /* 0x042fe20000001818 */
[----:B------:R-:W1:Y:S07]  /*2990*/  LDSM.16.M88.4 R24, [R237+0x15900] ;  /* 0x01590000ed18783b */ /* 0x000e6e0000000200 */
[C---:B------:R-:W-:Y:S08]  /*29a0*/  HMMA.16816.F32 R12, R188.reuse, R88, R72 ;  /* 0x00000058bc0c723c */ /* 0x040ff00000001848 */
[C---:B-----5:R-:W-:Y:S01]  /*29b0*/  HMMA.16816.F32 R92, R188.reuse, R98, R76 ;  /* 0x00000062bc5c723c */ /* 0x060fe2000000184c */
[----:B------:R-:W5:Y:S07]  /*29c0*/  LDSM.16.M88.4 R76, [R237+0x16100] ;  /* 0x01610000ed4c783b */ /* 0x000f6e0000000200 */
[C---:B--2---:R-:W-:Y:S01]  /*29d0*/  HMMA.16816.F32 R84, R188.reuse, R48, R68 ;  /* 0x00000030bc54723c */ /* 0x044fe20000001844 */
[----:B------:R-:W-:Y:S07]  /*29e0*/  LDSM.16.M88.4 R68, [R237+0x17100] ;  /* 0x01710000ed44783b */ /* 0x000fee0000000200 */
[C---:B------:R-:W-:Y:S01]  /*29f0*/  HMMA.16816.F32 R64, R188.reuse, R50, R64 ;  /* 0x00000032bc40723c */ /* 0x040fe20000001840 */
[----:B------:R-:W2:Y:S07]  /*2a00*/  LDSM.16.M88.4 R48, [R237+0x16900] ;  /* 0x01690000ed30783b */ /* 0x000eae0000000200 */
[C---:B---3--:R-:W-:Y:S01]  /*2a10*/  HMMA.16816.F32 R80, R188.reuse, R32, R44 ;  /* 0x00000020bc50723c */ /* 0x048fe2000000182c */
[----:B------:R-:W-:Y:S07]  /*2a20*/  LDSM.16.M88.4 R44, [R4+0x16900] ;  /* 0x01690000042c783b */ /* 0x000fee0000000200 */
[C---:B------:R-:W-:Y:S01]  /*2a30*/  HMMA.16816.F32 R72, R188.reuse, R34, R40 ;  /* 0x00000022bc48723c */ /* 0x040fe20000001828 */
[----:B------:R-:W3:Y:S07]  /*2a40*/  LDSM.16.M88.4 R32, [R237+0x17900] ;  /* 0x01790000ed20783b */ /* 0x000eee0000000200 */
[C---:B------:R-:W-:Y:S08]  /*2a50*/  HMMA.16816.F32 R60, R188.reuse, R96, R60 ;  /* 0x00000060bc3c723c */ /* 0x040ff0000000183c */
[C---:B----4-:R-:W-:Y:S08]  /*2a60*/  HMMA.16816.F32 R96, R188.reuse, R36, R56 ;  /* 0x00000024bc60723c */ /* 0x050ff00000001838 */
[----:B------:R-:W-:Y:S08]  /*2a70*/  HMMA.16816.F32 R88, R188, R38, R52 ;  /* 0x00000026bc58723c */ /* 0x000ff00000001834 */
[C---:B------:R-:W-:Y:S01]  /*2a80*/  HMMA.16816.F32 R56, R196.reuse, R28, R20 ;  /* 0x0000001cc438723c */ /* 0x040fe20000001814 */
[----:B------:R-:W-:Y:S07]  /*2a90*/  LDSM.16.M88.4 R20, [R4+0x16100] ;  /* 0x016100000414783b */ /* 0x000fee0000000200 */
[C---:B------:R-:W-:Y:S01]  /*2aa0*/  HMMA.16816.F32 R52, R196.reuse, R30, R16 ;  /* 0x0000001ec434723c */ /* 0x040fe20000001810 */
[----:B------:R-:W4:Y:S07]  /*2ab0*/  LDSM.16.M88.4 R28, [R4+0x15100] ;  /* 0x01510000041c783b */ /* 0x000f2e0000000200 */
[C---:B-1----:R-:W-:Y:S08]  /*2ac0*/  HMMA.16816.F32 R40, R196.reuse, R24, R12 ;  /* 0x00000018c428723c */ /* 0x042ff0000000180c */
[C---:B------:R-:W-:Y:S01]  /*2ad0*/  HMMA.16816.F32 R16, R196.reuse, R26, R8 ;  /* 0x0000001ac410723c */ /* 0x040fe20000001808 */
[----:B------:R-:W1:Y:S07]  /*2ae0*/  LDSM.16.M88.4 R24, [R4+0x15900] ;  /* 0x015900000418783b */ /* 0x000e6e0000000200 */
[C---:B-----5:R-:W-:Y:S08]  /*2af0*/  HMMA.16816.F32 R12, R196.reuse, R76, R60 ;  /* 0x0000004cc40c723c */ /* 0x060ff0000000183c */
[C---:B--2---:R-:W-:Y:S08]  /*2b00*/  HMMA.16816.F32 R36, R196.reuse, R48, R84 ;  /* 0x00000030c424723c */ /* 0x044ff00000001854 */
[C---:B------:R-:W-:Y:S08]  /*2b10*/  HMMA.16816.F32 R60, R196.reuse, R68, R96 ;  /* 0x00000044c43c723c */ /* 0x040ff00000001860 */
[C---:B------:R-:W-:Y:S01]  /*2b20*/  HMMA.16816.F32 R48, R196.reuse, R50, R64 ;  /* 0x00000032c430723c */ /* 0x040fe20000001840 */
[----:B------:R-:W2:Y:S07]  /*2b30*/  LDSM.16.M88.4 R64, [R4+0x17100] ;  /* 0x017100000440783b */ /* 0x000eae0000000200 */
[C---:B------:R-:W-:Y:S08]  /*2b40*/  HMMA.16816.F32 R68, R196.reuse, R70, R88 ;  /* 0x00000046c444723c */ /* 0x040ff00000001858 */
[C---:B---3--:R-:W-:Y:S01]  /*2b50*/  HMMA.16816.F32 R88, R196.reuse, R34, R72 ;  /* 0x00000022c458723c */ /* 0x048fe20000001848 */
[----:B------:R-:W3:Y:S07]  /*2b60*/  LDSM.16.M88.4 R72, [R3+0x15100] ;  /* 0x015100000348783b */ /* 0x000eee0000000200 */
[C---:B------:R-:W-:Y:S08]  /*2b70*/  HMMA.16816.F32 R8, R196.reuse, R78, R92 ;  /* 0x0000004ec408723c */ /* 0x040ff0000000185c */
[----:B------:R-:W-:Y:S01]  /*2b80*/  HMMA.16816.F32 R76, R196, R32, R80 ;  /* 0x00000020c44c723c */ /* 0x000fe20000001850 */
[----:B------:R-:W-:Y:S07]  /*2b90*/  LDSM.16.M88.4 R32, [R3+0x17100] ;  /* 0x017100000320783b */ /* 0x000fee0000000200 */
[C---:B----4-:R-:W-:Y:S01]  /*2ba0*/  HMMA.16816.F32 R92, R200.reuse, R28, R56 ;  /* 0x0000001cc85c723c */ /* 0x050fe20000001838 */
[----:B------:R-:W4:Y:S07]  /*2bb0*/  LDSM.16.M88.4 R56, [R3+0x15900] ;  /* 0x015900000338783b */ /* 0x000f2e0000000200 */
[C---:B------:R-:W-:Y:S01]  /*2bc0*/  HMMA.16816.F32 R80, R200.reuse, R30, R52 ;  /* 0x0000001ec850723c */ /* 0x040fe20000001834 */
[----:B------:R-:W5:Y:S07]  /*2bd0*/  LDSM.16.M88.4 R28, [R3+0x16100] ;  /* 0x01610000031c783b */ /* 0x000f6e0000000200 */
[C---:B-1----:R-:W-:Y:S08]  /*2be0*/  HMMA.16816.F32 R84, R200.reuse, R24, R40 ;  /* 0x00000018c854723c */ /* 0x042ff00000001828 */
[C---:B------:R-:W-:Y:S01]  /*2bf0*/  HMMA.16816.F32 R96, R200.reuse, R26, R16 ;  /* 0x0000001ac860723c */ /* 0x040fe20000001810 */
[----:B------:R-:W1:Y:S07]  /*2c00*/  LDSM.16.M88.4 R24, [R3+0x16900] ;  /* 0x016900000318783b */ /* 0x000e6e0000000200 */
[C---:B------:R-:W-:Y:S08]  /*2c10*/  HMMA.16816.F32 R52, R200.reuse, R20, R12 ;  /* 0x00000014c834723c */ /* 0x040ff0000000180c */
[C---:B------:R-:W-:Y:S08]  /*2c20*/  HMMA.16816.F32 R20, R200.reuse, R22, R8 ;  /* 0x00000016c814723c */ /* 0x040ff00000001808 */
[C---:B------:R-:W-:Y:S08]  /*2c30*/  HMMA.16816.F32 R16, R200.reuse, R44, R36 ;  /* 0x0000002cc810723c */ /* 0x040ff00000001824 */
[C---:B------:R-:W-:Y:S01]  /*2c40*/  HMMA.16816.F32 R12, R200.reuse, R46, R48 ;  /* 0x0000002ec80c723c */ /* 0x040fe20000001830 */
[----:B------:R-:W1:Y:S07]  /*2c50*/  LDSM.16.M88.4 R44, [R3+0x17900] ;  /* 0x01790000032c783b */ /* 0x000e6e0000000200 */
[C---:B--2---:R-:W-:Y:S08]  /*2c60*/  HMMA.16816.F32 R8, R200.reuse, R64, R60 ;  /* 0x00000040c808723c */ /* 0x044ff0000000183c */
[C---:B------:R-:W-:Y:S08]  /*2c70*/  HMMA.16816.F32 R36, R200.reuse, R66, R68 ;  /* 0x00000042c824723c */ /* 0x040ff00000001844 */
[----:B------:R-:W-:Y:S01]  /*2c80*/  HMMA.16816.F32 R40, R200, R100, R76 ;  /* 0x00000064c828723c */ /* 0x000fe2000000184c */
[----:B------:R-:W2:Y:S07]  /*2c90*/  LDSM.16.M88.4 R76, [R5+0x15100] ;  /* 0x01510000054c783b */ /* 0x000eae0000000200 */
[----:B---3--:R-:W-:Y:S01]  /*2ca0*/  HMMA.16816.F32 R64, R204, R72, R92 ;  /* 0x00000048cc40723c */ /* 0x008fe2000000185c */
[----:B------:R-:W3:Y:S07]  /*2cb0*/  LDSM.16.M88.4 R92, [R5+0x16100] ;  /* 0x01610000055c783b */ /* 0x000eee0000000200 */
[----:B------:R-:W-:Y:S01]  /*2cc0*/  HMMA.16816.F32 R60, R200, R102, R88 ;  /* 0x00000066c83c723c */ /* 0x000fe20000001858 */
[----:B------:R-:W1:Y:S04]  /*2cd0*/  LDSM.16.M88.4 R88, [R5+0x15900] ;  /* 0x015900000558783b */ /* 0x000e680000000200 */
[----:B------:R-:W-:Y:S03]  /*2ce0*/  LDSM.16.M88.4 R100, [R5+0x17100] ;  /* 0x017100000564783b */ /* 0x000fe60000000200 */
[C---:B------:R-:W-:Y:S08]  /*2cf0*/  HMMA.16816.F32 R72, R204.reuse, R74, R80 ;  /* 0x0000004acc48723c */ /* 0x040ff00000001850 */
[C---:B----4-:R-:W-:Y:S08]  /*2d00*/  HMMA.16816.F32 R84, R204.reuse, R56, R84 ;  /* 0x00000038cc54723c */ /* 0x050ff00000001854 */
[C---:B------:R-:W-:Y:S08]  /*2d10*/  HMMA.16816.F32 R80, R204.reuse, R58, R96 ;  /* 0x0000003acc50723c */ /* 0x040ff00000001860 */
[C---:B-----5:R-:W-:Y:S08]  /*2d20*/  HMMA.16816.F32 R68, R204.reuse, R28, R52 ;  /* 0x0000001ccc44723c */ /* 0x060ff00000001834 */
[C---:B------:R-:W-:Y:S01]  /*2d30*/  HMMA.16816.F32 R56, R204.reuse, R30, R20 ;  /* 0x0000001ecc38723c */ /* 0x040fe20000001814 */
[----:B------:R-:W4:Y:S07]  /*2d40*/  LDSM.16.M88.4 R28, [R5+0x17900] ;  /* 0x01790000051c783b */ /* 0x000f2e0000000200 */
[C---:B-1----:R-:W-:Y:S08]  /*2d50*/  HMMA.16816.F32 R52, R204.reuse, R24, R16 ;  /* 0x00000018cc34723c */ /* 0x042ff00000001810 */
[C---:B------:R-:W-:Y:S08]  /*2d60*/  HMMA.16816.F32 R48, R204.reuse, R26, R12 ;  /* 0x0000001acc30723c */ /* 0x040ff0000000180c */
[C---:B------:R-:W-:Y:S01]  /*2d70*/  HMMA.16816.F32 R16, R204.reuse, R44, R40 ;  /* 0x0000002ccc10723c */ /* 0x040fe20000001828 */
[----:B------:R-:W-:Y:S07]  /*2d80*/  LDSM.16.M88.4 R40, [R237+0x18900] ;  /* 0x01890000ed28783b */ /* 0x000fee0000000200 */
[C---:B------:R-:W-:Y:S01]  /*2d90*/  HMMA.16816.F32 R12, R204.reuse, R46, R60 ;  /* 0x0000002ecc0c723c */ /* 0x040fe2000000183c */
[----:B------:R-:W-:Y:S07]  /*2da0*/  LDSM.16.M88.4 R60, [R237+0x19900] ;  /* 0x01990000ed3c783b */ /* 0x000fee0000000200 */
[C---:B------:R-:W-:Y:S08]  /*2db0*/  HMMA.16816.F32 R24, R204.reuse, R32, R8 ;  /* 0x00000020cc18723c */ /* 0x040ff00000001808 */
[----:B------:R-:W-:Y:S01]  /*2dc0*/  HMMA.16816.F32 R20, R204, R34, R36 ;  /* 0x00000022cc14723c */ /* 0x000fe20000001824 */
[----:B------:R-:W1:Y:S07]  /*2dd0*/  LDSM.16.M88.4 R32, [R237+0x18100] ;  /* 0x01810000ed20783b */ /* 0x000e6e0000000200 */
[C---:B--2---:R-:W-:Y:S08]  /*2de0*/  HMMA.16816.F32 R8, R208.reuse, R76, R64 ;  /* 0x0000004cd008723c */ /* 0x044ff00000001840 */
[C---:B------:R-:W-:Y:S08]  /*2df0*/  HMMA.16816.F32 R36, R208.reuse, R78, R72 ;  /* 0x0000004ed024723c */ /* 0x040ff00000001848 */
[C---:B---3--:R-:W-:Y:S08]  /*2e00*/  HMMA.16816.F32 R76, R208.reuse, R94, R56 ;  /* 0x0000005ed04c723c */ /* 0x048ff00000001838 */
[C---:B------:R-:W-:Y:S01]  /*2e10*/  HMMA.16816.F32 R56, R208.reuse, R104, R52 ;  /* 0x00000068d038723c */ /* 0x040fe20000001834 */
[----:B------:R-:W2:Y:S07]  /*2e20*/  LDSM.16.M88.4 R52, [R237+0x19100] ;  /* 0x01910000ed34783b */ /* 0x000eae0000000200 */
[C---:B------:R-:W-:Y:S01]  /*2e30*/  HMMA.16816.F32 R96, R208.reuse, R88, R84 ;  /* 0x00000058d060723c */ /* 0x040fe20000001854 */
[----:B------:R-:W-:Y:S07]  /*2e40*/  LDSM.16.M88.4 R84, [R4+0x19100] ;  /* 0x019100000454783b */ /* 0x000fee0000000200 */
[C---:B------:R-:W-:Y:S08]  /*2e50*/  HMMA.16816.F32 R72, R208.reuse, R106, R48 ;  /* 0x0000006ad048723c */ /* 0x040ff00000001830 */
[C---:B------:R-:W-:Y:S08]  /*2e60*/  HMMA.16816.F32 R88, R208.reuse, R90, R80 ;  /* 0x0000005ad058723c */ /* 0x040ff00000001850 */
[C---:B----4-:R-:W-:Y:S08]  /*2e70*/  HMMA.16816.F32 R48, R208.reuse, R28, R16 ;  /* 0x0000001cd030723c */ /* 0x050ff00000001810 */
[C---:B------:R-:W-:Y:S01]  /*2e80*/  HMMA.16816.F32 R44, R208.reuse, R30, R12 ;  /* 0x0000001ed02c723c */ /* 0x040fe2000000180c */
[----:B------:R-:W3:Y:S07]  /*2e90*/  LDSM.16.M88.4 R28, [R237+0x1a100] ;  /* 0x01a10000ed1c783b */ /* 0x000eee0000000200 */
[C---:B------:R-:W-:Y:S01]  /*2ea0*/  HMMA.16816.F32 R80, R208.reuse, R92, R68 ;  /* 0x0000005cd050723c */ /* 0x040fe20000001844 */
[----:B------:R-:W-:Y:S07]  /*2eb0*/  LDSM.16.M88.4 R92, [R4+0x19900] ;  /* 0x01990000045c783b */ /* 0x000fee0000000200 */
[C---:B------:R-:W-:Y:S01]  /*2ec0*/  HMMA.16816.F32 R68, R208.reuse, R100, R24 ;  /* 0x00000064d044723c */ /* 0x040fe20000001818 */
[----:B------:R-:W4:Y:S07]  /*2ed0*/  LDSM.16.M88.4 R24, [R237+0x1a900] ;  /* 0x01a90000ed18783b */ /* 0x000f2e0000000200 */
[----:B------:R-:W-:Y:S01]  /*2ee0*/  HMMA.16816.F32 R64, R208, R102, R20 ;  /* 0x00000066d040723c */ /* 0x000fe20000001814 */
[----:B------:R-:W5:Y:S06]  /*2ef0*/  LDSM.16.M88.4 R20, [R4+0x18100] ;  /* 0x018100000414783b */ /* 0x000f6c0000000200 */
[----:B------:R-:W-:Y:S01]  /*2f00*/  IMAD.SHL.U32 R103, R2, 0x2, RZ ;  /* 0x0000000202677824 */ /* 0x000fe200078e00ff */
[----:B-1----:R-:W-:Y:S03]  /*2f10*/  HMMA.16816.F32 R16, R212, R32, R8 ;  /* 0x00000020d410723c */ /* 0x002fe60000001808 */
[----:B------:R-:W-:Y:S01]  /*2f20*/  IMAD.IADD R2, R240, 0x1, R103 ;  /* 0x00000001f0027824 */ /* 0x000fe200078e0267 */
[----:B------:R-:W-:-:S04]  /*2f30*/  LEA R236, R0, R103, 0x1 ;  /* 0x0000006700ec7211 */ /* 0x000fc800078e08ff */
[----:B------:R-:W-:Y:S01]  /*2f40*/  HMMA.16816.F32 R12, R212, R34, R36 ;  /* 0x00000022d40c723c */ /* 0x000fe20000001824 */
[----:B------:R-:W1:Y:S01]  /*2f50*/  LDSM.16.M88.4 R32, [R4+0x18900] ;  /* 0x018900000420783b */ /* 0x000e620000000200 */
[----:B------:R-:W-:-:S06]  /*2f60*/  IMAD.IADD R0, R240, 0x1, R236 ;  /* 0x00000001f0007824 */ /* 0x000fcc00078e02ec */
[C---:B------:R-:W-:Y:S08]  /*2f70*/  HMMA.16816.F32 R8, R212.reuse, R40, R96 ;  /* 0x00000028d408723c */ /* 0x040ff00000001860 */
[C---:B------:R-:W-:Y:S01]  /*2f80*/  HMMA.16816.F32 R36, R212.reuse, R42, R88 ;  /* 0x0000002ad424723c */ /* 0x040fe20000001858 */
[----:B------:R-:W-:Y:S07]  /*2f90*/  LDSM.16.M88.4 R88, [R4+0x1a100] ;  /* 0x01a100000458783b */ /* 0x000fee0000000200 */
[C---:B--2---:R-:W-:Y:S01]  /*2fa0*/  HMMA.16816.F32 R40, R212.reuse, R52, R80 ;  /* 0x00000034d428723c */ /* 0x044fe20000001850 */
[----:B------:R-:W2:Y:S07]  /*2fb0*/  LDSM.16.M88.4 R80, [R3+0x18100] ;  /* 0x018100000350783b */ /* 0x000eae0000000200 */
[C---:B------:R-:W-:Y:S08]  /*2fc0*/  HMMA.16816.F32 R56, R212.reuse, R60, R56 ;  /* 0x0000003cd438723c */ /* 0x040ff00000001838 */
[C---:B------:R-:W-:Y:S08]  /*2fd0*/  HMMA.16816.F32 R72, R212.reuse, R62, R72 ;  /* 0x0000003ed448723c */ /* 0x040ff00000001848 */
[C---:B---3--:R-:W-:Y:S08]  /*2fe0*/  HMMA.16816.F32 R60, R212.reuse, R28, R68 ;  /* 0x0000001cd43c723c */ /* 0x048ff00000001844 */
[C---:B------:R-:W-:Y:S08]  /*2ff0*/  HMMA.16816.F32 R52, R212.reuse, R54, R76 ;  /* 0x00000036d434723c */ /* 0x040ff0000000184c */
[C---:B------:R-:W-:Y:S01]  /*3000*/  HMMA.16816.F32 R68, R212.reuse, R30, R64 ;  /* 0x0000001ed444723c */ /* 0x040fe20000001840 */
[----:B------:R-:W-:Y:S07]  /*3010*/  LDSM.16.M88.4 R28, [R5+0x18100] ;  /* 0x01810000051c783b */ /* 0x000fee0000000200 */
[C---:B----4-:R-:W-:Y:S08]  /*3020*/  HMMA.16816.F32 R76, R212.reuse, R24, R48 ;  /* 0x00000018d44c723c */ /* 0x050ff00000001830 */
[----:B------:R-:W-:Y:S08]  /*3030*/  HMMA.16816.F32 R64, R212, R26, R44 ;  /* 0x0000001ad440723c */ /* 0x000ff0000000182c */
[C---:B-----5:R-:W-:Y:S01]  /*3040*/  HMMA.16816.F32 R48, R216.reuse, R20, R16 ;  /* 0x00000014d830723c */ /* 0x060fe20000001810 */
[----:B------:R-:W-:Y:S07]  /*3050*/  LDSM.16.M88.4 R16, [R4+0x1a900] ;  /* 0x01a900000410783b */ /* 0x000fee0000000200 */
[C---:B------:R-:W-:Y:S01]  /*3060*/  HMMA.16816.F32 R44, R216.reuse, R22, R12 ;  /* 0x00000016d82c723c */ /* 0x040fe2000000180c */
[----:B------:R-:W3:Y:S07]  /*3070*/  LDSM.16.M88.4 R12, [R3+0x18900] ;  /* 0x01890000030c783b */ /* 0x000eee0000000200 */
[C---:B-1----:R-:W-:Y:S08]  /*3080*/  HMMA.16816.F32 R24, R216.reuse, R32, R8 ;  /* 0x00000020d818723c */ /* 0x042ff00000001808 */
[----:B------:R-:W-:Y:S01]  /*3090*/  HMMA.16816.F32 R20, R216, R34, R36 ;  /* 0x00000022d814723c */ /* 0x000fe20000001824 */
[----:B------:R-:W1:Y:S07]  /*30a0*/  LDSM.16.M88.4 R36, [R3+0x19100] ;  /* 0x019100000324783b */ /* 0x000e6e0000000200 */
[----:B--2---:R-:W-:Y:S01]  /*30b0*/  HMMA.16816.F32 R8, R220, R80, R48 ;  /* 0x00000050dc08723c */ /* 0x004fe20000001830 */
[----:B------:R-:W2:Y:S07]  /*30c0*/  LDSM.16.M88.4 R48, [R5+0x18900] ;  /* 0x018900000530783b */ /* 0x000eae0000000200 */
[C---:B------:R-:W-:Y:S08]  /*30d0*/  HMMA.16816.F32 R32, R216.reuse, R84, R40 ;  /* 0x00000054d820723c */ /* 0x040ff00000001828 */
[----:B------:R-:W-:Y:S08]  /*30e0*/  HMMA.16816.F32 R52, R216, R86, R52 ;  /* 0x00000056d834723c */ /* 0x000ff00000001834 */
[----:B---3--:R-:W-:Y:S08]  /*30f0*/  HMMA.16816.F32 R24, R220, R12, R24 ;  /* 0x0000000cdc18723c */ /* 0x008ff00000001818 */
[C---:B------:R-:W-:Y:S01]  /*3100*/  HMMA.16816.F32 R84, R216.reuse, R88, R60 ;  /* 0x00000058d854723c */ /* 0x040fe2000000183c */
[----:B------:R-:W3:Y:S07]  /*3110*/  LDSM.16.M88.4 R60, [R3+0x19900] ;  /* 0x01990000033c783b */ /* 0x000eee0000000200 */
[C---:B------:R-:W-:Y:S08]  /*3120*/  HMMA.16816.F32 R56, R216.reuse, R92, R56 ;  /* 0x0000005cd838723c */ /* 0x040ff00000001838 */
[----:B------:R-:W-:Y:S08]  /*3130*/  HMMA.16816.F32 R72, R216, R94, R72 ;  /* 0x0000005ed848723c */ /* 0x000ff00000001848 */
[----:B------:R-:W-:Y:S08]  /*3140*/  HMMA.16816.F32 R40, R220, R82, R44 ;  /* 0x00000052dc28723c */ /* 0x000ff0000000182c */
[C---:B------:R-:W-:Y:S08]  /*3150*/  HMMA.16816.F32 R80, R216.reuse, R16, R76 ;  /* 0x00000010d850723c */ /* 0x040ff0000000184c */
[----:B------:R-:W-:Y:S08]  /*3160*/  HMMA.16816.F32 R92, R216, R18, R64 ;  /* 0x00000012d85c723c */ /* 0x000ff00000001840 */
[C---:B------:R-:W-:Y:S01]  /*3170*/  HMMA.16816.F32 R16, R220.reuse, R14, R20 ;  /* 0x0000000edc10723c */ /* 0x040fe20000001814 */
[----:B------:R-:W4:Y:S07]  /*3180*/  LDSM.16.M88.4 R20, [R5+0x19100] ;  /* 0x019100000514783b */ /* 0x000f2e0000000200 */
[----:B-1----:R-:W-:Y:S01]  /*3190*/  HMMA.16816.F32 R12, R220, R36, R32 ;  /* 0x00000024dc0c723c */ /* 0x002fe20000001820 */
[----:B------:R-:W-:Y:S07]  /*31a0*/  LDSM.16.M88.4 R32, [R5+0x19900] ;  /* 0x019900000520783b */ /* 0x000fee0000000200 */
[C---:B--2---:R-:W-:Y:S01]  /*31b0*/  HMMA.16816.F32 R64, R224.reuse, R48, R24 ;  /* 0x00000030e040723c */ /* 0x044fe20000001818 */
[----:B------:R-:W1:Y:S07]  /*31c0*/  LDSM.16.M88.4 R24, [R3+0x1a100] ;  /* 0x01a100000318783b */ /* 0x000e6e0000000200 */
[----:B------:R-:W-:Y:S08]  /*31d0*/  HMMA.16816.F32 R76, R224, R28, R8 ;  /* 0x0000001ce04c723c */ /* 0x000ff00000001808 */
[----:B------:R-:W-:Y:S08]  /*31e0*/  HMMA.16816.F32 R8, R220, R38, R52 ;  /* 0x00000026dc08723c */ /* 0x000ff00000001834 */
[----:B------:R-:W-:Y:S01]  /*31f0*/  HMMA.16816.F32 R44, R224, R50, R16 ;  /* 0x00000032e02c723c */ /* 0x000fe20000001810 */
[----:B------:R-:W-:Y:S07]  /*3200*/  LDSM.16.M88.4 R16, [R5+0x1a100] ;  /* 0x01a100000510783b */ /* 0x000fee0000000200 */
[----:B------:R-:W-:Y:S01]  /*3210*/  HMMA.16816.F32 R88, R216, R90, R68 ;  /* 0x0000005ad858723c */ /* 0x000fe20000001844 */
[----:B------:R-:W-:-:S04]  /*3220*/  FMUL.FTZ R4, R76, c[0x0][0x320] ;  /* 0x0000c8004c047a20 */ /* 0x000fc80000410000 */
[----:B------:R2:W5:Y:S03]  /*3230*/  MUFU.TANH R96, R4 ;  /* 0x0000000400607308 */ /* 0x0005660000002400 */
[----:B------:R-:W-:Y:S01]  /*3240*/  HMMA.16816.F32 R68, R224, R30, R40 ;  /* 0x0000001ee044723c */ /* 0x000fe20000001828 */
[----:B------:R1:W5:Y:S07]  /*3250*/  LDSM.16.M88.4 R28, [R3+0x1a900] ;  /* 0x01a90000031c783b */ /* 0x00036e0000000200 */
[----:B---3--:R-:W-:Y:S01]  /*3260*/  HMMA.16816.F32 R40, R220, R60, R56 ;  /* 0x0000003cdc28723c */ /* 0x008fe20000001838 */
[----:B--2---:R-:W-:-:S07]  /*3270*/  FMUL.FTZ R4, R77, c[0x0][0x320] ;  /* 0x0000c8004d047a20 */ /* 0x004fce0000410000 */
[----:B----4-:R-:W-:Y:S01]  /*3280*/  HMMA.16816.F32 R52, R224, R20, R12 ;  /* 0x00000014e034723c */ /* 0x010fe2000000180c */
[----:B------:R2:W3:Y:S07]  /*3290*/  MUFU.TANH R76, R4 ;  /* 0x00000004004c7308 */ /* 0x0004ee0000002400 */
[----:B------:R-:W-:Y:S01]  /*32a0*/  HMMA.16816.F32 R36, R220, R62, R72 ;  /* 0x0000003edc24723c */ /* 0x000fe20000001848 */
[----:B-1----:R-:W-:-:S04]  /*32b0*/  FMUL.FTZ R3, R65, c[0x0][0x320] ;  /* 0x0000c80041037a20 */ /* 0x002fc80000410000 */
[----:B------:R1:W-:Y:S03]  /*32c0*/  MUFU.TANH R48, R3 ;  /* 0x0000000300307308 */ /* 0x0003e60000002400 */
[----:B------:R-:W-:Y:S01]  /*32d0*/  HMMA.16816.F32 R56, R224, R22, R8 ;  /* 0x00000016e038723c */ /* 0x000fe20000001808 */
[----:B--2---:R-:W-:-:S04]  /*32e0*/  FMUL.FTZ R4, R68, c[0x0][0x320] ;  /* 0x0000c80044047a20 */ /* 0x004fc80000410000 */
[----:B------:R2:W4:Y:S03]  /*32f0*/  MUFU.TANH R68, R4 ;  /* 0x0000000400447308 */ /* 0x0005260000002400 */
[----:B------:R-:W-:Y:S01]  /*3300*/  HMMA.16816.F32 R12, R220, R24, R84 ;  /* 0x00000018dc0c723c */ /* 0x000fe20000001854 */
[----:B------:R-:W-:Y:S02]  /*3310*/  FMUL.FTZ R54, R54, c[0x0][0x320] ;  /* 0x0000c80036367a20 */ /* 0x000fe40000410000 */
[----:B-1----:R-:W-:-:S05]  /*3320*/  FMUL.FTZ R3, R44, c[0x0][0x320] ;  /* 0x0000c8002c037a20 */ /* 0x002fca0000410000 */
[----:B------:R-:W-:Y:S01]  /*3330*/  HMMA.16816.F32 R8, R220, R26, R88 ;  /* 0x0000001adc08723c */ /* 0x000fe20000001858 */
[----:B------:R1:W-:Y:S01]  /*3340*/  MUFU.TANH R44, R3 ;  /* 0x00000003002c7308 */ /* 0x0003e20000002400 */
[----:B------:R3:W3:Y:S01]  /*3350*/  LDSM.16.M88.4 R24, [R5+0x1a900] ;  /* 0x01a900000518783b */ /* 0x0006e20000000200 */
[----:B------:R-:W-:-:S04]  /*3360*/  DEPBAR.LE SB0, 0x2 ;  /* 0x000080800000791a */ /* 0x000fc80000000000 */
[----:B--2---:R-:W-:Y:S01]  /*3370*/  FMUL.FTZ R4, R69, c[0x0][0x320] ;  /* 0x0000c80045047a20 */ /* 0x004fe20000410000 */
[C---:B------:R-:W-:Y:S01]  /*3380*/  HMMA.16816.F32 R40, R224.reuse, R32, R40 ;  /* 0x00000020e028723c */ /* 0x040fe20000001828 */
[----:B------:R-:W-:Y:S02]  /*3390*/  FMUL.FTZ R59, R59, c[0x0][0x320] ;  /* 0x0000c8003b3b7a20 */ /* 0x000fe40000410000 */
[----:B------:R2:W2:Y:S05]  /*33a0*/  MUFU.TANH R61, R4 ;  /* 0x00000004003d7308 */ /* 0x0004aa0000002400 */
[----:B------:R-:W-:Y:S01]  /*33b0*/  HMMA.16816.F32 R36, R224, R34, R36 ;  /* 0x00000022e024723c */ /* 0x000fe20000001824 */
[----:B-1----:R-:W-:-:S04]  /*33c0*/  FMUL.FTZ R3, R45, c[0x0][0x320] ;  /* 0x0000c8002d037a20 */ /* 0x002fc80000410000 */
[----:B------:R1:W-:Y:S03]  /*33d0*/  MUFU.TANH R51, R3 ;  /* 0x0000000300337308 */ /* 0x0003e60000002400 */
[----:B-----5:R-:W-:Y:S01]  /*33e0*/  HMMA.16816.F32 R20, R220, R28, R80 ;  /* 0x0000001cdc14723c */ /* 0x020fe20000001850 */
[----:B--2---:R-:W-:-:S04]  /*33f0*/  FMUL.FTZ R4, R64, c[0x0][0x320] ;  /* 0x0000c80040047a20 */ /* 0x004fc80000410000 */
[----:B------:R3:W2:Y:S03]  /*3400*/  MUFU.TANH R60, R4 ;  /* 0x00000004003c7308 */ /* 0x0006a60000002400 */
[C---:B------:R-:W-:Y:S01]  /*3410*/  HMMA.16816.F32 R8, R224.reuse, R18, R8 ;  /* 0x00000012e008723c */ /* 0x040fe20000001808 */
[----:B------:R-:W-:Y:S02]  /*3420*/  FMUL.FTZ R42, R42, c[0x0][0x320] ;  /* 0x0000c8002a2a7a20 */ /* 0x000fe40000410000 */
[----:B------:R-:W-:Y:S02]  /*3430*/  FMUL.FTZ R43, R43, c[0x0][0x320] ;  /* 0x0000c8002b2b7a20 */ /* 0x000fe40000410000 */
[----:B-1----:R-:W-:Y:S02]  /*3440*/  FMUL.FTZ R3, R52, c[0x0][0x320] ;  /* 0x0000c80034037a20 */ /* 0x002fe40000410000 */
[----:B------:R-:W-:Y:S01]  /*3450*/  MUFU.TANH R42, R42 ;  /* 0x0000002a002a7308 */ /* 0x000fe20000002400 */
[----:B------:R-:W-:Y:S01]  /*3460*/  HMMA.16816.F32 R32, R224, R16, R12 ;  /* 0x00000010e020723c */ /* 0x000fe2000000180c */
[----:B------:R-:W-:-:S02]  /*3470*/  FMUL.FTZ R37, R37, c[0x0][0x320] ;  /* 0x0000c80025257a20 */ /* 0x000fc40000410000 */
[----:B------:R-:W-:Y:S02]  /*3480*/  FMUL.FTZ R38, R38, c[0x0][0x320] ;  /* 0x0000c80026267a20 */ /* 0x000fe40000410000 */
[----:B------:R-:W-:Y:S02]  /*3490*/  FMUL.FTZ R39, R39, c[0x0][0x320] ;  /* 0x0000c80027277a20 */ /* 0x000fe40000410000 */
[----:B------:R1:W5:Y:S01]  /*34a0*/  MUFU.TANH R130, R3 ;  /* 0x0000000300827308 */ /* 0x0003620000002400 */
[----:B---3--:R-:W-:Y:S07]  /*34b0*/  HMMA.16816.F32 R4, R220, R30, R92 ;  /* 0x0000001edc04723c */ /* 0x008fee000000185c */
[----:B------:R-:W-:Y:S01]  /*34c0*/  MUFU.TANH R37, R37 ;  /* 0x0000002500257308 */ /* 0x000fe20000002400 */
[----:B------:R-:W-:Y:S01]  /*34d0*/  FMUL.FTZ R8, R8, c[0x0][0x320] ;  /* 0x0000c80008087a20 */ /* 0x000fe20000410000 */
[----:B------:R-:W-:Y:S01]  /*34e0*/  HMMA.16816.F32 R20, R224, R24, R20 ;  /* 0x00000018e014723c */ /* 0x000fe20000001814 */
[----:B------:R-:W-:-:S02]  /*34f0*/  FMUL.FTZ R9, R9, c[0x0][0x320] ;  /* 0x0000c80009097a20 */ /* 0x000fc40000410000 */
[----:B-1----:R-:W-:-:S03]  /*3500*/  FMUL.FTZ R3, R53, c[0x0][0x320] ;  /* 0x0000c80035037a20 */ /* 0x002fc60000410000 */
[----:B------:R-:W-:Y:S01]  /*3510*/  MUFU.TANH R18, R8 ;  /* 0x0000000800127308 */ /* 0x000fe20000002400 */
[----:B------:R-:W-:Y:S02]  /*3520*/  FMUL.FTZ R32, R32, c[0x0][0x320] ;  /* 0x0000c80020207a20 */ /* 0x000fe40000410000 */
[----:B------:R-:W-:Y:S02]  /*3530*/  FMUL.FTZ R33, R33, c[0x0][0x320] ;  /* 0x0000c80021217a20 */ /* 0x000fe40000410000 */
[----:B------:R-:W-:Y:S02]  /*3540*/  FMUL.FTZ R34, R34, c[0x0][0x320] ;  /* 0x0000c80022227a20 */ /* 0x000fe40000410000 */
[----:B------:R-:W-:Y:S01]  /*3550*/  FMUL.FTZ R35, R35, c[0x0][0x320] ;  /* 0x0000c80023237a20 */ /* 0x000fe20000410000 */
[----:B------:R1:W3:Y:S01]  /*3560*/  MUFU.TANH R131, R3 ;  /* 0x0000000300837308 */ /* 0x0002e20000002400 */
[----:B------:R-:W-:Y:S07]  /*3570*/  HMMA.16816.F32 R12, R224, R26, R4 ;  /* 0x0000001ae00c723c */ /* 0x000fee0000001804 */
[----:B------:R-:W-:Y:S01]  /*3580*/  LEA.HI R4, R110, R113, RZ, 0x2 ;  /* 0x000000716e047211 */ /* 0x000fe200078f10ff */
[----:B------:R-:W-:Y:S01]  /*3590*/  MUFU.TANH R32, R32 ;  /* 0x0000002000207308 */ /* 0x000fe20000002400 */
[----:B------:R-:W-:Y:S01]  /*35a0*/  SHF.R.S32.HI R6, RZ, 0x1f, R108 ;  /* 0x0000001fff067819 */ /* 0x000fe2000001146c */
[----:B------:R-:W-:Y:S01]  /*35b0*/  FMUL.FTZ R21, R21, c[0x0][0x320] ;  /* 0x0000c80015157a20 */ /* 0x000fe20000410000 */
[----:B------:R-:W-:Y:S01]  /*35c0*/  LOP3.LUT R4, R4, 0xfffffffc, RZ, 0xc0, !PT ;  /* 0xfffffffc04047812 */ /* 0x000fe200078ec0ff */
[----:B------:R-:W-:Y:S01]  /*35d0*/  FMUL.FTZ R20, R20, c[0x0][0x320] ;  /* 0x0000c80014147a20 */ /* 0x000fe20000410000 */
[----:B------:R-:W-:Y:S01]  /*35e0*/  LEA.HI R6, R6, R108, RZ, 0x3 ;  /* 0x0000006c06067211 */ /* 0x000fe200078f18ff */
[----:B------:R-:W-:-:S02]  /*35f0*/  FMUL.FTZ R22, R22, c[0x0][0x320] ;  /* 0x0000c80016167a20 */ /* 0x000fc40000410000 */
[----:B-1----:R-:W-:Y:S01]  /*3600*/  FMUL.FTZ R3, R56, c[0x0][0x320] ;  /* 0x0000c80038037a20 */ /* 0x002fe20000410000 */
[----:B------:R-:W-:Y:S01]  /*3610*/  LOP3.LUT R6, R6, 0xffffff8, RZ, 0xc0, !PT ;  /* 0x0ffffff806067812 */ /* 0x000fe200078ec0ff */
[----:B------:R-:W-:Y:S01]  /*3620*/  IMAD.IADD R4, R113, 0x1, -R4 ;  /* 0x0000000171047824 */ /* 0x000fe200078e0a04 */
[----:B------:R-:W-:Y:S01]  /*3630*/  MUFU.TANH R33, R33 ;  /* 0x0000002100217308 */ /* 0x000fe20000002400 */
[----:B------:R-:W-:Y:S01]  /*3640*/  FMUL.FTZ R23, R23, c[0x0][0x320] ;  /* 0x0000c80017177a20 */ /* 0x000fe20000410000 */
[----:B------:R-:W-:Y:S02]  /*3650*/  IADD3 R8, R108, -R6, RZ ;  /* 0x800000066c087210 */ /* 0x000fe40007ffe0ff */
[----:B------:R-:W-:Y:S01]  /*3660*/  LEA.HI R7, R4, R4, RZ, 0x1 ;  /* 0x0000000404077211 */ /* 0x000fe200078f08ff */
[----:B------:R-:W-:Y:S02]  /*3670*/  FMUL.FTZ R12, R12, c[0x0][0x320] ;  /* 0x0000c8000c0c7a20 */ /* 0x000fe40000410000 */
[----:B------:R-:W-:Y:S01]  /*3680*/  FMUL.FTZ R13, R13, c[0x0][0x320] ;  /* 0x0000c8000d0d7a20 */ /* 0x000fe20000410000 */
[----:B------:R1:W1:Y:S01]  /*3690*/  MUFU.TANH R164, R3 ;  /* 0x0000000300a47308 */ /* 0x0002620000002400 */
[----:B------:R-:W-:Y:S01]  /*36a0*/  LOP3.LUT R7, R7, 0x1ffffffe, RZ, 0xc0, !PT ;  /* 0x1ffffffe07077812 */ /* 0x000fe200078ec0ff */
[----:B------:R-:W-:-:S04]  /*36b0*/  FMUL.FTZ R25, R14, c[0x0][0x320] ;  /* 0x0000c8000e197a20 */ /* 0x000fc80000410000 */
[----:B------:R-:W-:Y:S02]  /*36c0*/  IMAD.IADD R4, R4, 0x1, -R7 ;  /* 0x0000000104047824 */ /* 0x000fe400078e0a07 */
[----:B------:R-:W-:Y:S01]  /*36d0*/  FMUL.FTZ R7, R71, c[0x0][0x320] ;  /* 0x0000c80047077a20 */ /* 0x000fe20000410000 */
[----:B------:R-:W-:Y:S01]  /*36e0*/  MUFU.TANH R24, R12 ;  /* 0x0000000c00187308 */ /* 0x000fe20000002400 */
[----:B-1----:R-:W-:-:S07]  /*36f0*/  FMUL.FTZ R3, R57, c[0x0][0x320] ;  /* 0x0000c80039037a20 */ /* 0x002fce0000410000 */
[----:B------:R-:W-:Y:S08]  /*3700*/  MUFU.TANH R26, R7 ;  /* 0x00000007001a7308 */ /* 0x000ff00000002400 */
[----:B------:R1:W1:Y:S08]  /*3710*/  MUFU.TANH R165, R3 ;  /* 0x0000000300a57308 */ /* 0x0002700000002400 */
[----:B------:R-:W-:Y:S01]  /*3720*/  MUFU.TANH R17, R9 ;  /* 0x0000000900117308 */ /* 0x000fe20000002400 */
[----:B-1----:R-:W-:-:S07]  /*3730*/  FMUL.FTZ R3, R40, c[0x0][0x320] ;  /* 0x0000c80028037a20 */ /* 0x002fce0000410000 */
[----:B------:R-:W-:Y:S08]  /*3740*/  MUFU.TANH R27, R21 ;  /* 0x00000015001b7308 */ /* 0x000ff00000002400 */
[----:B------:R1:W1:Y:S08]  /*3750*/  MUFU.TANH R29, R3 ;  /* 0x00000003001d7308 */ /* 0x0002700000002400 */
[----:B------:R2:W-:Y:S01]  /*3760*/  MUFU.TANH R21, R13 ;  /* 0x0000000d00157308 */ /* 0x0005e20000002400 */
[----:B-1----:R-:W-:-:S07]  /*3770*/  FMUL.FTZ R3, R41, c[0x0][0x320] ;  /* 0x0000c80029037a20 */ /* 0x002fce0000410000 */
[----:B------:R-:W-:Y:S01]  /*3780*/  MUFU.TANH R20, R20 ;  /* 0x0000001400147308 */ /* 0x000fe20000002400 */
[----:B--2---:R-:W-:-:S07]  /*3790*/  FMUL.FTZ R13, R79, c[0x0][0x320] ;  /* 0x0000c8004f0d7a20 */ /* 0x004fce0000410000 */
[----:B------:R1:W2:Y:S08]  /*37a0*/  MUFU.TANH R28, R3 ;  /* 0x00000003001c7308 */ /* 0x0002b00000002400 */
[----:B------:R2:W-:Y:S01]  /*37b0*/  MUFU.TANH R16, R13 ;  /* 0x0000000d00107308 */ /* 0x0005e20000002400 */
[----:B-1----:R-:W-:-:S07]  /*37c0*/  FMUL.FTZ R3, R36, c[0x0][0x320] ;  /* 0x0000c80024037a20 */ /* 0x002fce0000410000 */
[----:B------:R-:W-:Y:S01]  /*37d0*/  MUFU.TANH R43, R43 ;  /* 0x0000002b002b7308 */ /* 0x000fe20000002400 */
[----:B--2---:R-:W-:-:S07]  /*37e0*/  FMUL.FTZ R13, R70, c[0x0][0x320] ;  /* 0x0000c800460d7a20 */ /* 0x004fce0000410000 */
[----:B------:R1:W2:Y:S08]  /*37f0*/  MUFU.TANH R19, R3 ;  /* 0x0000000300137308 */ /* 0x0002b00000002400 */
[----:B------:R-:W-:Y:S01]  /*3800*/  MUFU.TANH R13, R13 ;  /* 0x0000000d000d7308 */ /* 0x000fe20000002400 */
[----:B-1----:R-:W-:-:S07]  /*3810*/  LOP3.LUT R3, R109, 0xffffffe0, RZ, 0xc0, !PT ;  /* 0xffffffe06d037812 */ /* 0x002fce00078ec0ff */
[----:B------:R-:W-:Y:S01]  /*3820*/  MUFU.TANH R38, R38 ;  /* 0x0000002600267308 */ /* 0x000fe20000002400 */
[----:B------:R-:W-:-:S07]  /*3830*/  IMAD.IADD R3, R113, 0x1, -R3 ;  /* 0x0000000171037824 */ /* 0x000fce00078e0a03 */
[----:B------:R-:W-:Y:S01]  /*3840*/  MUFU.TANH R39, R39 ;  /* 0x0000002700277308 */ /* 0x000fe20000002400 */
[----:B------:R-:W-:-:S04]  /*3850*/  SHF.R.S32.HI R5, RZ, 0x1f, R3 ;  /* 0x0000001fff057819 */ /* 0x000fc80000011403 */
[----:B------:R-:W-:-:S03]  /*3860*/  LEA.HI R5, R5, R3, RZ, 0x2 ;  /* 0x0000000305057211 */ /* 0x000fc600078f10ff */
[----:B------:R-:W-:Y:S01]  /*3870*/  MUFU.TANH R34, R34 ;  /* 0x0000002200227308 */ /* 0x000fe20000002400 */
[----:B------:R-:W-:-:S05]  /*3880*/  LEA.HI.SX32 R6, R5, UR8, 0x1e ;  /* 0x0000000805067c11 */ /* 0x000fca000f8ff2ff */
[----:B------:R-:W-:Y:S02]  /*3890*/  IMAD R6, R8, 0x10, R6 ;  /* 0x0000001008067824 */ /* 0x000fe400078e0206 */
[----:B------:R-:W-:Y:S03]  /*38a0*/  MUFU.TANH R35, R35 ;  /* 0x0000002300237308 */ /* 0x000fe60000002400 */
[----:B------:R-:W-:-:S05]  /*38b0*/  LEA R111, R4, R6, 0x3 ;  /* 0x00000006046f7211 */ /* 0x000fca00078e18ff */
[----:B------:R-:W-:Y:S01]  /*38c0*/  @P5 IMAD.HI.U32 R6, R111, c[0x0][0x2c8], RZ ;  /* 0x0000b2006f065a27 */ /* 0x000fe200078e00ff */
[----:B------:R-:W-:Y:S03]  /*38d0*/  STL [R1+0x4], R111 ;  /* 0x0000046f01007387 */ /* 0x000fe60000100800 */
[----:B------:R-:W-:Y:S01]  /*38e0*/  IMAD.MOV.U32 R4, RZ, RZ, R111 ;  /* 0x000000ffff047224 */ /* 0x000fe200078e006f */
[----:B------:R-:W-:-:S05]  /*38f0*/  @P0 SHF.R.U32.HI R4, RZ, c[0x0][0x2cc], R6 ;  /* 0x0000b300ff040a19 */ /* 0x000fca0000011606 */
[----:B------:R-:W1:Y:S04]  /*3900*/  SHFL.IDX PT, R7, R4, RZ, 0x1c1f ;  /* 0x001c1fff04077589 */ /* 0x000e6800000e0000 */
[----:B------:R1:W2:Y:S02]  /*3910*/  SHFL.IDX PT, R6, R4, 0x1, 0x1c1f ;  /* 0x003c1f0004067f89 */ /* 0x0002a400000e0000 */
[----:B-1----:R-:W-:Y:S01]  /*3920*/  LOP3.LUT R4, R5, 0x7ffffffc, RZ, 0xc0, !PT ;  /* 0x7ffffffc05047812 */ /* 0x002fe200078ec0ff */
[----:B------:R-:W-:-:S04]  /*3930*/  FMUL.FTZ R5, R46, c[0x0][0x320] ;  /* 0x0000c8002e057a20 */ /* 0x000fc80000410000 */
[----:B------:R-:W-:Y:S01]  /*3940*/  IMAD.IADD R4, R3, 0x1, -R4 ;  /* 0x0000000103047824 */ /* 0x000fe200078e0a04 */
[----:B------:R-:W-:Y:S01]  /*3950*/  MOV R3, UR9 ;  /* 0x0000000900037c02 */ /* 0x000fe20008000f00 */
[----:B------:R1:W-:Y:S02]  /*3960*/  MUFU.TANH R49, R5 ;  /* 0x0000000500317308 */ /* 0x0003e40000002400 */
[----:B------:R-:W-:Y:S02]  /*3970*/  IMAD.SHL.U32 R8, R4, 0x2, RZ ;  /* 0x0000000204087824 */ /* 0x000fe400078e00ff */
[----:B------:R-:W-:-:S03]  /*3980*/  FMUL.FTZ R4, R47, c[0x0][0x320] ;  /* 0x0000c8002f047a20 */ /* 0x000fc60000410000 */
[C---:B------:R-:W-:Y:S01]  /*3990*/  IADD3 R3, -R8.reuse, 0x1, R3 ;  /* 0x0000000108037810 */ /* 0x040fe20007ffe103 */
[----:B------:R2:W-:Y:S01]  /*39a0*/  MUFU.TANH R50, R4 ;  /* 0x0000000400327308 */ /* 0x0005e20000002400 */
[----:B------:R4:W-:Y:S02]  /*39b0*/  STL [R1+0x14], R8 ;  /* 0x0000140801007387 */ /* 0x0009e40000100800 */
[----:B------:R-:W-:Y:S02]  /*39c0*/  IADD3 R3, R3, -UR16, RZ ;  /* 0x8000001003037c10 */ /* 0x000fe4000fffe0ff */
[----:B-1----:R-:W-:-:S03]  /*39d0*/  IADD3 R5, -R8, UR9, RZ ;  /* 0x0000000908057c10 */ /* 0x002fc6000fffe1ff */
[C---:B--2---:R-:W-:Y:S01]  /*39e0*/  IMAD.IADD R4, R3.reuse, 0x1, R7 ;  /* 0x0000000103047824 */ /* 0x044fe200078e0207 */
[----:B------:R-:W-:-:S04]  /*39f0*/  IADD3 R3, R3, R6, RZ ;  /* 0x0000000603037210 */ /* 0x000fc80007ffe0ff */
[C---:B------:R-:W-:Y:S02]  /*3a00*/  IMNMX R4, R5.reuse, R4, PT ;  /* 0x0000000405047217 */ /* 0x040fe40003800200 */
[----:B------:R-:W-:Y:S01]  /*3a10*/  IMNMX R3, R5, R3, PT ;  /* 0x0000000305037217 */ /* 0x000fe20003800200 */
[----:B------:R-:W-:Y:S01]  /*3a20*/  FMUL.FTZ R5, R78, c[0x0][0x320] ;  /* 0x0000c8004e057a20 */ /* 0x000fe20000410000 */
[----:B------:R-:W-:Y:S01]  /*3a30*/  BAR.SYNC.DEFER_BLOCKING 0x0 ;  /* 0x0000000000007b1d */ /* 0x000fe20000010000 */
[C---:B------:R-:W-:Y:S02]  /*3a40*/  ISETP.GT.AND P0, PT, R4.reuse, RZ, PT ;  /* 0x000000ff0400720c */ /* 0x040fe40003f04270 */
[C---:B------:R-:W-:Y:S02]  /*3a50*/  ISETP.GT.AND P6, PT, R4.reuse, 0x1, PT ;  /* 0x000000010400780c */ /* 0x040fe40003fc4270 */
[----:B------:R-:W-:Y:S01]  /*3a60*/  ISETP.GT.AND P5, PT, R4, 0x8, PT ;  /* 0x000000080400780c */ /* 0x000fe20003fa4270 */
[----:B------:R1:W2:Y:S01]  /*3a70*/  MUFU.TANH R9, R5 ;  /* 0x0000000500097308 */ /* 0x0002a20000002400 */
[----:B------:R-:W-:-:S02]  /*3a80*/  FSEL R6, R96, -INF , P0 ;  /* 0xff80000060067808 */ /* 0x000fc40000000000 */
[----:B------:R-:W-:Y:S02]  /*3a90*/  FSEL R7, R76, -INF , P6 ;  /* 0xff8000004c077808 */ /* 0x000fe40003000000 */
[C---:B------:R-:W-:Y:S02]  /*3aa0*/  ISETP.GT.AND P0, PT, R4.reuse, 0x9, PT ;  /* 0x000000090400780c */ /* 0x040fe40003f04270 */
[----:B------:R-:W-:Y:S02]  /*3ab0*/  ISETP.GT.AND P6, PT, R4, 0x10, PT ;  /* 0x000000100400780c */ /* 0x000fe40003fc4270 */
[----:B----4-:R-:W-:Y:S02]  /*3ac0*/  FSEL R8, R68, -INF , P5 ;  /* 0xff80000044087808 */ /* 0x010fe40002800000 */
[----:B------:R-:W-:Y:S02]  /*3ad0*/  ISETP.GT.AND P5, PT, R4, 0x11, PT ;  /* 0x000000110400780c */ /* 0x000fe40003fa4270 */
[----:B------:R-:W-:-:S02]  /*3ae0*/  FSEL R12, R61, -INF , P0 ;  /* 0xff8000003d0c7808 */ /* 0x000fc40000000000 */
[----:B------:R-:W-:Y:S01]  /*3af0*/  FSEL R45, R60, -INF , P6 ;  /* 0xff8000003c2d7808 */ /* 0x000fe20003000000 */
[----:B-1----:R-:W-:Y:S01]  /*3b00*/  FMUL.FTZ R5, R55, c[0x0][0x320] ;  /* 0x0000c80037057a20 */ /* 0x002fe20000410000 */
        /* <DEDUP_REMOVED lines=8> */
[----:B-----5:R-:W-:Y:S02]  /*3b90*/  FSEL R130, R130, -INF , P5 ;  /* 0xff80000082827808 */ /* 0x020fe40002800000 */
[----:B------:R-:W-:Y:S02]  /*3ba0*/  ISETP.GT.AND P5, PT, R4, 0x29, PT ;  /* 0x000000290400780c */ /* 0x000fe40003fa4270 */
[----:B---3--:R-:W-:-:S02]  /*3bb0*/  FSEL R131, R131, -INF , P0 ;  /* 0xff80000083837808 */ /* 0x008fc40000000000 */
[----:B------:R-:W-:Y:S02]  /*3bc0*/  FSEL R164, R164, -INF , P6 ;  /* 0xff800000a4a47808 */ /* 0x000fe40003000000 */
[C---:B------:R-:W-:Y:S02]  /*3bd0*/  ISETP.GT.AND P0, PT, R4.reuse, 0x30, PT ;  /* 0x000000300400780c */ /* 0x040fe40003f04270 */
[----:B------:R-:W-:Y:S02]  /*3be0*/  ISETP.GT.AND P6, PT, R4, 0x31, PT ;  /* 0x000000310400780c */ /* 0x000fe40003fc4270 */
[----:B------:R-:W-:Y:S02]  /*3bf0*/  FSEL R165, R165, -INF , P5 ;  /* 0xff800000a5a57808 */ /* 0x000fe40002800000 */
[----:B------:R-:W-:Y:S02]  /*3c00*/  FMNMX.FTZ R100, R6, R7, !PT ;  /* 0x0000000706647209 */ /* 0x000fe40007810000 */
[----:B------:R-:W-:-:S02]  /*3c10*/  ISETP.GT.AND P5, PT, R4, 0x38, PT ;  /* 0x000000380400780c */ /* 0x000fc40003fa4270 */
[----:B------:R-:W-:Y:S02]  /*3c20*/  FSEL R230, R29, -INF , P0 ;  /* 0xff8000001de67808 */ /* 0x000fe40000000000 */
[----:B------:R-:W-:Y:S01]  /*3c30*/  FSEL R229, R28, -INF , P6 ;  /* 0xff8000001ce57808 */ /* 0x000fe20003000000 */
[----:B------:R-:W-:Y:S01]  /*3c40*/  FMUL.FTZ R28, R15, c[0x0][0x320] ;  /* 0x0000c8000f1c7a20 */ /* 0x000fe20000410000 */
[C---:B------:R-:W-:Y:S01]  /*3c50*/  ISETP.GT.AND P0, PT, R4.reuse, 0x39, PT ;  /* 0x000000390400780c */ /* 0x040fe20003f04270 */
[----:B------:R-:W-:Y:S01]  /*3c60*/  MUFU.TANH R15, R25 ;  /* 0x00000019000f7308 */ /* 0x000fe20000002400 */
[----:B------:R-:W-:Y:S02]  /*3c70*/  ISETP.GT.AND P6, PT, R4, 0x40, PT ;  /* 0x000000400400780c */ /* 0x000fe40003fc4270 */
[----:B------:R-:W-:Y:S02]  /*3c80*/  FMNMX.FTZ R100, R8, R100, !PT ;  /* 0x0000006408647209 */ /* 0x000fe40007810000 */
[----:B------:R-:W-:-:S02]  /*3c90*/  FSEL R228, R19, -INF , P5 ;  /* 0xff80000013e47808 */ /* 0x000fc40002800000 */
[----:B------:R-:W-:Y:S01]  /*3ca0*/  ISETP.GT.AND P5, PT, R4, 0x41, PT ;  /* 0x000000410400780c */ /* 0x000fe20003fa4270 */
[----:B------:R1:W-:Y:S01]  /*3cb0*/  MUFU.TANH R19, R5 ;  /* 0x0000000500137308 */ /* 0x0003e20000002400 */
[----:B------:R-:W-:Y:S02]  /*3cc0*/  FSEL R231, R37, -INF , P0 ;  /* 0xff80000025e77808 */ /* 0x000fe40000000000 */
[----:B------:R-:W-:Y:S02]  /*3cd0*/  FSEL R248, R32, -INF , P6 ;  /* 0xff80000020f87808 */ /* 0x000fe40003000000 */
[C---:B------:R-:W-:Y:S02]  /*3ce0*/  ISETP.GT.AND P0, PT, R4.reuse, 0x48, PT ;  /* 0x000000480400780c */ /* 0x040fe40003f04270 */
[----:B------:R-:W-:Y:S02]  /*3cf0*/  ISETP.GT.AND P6, PT, R4, 0x49, PT ;  /* 0x000000490400780c */ /* 0x000fe40003fc4270 */
[----:B------:R-:W-:-:S02]  /*3d00*/  FMNMX.FTZ R100, R12, R100, !PT ;  /* 0x000000640c647209 */ /* 0x000fc40007810000 */
[----:B------:R-:W-:Y:S02]  /*3d10*/  FSEL R247, R33, -INF , P5 ;  /* 0xff80000021f77808 */ /* 0x000fe40002800000 */
[----:B------:R-:W-:Y:S02]  /*3d20*/  ISETP.GT.AND P5, PT, R4, 0x50, PT ;  /* 0x000000500400780c */ /* 0x000fe40003fa4270 */
[----:B------:R-:W-:Y:S01]  /*3d30*/  FSEL R251, R18, -INF , P0 ;  /* 0xff80000012fb7808 */ /* 0x000fe20000000000 */
[----:B-1----:R-:W-:Y:S01]  /*3d40*/  FMUL.FTZ R5, R66, c[0x0][0x320] ;  /* 0x0000c80042057a20 */ /* 0x002fe20000410000 */
[----:B------:R-:W-:Y:S01]  /*3d50*/  FSEL R246, R17, -INF , P6 ;  /* 0xff80000011f67808 */ /* 0x000fe20003000000 */
[----:B------:R-:W-:Y:S01]  /*3d60*/  FMUL.FTZ R18, R10, c[0x0][0x320] ;  /* 0x0000c8000a127a20 */ /* 0x000fe20000410000 */
[C---:B------:R-:W-:Y:S01]  /*3d70*/  ISETP.GT.AND P0, PT, R4.reuse, 0x51, PT ;  /* 0x000000510400780c */ /* 0x040fe20003f04270 */
[----:B------:R-:W1:Y:S01]  /*3d80*/  MUFU.TANH R44, R5 ;  /* 0x00000005002c7308 */ /* 0x000e620000002400 */
[----:B------:R-:W-:Y:S01]  /*3d90*/  ISETP.GT.AND P6, PT, R4, 0x58, PT ;  /* 0x000000580400780c */ /* 0x000fe20003fc4270 */
[----:B------:R-:W-:Y:S01]  /*3da0*/  FMUL.FTZ R17, R58, c[0x0][0x320] ;  /* 0x0000c8003a117a20 */ /* 0x000fe20000410000 */
[----:B------:R-:W-:-:S02]  /*3db0*/  FMNMX.FTZ R100, R45, R100, !PT ;  /* 0x000000642d647209 */ /* 0x000fc40007810000 */
[----:B------:R-:W-:Y:S01]  /*3dc0*/  FSEL R252, R20, -INF , P5 ;  /* 0xff80000014fc7808 */ /* 0x000fe20002800000 */
[----:B------:R-:W-:Y:S01]  /*3dd0*/  FMUL.FTZ R20, R11, c[0x0][0x320] ;  /* 0x0000c8000b147a20 */ /* 0x000fe20000410000 */
[----:B------:R-:W-:Y:S01]  /*3de0*/  ISETP.GT.AND P5, PT, R4, 0x59, PT ;  /* 0x000000590400780c */ /* 0x000fe20003fa4270 */
[----:B------:R-:W-:Y:S01]  /*3df0*/  FMUL.FTZ R4, R67, c[0x0][0x320] ;  /* 0x0000c80043047a20 */ /* 0x000fe20000410000 */
[----:B------:R-:W-:Y:S01]  /*3e00*/  FSEL R238, R27, -INF , P0 ;  /* 0xff8000001bee7808 */ /* 0x000fe20000000000 */
[----:B------:R-:W-:Y:S01]  /*3e10*/  MUFU.TANH R17, R17 ;  /* 0x0000001100117308 */ /* 0x000fe20000002400 */
[----:B------:R-:W-:Y:S02]  /*3e20*/  FSEL R166, R24, -INF , P6 ;  /* 0xff80000018a67808 */ /* 0x000fe40003000000 */
[----:B------:R-:W-:Y:S02]  /*3e30*/  FMNMX.FTZ R100, R46, R100, !PT ;  /* 0x000000642e647209 */ /* 0x000fe40007810000 */
[----:B------:R-:W-:-:S02]  /*3e40*/  ISETP.GT.AND P0, PT, R3, RZ, PT ;  /* 0x000000ff0300720c */ /* 0x000fc40003f04270 */
[----:B------:R-:W-:Y:S01]  /*3e50*/  ISETP.GT.AND P6, PT, R3, 0x1, PT ;  /* 0x000000010300780c */ /* 0x000fe20003fc4270 */
[----:B------:R3:W4:Y:S01]  /*3e60*/  MUFU.TANH R5, R4 ;  /* 0x0000000400057308 */ /* 0x0007220000002400 */
[----:B------:R-:W-:Y:S02]  /*3e70*/  FSEL R249, R21, -INF , P5 ;  /* 0xff80000015f97808 */ /* 0x000fe40002800000 */
[----:B------:R-:W-:Y:S02]  /*3e80*/  FMNMX.FTZ R100, R47, R100, !PT ;  /* 0x000000642f647209 */ /* 0x000fe40007810000 */
[----:B------:R-:W-:Y:S02]  /*3e90*/  ISETP.GT.AND P5, PT, R3, 0x8, PT ;  /* 0x000000080300780c */ /* 0x000fe40003fa4270 */
[----:B--2---:R-:W-:Y:S02]  /*3ea0*/  FSEL R10, R9, -INF , P0 ;  /* 0xff800000090a7808 */ /* 0x004fe40000000000 */
[----:B------:R-:W-:Y:S01]  /*3eb0*/  FSEL R11, R16, -INF , P6 ;  /* 0xff800000100b7808 */ /* 0x000fe20003000000 */
[----:B------:R-:W2:Y:S01]  /*3ec0*/  MUFU.TANH R9, R54 ;  /* 0x0000003600097308 */ /* 0x000ea20000002400 */
[----:B------:R-:W-:-:S02]  /*3ed0*/  FMNMX.FTZ R100, R51, R100, !PT ;  /* 0x0000006433647209 */ /* 0x000fc40007810000 */
[----:B------:R-:W-:Y:S02]  /*3ee0*/  ISETP.GT.AND P0, PT, R3, 0x9, PT ;  /* 0x000000090300780c */ /* 0x000fe40003f04270 */
[----:B------:R-:W-:Y:S02]  /*3ef0*/  FSEL R13, R13, -INF , P5 ;  /* 0xff8000000d0d7808 */ /* 0x000fe40002800000 */
[----:B---3--:R-:W-:Y:S01]  /*3f00*/  FMNMX.FTZ R4, R10, R11, !PT ;  /* 0x0000000b0a047209 */ /* 0x008fe20007810000 */
[----:B------:R-:W-:Y:S01]  /*3f10*/  MUFU.TANH R16, R23 ;  /* 0x0000001700107308 */ /* 0x000fe20000002400 */
[----:B------:R-:W-:Y:S02]  /*3f20*/  FMNMX.FTZ R100, R130, R100, !PT ;  /* 0x0000006482647209 */ /* 0x000fe40007810000 */
[----:B------:R-:W-:Y:S02]  /*3f30*/  ISETP.GT.AND P6, PT, R3, 0x10, PT ;  /* 0x000000100300780c */ /* 0x000fe40003fc4270 */
[----:B------:R-:W-:-:S02]  /*3f40*/  FSEL R14, R26, -INF , P0 ;  /* 0xff8000001a0e7808 */ /* 0x000fc40000000000 */
[----:B------:R-:W-:Y:S01]  /*3f50*/  FMNMX.FTZ R4, R13, R4, !PT ;  /* 0x000000040d047209 */ /* 0x000fe20007810000 */
[----:B------:R-:W-:Y:S01]  /*3f60*/  LDSM.16.MT88.4 R24, [R2+0x6100] ;  /* 0x006100000218783b */ /* 0x000fe20000004200 */
[----:B------:R-:W-:Y:S02]  /*3f70*/  FMNMX.FTZ R100, R131, R100, !PT ;  /* 0x0000006483647209 */ /* 0x000fe40007810000 */
[----:B------:R-:W-:Y:S02]  /*3f80*/  ISETP.GT.AND P5, PT, R3, 0x11, PT ;  /* 0x000000110300780c */ /* 0x000fe40003fa4270 */
[----:B-1----:R-:W-:Y:S02]  /*3f90*/  FSEL R44, R44, -INF , P6 ;  /* 0xff8000002c2c7808 */ /* 0x002fe40003000000 */
[----:B------:R-:W-:Y:S02]  /*3fa0*/  FMNMX.FTZ R4, R14, R4, !PT ;  /* 0x000000040e047209 */ /* 0x000fe40007810000 */
[----:B------:R-:W-:-:S02]  /*3fb0*/  FMNMX.FTZ R100, R164, R100, !PT ;  /* 0x00000064a4647209 */ /* 0x000fc40007810000 */
[----:B------:R-:W-:Y:S02]  /*3fc0*/  ISETP.GT.AND P0, PT, R3, 0x18, PT ;  /* 0x000000180300780c */ /* 0x000fe40003f04270 */
[----:B----4-:R-:W-:Y:S02]  /*3fd0*/  FSEL R48, R5, -INF , P5 ;  /* 0xff80000005307808 */ /* 0x010fe40002800000 */
[----:B------:R-:W-:Y:S01]  /*3fe0*/  FMNMX.FTZ R4, R44, R4, !PT ;  /* 0x000000042c047209 */ /* 0x000fe20007810000 */
[----:B------:R-:W1:Y:S01]  /*3ff0*/  MUFU.TANH R5, R59 ;  /* 0x0000003b00057308 */ /* 0x000e620000002400 */
        /* <DEDUP_REMOVED lines=10> */
[----:B--2---:R-:W-:Y:S02]  /*40a0*/  FSEL R101, R9, -INF , P5 ;  /* 0xff80000009657808 */ /* 0x004fe40002800000 */
[----:B------:R-:W-:Y:S01]  /*40b0*/  FMNMX.FTZ R4, R50, R4, !PT ;  /* 0x0000000432047209 */ /* 0x000fe20007810000 */
[----:B------:R-:W2:Y:S01]  /*40c0*/  MUFU.TANH R9, R18 ;  /* 0x0000001200097308 */ /* 0x000ea20000002400 */
[----:B------:R-:W-:Y:S02]  /*40d0*/  FMNMX.FTZ R100, R228, R100, !PT ;  /* 0x00000064e4647209 */ /* 0x000fe40007810000 */
[----:B------:R-:W-:Y:S02]  /*40e0*/  ISETP.GT.AND P6, PT, R3, 0x28, PT ;  /* 0x000000280300780c */ /* 0x000fe40003fc4270 */
[----:B------:R-:W-:-:S02]  /*40f0*/  FSEL R128, R19, -INF , P0 ;  /* 0xff80000013807808 */ /* 0x000fc40000000000 */
[----:B------:R-:W-:Y:S01]  /*4100*/  FMNMX.FTZ R4, R101, R4, !PT ;  /* 0x0000000465047209 */ /* 0x000fe20007810000 */
[----:B------:R-:W3:Y:S01]  /*4110*/  MUFU.TANH R18, R20 ;  /* 0x0000001400127308 */ /* 0x000ee20000002400 */
[----:B------:R-:W-:Y:S02]  /*4120*/  FMNMX.FTZ R100, R231, R100, !PT ;  /* 0x00000064e7647209 */ /* 0x000fe40007810000 */
[----:B------:R-:W-:Y:S02]  /*4130*/  ISETP.GT.AND P5, PT, R3, 0x29, PT ;  /* 0x000000290300780c */ /* 0x000fe40003fa4270 */
[----:B------:R-:W-:Y:S02]  /*4140*/  FSEL R102, R17, -INF , P6 ;  /* 0xff80000011667808 */ /* 0x000fe40003000000 */
[----:B------:R-:W-:Y:S01]  /*4150*/  FMNMX.FTZ R4, R128, R4, !PT ;  /* 0x0000000480047209 */ /* 0x000fe20007810000 */
[----:B------:R4:W5:Y:S01]  /*4160*/  MUFU.TANH R17, R22 ;  /* 0x0000001600117308 */ /* 0x0009620000002400 */
[----:B------:R-:W-:-:S02]  /*4170*/  FMNMX.FTZ R100, R248, R100, !PT ;  /* 0x00000064f8647209 */ /* 0x000fc40007810000 */
[----:B------:R-:W-:Y:S02]  /*4180*/  ISETP.GT.AND P0, PT, R3, 0x30, PT ;  /* 0x000000300300780c */ /* 0x000fe40003f04270 */
[----:B-1----:R-:W-:Y:S02]  /*4190*/  FSEL R129, R5, -INF , P5 ;  /* 0xff80000005817808 */ /* 0x002fe40002800000 */
[----:B------:R-:W-:Y:S02]  /*41a0*/  FMNMX.FTZ R4, R102, R4, !PT ;  /* 0x0000000466047209 */ /* 0x000fe40007810000 */
[----:B------:R-:W-:Y:S02]  /*41b0*/  FMNMX.FTZ R100, R247, R100, !PT ;  /* 0x00000064f7647209 */ /* 0x000fe40007810000 */
[----:B------:R-:W-:Y:S02]  /*41c0*/  ISETP.GT.AND P6, PT, R3, 0x31, PT ;  /* 0x000000310300780c */ /* 0x000fe40003fc4270 */
[----:B------:R-:W-:-:S02]  /*41d0*/  FSEL R192, R42, -INF , P0 ;  /* 0xff8000002ac07808 */ /* 0x000fc40000000000 */
[----:B------:R-:W-:Y:S01]  /*41e0*/  FMNMX.FTZ R4, R129, R4, !PT ;  /* 0x0000000481047209 */ /* 0x000fe20007810000 */
[----:B----4-:R-:W-:Y:S01]  /*41f0*/  LDSM.16.MT88.4 R20, [R0+0x100] ;  /* 0x000100000014783b */ /* 0x010fe20000004200 */
[----:B------:R-:W-:Y:S02]  /*4200*/  FMNMX.FTZ R100, R251, R100, !PT ;  /* 0x00000064fb647209 */ /* 0x000fe40007810000 */
[----:B------:R-:W-:Y:S02]  /*4210*/  ISETP.GT.AND P5, PT, R3, 0x38, PT ;  /* 0x000000380300780c */ /* 0x000fe40003fa4270 */
[----:B------:R-:W-:Y:S02]  /*4220*/  FSEL R194, R43, -INF , P6 ;  /* 0xff8000002bc27808 */ /* 0x000fe40003000000 */
[----:B------:R-:W-:Y:S01]  /*4230*/  FMNMX.FTZ R4, R192, R4, !PT ;  /* 0x00000004c0047209 */ /* 0x000fe20007810000 */
[----:B------:R-:W-:Y:S01]  /*4240*/  LDSM.16.MT88.4 R40, [R103+0x3100] ;  /* 0x003100006728783b */ /* 0x000fe20000004200 */
[----:B------:R-:W-:-:S02]  /*4250*/  FMNMX.FTZ R100, R246, R100, !PT ;  /* 0x00000064f6647209 */ /* 0x000fc40007810000 */
[C---:B------:R-:W-:Y:S02]  /*4260*/  ISETP.GT.AND P0, PT, R3.reuse, 0x39, PT ;  /* 0x000000390300780c */ /* 0x040fe40003f04270 */
        /* <DEDUP_REMOVED lines=18> */
[----:B--2---:R-:W-:Y:S01]  /*4390*/  FSEL R245, R9, -INF , P0 ;  /* 0xff80000009f57808 */ /* 0x004fe20000000000 */
[----:B------:R-:W1:Y:S01]  /*43a0*/  SHFL.BFLY PT, R5, R100, 0x2, 0x1f ;  /* 0x0c401f0064057f89 */ /* 0x000e6200000e0000 */
[----:B------:R-:W-:Y:S01]  /*43b0*/  FMNMX.FTZ R4, R242, R4, !PT ;  /* 0x00000004f2047209 */ /* 0x000fe20007810000 */
[----:B------:R2:W4:Y:S01]  /*43c0*/  MUFU.TANH R9, R28 ;  /* 0x0000001c00097308 */ /* 0x0005220000002400 */
[----:B------:R-:W-:-:S02]  /*43d0*/  ISETP.GT.AND P0, PT, R3, 0x50, PT ;  /* 0x000000500300780c */ /* 0x000fc40003f04270 */
[----:B---3--:R-:W-:Y:S02]  /*43e0*/  FSEL R244, R18, -INF , P5 ;  /* 0xff80000012f47808 */ /* 0x008fe40002800000 */
[----:B------:R-:W-:Y:S02]  /*43f0*/  FMNMX.FTZ R4, R245, R4, !PT ;  /* 0x00000004f5047209 */ /* 0x000fe40007810000 */
[----:B------:R-:W-:Y:S02]  /*4400*/  ISETP.GT.AND P5, PT, R3, 0x51, PT ;  /* 0x000000510300780c */ /* 0x000fe40003fa4270 */
[----:B-----5:R-:W-:Y:S02]  /*4410*/  FSEL R167, R17, -INF , P0 ;  /* 0xff80000011a77808 */ /* 0x020fe40000000000 */
[----:B------:R-:W-:Y:S02]  /*4420*/  FMNMX.FTZ R4, R244, R4, !PT ;  /* 0x00000004f4047209 */ /* 0x000fe40007810000 */
[----:B------:R-:W-:-:S02]  /*4430*/  ISETP.GT.AND P0, PT, R3, 0x58, PT ;  /* 0x000000580300780c */ /* 0x000fc40003f04270 */
[----:B------:R-:W-:Y:S01]  /*4440*/  FSEL R142, R16, -INF , P5 ;  /* 0xff800000108e7808 */ /* 0x000fe20002800000 */
[----:B--2---:R-:W-:Y:S01]  /*4450*/  LDSM.16.MT88.4 R28, [R2+0x3100] ;  /* 0x00310000021c783b */ /* 0x004fe20000004200 */
[----:B------:R-:W-:Y:S02]  /*4460*/  FMNMX.FTZ R4, R167, R4, !PT ;  /* 0x00000004a7047209 */ /* 0x000fe40007810000 */
[----:B------:R-:W-:Y:S01]  /*4470*/  ISETP.GT.AND P5, PT, R3, 0x59, PT ;  /* 0x000000590300780c */ /* 0x000fe20003fa4270 */
[----:B------:R-:W-:Y:S01]  /*4480*/  LDSM.16.MT88.4 R16, [R103+0x100] ;  /* 0x000100006710783b */ /* 0x000fe20000004200 */
[----:B------:R-:W-:Y:S02]  /*4490*/  FSEL R141, R15, -INF , P0 ;  /* 0xff8000000f8d7808 */ /* 0x000fe40000000000 */
[----:B------:R-:W-:Y:S02]  /*44a0*/  FMNMX.FTZ R3, R142, R4, !PT ;  /* 0x000000048e037209 */ /* 0x000fe40007810000 */
[----:B----4-:R-:W-:-:S02]  /*44b0*/  FSEL R250, R9, -INF , P5 ;  /* 0xff80000009fa7808 */ /* 0x010fc40002800000 */
        /* <DEDUP_REMOVED lines=14> */
[----:B--2---:R-:W-:-:S03]  /*45a0*/  FFMA.FTZ R4, R7, c[0x0][0x2d0], -R9 ;  /* 0x0000b40007047a23 */ /* 0x004fc60000010809 */
[----:B------:R-:W-:-:S03]  /*45b0*/  FSETP.NEU.FTZ.AND P0, PT, R3, -INF , PT ;  /* 0xff8000000300780b */ /* 0x000fc60003f1d000 */
[----:B------:R1:W-:Y:S02]  /*45c0*/  MUFU.EX2 R241, R4 ;  /* 0x0000000400f17308 */ /* 0x0003e40000000800 */
[----:B-1----:R-:W-:Y:S02]  /*45d0*/  FFMA.FTZ R4, R8, c[0x0][0x2d0], -R9 ;  /* 0x0000b40008047a23 */ /* 0x002fe40000010809 */
[----:B------:R-:W-:-:S04]  /*45e0*/  FMUL.FTZ R8, R3, c[0x0][0x2d0] ;  /* 0x0000b40003087a20 */ /* 0x000fc80000410000 */
[----:B------:R1:W-:Y:S01]  /*45f0*/  MUFU.EX2 R176, R4 ;  /* 0x0000000400b07308 */ /* 0x0003e20000000800 */
[----:B------:R-:W-:Y:S02]  /*4600*/  FSEL R8, R8, RZ, P0 ;  /* 0x000000ff08087208 */ /* 0x000fe40000000000 */
[----:B------:R-:W-:Y:S01]  /*4610*/  PLOP3.LUT P0, PT, PT, PT, UP0, 0x80, 0x0 ;  /* 0x000000000000781c */ /* 0x000fe20003f0f008 */
[----:B-1----:R-:W-:-:S04]  /*4620*/  FFMA.FTZ R4, R12, c[0x0][0x2d0], -R9 ;  /* 0x0000b4000c047a23 */ /* 0x002fc80000010809 */
[----:B------:R1:W2:Y:S02]  /*4630*/  MUFU.EX2 R137, R4 ;  /* 0x0000000400897308 */ /* 0x0002a40000000800 */
[----:B-1----:R-:W-:Y:S01]  /*4640*/  FFMA.FTZ R4, R10, c[0x0][0x2d0], -R8 ;  /* 0x0000b4000a047a23 */ /* 0x002fe20000010808 */
[----:B--2---:R-:W-:Y:S01]  /*4650*/  F2FP.PACK_AB R6, R137, R176 ;  /* 0x000000b08906723e */ /* 0x004fe200000000ff */
[----:B------:R-:W-:-:S04]  /*4660*/  FFMA.FTZ R10, R45, c[0x0][0x2d0], -R9 ;  /* 0x0000b4002d0a7a23 */ /* 0x000fc80000010809 */
[----:B------:R1:W-:Y:S08]  /*4670*/  MUFU.EX2 R136, R4 ;  /* 0x0000000400887308 */ /* 0x0003f00000000800 */
[----:B------:R2:W-:Y:S01]  /*4680*/  MUFU.EX2 R173, R10 ;  /* 0x0000000a00ad7308 */ /* 0x0005e20000000800 */
[----:B-1----:R-:W-:-:S07]  /*4690*/  FFMA.FTZ R4, R11, c[0x0][0x2d0], -R8 ;  /* 0x0000b4000b047a23 */ /* 0x002fce0000010808 */
[----:B------:R1:W3:Y:S01]  /*46a0*/  MUFU.EX2 R177, R4 ;  /* 0x0000000400b17308 */ /* 0x0002e20000000800 */
[----:B--2---:R-:W-:-:S07]  /*46b0*/  FFMA.FTZ R10, R46, c[0x0][0x2d0], -R9 ;  /* 0x0000b4002e0a7a23 */ /* 0x004fce0000010809 */
[----:B------:R2:W-:Y:S01]  /*46c0*/  MUFU.EX2 R235, R10 ;  /* 0x0000000a00eb7308 */ /* 0x0005e20000000800 */
[----:B-1----:R-:W-:Y:S01]  /*46d0*/  FFMA.FTZ R4, R13, c[0x0][0x2d0], -R8 ;  /* 0x0000b4000d047a23 */ /* 0x002fe20000010808 */
[----:B---3--:R-:W-:-:S06]  /*46e0*/  F2FP.PACK_AB R5, R177, R136 ;  /* 0x00000088b105723e */ /* 0x008fcc00000000ff */
[----:B------:R1:W-:Y:S01]  /*46f0*/  MUFU.EX2 R138, R4 ;  /* 0x00000004008a7308 */ /* 0x0003e20000000800 */
[----:B--2---:R-:W-:-:S07]  /*4700*/  FFMA.FTZ R10, R47, c[0x0][0x2d0], -R9 ;  /* 0x0000b4002f0a7a23 */ /* 0x004fce0000010809 */
[----:B------:R2:W-:Y:S01]  /*4710*/  MUFU.EX2 R172, R10 ;  /* 0x0000000a00ac7308 */ /* 0x0005e20000000800 */
[----:B-1----:R-:W-:Y:S02]  /*4720*/  FFMA.FTZ R4, R14, c[0x0][0x2d0], -R8 ;  /* 0x0000b4000e047a23 */ /* 0x002fe40000010808 */
[----:B------:R-:W1:Y:S05]  /*4730*/  LDSM.16.MT88.4 R12, [R236+0x100] ;  /* 0x00010000ec0c783b */ /* 0x000e6a0000004200 */
[----:B------:R3:W4:Y:S01]  /*4740*/  MUFU.EX2 R175, R4 ;  /* 0x0000000400af7308 */ /* 0x0007220000000800 */
[----:B--2---:R-:W-:-:S07]  /*4750*/  FFMA.FTZ R10, R51, c[0x0][0x2d0], -R9 ;  /* 0x0000b400330a7a23 */ /* 0x004fce0000010809 */
[----:B------:R2:W-:Y:S01]  /*4760*/  MUFU.EX2 R174, R10 ;  /* 0x0000000a00ae7308 */ /* 0x0005e20000000800 */
[----:B---3--:R-:W-:Y:S02]  /*4770*/  F2FP.PACK_AB R4, R241, R140 ;  /* 0x0000008cf104723e */ /* 0x008fe400000000ff */
[----:B----4-:R-:W-:Y:S01]  /*4780*/  F2FP.PACK_AB R7, R175, R138 ;  /* 0x0000008aaf07723e */ /* 0x010fe200000000ff */
[----:B--2---:R-:W-:-:S06]  /*4790*/  FFMA.FTZ R10, R44, c[0x0][0x2d0], -R8 ;  /* 0x0000b4002c0a7a23 */ /* 0x004fcc0000010808 */
[C---:B------:R-:W-:Y:S01]  /*47a0*/  HMMA.16816.F32 R88, R4.reuse, R32, RZ ;  /* 0x000000200458723c */ /* 0x040fe200000018ff */
[----:B------:R2:W-:Y:S07]  /*47b0*/  MUFU.EX2 R51, R10 ;  /* 0x0000000a00337308 */ /* 0x0005ee0000000800 */
[C---:B------:R-:W-:Y:S01]  /*47c0*/  HMMA.16816.F32 R80, R4.reuse, R34, RZ ;  /* 0x000000220450723c */ /* 0x040fe200000018ff */
[----:B------:R-:W3:Y:S07]  /*47d0*/  LDSM.16.MT88.4 R32, [R236+0x3100] ;  /* 0x00310000ec20783b */ /* 0x000eee0000004200 */
[----:B------:R-:W-:Y:S01]  /*47e0*/  HMMA.16816.F32 R120, R4, R16, RZ ;  /* 0x000000100478723c */ /* 0x000fe200000018ff */
[----:B--2---:R-:W-:-:S04]  /*47f0*/  FFMA.FTZ R10, R48, c[0x0][0x2d0], -R8 ;  /* 0x0000b400300a7a23 */ /* 0x004fc80000010808 */
[----:B------:R2:W4:Y:S03]  /*4800*/  MUFU.EX2 R11, R10 ;  /* 0x0000000a000b7308 */ /* 0x0005260000000800 */
[C---:B------:R-:W-:Y:S01]  /*4810*/  HMMA.16816.F32 R116, R4.reuse, R18, RZ ;  /* 0x000000120474723c */ /* 0x040fe200000018ff */
[----:B------:R-:W-:Y:S07]  /*4820*/  LDSM.16.MT88.4 R16, [R236+0x6100] ;  /* 0x00610000ec10783b */ /* 0x000fee0000004200 */
[----:B-1----:R-:W-:Y:S01]  /*4830*/  HMMA.16816.F32 R112, R4, R12, RZ ;  /* 0x0000000c0470723c */ /* 0x002fe200000018ff */
[----:B--2---:R-:W-:-:S07]  /*4840*/  FFMA.FTZ R10, R49, c[0x0][0x2d0], -R8 ;  /* 0x0000b400310a7a23 */ /* 0x004fce0000010808 */
[C---:B------:R-:W-:Y:S01]  /*4850*/  HMMA.16816.F32 R108, R4.reuse, R14, RZ ;  /* 0x0000000e046c723c */ /* 0x040fe200000018ff */
[----:B------:R-:W-:Y:S01]  /*4860*/  LDSM.16.MT88.4 R12, [R0+0x6100] ;  /* 0x00610000000c783b */ /* 0x000fe20000004200 */
[----:B------:R1:W-:Y:S06]  /*4870*/  MUFU.EX2 R139, R10 ;  /* 0x0000000a008b7308 */ /* 0x0003ec0000000800 */
[C---:B------:R-:W-:Y:S08]  /*4880*/  HMMA.16816.F32 R96, R4.reuse, R20, RZ ;  /* 0x000000140460723c */ /* 0x040ff000000018ff */
[----:B------:R-:W-:Y:S01]  /*4890*/  HMMA.16816.F32 R84, R4, R22, RZ ;  /* 0x000000160454723c */ /* 0x000fe200000018ff */
[----:B------:R-:W2:Y:S01]  /*48a0*/  LDSM.16.MT88.4 R20, [R103+0x6100] ;  /* 0x006100006714783b */ /* 0x000ea20000004200 */
[----:B-1----:R-:W-:-:S04]  /*48b0*/  FFMA.FTZ R10, R50, c[0x0][0x2d0], -R8 ;  /* 0x0000b400320a7a23 */ /* 0x002fc80000010808 */
[----:B------:R1:W5:Y:S02]  /*48c0*/  MUFU.EX2 R234, R10 ;  /* 0x0000000a00ea7308 */ /* 0x0003640000000800 */
[C---:B------:R-:W-:Y:S08]  /*48d0*/  HMMA.16816.F32 R76, R4.reuse, R28, RZ ;  /* 0x0000001c044c723c */ /* 0x040ff000000018ff */
[----:B------:R-:W-:Y:S01]  /*48e0*/  HMMA.16816.F32 R68, R4, R30, RZ ;  /* 0x0000001e0444723c */ /* 0x000fe200000018ff */
[----:B------:R-:W2:Y:S01]  /*48f0*/  LDSM.16.MT88.4 R28, [R2+0x900] ;  /* 0x00090000021c783b */ /* 0x000ea20000004200 */
[----:B-1----:R-:W-:-:S06]  /*4900*/  FFMA.FTZ R10, R130, c[0x0][0x2d0], -R9 ;  /* 0x0000b400820a7a23 */ /* 0x002fcc0000010809 */
[C---:B------:R-:W-:Y:S08]  /*4910*/  HMMA.16816.F32 R60, R4.reuse, R24, RZ ;  /* 0x00000018043c723c */ /* 0x040ff000000018ff */
[C---:B------:R-:W-:Y:S01]  /*4920*/  HMMA.16816.F32 R64, R4.reuse, R26, RZ ;  /* 0x0000001a0440723c */ /* 0x040fe200000018ff */
[----:B------:R-:W1:Y:S07]  /*4930*/  LDSM.16.MT88.4 R24, [R2+0x3900] ;  /* 0x003900000218783b */ /* 0x000e6e0000004200 */
[C---:B------:R-:W-:Y:S08]  /*4940*/  HMMA.16816.F32 R72, R4.reuse, R40, RZ ;  /* 0x000000280448723c */ /* 0x040ff000000018ff */
[C---:B------:R-:W-:Y:S08]  /*4950*/  HMMA.16816.F32 R56, R4.reuse, R42, RZ ;  /* 0x0000002a0438723c */ /* 0x040ff000000018ff */
[C---:B------:R-:W-:Y:S08]  /*4960*/  HMMA.16816.F32 R44, R4.reuse, R36, RZ ;  /* 0x00000024042c723c */ /* 0x040ff000000018ff */
[C---:B---3--:R-:W-:Y:S08]  /*4970*/  HMMA.16816.F32 R52, R4.reuse, R32, RZ ;  /* 0x000000200434723c */ /* 0x048ff000000018ff */
[C---:B------:R-:W-:Y:S01]  /*4980*/  HMMA.16816.F32 R40, R4.reuse, R34, RZ ;  /* 0x000000220428723c */ /* 0x040fe200000018ff */
[----:B------:R-:W3:Y:S07]  /*4990*/  LDSM.16.MT88.4 R32, [R2+0x6900] ;  /* 0x006900000220783b */ /* 0x000eee0000004200 */
[C---:B------:R-:W-:Y:S08]  /*49a0*/  HMMA.16816.F32 R36, R4.reuse, R38, RZ ;  /* 0x000000260424723c */ /* 0x040ff000000018ff */
[C---:B--2---:R-:W-:Y:S08]  /*49b0*/  HMMA.16816.F32 R92, R4.reuse, R20, RZ ;  /* 0x00000014045c723c */ /* 0x044ff000000018ff */
[C---:B------:R-:W-:Y:S01]  /*49c0*/  HMMA.16816.F32 R104, R4.reuse, R22, RZ ;  /* 0x000000160468723c */ /* 0x040fe200000018ff */
[----:B------:R-:W-:Y:S07]  /*49d0*/  LDSM.16.MT88.4 R20, [R0+0x900] ;  /* 0x000900000014783b */ /* 0x000fee0000004200 */
[C---:B------:R-:W-:Y:S08]  /*49e0*/  HMMA.16816.F32 R124, R4.reuse, R16, RZ ;  /* 0x00000010047c723c */ /* 0x040ff000000018ff */
[C---:B------:R-:W-:Y:S01]  /*49f0*/  HMMA.16816.F32 R132, R4.reuse, R18, RZ ;  /* 0x000000120484723c */ /* 0x040fe200000018ff */
[----:B------:R-:W-:Y:S07]  /*4a00*/  LDSM.16.MT88.4 R16, [R103+0x3900] ;  /* 0x003900006710783b */ /* 0x000fee0000004200 */
[C---:B------:R-:W-:Y:S08]  /*4a10*/  HMMA.16816.F32 R168, R4.reuse, R12, RZ ;  /* 0x0000000c04a8723c */ /* 0x040ff000000018ff */
[----:B------:R-:W-:Y:S01]  /*4a20*/  HMMA.16816.F32 R148, R4, R14, RZ ;  /* 0x0000000e0494723c */ /* 0x000fe200000018ff */
[----:B------:R-:W-:Y:S06]  /*4a30*/  LDSM.16.MT88.4 R12, [R236+0x3900] ;  /* 0x00390000ec0c783b */ /* 0x000fec0000004200 */
[----:B------:R-:W-:-:S02]  /*4a40*/  F2FP.PACK_AB R4, R235, R173 ;  /* 0x000000adeb04723e */ /* 0x000fc400000000ff */
[----:B----4-:R-:W-:Y:S02]  /*4a50*/  F2FP.PACK_AB R5, R11, R51 ;  /* 0x000000330b05723e */ /* 0x010fe400000000ff */
[----:B------:R-:W-:Y:S02]  /*4a60*/  F2FP.PACK_AB R6, R174, R172 ;  /* 0x000000acae06723e */ /* 0x000fe400000000ff */
[----:B-----5:R-:W-:-:S07]  /*4a70*/  F2FP.PACK_AB R7, R234, R139 ;  /* 0x0000008bea07723e */ /* 0x020fce00000000ff */
[C---:B------:R-:W-:Y:S08]  /*4a80*/  HMMA.16816.F32 R160, R4.reuse, R28, R88 ;  /* 0x0000001c04a0723c */ /* 0x040ff00000001858 */
[C---:B------:R-:W-:Y:S01]  /*4a90*/  HMMA.16816.F32 R80, R4.reuse, R30, R80 ;  /* 0x0000001e0450723c */ /* 0x040fe20000001850 */
[----:B------:R-:W2:Y:S07]  /*4aa0*/  LDSM.16.MT88.4 R28, [R103+0x900] ;  /* 0x00090000671c783b */ /* 0x000eae0000004200 */
[C---:B-1----:R-:W-:Y:S07]  /*4ab0*/  HMMA.16816.F32 R144, R4.reuse, R24, R76 ;  /* 0x000000180490723c */ /* 0x042fee000000184c */
[----:B------:R-:W-:Y:S01]  /*4ac0*/  IMAD.MOV.U32 R78, RZ, RZ, R142 ;  /* 0x000000ffff4e7224 */ /* 0x000fe200078e008e */
[----:B------:R-:W-:Y:S01]  /*4ad0*/  MOV R77, R141 ;  /* 0x0000008d004d7202 */ /* 0x000fe20000000f00 */
[----:B------:R-:W-:Y:S01]  /*4ae0*/  IMAD.MOV.U32 R76, RZ, RZ, R140 ;  /* 0x000000ffff4c7224 */ /* 0x000fe200078e008c */
[C---:B---3--:R-:W-:Y:S07]  /*4af0*/  HMMA.16816.F32 R88, R4.reuse, R32, R60 ;  /* 0x000000200458723c */ /* 0x048fee000000183c */
[----:B------:R-:W-:Y:S01]  /*4b00*/  IMAD.MOV.U32 R63, RZ, RZ, R139 ;  /* 0x000000ffff3f7224 */ /* 0x000fe200078e008b */
[----:B------:R-:W-:Y:S01]  /*4b10*/  HMMA.16816.F32 R140, R4, R26, R68 ;  /* 0x0000001a048c723c */ /* 0x000fe20000001844 */
[----:B------:R-:W1:Y:S01]  /*4b20*/  LDSM.16.MT88.4 R24, [R236+0x900] ;  /* 0x00090000ec18783b */ /* 0x000e620000004200 */
[----:B------:R-:W-:Y:S01]  /*4b30*/  IMAD.MOV.U32 R62, RZ, RZ, R138 ;  /* 0x000000ffff3e7224 */ /* 0x000fe200078e008a */
[----:B------:R-:W-:Y:S01]  /*4b40*/  MOV R61, R137 ;  /* 0x00000089003d7202 */ /* 0x000fe20000000f00 */
[----:B------:R-:W-:-:S03]  /*4b50*/  IMAD.MOV.U32 R60, RZ, RZ, R136 ;  /* 0x000000ffff3c7224 */ /* 0x000fc600078e0088 */
[----:B------:R-:W-:Y:S01]  /*4b60*/  IMAD.MOV.U32 R69, RZ, RZ, R177 ;  /* 0x000000ffff457224 */ /* 0x000fe200078e00b1 */
[----:B------:R-:W-:Y:S01]  /*4b70*/  MOV R68, R176 ;  /* 0x000000b000447202 */ /* 0x000fe20000000f00 */
[----:B------:R-:W-:Y:S01]  /*4b80*/  HMMA.16816.F32 R136, R4, R34, R64 ;  /* 0x000000220488723c */ /* 0x000fe20000001840 */
[----:B------:R-:W-:Y:S01]  /*4b90*/  LDSM.16.MT88.4 R32, [R0+0x3900] ;  /* 0x003900000020783b */ /* 0x000fe20000004200 */
[----:B------:R-:W-:Y:S02]  /*4ba0*/  IMAD.MOV.U32 R130, RZ, RZ, R60 ;  /* 0x000000ffff827224 */ /* 0x000fe400078e003c */
[----:B------:R-:W-:-:S04]  /*4bb0*/  IMAD.MOV.U32 R71, RZ, RZ, R250 ;  /* 0x000000ffff477224 */ /* 0x000fc800078e00fa */
[C---:B--2---:R-:W-:Y:S07]  /*4bc0*/  HMMA.16816.F32 R176, R4.reuse, R30, R116 ;  /* 0x0000001e04b0723c */ /* 0x044fee0000001874 */
[----:B------:R-:W-:Y:S01]  /*4bd0*/  IMAD.MOV.U32 R31, RZ, RZ, R173 ;  /* 0x000000ffff1f7224 */ /* 0x000fe200078e00ad */
[----:B------:R-:W-:Y:S01]  /*4be0*/  HMMA.16816.F32 R116, R4, R20, R96 ;  /* 0x000000140474723c */ /* 0x000fe20000001860 */
[----:B------:R-:W-:-:S07]  /*4bf0*/  IMAD.MOV.U32 R30, RZ, RZ, R172 ;  /* 0x000000ffff1e7224 */ /* 0x000fce00078e00ac */
[C---:B------:R-:W-:Y:S08]  /*4c00*/  HMMA.16816.F32 R96, R4.reuse, R16, R72 ;  /* 0x000000100460723c */ /* 0x040ff00000001848 */
[C---:B------:R-:W-:Y:S01]  /*4c10*/  HMMA.16816.F32 R72, R4.reuse, R18, R56 ;  /* 0x000000120448723c */ /* 0x040fe20000001838 */
[----:B------:R-:W2:Y:S07]  /*4c20*/  LDSM.16.MT88.4 R16, [R236+0x6900] ;  /* 0x00690000ec10783b */ /* 0x000eae0000004200 */
[C---:B------:R-:W-:Y:S08]  /*4c30*/  HMMA.16816.F32 R64, R4.reuse, R12, R52 ;  /* 0x0000000c0440723c */ /* 0x040ff00000001834 */
[C---:B------:R-:W-:Y:S01]  /*4c40*/  HMMA.16816.F32 R56, R4.reuse, R14, R40 ;  /* 0x0000000e0438723c */ /* 0x040fe20000001828 */
[----:B------:R-:W3:Y:S07]  /*4c50*/  LDSM.16.MT88.4 R12, [R103+0x6900] ;  /* 0x00690000670c783b */ /* 0x000eee0000004200 */
[C---:B------:R-:W-:Y:S07]  /*4c60*/  HMMA.16816.F32 R180, R4.reuse, R28, R120 ;  /* 0x0000001c04b4723c */ /* 0x040fee0000001878 */
[----:B------:R-:W-:Y:S01]  /*4c70*/  IMAD.MOV.U32 R29, RZ, RZ, R175 ;  /* 0x000000ffff1d7224 */ /* 0x000fe200078e00af */
[----:B------:R-:W-:Y:S01]  /*4c80*/  MOV R28, R174 ;  /* 0x000000ae001c7202 */ /* 0x000fe20000000f00 */
[C---:B-1----:R-:W-:Y:S08]  /*4c90*/  HMMA.16816.F32 R120, R4.reuse, R26, R108 ;  /* 0x0000001a0478723c */ /* 0x042ff0000000186c */
[C---:B------:R-:W-:Y:S01]  /*4ca0*/  HMMA.16816.F32 R172, R4.reuse, R24, R112 ;  /* 0x0000001804ac723c */ /* 0x040fe20000001870 */
[----:B------:R1:W-:Y:S06]  /*4cb0*/  MUFU.EX2 R24, R10 ;  /* 0x0000000a00187308 */ /* 0x0003ec0000000800 */
[----:B------:R-:W-:Y:S01]  /*4cc0*/  IMAD.MOV.U32 R114, RZ, RZ, R249 ;  /* 0x000000ffff727224 */ /* 0x000fe200078e00f9 */
[----:B--2---:R-:W-:Y:S01]  /*4cd0*/  HMMA.16816.F32 R40, R4, R16, R124 ;  /* 0x000000100428723c */ /* 0x004fe2000000187c */
[----:B------:R-:W-:-:S06]  /*4ce0*/  MOV R115, R51 ;  /* 0x0000003300737202 */ /* 0x000fcc0000000f00 */
[----:B------:R-:W-:Y:S01]  /*4cf0*/  IMAD.MOV.U32 R126, RZ, RZ, R62 ;  /* 0x000000ffff7e7224 */ /* 0x000fe200078e003e */
[C---:B------:R-:W-:Y:S01]  /*4d00*/  HMMA.16816.F32 R108, R4.reuse, R22, R84 ;  /* 0x00000016046c723c */ /* 0x040fe20000001854 */
[----:B-1----:R-:W-:Y:S01]  /*4d10*/  FFMA.FTZ R10, R131, c[0x0][0x2d0], -R9 ;  /* 0x0000b400830a7a23 */ /* 0x002fe20000010809 */
[----:B------:R-:W-:Y:S01]  /*4d20*/  MOV R131, R61 ;  /* 0x0000003d00837202 */ /* 0x000fe20000000f00 */
[----:B------:R-:W-:Y:S01]  /*4d30*/  IMAD.MOV.U32 R125, RZ, RZ, R63 ;  /* 0x000000ffff7d7224 */ /* 0x000fe200078e003f */
[----:B------:R-:W-:Y:S01]  /*4d40*/  LDSM.16.MT88.4 R20, [R2+0x1100] ;  /* 0x001100000214783b */ /* 0x000fe20000004200 */
[----:B------:R1:W2:Y:S01]  /*4d50*/  MUFU.EX2 R70, R10 ;  /* 0x0000000a00467308 */ /* 0x0002a20000000800 */
[----:B------:R-:W-:Y:S01]  /*4d60*/  MOV R124, R68 ;  /* 0x00000044007c7202 */ /* 0x000fe20000000f00 */
[----:B------:R-:W-:Y:S01]  /*4d70*/  IMAD.MOV.U32 R127, RZ, RZ, R29 ;  /* 0x000000ffff7f7224 */ /* 0x000fe200078e001d */
[C---:B------:R-:W-:Y:S01]  /*4d80*/  HMMA.16816.F32 R60, R4.reuse, R18, R132 ;  /* 0x00000012043c723c */ /* 0x040fe20000001884 */
[----:B------:R-:W-:Y:S06]  /*4d90*/  LDSM.16.MT88.4 R16, [R2+0x4100] ;  /* 0x004100000210783b */ /* 0x000fec0000004200 */
[----:B------:R-:W-:Y:S01]  /*4da0*/  MOV R135, R76 ;  /* 0x0000004c00877202 */ /* 0x000fe20000000f00 */
[----:B------:R-:W-:Y:S01]  /*4db0*/  HMMA.16816.F32 R52, R4, R32, R44 ;  /* 0x000000200434723c */ /* 0x000fe2000000182c */
[----:B------:R-:W-:-:S02]  /*4dc0*/  IMAD.MOV.U32 R134, RZ, RZ, R77 ;  /* 0x000000ffff867224 */ /* 0x000fc400078e004d */
[----:B------:R-:W-:Y:S02]  /*4dd0*/  IMAD.MOV.U32 R133, RZ, RZ, R78 ;  /* 0x000000ffff857224 */ /* 0x000fe400078e004e */
[--C-:B-1----:R-:W-:Y:S01]  /*4de0*/  FFMA.FTZ R10, R164, c[0x0][0x2d0], -R9.reuse ;  /* 0x0000b400a40a7a23 */ /* 0x102fe20000010809 */
[----:B------:R-:W-:Y:S01]  /*4df0*/  MOV R164, R246 ;  /* 0x000000f600a47202 */ /* 0x000fe20000000f00 */
[----:B--2---:R-:W-:Y:S01]  /*4e00*/  IMAD.MOV.U32 R132, RZ, RZ, R70 ;  /* 0x000000ffff847224 */ /* 0x004fe200078e0046 */
[C---:B------:R-:W-:Y:S01]  /*4e10*/  HMMA.16816.F32 R48, R4.reuse, R34, R36 ;  /* 0x000000220430723c */ /* 0x040fe20000001824 */
[----:B------:R1:W2:Y:S01]  /*4e20*/  MUFU.EX2 R249, R10 ;  /* 0x0000000a00f97308 */ /* 0x0002a20000000800 */
[----:B------:R-:W-:Y:S06]  /*4e30*/  LDSM.16.MT88.4 R32, [R0+0x4100] ;  /* 0x004100000020783b */ /* 0x000fec0000004200 */
[C---:B---3--:R-:W-:Y:S07]  /*4e40*/  HMMA.16816.F32 R44, R4.reuse, R12, R92 ;  /* 0x0000000c042c723c */ /* 0x048fee000000185c */
[----:B------:R-:W-:Y:S01]  /*4e50*/  IMAD.MOV.U32 R94, RZ, RZ, R30 ;  /* 0x000000ffff5e7224 */ /* 0x000fe200078e001e */
[----:B------:R-:W-:Y:S01]  /*4e60*/  HMMA.16816.F32 R36, R4, R14, R104 ;  /* 0x0000000e0424723c */ /* 0x000fe20000001868 */
[----:B-1----:R-:W-:Y:S01]  /*4e70*/  FFMA.FTZ R10, R165, c[0x0][0x2d0], -R9 ;  /* 0x0000b400a50a7a23 */ /* 0x002fe20000010809 */
[----:B------:R-:W-:Y:S01]  /*4e80*/  MOV R165, R24 ;  /* 0x0000001800a57202 */ /* 0x000fe20000000f00 */
[----:B------:R-:W-:Y:S01]  /*4e90*/  LDSM.16.MT88.4 R12, [R2+0x7100] ;  /* 0x00710000020c783b */ /* 0x000fe20000004200 */
[----:B------:R-:W-:Y:S01]  /*4ea0*/  IMAD.MOV.U32 R93, RZ, RZ, R31 ;  /* 0x000000ffff5d7224 */ /* 0x000fe200078e001f */
[----:B------:R1:W3:Y:S01]  /*4eb0*/  MUFU.EX2 R79, R10 ;  /* 0x0000000a004f7308 */ /* 0x0002e20000000800 */
[----:B------:R-:W-:Y:S01]  /*4ec0*/  MOV R92, R28 ;  /* 0x0000001c005c7202 */ /* 0x000fe20000000f00 */
[----:B------:R-:W4:Y:S01]  /*4ed0*/  LDSM.16.MT88.4 R24, [R0+0x6900] ;  /* 0x006900000018783b */ /* 0x000f220000004200 */
[----:B------:R-:W-:-:S03]  /*4ee0*/  MOV R95, R115 ;  /* 0x00000073005f7202 */ /* 0x000fc60000000f00 */
[----:B------:R-:W5:Y:S01]  /*4ef0*/  LDSM.16.MT88.4 R28, [R103+0x1100] ;  /* 0x00110000671c783b */ /* 0x000f620000004200 */
[----:B-1----:R-:W-:Y:S02]  /*4f00*/  FFMA.FTZ R10, R101, c[0x0][0x2d0], -R8 ;  /* 0x0000b400650a7a23 */ /* 0x002fe40000010808 */
[----:B------:R-:W-:Y:S02]  /*4f10*/  IMAD.MOV.U32 R101, RZ, RZ, R252 ;  /* 0x000000ffff657224 */ /* 0x000fe400078e00fc */
[----:B------:R1:W-:Y:S02]  /*4f20*/  MUFU.EX2 R252, R10 ;  /* 0x0000000a00fc7308 */ /* 0x0003e40000000800 */
[----:B-1----:R-:W-:Y:S02]  /*4f30*/  FFMA.FTZ R10, R128, c[0x0][0x2d0], -R8 ;  /* 0x0000b400800a7a23 */ /* 0x002fe40000010808 */
[----:B------:R-:W-:-:S04]  /*4f40*/  IMAD.MOV.U32 R128, RZ, RZ, R69 ;  /* 0x000000ffff807224 */ /* 0x000fc800078e0045 */
[----:B------:R1:W1:Y:S02]  /*4f50*/  MUFU.EX2 R250, R10 ;  /* 0x0000000a00fa7308 */ /* 0x0002640000000800 */
[----:B-1----:R-:W-:Y:S02]  /*4f60*/  FFMA.FTZ R10, R102, c[0x0][0x2d0], -R8 ;  /* 0x0000b400660a7a23 */ /* 0x002fe40000010808 */
[----:B------:R-:W-:-:S04]  /*4f70*/  IMAD.MOV.U32 R102, RZ, RZ, R114 ;  /* 0x000000ffff667224 */ /* 0x000fc800078e0072 */
[----:B------:R1:W-:Y:S02]  /*4f80*/  MUFU.EX2 R246, R10 ;  /* 0x0000000a00f67308 */ /* 0x0003e40000000800 */
[----:B-1----:R-:W-:Y:S02]  /*4f90*/  FFMA.FTZ R10, R129, c[0x0][0x2d0], -R8 ;  /* 0x0000b400810a7a23 */ /* 0x002fe40000010808 */
[----:B--2---:R-:W-:-:S04]  /*4fa0*/  IMAD.MOV.U32 R129, RZ, RZ, R249 ;  /* 0x000000ffff817224 */ /* 0x004fc800078e00f9 */
[----:B------:R3:W1:Y:S02]  /*4fb0*/  MUFU.EX2 R249, R10 ;  /* 0x0000000a00f97308 */ /* 0x0006640000000800 */
[----:B---3--:R-:W-:Y:S02]  /*4fc0*/  IMAD.MOV.U32 R10, RZ, RZ, R79 ;  /* 0x000000ffff0a7224 */ /* 0x008fe400078e004f */
[----:B----4-:R-:W-:Y:S07]  /*4fd0*/  HMMA.16816.F32 R76, R4, R24, R168 ;  /* 0x00000018044c723c */ /* 0x010fee00000018a8 */
[----:B------:R-:W-:-:S02]  /*4fe0*/  MOV R171, R71 ;  /* 0x0000004700ab7202 */ /* 0x000fc40000000f00 */
[----:B------:R-:W-:Y:S01]  /*4ff0*/  HMMA.16816.F32 R68, R4, R26, R148 ;  /* 0x0000001a0444723c */ /* 0x000fe20000001894 */
[----:B------:R-:W-:Y:S06]  /*5000*/  LDSM.16.MT88.4 R24, [R236+0x1100] ;  /* 0x00110000ec18783b */ /* 0x000fec0000004200 */
[----:B------:R-:W-:Y:S02]  /*5010*/  F2FP.PACK_AB R4, R132, R165 ;  /* 0x000000a58404723e */ /* 0x000fe400000000ff */
[----:B------:R-:W-:Y:S02]  /*5020*/  F2FP.PACK_AB R5, R250, R252 ;  /* 0x000000fcfa05723e */ /* 0x000fe400000000ff */
[----:B------:R-:W-:-:S02]  /*5030*/  F2FP.PACK_AB R6, R10, R129 ;  /* 0x000000810a06723e */ /* 0x000fc400000000ff */
[----:B-1----:R-:W-:-:S07]  /*5040*/  F2FP.PACK_AB R7, R249, R246 ;  /* 0x000000f6f907723e */ /* 0x002fce00000000ff */
[C---:B------:R-:W-:Y:S08]  /*5050*/  HMMA.16816.F32 R144, R4.reuse, R16, R144 ;  /* 0x000000100490723c */ /* 0x040ff00000001890 */
        /* <DEDUP_REMOVED lines=8> */
[C---:B-----5:R-:W-:Y:S07]  /*50e0*/  HMMA.16816.F32 R148, R4.reuse, R28, R180 ;  /* 0x0000001c0494723c */ /* 0x060fee00000018b4 */
[----:B------:R-:W-:Y:S01]  /*50f0*/  IMAD.MOV.U32 R183, RZ, RZ, R171 ;  /* 0x000000ffffb77224 */ /* 0x000fe200078e00ab */
[----:B------:R-:W-:Y:S01]  /*5100*/  MOV R181, R129 ;  /* 0x0000008100b57202 */ /* 0x000fe20000000f00 */
[----:B------:R-:W-:Y:S01]  /*5110*/  HMMA.16816.F32 R168, R4, R30, R176 ;  /* 0x0000001e04a8723c */ /* 0x000fe200000018b0 */
[----:B------:R-:W-:Y:S01]  /*5120*/  IMAD.MOV.U32 R180, RZ, RZ, R132 ;  /* 0x000000ffffb47224 */ /* 0x000fe200078e0084 */
[----:B------:R-:W-:Y:S01]  /*5130*/  MOV R28, R126 ;  /* 0x0000007e001c7202 */ /* 0x000fe20000000f00 */
[----:B------:R-:W-:-:S02]  /*5140*/  IMAD.MOV.U32 R29, RZ, RZ, R131 ;  /* 0x000000ffff1d7224 */ /* 0x000fc400078e0083 */
[----:B------:R-:W-:Y:S02]  /*5150*/  IMAD.MOV.U32 R182, RZ, RZ, R10 ;  /* 0x000000ffffb67224 */ /* 0x000fe400078e000a */
[----:B------:R-:W-:Y:S01]  /*5160*/  IMAD.MOV.U32 R176, RZ, RZ, R165 ;  /* 0x000000ffffb07224 */ /* 0x000fe200078e00a5 */
[----:B------:R-:W-:Y:S01]  /*5170*/  MOV R179, R164 ;  /* 0x000000a400b37202 */ /* 0x000fe20000000f00 */
[----:B------:R-:W-:Y:S01]  /*5180*/  IMAD.MOV.U32 R178, RZ, RZ, R167 ;  /* 0x000000ffffb27224 */ /* 0x000fe200078e00a7 */
[----:B-1----:R-:W-:Y:S01]  /*5190*/  HMMA.16816.F32 R136, R4, R16, R96 ;  /* 0x000000100488723c */ /* 0x002fe20000001860 */
[----:B------:R-:W-:Y:S02]  /*51a0*/  IMAD.MOV.U32 R177, RZ, RZ, R166 ;  /* 0x000000ffffb17224 */ /* 0x000fe400078e00a6 */
[----:B------:R-:W-:Y:S02]  /*51b0*/  IMAD.MOV.U32 R30, RZ, RZ, R124 ;  /* 0x000000ffff1e7224 */ /* 0x000fe400078e007c */
[----:B------:R-:W-:-:S02]  /*51c0*/  IMAD.MOV.U32 R31, RZ, RZ, R125 ;  /* 0x000000ffff1f7224 */ /* 0x000fc400078e007d */
[----:B------:R-:W-:Y:S01]  /*51d0*/  FFMA.FTZ R10, R230, c[0x0][0x2d0], -R9 ;  /* 0x0000b400e60a7a23 */ /* 0x000fe20000010809 */
[C---:B------:R-:W-:Y:S07]  /*51e0*/  HMMA.16816.F32 R164, R4.reuse, R24, R172 ;  /* 0x0000001804a4723c */ /* 0x040fee00000018ac */
[----:B------:R-:W-:Y:S01]  /*51f0*/  MOV R175, R133 ;  /* 0x0000008500af7202 */ /* 0x000fe20000000f00 */
[----:B------:R-:W-:Y:S01]  /*5200*/  IMAD.MOV.U32 R174, RZ, RZ, R134 ;  /* 0x000000ffffae7224 */ /* 0x000fe200078e0086 */
[----:B------:R-:W-:Y:S01]  /*5210*/  MOV R172, R128 ;  /* 0x0000008000ac7202 */ /* 0x000fe20000000f00 */
[----:B------:R-:W-:Y:S01]  /*5220*/  IMAD.MOV.U32 R173, RZ, RZ, R135 ;  /* 0x000000ffffad7224 */ /* 0x000fe200078e0087 */
[----:B------:R-:W-:Y:S01]  /*5230*/  HMMA.16816.F32 R160, R4, R26, R120 ;  /* 0x0000001a04a0723c */ /* 0x000fe20000001878 */
[----:B------:R-:W-:-:S06]  /*5240*/  IMAD.MOV.U32 R25, RZ, RZ, R130 ;  /* 0x000000ffff197224 */ /* 0x000fcc00078e0082 */
[----:B------:R-:W-:Y:S01]  /*5250*/  IMAD.MOV.U32 R120, RZ, RZ, R234 ;  /* 0x000000ffff787224 */ /* 0x000fe200078e00ea */
[C---:B------:R-:W-:Y:S01]  /*5260*/  HMMA.16816.F32 R132, R4.reuse, R18, R72 ;  /* 0x000000120484723c */ /* 0x040fe20000001848 */
[----:B------:R-:W1:Y:S01]  /*5270*/  LDSM.16.MT88.4 R16, [R236+0x7100] ;  /* 0x00710000ec10783b */ /* 0x000e620000004200 */
[----:B------:R4:W-:Y:S01]  /*5280*/  MUFU.EX2 R234, R10 ;  /* 0x0000000a00ea7308 */ /* 0x0009e20000000800 */
[----:B------:R-:W-:Y:S02]  /*5290*/  IMAD.MOV.U32 R121, RZ, RZ, R235 ;  /* 0x000000ffff797224 */ /* 0x000fe400078e00eb */
[----:B------:R-:W-:Y:S02]  /*52a0*/  IMAD.MOV.U32 R123, RZ, RZ, R93 ;  /* 0x000000ffff7b7224 */ /* 0x000fe400078e005d */
[----:B------:R-:W-:Y:S01]  /*52b0*/  MOV R74, R127 ;  /* 0x0000007f004a7202 */ /* 0x000fe20000000f00 */
[----:B--2---:R-:W-:Y:S01]  /*52c0*/  HMMA.16816.F32 R128, R4, R20, R116 ;  /* 0x000000140480723c */ /* 0x004fe20000001874 */
[----:B------:R-:W-:-:S02]  /*52d0*/  IMAD.MOV.U32 R73, RZ, RZ, R241 ;  /* 0x000000ffff497224 */ /* 0x000fc400078e00f1 */
[----:B------:R-:W-:Y:S02]  /*52e0*/  IMAD.MOV.U32 R75, RZ, RZ, R92 ;  /* 0x000000ffff4b7224 */ /* 0x000fe400078e005c */
[----:B------:R-:W-:Y:S02]  /*52f0*/  IMAD.MOV.U32 R122, RZ, RZ, R95 ;  /* 0x000000ffff7a7224 */ /* 0x000fe400078e005f */
[----:B------:R-:W-:Y:S01]  /*5300*/  MOV R21, R238 ;  /* 0x000000ee00157202 */ /* 0x000fe20000000f00 */
[----:B---3--:R-:W-:Y:S01]  /*5310*/  HMMA.16816.F32 R124, R4, R12, R64 ;  /* 0x0000000c047c723c */ /* 0x008fe20000001840 */
[----:B------:R-:W-:Y:S01]  /*5320*/  MOV R20, R94 ;  /* 0x0000005e00147202 */ /* 0x000fe20000000f00 */
[----:B----4-:R-:W-:-:S04]  /*5330*/  FFMA.FTZ R10, R229, c[0x0][0x2d0], -R9 ;  /* 0x0000b400e50a7a23 */ /* 0x010fc80000010809 */
[----:B------:R2:W3:Y:S02]  /*5340*/  MUFU.EX2 R241, R10 ;  /* 0x0000000a00f17308 */ /* 0x0004e40000000800 */
[C---:B------:R-:W-:Y:S01]  /*5350*/  HMMA.16816.F32 R116, R4.reuse, R14, R56 ;  /* 0x0000000e0474723c */ /* 0x040fe20000001838 */
[----:B------:R-:W4:Y:S07]  /*5360*/  LDSM.16.MT88.4 R12, [R103+0x7100] ;  /* 0x00710000670c783b */ /* 0x000f2e0000004200 */
[----:B------:R-:W-:Y:S01]  /*5370*/  HMMA.16816.F32 R140, R4, R22, R108 ;  /* 0x00000016048c723c */ /* 0x000fe2000000186c */
[----:B--2---:R-:W-:-:S07]  /*5380*/  FFMA.FTZ R10, R228, c[0x0][0x2d0], -R9 ;  /* 0x0000b400e40a7a23 */ /* 0x004fce0000010809 */
[C---:B------:R-:W-:Y:S01]  /*5390*/  HMMA.16816.F32 R108, R4.reuse, R32, R52 ;  /* 0x00000020046c723c */ /* 0x040fe20000001834 */
[----:B------:R2:W-:Y:S07]  /*53a0*/  MUFU.EX2 R238, R10 ;  /* 0x0000000a00ee7308 */ /* 0x0005ee0000000800 */
[C---:B------:R-:W-:Y:S01]  /*53b0*/  HMMA.16816.F32 R96, R4.reuse, R34, R48 ;  /* 0x000000220460723c */ /* 0x040fe20000001830 */
[----:B------:R-:W-:Y:S07]  /*53c0*/  LDSM.16.MT88.4 R32, [R0+0x4900] ;  /* 0x004900000020783b */ /* 0x000fee0000004200 */
[----:B-1----:R-:W-:Y:S01]  /*53d0*/  HMMA.16816.F32 R48, R4, R16, R40 ;  /* 0x000000100430723c */ /* 0x002fe20000001828 */
[----:B--2---:R-:W-:-:S04]  /*53e0*/  FFMA.FTZ R10, R231, c[0x0][0x2d0], -R9 ;  /* 0x0000b400e70a7a23 */ /* 0x004fc80000010809 */
[----:B------:R1:W-:Y:S03]  /*53f0*/  MUFU.EX2 R235, R10 ;  /* 0x0000000a00eb7308 */ /* 0x0003e60000000800 */
[C---:B----4-:R-:W-:Y:S08]  /*5400*/  HMMA.16816.F32 R92, R4.reuse, R12, R44 ;  /* 0x0000000c045c723c */ /* 0x050ff0000000182c */
[----:B------:R-:W-:Y:S01]  /*5410*/  HMMA.16816.F32 R52, R4, R14, R36 ;  /* 0x0000000e0434723c */ /* 0x000fe20000001824 */
[----:B------:R-:W-:Y:S01]  /*5420*/  LDSM.16.MT88.4 R12, [R2+0x7900] ;  /* 0x00790000020c783b */ /* 0x000fe20000004200 */
[----:B-1----:R-:W-:Y:S01]  /*5430*/  FFMA.FTZ R10, R192, c[0x0][0x2d0], -R8 ;  /* 0x0000b400c00a7a23 */ /* 0x002fe20000010808 */
[----:B------:R-:W-:-:S02]  /*5440*/  MOV R192, R25 ;  /* 0x0000001900c07202 */ /* 0x000fc40000000f00 */
[----:B------:R-:W1:Y:S01]  /*5450*/  LDSM.16.MT88.4 R24, [R0+0x7100] ;  /* 0x007100000018783b */ /* 0x000e620000004200 */
[----:B------:R2:W-:Y:S02]  /*5460*/  MUFU.EX2 R231, R10 ;  /* 0x0000000a00e77308 */ /* 0x0005e40000000800 */
[----:B------:R-:W-:Y:S01]  /*5470*/  HMMA.16816.F32 R44, R4, R18, R60 ;  /* 0x00000012042c723c */ /* 0x000fe2000000183c */
[----:B------:R-:W-:Y:S01]  /*5480*/  LDSM.16.MT88.4 R16, [R2+0x4900] ;  /* 0x004900000210783b */ /* 0x000fe20000004200 */
[----:B--2---:R-:W-:Y:S02]  /*5490*/  FFMA.FTZ R10, R194, c[0x0][0x2d0], -R8 ;  /* 0x0000b400c20a7a23 */ /* 0x004fe40000010808 */
[----:B------:R-:W-:Y:S02]  /*54a0*/  IMAD.MOV.U32 R194, RZ, RZ, R20 ;  /* 0x000000ffffc27224 */ /* 0x000fe400078e0014 */
[----:B------:R2:W4:Y:S02]  /*54b0*/  MUFU.EX2 R230, R10 ;  /* 0x0000000a00e67308 */ /* 0x0005240000000800 */
[----:B--2---:R-:W-:-:S02]  /*54c0*/  FFMA.FTZ R10, R193, c[0x0][0x2d0], -R8 ;  /* 0x0000b400c10a7a23 */ /* 0x004fc40000010808 */
[----:B------:R-:W-:Y:S01]  /*54d0*/  IMAD.MOV.U32 R193, RZ, RZ, R21 ;  /* 0x000000ffffc17224 */ /* 0x000fe200078e0015 */
[C---:B-1----:R-:W-:Y:S01]  /*54e0*/  HMMA.16816.F32 R40, R4.reuse, R24, R76 ;  /* 0x000000180428723c */ /* 0x042fe2000000184c */
[----:B------:R-:W1:Y:S02]  /*54f0*/  LDSM.16.MT88.4 R20, [R2+0x1900] ;  /* 0x001900000214783b */ /* 0x000e640000004200 */
[----:B------:R2:W-:Y:S05]  /*5500*/  MUFU.EX2 R228, R10 ;  /* 0x0000000a00e47308 */ /* 0x0005ea0000000800 */
[----:B------:R-:W-:Y:S01]  /*5510*/  HMMA.16816.F32 R36, R4, R26, R68 ;  /* 0x0000001a0424723c */ /* 0x000fe20000001844 */
[----:B------:R-:W-:Y:S06]  /*5520*/  LDSM.16.MT88.4 R24, [R236+0x1900] ;  /* 0x00190000ec18783b */ /* 0x000fec0000004200 */
[----:B---3--:R-:W-:-:S02]  /*5530*/  F2FP.PACK_AB R4, R241, R234 ;  /* 0x000000eaf104723e */ /* 0x008fc400000000ff */
[----:B----4-:R-:W-:Y:S01]  /*5540*/  F2FP.PACK_AB R5, R230, R231 ;  /* 0x000000e7e605723e */ /* 0x010fe200000000ff */
[----:B--2---:R-:W-:Y:S01]  /*5550*/  FFMA.FTZ R10, R195, c[0x0][0x2d0], -R8 ;  /* 0x0000b400c30a7a23 */ /* 0x004fe20000010808 */
[----:B------:R-:W-:Y:S02]  /*5560*/  F2FP.PACK_AB R6, R235, R238 ;  /* 0x000000eeeb06723e */ /* 0x000fe400000000ff */
[----:B------:R-:W-:Y:S01]  /*5570*/  MOV R195, R73 ;  /* 0x0000004900c37202 */ /* 0x000fe20000000f00 */
[----:B------:R-:W2:Y:S02]  /*5580*/  MUFU.EX2 R229, R10 ;  /* 0x0000000a00e57308 */ /* 0x000ea40000000800 */
[----:B--2---:R-:W-:Y:S01]  /*5590*/  F2FP.PACK_AB R7, R229, R228 ;  /* 0x000000e4e507723e */ /* 0x004fe200000000ff */
[----:B------:R-:W-:-:S06]  /*55a0*/  IMAD.MOV.U32 R10, RZ, RZ, R30 ;  /* 0x000000ffff0a7224 */ /* 0x000fcc00078e001e */
[C---:B------:R-:W-:Y:S08]  /*55b0*/  HMMA.16816.F32 R76, R4.reuse, R12, R88 ;  /* 0x0000000c044c723c */ /* 0x040ff00000001858 */
[C---:B------:R-:W-:Y:S01]  /*55c0*/  HMMA.16816.F32 R64, R4.reuse, R14, R104 ;  /* 0x0000000e0440723c */ /* 0x040fe20000001868 */
[----:B------:R-:W2:Y:S07]  /*55d0*/  LDSM.16.MT88.4 R12, [R236+0x4900] ;  /* 0x00490000ec0c783b */ /* 0x000eae0000004200 */
[C---:B-1----:R-:W-:Y:S07]  /*55e0*/  HMMA.16816.F32 R56, R4.reuse, R22, R80 ;  /* 0x000000160438723c */ /* 0x042fee0000001850 */
[----:B------:R-:W-:Y:S01]  /*55f0*/  IMAD.MOV.U32 R81, RZ, RZ, R31 ;  /* 0x000000ffff517224 */ /* 0x000fe200078e001f */
[----:B------:R-:W-:Y:S01]  /*5600*/  MOV R82, R28 ;  /* 0x0000001c00527202 */ /* 0x000fe20000000f00 */
[----:B------:R-:W-:Y:S01]  /*5610*/  IMAD.MOV.U32 R83, RZ, RZ, R29 ;  /* 0x000000ffff537224 */ /* 0x000fe200078e001d */
[C---:B------:R-:W-:Y:S01]  /*5620*/  HMMA.16816.F32 R144, R4.reuse, R16, R144 ;  /* 0x000000100490723c */ /* 0x040fe20000001890 */
[----:B------:R-:W1:Y:S07]  /*5630*/  LDSM.16.MT88.4 R28, [R103+0x1900] ;  /* 0x00190000671c783b */ /* 0x000e6e0000004200 */
[C---:B------:R-:W-:Y:S01]  /*5640*/  HMMA.16816.F32 R60, R4.reuse, R18, R84 ;  /* 0x00000012043c723c */ /* 0x040fe20000001854 */
[----:B------:R-:W3:Y:S07]  /*5650*/  LDSM.16.MT88.4 R16, [R103+0x4900] ;  /* 0x004900006710783b */ /* 0x000eee0000004200 */
[C---:B------:R-:W-:Y:S01]  /*5660*/  HMMA.16816.F32 R112, R4.reuse, R20, R112 ;  /* 0x000000140470723c */ /* 0x040fe20000001870 */
[----:B------:R-:W4:Y:S07]  /*5670*/  LDSM.16.MT88.4 R20, [R0+0x1900] ;  /* 0x001900000014783b */ /* 0x000f2e0000004200 */
[C---:B--2---:R-:W-:Y:S08]  /*5680*/  HMMA.16816.F32 R124, R4.reuse, R12, R124 ;  /* 0x0000000c047c723c */ /* 0x044ff0000000187c */
[C---:B------:R-:W-:Y:S01]  /*5690*/  HMMA.16816.F32 R84, R4.reuse, R14, R116 ;  /* 0x0000000e0454723c */ /* 0x040fe20000001874 */
[----:B------:R-:W2:Y:S06]  /*56a0*/  LDSM.16.MT88.4 R12, [R103+0x7900] ;  /* 0x00790000670c783b */ /* 0x000eac0000004200 */
[----:B------:R-:W-:Y:S01]  /*56b0*/  IMAD.MOV.U32 R119, RZ, RZ, R179 ;  /* 0x000000ffff777224 */ /* 0x000fe200078e00b3 */
[C---:B------:R-:W-:Y:S08]  /*56c0*/  HMMA.16816.F32 R108, R4.reuse, R32, R108 ;  /* 0x00000020046c723c */ /* 0x040ff0000000186c */
[C---:B-1----:R-:W-:Y:S07]  /*56d0*/  HMMA.16816.F32 R104, R4.reuse, R28, R148 ;  /* 0x0000001c0468723c */ /* 0x042fee0000001894 */
[----:B------:R-:W-:Y:S01]  /*56e0*/  IMAD.MOV.U32 R29, RZ, RZ, R120 ;  /* 0x000000ffff1d7224 */ /* 0x000fe200078e0078 */
[----:B------:R-:W-:Y:S01]  /*56f0*/  HMMA.16816.F32 R68, R4, R30, R168 ;  /* 0x0000001e0444723c */ /* 0x000fe200000018a8 */
[----:B------:R-:W-:Y:S01]  /*5700*/  MOV R28, R121 ;  /* 0x00000079001c7202 */ /* 0x000fe20000000f00 */
[----:B------:R-:W-:Y:S01]  /*5710*/  IMAD.MOV.U32 R151, RZ, RZ, R194 ;  /* 0x000000ffff977224 */ /* 0x000fe200078e00c2 */
[----:B------:R-:W-:Y:S01]  /*5720*/  MOV R150, R192 ;  /* 0x000000c000967202 */ /* 0x000fe20000000f00 */
[----:B------:R-:W-:-:S02]  /*5730*/  IMAD.MOV.U32 R149, RZ, RZ, R172 ;  /* 0x000000ffff957224 */ /* 0x000fc400078e00ac */
[----:B------:R-:W-:Y:S02]  /*5740*/  IMAD.MOV.U32 R148, RZ, RZ, R173 ;  /* 0x000000ffff947224 */ /* 0x000fe400078e00ad */
[----:B------:R-:W-:Y:S01]  /*5750*/  IMAD.MOV.U32 R31, RZ, RZ, R122 ;  /* 0x000000ffff1f7224 */ /* 0x000fe200078e007a */
[----:B---3--:R-:W-:Y:S01]  /*5760*/  HMMA.16816.F32 R136, R4, R16, R136 ;  /* 0x000000100488723c */ /* 0x008fe20000001888 */
[----:B------:R-:W-:-:S07]  /*5770*/  IMAD.MOV.U32 R30, RZ, RZ, R123 ;  /* 0x000000ffff1e7224 */ /* 0x000fce00078e007b */
[C---:B------:R-:W-:Y:S07]  /*5780*/  HMMA.16816.F32 R120, R4.reuse, R24, R164 ;  /* 0x000000180478723c */ /* 0x040fee00000018a4 */
[----:B------:R-:W-:Y:S01]  /*5790*/  MOV R25, R74 ;  /* 0x0000004a00197202 */ /* 0x000fe20000000f00 */
[----:B------:R-:W-:Y:S01]  /*57a0*/  IMAD.MOV.U32 R24, RZ, RZ, R75 ;  /* 0x000000ffff187224 */ /* 0x000fe200078e004b */
[----:B------:R-:W-:Y:S01]  /*57b0*/  HMMA.16816.F32 R132, R4, R18, R132 ;  /* 0x000000120484723c */ /* 0x000fe20000001884 */
[----:B------:R-:W1:Y:S02]  /*57c0*/  LDSM.16.MT88.4 R16, [R236+0x7900] ;  /* 0x00790000ec10783b */ /* 0x000e640000004200 */
[----:B------:R-:W-:-:S05]  /*57d0*/  IMAD.MOV.U32 R116, RZ, RZ, R24 ;  /* 0x000000ffff747224 */ /* 0x000fca00078e0018 */
[C---:B------:R-:W-:Y:S07]  /*57e0*/  HMMA.16816.F32 R72, R4.reuse, R26, R160 ;  /* 0x0000001a0448723c */ /* 0x040fee00000018a0 */
[----:B------:R-:W-:Y:S01]  /*57f0*/  IMAD.MOV.U32 R27, RZ, RZ, R81 ;  /* 0x000000ffff1b7224 */ /* 0x000fe200078e0051 */
[----:B------:R-:W-:Y:S01]  /*5800*/  MOV R160, R82 ;  /* 0x0000005200a07202 */ /* 0x000fe20000000f00 */
[----:B------:R-:W-:Y:S01]  /*5810*/  IMAD.MOV.U32 R161, RZ, RZ, R83 ;  /* 0x000000ffffa17224 */ /* 0x000fe200078e0053 */
[----:B----4-:R-:W-:Y:S01]  /*5820*/  HMMA.16816.F32 R128, R4, R20, R128 ;  /* 0x000000140480723c */ /* 0x010fe20000001880 */
[----:B------:R-:W-:Y:S01]  /*5830*/  IMAD.MOV.U32 R162, RZ, RZ, R10 ;  /* 0x000000ffffa27224 */ /* 0x000fe200078e000a */
[----:B------:R-:W-:Y:S01]  /*5840*/  MOV R163, R195 ;  /* 0x000000c300a37202 */ /* 0x000fe20000000f00 */
[----:B------:R-:W-:-:S02]  /*5850*/  FFMA.FTZ R10, R248, c[0x0][0x2d0], -R9 ;  /* 0x0000b400f80a7a23 */ /* 0x000fc40000010809 */
[----:B------:R-:W-:Y:S02]  /*5860*/  IMAD.MOV.U32 R26, RZ, RZ, R193 ;  /* 0x000000ffff1a7224 */ /* 0x000fe400078e00c1 */
[----:B------:R-:W-:Y:S01]  /*5870*/  IMAD.MOV.U32 R117, RZ, RZ, R27 ;  /* 0x000000ffff757224 */ /* 0x000fe200078e001b */
[C---:B------:R-:W-:Y:S01]  /*5880*/  HMMA.16816.F32 R80, R4.reuse, R22, R140 ;  /* 0x000000160450723c */ /* 0x040fe2000000188c */
[----:B------:R-:W3:Y:S06]  /*5890*/  LDSM.16.MT88.4 R20, [R0+0x7900] ;  /* 0x007900000014783b */ /* 0x000eec0000004200 */
[----:B------:R-:W-:Y:S01]  /*58a0*/  MOV R143, R178 ;  /* 0x000000b2008f7202 */ /* 0x000fe20000000f00 */
[----:B------:R-:W-:Y:S01]  /*58b0*/  IMAD.MOV.U32 R141, RZ, RZ, R175 ;  /* 0x000000ffff8d7224 */ /* 0x000fe200078e00af */
[----:B------:R4:W-:Y:S01]  /*58c0*/  MUFU.EX2 R178, R10 ;  /* 0x0000000a00b27308 */ /* 0x0009e20000000800 */
[----:B------:R-:W-:Y:S01]  /*58d0*/  MOV R140, R174 ;  /* 0x000000ae008c7202 */ /* 0x000fe20000000f00 */
[----:B--2---:R-:W-:Y:S01]  /*58e0*/  HMMA.16816.F32 R192, R4, R12, R92 ;  /* 0x0000000c04c0723c */ /* 0x004fe2000000185c */
[----:B------:R-:W-:-:S02]  /*58f0*/  IMAD.MOV.U32 R142, RZ, RZ, R177 ;  /* 0x000000ffff8e7224 */ /* 0x000fc400078e00b1 */
[----:B------:R-:W-:Y:S02]  /*5900*/  IMAD.MOV.U32 R118, RZ, RZ, R143 ;  /* 0x000000ffff767224 */ /* 0x000fe400078e008f */
[----:B------:R-:W-:Y:S02]  /*5910*/  IMAD.MOV.U32 R248, RZ, RZ, R142 ;  /* 0x000000fffff87224 */ /* 0x000fe400078e008e */
[----:B------:R-:W-:Y:S01]  /*5920*/  IMAD.MOV.U32 R94, RZ, RZ, R176 ;  /* 0x000000ffff5e7224 */ /* 0x000fe200078e00b0 */
[----:B------:R-:W-:Y:S01]  /*5930*/  HMMA.16816.F32 R172, R4, R14, R52 ;  /* 0x0000000e04ac723c */ /* 0x000fe20000001834 */
[----:B------:R-:W2:Y:S01]  /*5940*/  LDSM.16.MT88.4 R12, [R2+0x8100] ;  /* 0x00810000020c783b */ /* 0x000ea20000004200 */
[----:B------:R-:W-:Y:S01]  /*5950*/  MOV R93, R180 ;  /* 0x000000b4005d7202 */ /* 0x000fe20000000f00 */
[----:B------:R-:W-:Y:S02]  /*5960*/  IMAD.MOV.U32 R92, RZ, RZ, R181 ;  /* 0x000000ffff5c7224 */ /* 0x000fe400078e00b5 */
[----:B------:R-:W-:-:S02]  /*5970*/  IMAD.MOV.U32 R95, RZ, RZ, R29 ;  /* 0x000000ffff5f7224 */ /* 0x000fc400078e001d */
[----:B----4-:R-:W-:Y:S01]  /*5980*/  FFMA.FTZ R10, R247, c[0x0][0x2d0], -R9 ;  /* 0x0000b400f70a7a23 */ /* 0x010fe20000010809 */
[C---:B-1----:R-:W-:Y:S01]  /*5990*/  HMMA.16816.F32 R168, R4.reuse, R16, R48 ;  /* 0x0000001004a8723c */ /* 0x042fe20000001830 */
[----:B------:R-:W-:Y:S01]  /*59a0*/  IMAD.MOV.U32 R52, RZ, RZ, R140 ;  /* 0x000000ffff347224 */ /* 0x000fe200078e008c */
[----:B------:R-:W-:Y:S01]  /*59b0*/  MOV R54, R183 ;  /* 0x000000b700367202 */ /* 0x000fe20000000f00 */
[----:B------:R1:W-:Y:S01]  /*59c0*/  MUFU.EX2 R179, R10 ;  /* 0x0000000a00b37308 */ /* 0x0003e20000000800 */
[----:B------:R-:W-:Y:S01]  /*59d0*/  IMAD.MOV.U32 R55, RZ, RZ, R182 ;  /* 0x000000ffff377224 */ /* 0x000fe200078e00b6 */
[----:B------:R-:W-:Y:S01]  /*59e0*/  MOV R247, R26 ;  /* 0x0000001a00f77202 */ /* 0x000fe20000000f00 */
[----:B------:R-:W-:Y:S02]  /*59f0*/  IMAD.MOV.U32 R53, RZ, RZ, R102 ;  /* 0x000000ffff357224 */ /* 0x000fe400078e0066 */
[----:B------:R-:W-:Y:S01]  /*5a00*/  HMMA.16816.F32 R88, R4, R18, R44 ;  /* 0x000000120458723c */ /* 0x000fe2000000182c */
[----:B------:R-:W4:Y:S01]  /*5a10*/  LDSM.16.MT88.4 R16, [R2+0x5100] ;  /* 0x005100000210783b */ /* 0x000f220000004200 */
[----:B------:R-:W-:-:S06]  /*5a20*/  IMAD.MOV.U32 R49, RZ, RZ, R101 ;  /* 0x000000ffff317224 */ /* 0x000fcc00078e0065 */
[----:B------:R-:W-:Y:S01]  /*5a30*/  HMMA.16816.F32 R164, R4, R34, R96 ;  /* 0x0000002204a4723c */ /* 0x000fe20000001860 */
[----:B-1----:R-:W-:-:S04]  /*5a40*/  FFMA.FTZ R10, R251, c[0x0][0x2d0], -R9 ;  /* 0x0000b400fb0a7a23 */ /* 0x002fc80000010809 */
[----:B------:R1:W-:Y:S03]  /*5a50*/  MUFU.EX2 R177, R10 ;  /* 0x0000000a00b17308 */ /* 0x0003e60000000800 */
[----:B---3--:R-:W-:Y:S01]  /*5a60*/  HMMA.16816.F32 R180, R4, R20, R40 ;  /* 0x0000001404b4723c */ /* 0x008fe20000001828 */
[----:B------:R-:W-:Y:S01]  /*5a70*/  IMAD.MOV.U32 R98, RZ, RZ, R30 ;  /* 0x000000ffff627224 */ /* 0x000fe200078e001e */
[----:B------:R-:W-:Y:S01]  /*5a80*/  MOV R96, R28 ;  /* 0x0000001c00607202 */ /* 0x000fe20000000f00 */
[----:B------:R-:W-:Y:S01]  /*5a90*/  IMAD.MOV.U32 R97, RZ, RZ, R31 ;  /* 0x000000ffff617224 */ /* 0x000fe200078e001f */
[----:B------:R-:W-:Y:S02]  /*5aa0*/  MOV R99, R25 ;  /* 0x0000001900637202 */ /* 0x000fe40000000f00 */
[----:B------:R-:W-:Y:S01]  /*5ab0*/  LDSM.16.MT88.4 R24, [R2+0x2100] ;  /* 0x002100000218783b */ /* 0x000fe20000004200 */
[----:B-1----:R-:W-:Y:S01]  /*5ac0*/  FFMA.FTZ R10, R119, c[0x0][0x2d0], -R9 ;  /* 0x0000b400770a7a23 */ /* 0x002fe20000010809 */
[----:B------:R-:W-:-:S02]  /*5ad0*/  MOV R119, R141 ;  /* 0x0000008d00777202 */ /* 0x000fc40000000f00 */
[----:B------:R-:W-:Y:S01]  /*5ae0*/  HMMA.16816.F32 R140, R4, R22, R36 ;  /* 0x00000016048c723c */ /* 0x000fe20000001824 */
[----:B------:R1:W3:Y:S01]  /*5af0*/  MUFU.EX2 R176, R10 ;  /* 0x0000000a00b07308 */ /* 0x0002e20000000800 */
[----:B------:R-:W5:Y:S05]  /*5b00*/  LDSM.16.MT88.4 R20, [R103+0x2100] ;  /* 0x002100006714783b */ /* 0x000f6a0000004200 */
[----:B------:R-:W-:-:S04]  /*5b10*/  FFMA.FTZ R4, R245, c[0x0][0x2d0], -R8 ;  /* 0x0000b400f5047a23 */ /* 0x000fc80000010808 */
[----:B------:R2:W-:Y:S01]  /*5b20*/  MUFU.EX2 R51, R4 ;  /* 0x0000000400337308 */ /* 0x0005e20000000800 */
[----:B-1----:R-:W-:Y:S01]  /*5b30*/  FFMA.FTZ R10, R243, c[0x0][0x2d0], -R8 ;  /* 0x0000b400f30a7a23 */ /* 0x002fe20000010808 */
[----:B---3--:R-:W-:-:S06]  /*5b40*/  F2FP.PACK_AB R6, R176, R177 ;  /* 0x000000b1b006723e */ /* 0x008fcc00000000ff */
[----:B------:R1:W-:Y:S01]  /*5b50*/  MUFU.EX2 R101, R10 ;  /* 0x0000000a00657308 */ /* 0x0003e20000000800 */
[----:B--2---:R-:W-:-:S07]  /*5b60*/  FFMA.FTZ R4, R244, c[0x0][0x2d0], -R8 ;  /* 0x0000b400f4047a23 */ /* 0x004fce0000010808 */
[----:B------:R2:W3:Y:S01]  /*5b70*/  MUFU.EX2 R102, R4 ;  /* 0x0000000400667308 */ /* 0x0004e20000000800 */
[----:B-1----:R-:W-:-:S07]  /*5b80*/  FFMA.FTZ R10, R242, c[0x0][0x2d0], -R8 ;  /* 0x0000b400f20a7a23 */ /* 0x002fce0000010808 */
[----:B------:R-:W1:Y:S01]  /*5b90*/  MUFU.EX2 R50, R10 ;  /* 0x0000000a00327308 */ /* 0x000e620000000800 */
[----:B--2---:R-:W-:Y:S02]  /*5ba0*/  F2FP.PACK_AB R4, R179, R178 ;  /* 0x000000b2b304723e */ /* 0x004fe400000000ff */
[----:B---3--:R-:W-:Y:S02]  /*5bb0*/  F2FP.PACK_AB R7, R102, R51 ;  /* 0x000000336607723e */ /* 0x008fe400000000ff */
[----:B-1----:R-:W-:Y:S01]  /*5bc0*/  F2FP.PACK_AB R5, R50, R101 ;  /* 0x000000653205723e */ /* 0x002fe200000000ff */
[----:B------:R-:W-:-:S04]  /*5bd0*/  FFMA.FTZ R10, R49, c[0x0][0x2d0], -R9 ;  /* 0x0000b400310a7a23 */ /* 0x000fc80000010809 */
[----:B------:R1:W-:Y:S02]  /*5be0*/  MUFU.EX2 R48, R10 ;  /* 0x0000000a00307308 */ /* 0x0003e40000000800 */
[C---:B------:R-:W-:Y:S08]  /*5bf0*/  HMMA.16816.F32 R76, R4.reuse, R12, R76 ;  /* 0x0000000c044c723c */ /* 0x040ff0000000184c */
[----:B------:R-:W-:Y:S01]  /*5c00*/  HMMA.16816.F32 R32, R4, R14, R64 ;  /* 0x0000000e0420723c */ /* 0x000fe20000001840 */
[----:B------:R-:W2:Y:S01]  /*5c10*/  LDSM.16.MT88.4 R12, [R236+0x2100] ;  /* 0x00210000ec0c783b */ /* 0x000ea20000004200 */
[----:B-1----:R-:W-:-:S05]  /*5c20*/  FFMA.FTZ R10, R247, c[0x0][0x2d0], -R9 ;  /* 0x0000b400f70a7a23 */ /* 0x002fca0000010809 */
[----:B------:R-:W-:Y:S01]  /*5c30*/  MOV R66, R161 ;  /* 0x000000a100427202 */ /* 0x000fe20000000f00 */
[----:B----4-:R-:W-:Y:S01]  /*5c40*/  HMMA.16816.F32 R144, R4, R16, R144 ;  /* 0x000000100490723c */ /* 0x010fe20000001890 */
[----:B------:R-:W-:Y:S01]  /*5c50*/  IMAD.MOV.U32 R65, RZ, RZ, R160 ;  /* 0x000000ffff417224 */ /* 0x000fe200078e00a0 */
[----:B------:R1:W-:Y:S01]  /*5c60*/  MUFU.EX2 R49, R10 ;  /* 0x0000000a00317308 */ /* 0x0003e20000000800 */
[----:B------:R-:W-:-:S05]  /*5c70*/  MOV R67, R163 ;  /* 0x000000a300437202 */ /* 0x000fca0000000f00 */
[C---:B------:R-:W-:Y:S01]  /*5c80*/  HMMA.16816.F32 R28, R4.reuse, R18, R60 ;  /* 0x00000012041c723c */ /* 0x040fe2000000183c */
[----:B------:R-:W3:Y:S07]  /*5c90*/  LDSM.16.MT88.4 R16, [R0+0x2100] ;  /* 0x002100000010783b */ /* 0x000eee0000004200 */
[----:B-----5:R-:W-:Y:S01]  /*5ca0*/  HMMA.16816.F32 R104, R4, R20, R104 ;  /* 0x000000140468723c */ /* 0x020fe20000001868 */
[--C-:B-1----:R-:W-:Y:S01]  /*5cb0*/  FFMA.FTZ R10, R248, c[0x0][0x2d0], -R9.reuse ;  /* 0x0000b400f80a7a23 */ /* 0x102fe20000010809 */
[----:B------:R-:W-:Y:S01]  /*5cc0*/  MOV R248, R52 ;  /* 0x0000003400f87202 */ /* 0x000fe20000000f00 */
[----:B------:R-:W-:-:S02]  /*5cd0*/  FFMA.FTZ R9, R53, c[0x0][0x2d0], -R9 ;  /* 0x0000b40035097a23 */ /* 0x000fc40000010809 */
[----:B------:R-:W-:Y:S01]  /*5ce0*/  IMAD.MOV.U32 R52, RZ, RZ, R54 ;  /* 0x000000ffff347224 */ /* 0x000fe200078e0036 */
[----:B------:R-:W-:Y:S02]  /*5cf0*/  MOV R54, R92 ;  /* 0x0000005c00367202 */ /* 0x000fe40000000f00 */
[C---:B------:R-:W-:Y:S01]  /*5d00*/  HMMA.16816.F32 R36, R4.reuse, R22, R68 ;  /* 0x000000160424723c */ /* 0x040fe20000001844 */
[----:B------:R-:W1:Y:S01]  /*5d10*/  LDSM.16.MT88.4 R20, [R103+0x5100] ;  /* 0x005100006714783b */ /* 0x000e620000004200 */
[----:B------:R4:W-:Y:S01]  /*5d20*/  MUFU.EX2 R42, R9 ;  /* 0x00000009002a7308 */ /* 0x0009e20000000800 */
[----:B------:R-:W-:Y:S02]  /*5d30*/  IMAD.MOV.U32 R53, RZ, RZ, R55 ;  /* 0x000000ffff357224 */ /* 0x000fe400078e0037 */
[----:B------:R-:W-:Y:S01]  /*5d40*/  IMAD.MOV.U32 R55, RZ, RZ, R93 ;  /* 0x000000ffff377224 */ /* 0x000fe200078e005d */
[----:B------:R-:W-:Y:S01]  /*5d50*/  MOV R93, R95 ;  /* 0x0000005f005d7202 */ /* 0x000fe20000000f00 */
[----:B------:R-:W-:Y:S01]  /*5d60*/  IMAD.MOV.U32 R92, RZ, RZ, R94 ;  /* 0x000000ffff5c7224 */ /* 0x000fe200078e005e */
[C---:B------:R-:W-:Y:S01]  /*5d70*/  HMMA.16816.F32 R112, R4.reuse, R24, R112 ;  /* 0x000000180470723c */ /* 0x040fe20000001870 */
[----:B------:R-:W-:Y:S01]  /*5d80*/  IMAD.MOV.U32 R95, RZ, RZ, R97 ;  /* 0x000000ffff5f7224 */ /* 0x000fe200078e0061 */
[----:B------:R-:W-:Y:S01]  /*5d90*/  MOV R251, R55 ;  /* 0x0000003700fb7202 */ /* 0x000fe20000000f00 */
[----:B------:R-:W-:Y:S01]  /*5da0*/  IMAD.MOV.U32 R247, RZ, RZ, R54 ;  /* 0x000000fffff77224 */ /* 0x000fe200078e0036 */
[----:B------:R-:W5:Y:S01]  /*5db0*/  MUFU.EX2 R43, R10 ;  /* 0x0000000a002b7308 */ /* 0x000f620000000800 */
[----:B------:R-:W-:Y:S01]  /*5dc0*/  IMAD.MOV.U32 R94, RZ, RZ, R96 ;  /* 0x000000ffff5e7224 */ /* 0x000fe200078e0060 */
[----:B------:R-:W-:Y:S01]  /*5dd0*/  MOV R96, R98 ;  /* 0x0000006200607202 */ /* 0x000fe20000000f00 */
[----:B------:R-:W-:Y:S01]  /*5de0*/  IMAD.MOV.U32 R97, RZ, RZ, R99 ;  /* 0x000000ffff617224 */ /* 0x000fe200078e0063 */
[C---:B--2---:R-:W-:Y:S01]  /*5df0*/  HMMA.16816.F32 R120, R4.reuse, R12, R120 ;  /* 0x0000000c0478723c */ /* 0x044fe20000001878 */
[----:B------:R-:W-:Y:S01]  /*5e00*/  IMAD.MOV.U32 R98, RZ, RZ, R116 ;  /* 0x000000ffff627224 */ /* 0x000fe200078e0074 */
[----:B------:R-:W-:Y:S01]  /*5e10*/  MOV R99, R117 ;  /* 0x0000007500637202 */ /* 0x000fe20000000f00 */
[----:B----4-:R-:W-:Y:S01]  /*5e20*/  FFMA.FTZ R9, R118, c[0x0][0x2d0], -R8 ;  /* 0x0000b40076097a23 */ /* 0x010fe20000010808 */
[----:B------:R-:W-:Y:S01]  /*5e30*/  MOV R242, R93 ;  /* 0x0000005d00f27202 */ /* 0x000fe20000000f00 */
[----:B------:R-:W-:Y:S01]  /*5e40*/  IMAD.MOV.U32 R243, RZ, RZ, R92 ;  /* 0x000000fffff37224 */ /* 0x000fe200078e005c */
[----:B------:R-:W-:Y:S01]  /*5e50*/  MOV R64, R97 ;  /* 0x0000006100407202 */ /* 0x000fe20000000f00 */
[----:B------:R-:W-:Y:S01]  /*5e60*/  IMAD.MOV.U32 R245, RZ, RZ, R98 ;  /* 0x000000fffff57224 */ /* 0x000fe200078e0062 */
[----:B------:R-:W-:Y:S01]  /*5e70*/  HMMA.16816.F32 R44, R4, R14, R72 ;  /* 0x0000000e042c723c */ /* 0x000fe20000001848 */
[----:B------:R-:W2:Y:S01]  /*5e80*/  LDSM.16.MT88.4 R12, [R236+0x5100] ;  /* 0x00510000ec0c783b */ /* 0x000ea20000004200 */
[----:B------:R-:W-:-:S02]  /*5e90*/  MOV R244, R99 ;  /* 0x0000006300f47202 */ /* 0x000fc40000000f00 */
[----:B-----5:R-:W-:-:S03]  /*5ea0*/  F2FP.PACK_AB R98, R42, R43 ;  /* 0x0000002b2a62723e */ /* 0x020fc600000000ff */
[----:B------:R-:W-:Y:S01]  /*5eb0*/  IMAD.MOV.U32 R73, RZ, RZ, R94 ;  /* 0x000000ffff497224 */ /* 0x000fe200078e005e */
[----:B---3--:R-:W-:Y:S01]  /*5ec0*/  HMMA.16816.F32 R128, R4, R16, R128 ;  /* 0x000000100480723c */ /* 0x008fe20000001880 */
[----:B------:R-:W-:Y:S01]  /*5ed0*/  MOV R74, R95 ;  /* 0x0000005f004a7202 */ /* 0x000fe20000000f00 */
[----:B------:R-:W-:Y:S01]  /*5ee0*/  IMAD.MOV.U32 R75, RZ, RZ, R96 ;  /* 0x000000ffff4b7224 */ /* 0x000fe200078e0060 */
[----:B------:R-:W-:-:S05]  /*5ef0*/  F2FP.PACK_AB R96, R49, R48 ;  /* 0x000000303160723e */ /* 0x000fca00000000ff */
[C---:B------:R-:W-:Y:S01]  /*5f00*/  HMMA.16816.F32 R60, R4.reuse, R18, R80 ;  /* 0x00000012043c723c */ /* 0x040fe20000001850 */
[----:B------:R-:W3:Y:S04]  /*5f10*/  LDSM.16.MT88.4 R16, [R0+0x5100] ;  /* 0x005100000010783b */ /* 0x000ee80000004200 */
[----:B------:R-:W-:Y:S03]  /*5f20*/  LDSM.16.MT88.4 R80, [R2+0x8900] ;  /* 0x008900000250783b */ /* 0x000fe60000004200 */
[C---:B-1----:R-:W-:Y:S01]  /*5f30*/  HMMA.16816.F32 R136, R4.reuse, R20, R136 ;  /* 0x000000140488723c */ /* 0x042fe20000001888 */
[----:B------:R1:W-:Y:S07]  /*5f40*/  MUFU.EX2 R21, R9 ;  /* 0x0000000900157308 */ /* 0x0003ee0000000800 */
[C---:B------:R-:W-:Y:S07]  /*5f50*/  HMMA.16816.F32 R24, R4.reuse, R26, R56 ;  /* 0x0000001a0418723c */ /* 0x040fee0000001838 */
[----:B------:R-:W-:Y:S01]  /*5f60*/  IMAD.MOV.U32 R59, RZ, RZ, R162 ;  /* 0x000000ffff3b7224 */ /* 0x000fe200078e00a2 */
[----:B------:R-:W-:Y:S01]  /*5f70*/  MOV R57, R149 ;  /* 0x0000009500397202 */ /* 0x000fe20000000f00 */
[----:B-1----:R-:W-:Y:S01]  /*5f80*/  FFMA.FTZ R9, R119, c[0x0][0x2d0], -R8 ;  /* 0x0000b40077097a23 */ /* 0x002fe20000010808 */
[C---:B--2---:R-:W-:Y:S01]  /*5f90*/  HMMA.16816.F32 R68, R4.reuse, R12, R124 ;  /* 0x0000000c0444723c */ /* 0x044fe2000000187c */
[----:B------:R-:W-:Y:S01]  /*5fa0*/  LDSM.16.MT88.4 R116, [R2+0x2900] ;  /* 0x002900000274783b */ /* 0x000fe20000004200 */
[----:B------:R-:W-:Y:S01]  /*5fb0*/  IMAD.MOV.U32 R56, RZ, RZ, R148 ;  /* 0x000000ffff387224 */ /* 0x000fe200078e0094 */
[----:B------:R1:W2:Y:S01]  /*5fc0*/  MUFU.EX2 R40, R9 ;  /* 0x0000000900287308 */ /* 0x0002a20000000800 */
[----:B------:R-:W-:Y:S01]  /*5fd0*/  IMAD.MOV.U32 R58, RZ, RZ, R150 ;  /* 0x000000ffff3a7224 */ /* 0x000fe200078e0096 */
[----:B------:R-:W-:Y:S03]  /*5fe0*/  LDSM.16.MT88.4 R124, [R236+0x2900] ;  /* 0x00290000ec7c783b */ /* 0x000fe60000004200 */
[C---:B------:R-:W-:Y:S01]  /*5ff0*/  HMMA.16816.F32 R84, R4.reuse, R14, R84 ;  /* 0x0000000e0454723c */ /* 0x040fe20000001854 */
[----:B------:R-:W4:Y:S07]  /*6000*/  LDSM.16.MT88.4 R12, [R103+0x8100] ;  /* 0x00810000670c783b */ /* 0x000f2e0000004200 */
[----:B---3--:R-:W-:Y:S01]  /*6010*/  HMMA.16816.F32 R160, R4, R16, R108 ;  /* 0x0000001004a0723c */ /* 0x008fe2000000186c */
[----:B------:R-:W-:Y:S01]  /*6020*/  LDSM.16.MT88.4 R108, [R103+0x2900] ;  /* 0x00290000676c783b */ /* 0x000fe20000004200 */
[--C-:B-1----:R-:W-:Y:S01]  /*6030*/  FFMA.FTZ R9, R248, c[0x0][0x2d0], -R8.reuse ;  /* 0x0000b400f8097a23 */ /* 0x102fe20000010808 */
[----:B--2---:R-:W-:Y:S01]  /*6040*/  F2FP.PACK_AB R97, R40, R21 ;  /* 0x000000152861723e */ /* 0x004fe200000000ff */
[----:B------:R-:W-:-:S02]  /*6050*/  FFMA.FTZ R8, R52, c[0x0][0x2d0], -R8 ;  /* 0x0000b40034087a23 */ /* 0x000fc40000010808 */
[----:B------:R-:W-:Y:S01]  /*6060*/  IMAD.MOV.U32 R248, RZ, RZ, R53 ;  /* 0x000000fffff87224 */ /* 0x000fe200078e0035 */
[----:B------:R-:W-:Y:S01]  /*6070*/  MUFU.EX2 R41, R9 ;  /* 0x0000000900297308 */ /* 0x000fe20000000800 */
[C---:B------:R-:W-:Y:S01]  /*6080*/  HMMA.16816.F32 R52, R4.reuse, R22, R132 ;  /* 0x000000160434723c */ /* 0x040fe20000001884 */
[----:B------:R-:W-:Y:S06]  /*6090*/  LDSM.16.MT88.4 R132, [R0+0x2900] ;  /* 0x002900000084783b */ /* 0x000fec0000004200 */
[----:B------:R-:W-:Y:S01]  /*60a0*/  IMAD.MOV.U32 R22, RZ, RZ, R11 ;  /* 0x000000ffff167224 */ /* 0x000fe200078e000b */
[----:B------:R1:W2:Y:S01]  /*60b0*/  MUFU.EX2 R20, R8 ;  /* 0x0000000800147308 */ /* 0x0002a20000000800 */
[----:B------:R-:W-:Y:S01]  /*60c0*/  HMMA.16816.F32 R92, R4, R18, R164 ;  /* 0x00000012045c723c */ /* 0x000fe200000018a4 */
[----:B------:R-:W3:Y:S01]  /*60d0*/  LDSM.16.MT88.4 R16, [R0+0x8100] ;  /* 0x008100000010783b */ /* 0x000ee20000004200 */
[----:B------:R-:W-:-:S03]  /*60e0*/  MOV R23, R151 ;  /* 0x0000009700177202 */ /* 0x000fc60000000f00 */
[----:B------:R-:W-:Y:S04]  /*60f0*/  LDSM.16.MT88.4 R148, [R2+0x5900] ;  /* 0x005900000294783b */ /* 0x000fe80000004200 */
[----:B-1----:R-:W1:Y:S01]  /*6100*/  LDSM.16.MT88.4 R8, [R236+0x8100] ;  /* 0x00810000ec08783b */ /* 0x002e620000004200 */
[----:B--2---:R-:W-:Y:S01]  /*6110*/  F2FP.PACK_AB R99, R20, R41 ;  /* 0x000000291463723e */ /* 0x004fe200000000ff */
[C---:B----4-:R-:W-:Y:S07]  /*6120*/  HMMA.16816.F32 R164, R4.reuse, R12, R192 ;  /* 0x0000000c04a4723c */ /* 0x050fee00000018c0 */
[----:B------:R-:W-:Y:S01]  /*6130*/  IMAD.MOV.U32 R192, RZ, RZ, R64 ;  /* 0x000000ffffc07224 */ /* 0x000fe200078e0040 */
[----:B------:R-:W-:Y:S01]  /*6140*/  HMMA.16816.F32 R12, R4, R14, R172 ;  /* 0x0000000e040c723c */ /* 0x000fe200000018ac */
[----:B------:R-:W-:Y:S01]  /*6150*/  MOV R193, R75 ;  /* 0x0000004b00c17202 */ /* 0x000fe20000000f00 */
[----:B------:R-:W-:Y:S01]  /*6160*/  IMAD.MOV.U32 R194, RZ, RZ, R74 ;  /* 0x000000ffffc27224 */ /* 0x000fe200078e004a */
[----:B------:R-:W-:-:S02]  /*6170*/  MOV R195, R73 ;  /* 0x0000004900c37202 */ /* 0x000fc40000000f00 */
[----:B------:R-:W-:Y:S03]  /*6180*/  LDSM.16.MT88.4 R72, [R103+0x8900] ;  /* 0x008900006748783b */ /* 0x000fe60000004200 */
[C---:B------:R-:W-:Y:S08]  /*6190*/  HMMA.16816.F32 R112, R96.reuse, R116, R112 ;  /* 0x000000746070723c */ /* 0x040ff00000001870 */
[----:B------:R-:W-:Y:S08]  /*61a0*/  HMMA.16816.F32 R116, R96, R118, R24 ;  /* 0x000000766074723c */ /* 0x000ff00000001818 */
[C---:B---3--:R-:W-:Y:S08]  /*61b0*/  HMMA.16816.F32 R24, R4.reuse, R16, R180 ;  /* 0x000000100418723c */ /* 0x048ff000000018b4 */
[C---:B-1----:R-:W-:Y:S07]  /*61c0*/  HMMA.16816.F32 R172, R4.reuse, R10, R88 ;  /* 0x0000000a04ac723c */ /* 0x042fee0000001858 */
[----:B------:R-:W-:Y:S01]  /*61d0*/  MOV R11, R67 ;  /* 0x00000043000b7202 */ /* 0x000fe20000000f00 */
[----:B------:R-:W-:Y:S01]  /*61e0*/  IMAD.MOV.U32 R88, RZ, RZ, R56 ;  /* 0x000000ffff587224 */ /* 0x000fe200078e0038 */
[----:B------:R-:W-:Y:S01]  /*61f0*/  MOV R89, R57 ;  /* 0x0000003900597202 */ /* 0x000fe20000000f00 */
[----:B------:R-:W-:Y:S01]  /*6200*/  IMAD.MOV.U32 R90, RZ, RZ, R58 ;  /* 0x000000ffff5a7224 */ /* 0x000fe200078e003a */
[----:B------:R-:W-:Y:S01]  /*6210*/  HMMA.16816.F32 R168, R4, R8, R168 ;  /* 0x0000000804a8723c */ /* 0x000fe200000018a8 */
[----:B------:R-:W-:-:S02]  /*6220*/  MOV R91, R59 ;  /* 0x0000003b005b7202 */ /* 0x000fc40000000f00 */
[----:B------:R-:W-:Y:S01]  /*6230*/  FADD.FTZ R2, R90, R89 ;  /* 0x000000595a027221 */ /* 0x000fe20000010000 */
[----:B------:R-:W-:Y:S03]  /*6240*/  LDSM.16.MT88.4 R56, [R236+0x5900] ;  /* 0x00590000ec38783b */ /* 0x000fe60000004200 */
[----:B------:R-:W-:Y:S01]  /*6250*/  MOV R8, R65 ;  /* 0x0000004100087202 */ /* 0x000fe20000000f00 */
[----:B------:R-:W-:Y:S01]  /*6260*/  HMMA.16816.F32 R16, R4, R18, R140 ;  /* 0x000000120410723c */ /* 0x000fe2000000188c */
[----:B------:R-:W-:Y:S01]  /*6270*/  IMAD.MOV.U32 R9, RZ, RZ, R66 ;  /* 0x000000ffff097224 */ /* 0x000fe200078e0042 */
[----:B------:R-:W1:Y:S02]  /*6280*/  LDSM.16.MT88.4 R140, [R103+0x5900] ;  /* 0x00590000678c783b */ /* 0x000e640000004200 */
[----:B------:R-:W-:Y:S02]  /*6290*/  FADD.FTZ R2, R8, R2 ;  /* 0x0000000208027221 */ /* 0x000fe40000010000 */
[----:B------:R-:W2:Y:S01]  /*62a0*/  LDSM.16.MT88.4 R64, [R0+0x5900] ;  /* 0x005900000040783b */ /* 0x000ea20000004200 */
[----:B------:R-:W-:Y:S01]  /*62b0*/  FADD.FTZ R4, R88, R11 ;  /* 0x0000000b58047221 */ /* 0x000fe20000010000 */
[----:B------:R-:W-:Y:S01]  /*62c0*/  HMMA.16816.F32 R128, R96, R132, R128 ;  /* 0x000000846080723c */ /* 0x000fe20000001880 */
[----:B------:R-:W-:-:S02]  /*62d0*/  FADD.FTZ R2, R192, R2 ;  /* 0x00000002c0027221 */ /* 0x000fc40000010000 */
[----:B------:R-:W-:Y:S02]  /*62e0*/  FADD.FTZ R4, R91, R4 ;  /* 0x000000045b047221 */ /* 0x000fe40000010000 */
[----:B------:R-:W-:Y:S01]  /*62f0*/  FADD.FTZ R2, R194, R2 ;  /* 0x00000002c2027221 */ /* 0x000fe20000010000 */
[----:B------:R-:W3:Y:S01]  /*6300*/  LDSM.16.MT88.4 R88, [R236+0x8900] ;  /* 0x00890000ec58783b */ /* 0x000ee20000004200 */
[----:B------:R-:W-:Y:S01]  /*6310*/  FADD.FTZ R4, R9, R4 ;  /* 0x0000000409047221 */ /* 0x000fe20000010000 */
[----:B------:R-:W-:Y:S01]  /*6320*/  HMMA.16816.F32 R132, R96, R134, R60 ;  /* 0x000000866084723c */ /* 0x000fe2000000183c */
[----:B------:R-:W-:Y:S01]  /*6330*/  FADD.FTZ R2, R22, R2 ;  /* 0x0000000216027221 */ /* 0x000fe20000010000 */
[----:B------:R4:W5:Y:S01]  /*6340*/  LDSM.16.MT88.4 R8, [R0+0x8900] ;  /* 0x008900000008783b */ /* 0x0009620000004200 */
[----:B------:R-:W-:-:S04]  /*6350*/  FADD.FTZ R4, R193, R4 ;  /* 0x00000004c1047221 */ /* 0x000fc80000010000 */
[----:B------:R-:W-:Y:S01]  /*6360*/  FADD.FTZ R4, R195, R4 ;  /* 0x00000004c3047221 */ /* 0x000fe20000010000 */
[C---:B------:R-:W-:Y:S03]  /*6370*/  HMMA.16816.F32 R144, R96.reuse, R148, R144 ;  /* 0x000000946090723c */ /* 0x040fe60000001890 */
[----:B------:R-:W-:Y:S02]  /*6380*/  FADD.FTZ R5, R23, R4 ;  /* 0x0000000417057221 */ /* 0x000fe40000010000 */
[----:B------:R-:W-:Y:S02]  /*6390*/  FADD.FTZ R4, R244, R2 ;  /* 0x00000002f4047221 */ /* 0x000fe40000010000 */
[----:B------:R-:W-:Y:S01]  /*63a0*/  FADD.FTZ R2, R245, R5 ;  /* 0x00000005f5027221 */ /* 0x000fe20000010000 */
[----:B------:R-:W-:Y:S03]  /*63b0*/  HMMA.16816.F32 R76, R96, R80, R76 ;  /* 0x00000050604c723c */ /* 0x000fe6000000184c */
[----:B------:R-:W-:-:S04]  /*63c0*/  FADD.FTZ R2, R243, R2 ;  /* 0x00000002f3027221 */ /* 0x000fc80000010000 */
[----:B------:R-:W-:Y:S01]  /*63d0*/  FADD.FTZ R2, R251, R2 ;  /* 0x00000002fb027221 */ /* 0x000fe20000010000 */
[C---:B------:R-:W-:Y:S01]  /*63e0*/  HMMA.16816.F32 R104, R96.reuse, R108, R104 ;  /* 0x0000006c6068723c */ /* 0x040fe20000001868 */
[----:B----4-:R-:W-:Y:S02]  /*63f0*/  FADD.FTZ R0, R242, R4 ;  /* 0x00000004f2007221 */ /* 0x010fe40000010000 */
[----:B------:R-:W-:Y:S02]  /*6400*/  FADD.FTZ R2, R247, R2 ;  /* 0x00000002f7027221 */ /* 0x000fe40000010000 */
[----:B------:R-:W-:Y:S02]  /*6410*/  FADD.FTZ R0, R252, R0 ;  /* 0x00000000fc007221 */ /* 0x000fe40000010000 */
[----:B------:R-:W-:Y:S01]  /*6420*/  FADD.FTZ R2, R248, R2 ;  /* 0x00000002f8027221 */ /* 0x000fe20000010000 */
[----:B-1----:R-:W-:Y:S01]  /*6430*/  HMMA.16816.F32 R136, R96, R140, R136 ;  /* 0x0000008c6088723c */ /* 0x002fe20000001888 */
        /* <DEDUP_REMOVED lines=18> */
[----:B--2---:R-:W-:Y:S01]  /*6560*/  HMMA.16816.F32 R60, R96, R64, R160 ;  /* 0x00000040603c723c */ /* 0x004fe200000018a0 */
[----:B------:R-:W-:-:S04]  /*6570*/  FADD.FTZ R0, R50, R0 ;  /* 0x0000000032007221 */ /* 0x000fc80000010000 */
[----:B------:R-:W-:Y:S02]  /*6580*/  FADD.FTZ R2, R51, R0 ;  /* 0x0000000033027221 */ /* 0x000fe40000010000 */
        /* <DEDUP_REMOVED lines=14> */
[C---:B---3--:R-:W-:Y:S02]  /*6670*/  HMMA.16816.F32 R84, R96.reuse, R88, R168 ;  /* 0x000000586054723c */ /* 0x048fe400000018a8 */
[----:B------:R1:W-:Y:S06]  /*6680*/  STL [R1+0xc], R4 ;  /* 0x00000c0401007387 */ /* 0x0003ec0000100800 */
[C---:B------:R-:W-:Y:S08]  /*6690*/  HMMA.16816.F32 R148, R96.reuse, R150, R28 ;  /* 0x000000966094723c */ /* 0x040ff0000000181c */
[C---:B------:R-:W-:Y:S08]  /*66a0*/  HMMA.16816.F32 R80, R96.reuse, R82, R32 ;  /* 0x000000526050723c */ /* 0x040ff00000001820 */
[C---:B------:R-:W-:Y:S08]  /*66b0*/  HMMA.16816.F32 R108, R96.reuse, R110, R36 ;  /* 0x0000006e606c723c */ /* 0x040ff00000001824 */
[C---:B------:R-:W-:Y:S08]  /*66c0*/  HMMA.16816.F32 R124, R96.reuse, R126, R44 ;  /* 0x0000007e607c723c */ /* 0x040ff0000000182c */
[C---:B------:R-:W-:Y:S08]  /*66d0*/  HMMA.16816.F32 R72, R96.reuse, R74, R12 ;  /* 0x0000004a6048723c */ /* 0x040ff0000000180c */
[C---:B------:R-:W-:Y:S08]  /*66e0*/  HMMA.16816.F32 R88, R96.reuse, R90, R172 ;  /* 0x0000005a6058723c */ /* 0x040ff000000018ac */
[C---:B-----5:R-:W-:Y:S08]  /*66f0*/  HMMA.16816.F32 R92, R96.reuse, R8, R24 ;  /* 0x00000008605c723c */ /* 0x060ff00000001818 */
[----:B------:R-:W-:Y:S01]  /*6700*/  HMMA.16816.F32 R96, R96, R10, R16 ;  /* 0x0000000a6060723c */ /* 0x000fe20000001810 */
[----:B------:R-:W-:Y:S07]  /*6710*/  @!P0 BRA `(.L_x_1149) ;  /* 0x0000023000008947 */ /* 0x000fee0003800000 */
[----:B-1----:R-:W2:Y:S04]  /*6720*/  LDL.64 R242, [R1+0x18] ;  /* 0x0000180001f27983 */ /* 0x002ea80000100a00 */
[----:B------:R-:W3:Y:S01]  /*6730*/  LDL R248, [R1+0x8] ;  /* 0x0000080001f87983 */ /* 0x000ee20000100800 */
[----:B------:R-:W-:Y:S01]  /*6740*/  UIADD3 UR5, UR28, -0x3, URZ ;  /* 0xfffffffd1c057890 */ /* 0x000fe2000fffe03f */
[----:B------:R-:W-:-:S02]  /*6750*/  IMAD.MOV.U32 R247, RZ, RZ, c[0x0][0x1e0] ;  /* 0x00007800fff77624 */ /* 0x000fc400078e00ff */
[----:B------:R-:W-:Y:S01]  /*6760*/  IMAD.MOV.U32 R251, RZ, RZ, c[0x0][0x1e4] ;  /* 0x00007900fffb7624 */ /* 0x000fe200078e00ff */
[----:B------:R-:W-:Y:S01]  /*6770*/  USHF.R.S32.HI UR4, URZ, 0x1f, UR5 ;  /* 0x0000001f3f047899 */ /* 0x000fe20008011405 */
[C---:B------:R-:W-:Y:S01]  /*6780*/  IMAD.SHL.U32 R8, R247.reuse, 0x40, RZ ;  /* 0x00000040f7087824 */ /* 0x040fe200078e00ff */
[----:B------:R-:W-:Y:S01]  /*6790*/  UIMAD UR6, UR6, UR5, URZ ;  /* 0x00000005060672a4 */ /* 0x000fe2000f8e023f */
[----:B------:R-:W-:Y:S01]  /*67a0*/  IMAD.U32 R6, RZ, RZ, UR5 ;  /* 0x00000005ff067e24 */ /* 0x000fe2000f8e00ff */
[----:B------:R-:W-:Y:S02]  /*67b0*/  SHF.L.U64.HI R2, R247, 0x6, R251 ;  /* 0x00000006f7027819 */ /* 0x000fe400000102fb */
[----:B------:R-:W-:Y:S01]  /*67c0*/  UIMAD UR4, UR4, UR18, UR6 ;  /* 0x00000012040472a4 */ /* 0x000fe2000f8e0206 */
[----:B--2---:R-:W-:-:S05]  /*67d0*/  IMAD.WIDE.U32 R6, R6, UR18, R242 ;  /* 0x0000001206067c25 */ /* 0x004fca000f8e00f2 */
[----:B------:R-:W-:Y:S02]  /*67e0*/  IADD3 R0, R7, UR4, RZ ;  /* 0x0000000407007c10 */ /* 0x000fe4000fffe0ff */
[----:B------:R-:W-:-:S04]  /*67f0*/  LEA R4, P0, R6, c[0x0][0x1c8], 0x1 ;  /* 0x0000720006047a11 */ /* 0x000fc800078008ff */
[----:B------:R-:W-:Y:S02]  /*6800*/  LEA.HI.X R5, R6, c[0x0][0x1cc], R0, 0x1, P0 ;  /* 0x0000730006057a11 */ /* 0x000fe400000f0c00 */
[--C-:B------:R-:W-:Y:S02]  /*6810*/  IADD3 R12, P6, P5, R8, 0x80, R4.reuse ;  /* 0x00000080080c7810 */ /* 0x100fe40007dde004 */
[-C--:B------:R-:W-:Y:S01]  /*6820*/  IADD3 R6, P0, R4, R8.reuse, RZ ;  /* 0x0000000804067210 */ /* 0x080fe20007f1e0ff */
[----:B------:R-:W-:Y:S01]  /*6830*/  @!PT LDS RZ, [RZ] ;  /* 0x00000000fffff984 */ /* 0x000fe20000000800 */
[----:B------:R-:W-:Y:S01]  /*6840*/  @!PT LDS RZ, [RZ] ;  /* 0x00000000fffff984 */ /* 0x000fe20000000800 */
[----:B------:R-:W-:Y:S01]  /*6850*/  @!PT LDS RZ, [RZ] ;  /* 0x00000000fffff984 */ /* 0x000fe20000000800 */
[----:B---3--:R1:W-:Y:S01]  /*6860*/  LDGSTS.E.BYPASS.LTC128B.128 [R248+0x12100], [R4.64], !P4 ;  /* 0x1210000004f87fae */ /* 0x0083e2000e101d58 */
[--C-:B------:R-:W-:Y:S02]  /*6870*/  IADD3.X R13, R2, RZ, R5.reuse, P6, P5 ;  /* 0x000000ff020d7210 */ /* 0x100fe400037ea405 */
        /* <DEDUP_REMOVED lines=13> */
.L_x_1149:
[----:B-1----:R-:W-:Y:S01]  /*6950*/  ULDC.64 UR4, c[0x0][0x2c8] ;  /* 0x0000b20000047ab9 */ /* 0x002fe20000000a00 */
[----:B------:R-:W0:Y:S01]  /*6960*/  LDGDEPBAR ;  /* 0x00000000000079af */ /* 0x000e220000000000 */
[----:B------:R-:W-:-:S02]  /*6970*/  UIMAD.WIDE.U32 UR6, UR8, UR4, URZ ;  /* 0x00000004080672a5 */ /* 0x000fc4000f8e003f */
[----:B------:R-:W-:Y:S02]  /*6980*/  UIADD3 UR28, UR28, -0x2, URZ ;  /* 0xfffffffe1c1c7890 */ /* 0x000fe4000fffe03f */
[----:B------:R-:W-:Y:S02]  /*6990*/  @UP2 USHF.R.U32.HI UR8, URZ, UR5, UR7 ;  /* 0x000000053f082299 */ /* 0x000fe40008011607 */
[----:B------:R-:W-:Y:S02]  /*69a0*/  UMOV UR12, URZ ;  /* 0x0000003f000c7c82 */ /* 0x000fe40008000000 */
[----:B------:R-:W-:-:S04]  /*69b0*/  UIADD3 UR8, UR8, UR14, -UR16 ;  /* 0x0000000e08087290 */ /* 0x000fc8000fffe810 */
[----:B------:R-:W-:-:S04]  /*69c0*/  UIMAD.WIDE UR4, UR8, 0x2aaaaaab, URZ ;  /* 0x2aaaaaab080478a5 */ /* 0x000fc8000f8e023f */
[----:B------:R-:W-:-:S04]  /*69d0*/  USHF.R.U32.HI UR13, URZ, 0x1f, UR5 ;  /* 0x0000001f3f0d7899 */ /* 0x000fc80008011605 */
[----:B------:R-:W-:-:S03]  /*69e0*/  ULEA.HI.SX32 UR13, UR5, UR13, 0x1c ;  /* 0x0000000d050d7291 */ /* 0x000fc6000f8fe23f */
[----:B------:R-:W-:Y:S02]  /*69f0*/  UMOV UR5, 0x1 ;  /* 0x0000000100057882 */ /* 0x000fe40000000000 */
[----:B------:R-:W-:-:S04]  /*6a00*/  UISETP.LT.AND UP0, UPT, URZ, UR13, UPT ;  /* 0x0000000d3f00728c */ /* 0x000fc8000bf01270 */
[----:B------:R-:W-:-:S04]  /*6a10*/  USEL UR13, URZ, UR13, !UP0 ;  /* 0x0000000d3f0d7287 */ /* 0x000fc8000c000000 */
[----:B------:R-:W-:-:S06]  /*6a20*/  UISETP.GE.AND UP0, UPT, UR28, UR13, UPT ;  /* 0x0000000d1c00728c */ /* 0x000fcc000bf06270 */
[----:B------:R-:W-:-:S13]  /*6a30*/  PLOP3.LUT P0, PT, PT, PT, UP0, 0x80, 0x0 ;  /* 0x000000000000781c */ /* 0x000fda0003f0f008 */
[----:B------:R-:W-:Y:S05]  /*6a40*/  @!P0 BRA `(.L_x_1150) ;  /* 0x0000489000008947 */ /* 0x000fea0003800000 */
[----:B------:R-:W2:Y:S01]  /*6a50*/  LDL R0, [R1+0x4] ;  /* 0x0000040001007983 */ /* 0x000ea20000100800 */
[----:B------:R-:W-:Y:S01]  /*6a60*/  PLOP3.LUT P5, PT, PT, PT, UP2, 0x80, 0x0 ;  /* 0x000000000000781c */ /* 0x000fe20003faf028 */
[----:B------:R-:W-:Y:S01]  /*6a70*/  IMAD.MOV.U32 R239, RZ, RZ, 0x20 ;  /* 0x00000020ffef7424 */ /* 0x000fe200078e00ff */
[----:B------:R-:W-:Y:S01]  /*6a80*/  PLOP3.LUT P0, PT, PT, PT, UP2, 0x80, 0x0 ;  /* 0x000000000000781c */ /* 0x000fe20003f0f028 */
[----:B------:R-:W-:Y:S01]  /*6a90*/  IMAD.MOV.U32 R102, RZ, RZ, R3 ;  /* 0x000000ffff667224 */ /* 0x000fe200078e0003 */
[----:B------:R-:W-:Y:S01]  /*6aa0*/  UMOV UR12, URZ ;  /* 0x0000003f000c7c82 */ /* 0x000fe20008000000 */
[----:B------:R-:W-:Y:S01]  /*6ab0*/  IMAD.MOV.U32 R101, RZ, RZ, R100 ;  /* 0x000000ffff657224 */ /* 0x000fe200078e0064 */
[----:B------:R-:W-:Y:S01]  /*6ac0*/  SEL R239, R239, 0xffffffe0, !P1 ;  /* 0xffffffe0efef7807 */ /* 0x000fe20004800000 */
[----:B------:R-:W-:Y:S02]  /*6ad0*/  UMOV UR5, 0x1 ;  /* 0x0000000100057882 */ /* 0x000fe40000000000 */
[----:B------:R-:W-:-:S02]  /*6ae0*/  UMOV UR15, UR28 ;  /* 0x0000001c000f7c82 */ /* 0x000fc40008000000 */
[----:B------:R-:W-:Y:S02]  /*6af0*/  ULDC.64 UR8, c[0x0][0x208] ;  /* 0x0000820000087ab9 */ /* 0x000fe40000000a00 */
[----:B------:R-:W-:Y:S01]  /*6b00*/  ULDC.64 UR6, c[0x0][0x1e0] ;  /* 0x0000780000067ab9 */ /* 0x000fe20000000a00 */
[----:B--2---:R-:W-:-:S05]  /*6b10*/  @P5 IMAD.HI.U32 R0, R0, c[0x0][0x2c8], RZ ;  /* 0x0000b20000005a27 */ /* 0x004fca00078e00ff */
[----:B------:R-:W-:-:S05]  /*6b20*/  @P0 SHF.R.U32.HI R0, RZ, c[0x0][0x2cc], R0 ;  /* 0x0000b300ff000a19 */ /* 0x000fca0000011600 */
[----:B------:R1:W-:Y:S02]  /*6b30*/  @P0 STL [R1], R0 ;  /* 0x0000000001000387 */ /* 0x0003e40000100800 */
.L_x_1151:
[----:B------:R-:W2:Y:S01]  /*6b40*/  LDL.64 R38, [R1+0x20] ;  /* 0x0000200001267983 */ /* 0x000ea20000100a00 */
[----:B------:R-:W-:Y:S04]  /*6b50*/  DEPBAR.LE SB0, 0x2 ;  /* 0x000080800000791a */ /* 0x000fe80000000000 */
[----:B------:R-:W-:Y:S01]  /*6b60*/  MOV R3, UR5 ;  /* 0x0000000500037c02 */ /* 0x000fe20008000f00 */
[----:B------:R-:W3:Y:S01]  /*6b70*/  LDL.64 R36, [R1+0x28] ;  /* 0x0000280001247983 */ /* 0x000ee20000100a00 */
[----:B------:R-:W-:Y:S01]  /*6b80*/  UISETP.GE.AND UP0, UPT, UR15, 0x1, UPT ;  /* 0x000000010f00788c */ /* 0x000fe2000bf06270 */
[----:B------:R-:W-:Y:S01]  /*6b90*/  MOV R100, UR12 ;  /* 0x0000000c00647c02 */ /* 0x000fe20008000f00 */
[----:B------:R-:W-:Y:S01]  /*6ba0*/  UIADD3 UR28, UR15, -0x1, URZ ;  /* 0xffffffff0f1c7890 */ /* 0x000fe2000fffe03f */
[C---:B------:R-:W-:Y:S01]  /*6bb0*/  IMAD R48, R3.reuse, 0x9000, R237 ;  /* 0x0000900003307824 */ /* 0x040fe200078e02ed */
[----:B------:R-:W-:Y:S01]  /*6bc0*/  UIMAD UR4, UR5, 0x9000, URZ ;  /* 0x00009000050478a4 */ /* 0x000fe2000f8e023f */
[----:B------:R-:W4:Y:S04]  /*6bd0*/  LDL R46, [R1+0x8] ;  /* 0x00000800012e7983 */ /* 0x000f280000100800 */
[----:B------:R-:W-:Y:S01]  /*6be0*/  BAR.SYNC.DEFER_BLOCKING 0x0 ;  /* 0x0000000000007b1d */ /* 0x000fe20000010000 */
[----:B------:R-:W-:Y:S01]  /*6bf0*/  PLOP3.LUT P0, PT, PT, PT, UP0, 0x80, 0x0 ;  /* 0x000000000000781c */ /* 0x000fe20003f0f008 */
[----:B------:R-:W-:Y:S01]  /*6c00*/  @UP0 USHF.R.S32.HI UR17, URZ, 0x1f, UR28 ;  /* 0x0000001f3f110899 */ /* 0x000fe2000801141c */
[----:B------:R-:W-:Y:S01]  /*6c10*/  IMAD R3, R3, 0x9000, R233 ;  /* 0x0000900003037824 */ /* 0x000fe200078e02e9 */
[----:B------:R-:W-:Y:S02]  /*6c20*/  @UP0 UIMAD.WIDE.U32 UR18, UR28, UR8, URZ ;  /* 0x000000081c1202a5 */ /* 0x000fe4000f8e003f */
[----:B------:R-:W-:Y:S02]  /*6c30*/  @UP0 UIMAD UR17, UR17, UR8, URZ ;  /* 0x00000008111102a4 */ /* 0x000fe4000f8e023f */
[----:B-1----:R-:W-:Y:S01]  /*6c40*/  IADD3 R0, R239, R3, RZ ;  /* 0x00000003ef007210 */ /* 0x002fe20007ffe0ff */
[----:B------:R-:W-:Y:S01]  /*6c50*/  UISETP.GE.AND UP1, UPT, UR12, 0x1, UPT ;  /* 0x000000010c00788c */ /* 0x000fe2000bf26270 */
[----:B------:R-:W-:Y:S01]  /*6c60*/  MOV R2, UR18 ;  /* 0x0000001200027c02 */ /* 0x000fe20008000f00 */
[----:B------:R-:W-:Y:S04]  /*6c70*/  @UP0 UIMAD UR17, UR28, UR9, UR17 ;  /* 0x000000091c1102a4 */ /* 0x000fe8000f8e0211 */
[----:B------:R-:W-:Y:S04]  /*6c80*/  @UP0 UIADD3 UR17, UR19, UR17, URZ ;  /* 0x0000001113110290 */ /* 0x000fe8000fffe03f */
[----:B------:R-:W-:Y:S02]  /*6c90*/  @UP0 UIMAD UR17, UR17, 0x60, URZ ;  /* 0x00000060111108a4 */ /* 0x000fe4000f8e023f */
[----:B------:R-:W-:Y:S01]  /*6ca0*/  UISETP.GE.AND UP0, UPT, UR15, 0x2, UPT ;  /* 0x000000020f00788c */ /* 0x000fe2000bf06270 */
[----:B------:R-:W1:Y:S08]  /*6cb0*/  LDSM.16.M88.4 R8, [R48+0x12100] ;  /* 0x012100003008783b */ /* 0x000e700000000200 */
[----:B------:R-:W5:Y:S02]  /*6cc0*/  LDSM.16.M88.4 R16, [R48+0x12900] ;  /* 0x012900003010783b */ /* 0x000f640000000200 */
[----:B------:R-:W-:Y:S04]  /*6cd0*/  @UP0 UIADD3 UR18, UR15, -0x2, URZ ;  /* 0xfffffffe0f120890 */ /* 0x000fe8000fffe03f */
[----:B------:R-:W-:Y:S02]  /*6ce0*/  @UP0 UIMAD.WIDE.U32 UR20, UR18, UR6, URZ ;  /* 0x00000006121402a5 */ /* 0x000fe4000f8e003f */
[----:B------:R-:W5:Y:S08]  /*6cf0*/  LDSM.16.M88.4 R24, [R48+0x13100] ;  /* 0x013100003018783b */ /* 0x000f700000000200 */
[----:B------:R-:W4:Y:S04]  /*6d00*/  LDL R234, [R1+0x14] ;  /* 0x0000140001ea7983 */ /* 0x000f280000100800 */
[----:B------:R-:W5:Y:S08]  /*6d10*/  LDSM.16.M88.4 R32, [R48+0x13900] ;  /* 0x013900003020783b */ /* 0x000f700000000200 */
[----:B------:R-:W2:Y:S01]  /*6d20*/  LDSM.16.M88.4 R40, [R48+0x14100] ;  /* 0x014100003028783b */ /* 0x000ea20000000200 */
[C---:B-1----:R-:W-:Y:S07]  /*6d30*/  HMMA.16816.F32 R4, R152.reuse, R8, RZ ;  /* 0x000000089804723c */ /* 0x042fee00000018ff */
[----:B------:R-:W1:Y:S01]  /*6d40*/  LDSM.16.M88.4 R48, [R48+0x14900] ;  /* 0x014900003030783b */ /* 0x000e620000000200 */
[C---:B------:R-:W-:Y:S07]  /*6d50*/  HMMA.16816.F32 R8, R152.reuse, R10, RZ ;  /* 0x0000000a9808723c */ /* 0x040fee00000018ff */
[----:B------:R-:W1:Y:S01]  /*6d60*/  LDSM.16.M88.4 R160, [R0] ;  /* 0x0000000000a0783b */ /* 0x000e620000000200 */
[C---:B-----5:R-:W-:Y:S07]  /*6d70*/  HMMA.16816.F32 R12, R152.reuse, R16, RZ ;  /* 0x00000010980c723c */ /* 0x060fee00000018ff */
[----:B------:R-:W5:Y:S01]  /*6d80*/  LDSM.16.M88.4 R164, [R0+0x800] ;  /* 0x0008000000a4783b */ /* 0x000f620000000200 */
[C---:B------:R-:W-:Y:S07]  /*6d90*/  HMMA.16816.F32 R16, R152.reuse, R18, RZ ;  /* 0x000000129810723c */ /* 0x040fee00000018ff */
[----:B------:R-:W1:Y:S01]  /*6da0*/  LDSM.16.M88.4 R168, [R0+0x1000] ;  /* 0x0010000000a8783b */ /* 0x000e620000000200 */
[C---:B------:R-:W-:Y:S07]  /*6db0*/  HMMA.16816.F32 R20, R152.reuse, R24, RZ ;  /* 0x000000189814723c */ /* 0x040fee00000018ff */
[----:B------:R-:W1:Y:S01]  /*6dc0*/  LDSM.16.M88.4 R172, [R0+0x1800] ;  /* 0x0018000000ac783b */ /* 0x000e620000000200 */
[C---:B------:R-:W-:Y:S07]  /*6dd0*/  HMMA.16816.F32 R24, R152.reuse, R26, RZ ;  /* 0x0000001a9818723c */ /* 0x040fee00000018ff */
[----:B------:R-:W1:Y:S01]  /*6de0*/  LDSM.16.M88.4 R176, [R0+0x2000] ;  /* 0x0020000000b0783b */ /* 0x000e620000000200 */
[C---:B------:R-:W-:Y:S07]  /*6df0*/  HMMA.16816.F32 R28, R152.reuse, R32, RZ ;  /* 0x00000020981c723c */ /* 0x040fee00000018ff */
[----:B------:R-:W1:Y:S01]  /*6e00*/  LDSM.16.M88.4 R180, [R0+0x2800] ;  /* 0x0028000000b4783b */ /* 0x000e620000000200 */
[C---:B------:R-:W-:Y:S07]  /*6e10*/  HMMA.16816.F32 R32, R152.reuse, R34, RZ ;  /* 0x000000229820723c */ /* 0x040fee00000018ff */
[----:B------:R-:W4:Y:S01]  /*6e20*/  LDL R235, [R1] ;  /* 0x0000000001eb7983 */ /* 0x000f220000100800 */
[----:B--2---:R-:W-:Y:S01]  /*6e30*/  @P0 MOV R45, R39 ;  /* 0x00000027002d0202 */ /* 0x004fe20000000f00 */
[----:B---3--:R-:W-:Y:S02]  /*6e40*/  @P0 IMAD.MOV.U32 R44, RZ, RZ, R36 ;  /* 0x000000ffff2c0224 */ /* 0x008fe400078e0024 */
[C---:B------:R-:W-:Y:S02]  /*6e50*/  HMMA.16816.F32 R36, R152.reuse, R40, RZ ;  /* 0x000000289824723c */ /* 0x040fe400000018ff */
[----:B------:R-:W-:Y:S04]  /*6e60*/  @P0 IMAD.WIDE.U32 R44, R2, 0x60, R44 ;  /* 0x00000060022c0825 */ /* 0x000fe800078e002c */
[----:B----4-:R-:W-:Y:S01]  /*6e70*/  @P0 IMAD R100, R100, 0x9000, R46 ;  /* 0x0000900064640824 */ /* 0x010fe200078e022e */
[----:B------:R-:W-:Y:S01]  /*6e80*/  @P0 SHF.L.U32 R2, R44, 0x1, RZ ;  /* 0x000000012c020819 */ /* 0x000fe200000006ff */
[C---:B------:R-:W-:Y:S01]  /*6e90*/  HMMA.16816.F32 R40, R152.reuse, R42, RZ ;  /* 0x0000002a9828723c */ /* 0x040fe200000018ff */
[----:B------:R-:W-:Y:S01]  /*6ea0*/  @P0 IADD3 R194, R45, UR17, RZ ;  /* 0x000000112dc20c10 */ /* 0x000fe2000fffe0ff */
[----:B------:R-:W-:Y:S02]  /*6eb0*/  UIMAD UR17, UR15, -0x60, URZ ;  /* 0xffffffa00f1178a4 */ /* 0x000fe4000f8e023f */
[----:B------:R-:W-:Y:S02]  /*6ec0*/  @P0 IADD3 R192, P1, R2, c[0x0][0x1f8], RZ ;  /* 0x00007e0002c00a10 */ /* 0x000fe40007f3e0ff */
[----:B------:R-:W-:Y:S02]  /*6ed0*/  @P0 SHF.L.U64.HI R194, R44, 0x1, R194 ;  /* 0x000000012cc20819 */ /* 0x000fe400000102c2 */
[C---:B-1----:R-:W-:Y:S01]  /*6ee0*/  HMMA.16816.F32 R44, R152.reuse, R48, RZ ;  /* 0x00000030982c723c */ /* 0x042fe200000018ff */
[----:B------:R-:W-:Y:S03]  /*6ef0*/  @P0 IADD3 R228, P5, R2, 0x80, RZ ;  /* 0x0000008002e40810 */ /* 0x000fe60007fbe0ff */
[----:B------:R-:W-:Y:S02]  /*6f00*/  @P0 IADD3.X R193, R194, c[0x0][0x1fc], RZ, P1, !PT ;  /* 0x00007f00c2c10a10 */ /* 0x000fe40000ffe4ff */
[----:B------:R-:W-:Y:S02]  /*6f10*/  @P0 IADD3 R228, P1, R228, c[0x0][0x1f8], RZ ;  /* 0x00007e00e4e40a10 */ /* 0x000fe40007f3e0ff */
[----:B------:R-:W-:Y:S01]  /*6f20*/  HMMA.16816.F32 R48, R152, R50, RZ ;  /* 0x000000329830723c */ /* 0x000fe200000018ff */
[----:B------:R-:W-:Y:S01]  /*6f30*/  @!PT LDS RZ, [RZ] ;  /* 0x00000000fffff984 */ /* 0x000fe20000000800 */
[----:B------:R-:W-:Y:S01]  /*6f40*/  @!PT LDS RZ, [RZ] ;  /* 0x00000000fffff984 */ /* 0x000fe20000000800 */
[----:B------:R-:W-:Y:S01]  /*6f50*/  @!PT LDS RZ, [RZ] ;  /* 0x00000000fffff984 */ /* 0x000fe20000000800 */
[----:B------:R1:W-:Y:S03]  /*6f60*/  @P0 LDGSTS.E.BYPASS.LTC128B.128 [R100+0x100], [R192.64], !P4 ;  /* 0x00100000c0640fae */ /* 0x0003e6000e101d58 */
[--C-:B------:R-:W-:Y:S02]  /*6f70*/  @P0 IADD3.X R229, RZ, c[0x0][0x1fc], R194.reuse, P1, P5 ;  /* 0x00007f00ffe50a10 */ /* 0x100fe40000fea4c2 */
[----:B------:R-:W-:Y:S02]  /*6f80*/  @P0 IADD3 R2, P6, R2, 0x100, RZ ;  /* 0x0000010002020810 */ /* 0x000fe40007fde0ff */
[C---:B------:R-:W-:Y:S01]  /*6f90*/  HMMA.16816.F32 R4, R156.reuse, R160, R4 ;  /* 0x000000a09c04723c */ /* 0x040fe20000001804 */
[----:B------:R2:W-:Y:S06]  /*6fa0*/  @P0 LDGSTS.E.BYPASS.LTC128B.128 [R100+0x3100], [R228.64], !P3 ;  /* 0x03100000e4640fae */ /* 0x0005ec000d901d58 */
[----:B------:R-:W-:Y:S01]  /*6fb0*/  @P0 IADD3 R160, P1, R192, UR11, RZ ;  /* 0x0000000bc0a00c10 */ /* 0x000fe2000ff3e0ff */
[C---:B------:R-:W-:Y:S04]  /*6fc0*/  HMMA.16816.F32 R8, R156.reuse, R162, R8 ;  /* 0x000000a29c08723c */ /* 0x040fe80000001808 */
[----:B------:R-:W-:Y:S03]  /*6fd0*/  @P0 IADD3.X R161, R193, UR10, RZ, P1, !PT ;  /* 0x0000000ac1a10c10 */ /* 0x000fe60008ffe4ff */
[----:B------:R-:W-:Y:S01]  /*6fe0*/  @P0 IADD3 R162, P1, R160, UR11, RZ ;  /* 0x0000000ba0a20c10 */ /* 0x000fe2000ff3e0ff */
[C---:B-----5:R-:W-:Y:S04]  /*6ff0*/  HMMA.16816.F32 R12, R156.reuse, R164, R12 ;  /* 0x000000a49c0c723c */ /* 0x060fe8000000180c */
[----:B------:R-:W-:Y:S04]  /*7000*/  @P0 IADD3.X R163, R161, UR10, RZ, P1, !PT ;  /* 0x0000000aa1a30c10 */ /* 0x000fe80008ffe4ff */
[C---:B------:R-:W-:Y:S04]  /*7010*/  HMMA.16816.F32 R16, R156.reuse, R166, R16 ;  /* 0x000000a69c10723c */ /* 0x040fe80000001810 */
[----:B--2---:R-:W-:Y:S01]  /*7020*/  @P0 IADD3 R228, P5, R2, c[0x0][0x1f8], RZ ;  /* 0x00007e0002e40a10 */ /* 0x004fe20007fbe0ff */
[C---:B------:R-:W-:Y:S03]  /*7030*/  IMAD.IADD R2, R232.reuse, 0x1, R3 ;  /* 0x00000001e8027824 */ /* 0x040fe600078e0203 */
[C---:B------:R-:W-:Y:S04]  /*7040*/  HMMA.16816.F32 R20, R156.reuse, R168, R20 ;  /* 0x000000a89c14723c */ /* 0x040fe80000001814 */
[----:B------:R-:W-:Y:S04]  /*7050*/  @P0 IADD3.X R229, RZ, c[0x0][0x1fc], R194, P5, P6 ;  /* 0x00007f00ffe50a10 */ /* 0x000fe80002fec4c2 */
[C---:B------:R-:W-:Y:S01]  /*7060*/  HMMA.16816.F32 R24, R156.reuse, R170, R24 ;  /* 0x000000aa9c18723c */ /* 0x040fe20000001818 */
[----:B------:R2:W-:Y:S07]  /*7070*/  @P0 LDGSTS.E.BYPASS.LTC128B.128 [R100+0x6100], [R228.64], !P2 ;  /* 0x06100000e4640fae */ /* 0x0005ee000d101d58 */
[C---:B------:R-:W-:Y:S01]  /*7080*/  HMMA.16816.F32 R28, R156.reuse, R172, R28 ;  /* 0x000000ac9c1c723c */ /* 0x040fe2000000181c */
[----:B------:R1:W-:Y:S07]  /*7090*/  @P0 LDGSTS.E.BYPASS.LTC128B.128 [R100+0x1100], [R160.64], !P4 ;  /* 0x01100000a0640fae */ /* 0x0003ee000e101d58 */
[C---:B------:R-:W-:Y:S01]  /*70a0*/  HMMA.16816.F32 R32, R156.reuse, R174, R32 ;  /* 0x000000ae9c20723c */ /* 0x040fe20000001820 */
[----:B------:R1:W-:Y:S07]  /*70b0*/  @P0 LDGSTS.E.BYPASS.LTC128B.128 [R100+0x4100], [R160.64+0x80], !P3 ;  /* 0x04100080a0640fae */ /* 0x0003ee000d901d58 */
[C---:B------:R-:W-:Y:S01]  /*70c0*/  HMMA.16816.F32 R36, R156.reuse, R176, R36 ;  /* 0x000000b09c24723c */ /* 0x040fe20000001824 */
[----:B------:R1:W-:Y:S03]  /*70d0*/  @P0 LDGSTS.E.BYPASS.LTC128B.128 [R100+0x7100], [R160.64+0x100], !P2 ;  /* 0x07100100a0640fae */ /* 0x0003e6000d101d58 */
[----:B--2---:R-:W-:Y:S04]  /*70e0*/  IADD3 R228, R232, R0, RZ ;  /* 0x00000000e8e47210 */ /* 0x004fe80007ffe0ff */
[C---:B------:R-:W-:Y:S01]  /*70f0*/  HMMA.16816.F32 R40, R156.reuse, R178, R40 ;  /* 0x000000b29c28723c */ /* 0x040fe20000001828 */
[----:B------:R1:W-:Y:S07]  /*7100*/  @P0 LDGSTS.E.BYPASS.LTC128B.128 [R100+0x2100], [R162.64], !P4 ;  /* 0x02100000a2640fae */ /* 0x0003ee000e101d58 */
[C---:B------:R-:W-:Y:S01]  /*7110*/  HMMA.16816.F32 R44, R156.reuse, R180, R44 ;  /* 0x000000b49c2c723c */ /* 0x040fe2000000182c */
[----:B------:R1:W-:Y:S07]  /*7120*/  @P0 LDGSTS.E.BYPASS.LTC128B.128 [R100+0x5100], [R162.64+0x80], !P3 ;  /* 0x05100080a2640fae */ /* 0x0003ee000d901d58 */
[----:B------:R-:W-:Y:S01]  /*7130*/  HMMA.16816.F32 R48, R156, R182, R48 ;  /* 0x000000b69c30723c */ /* 0x000fe20000001830 */
[----:B------:R1:W-:Y:S01]  /*7140*/  @P0 LDGSTS.E.BYPASS.LTC128B.128 [R100+0x8100], [R162.64+0x100], !P2 ;  /* 0x08100100a2640fae */ /* 0x0003e2000d101d58 */
[----:B------:R-:W-:Y:S07]  /*7150*/  PLOP3.LUT P0, PT, PT, PT, UP2, 0x80, 0x0 ;  /* 0x000000000000781c */ /* 0x000fee0003f0f028 */
[----:B------:R-:W-:Y:S08]  /*7160*/  LDSM.16.M88.4 R164, [R2+0x800] ;  /* 0x0008000002a4783b */ /* 0x000ff00000000200 */
[----:B------:R-:W-:Y:S08]  /*7170*/  LDSM.16.M88.4 R168, [R2+0x1000] ;  /* 0x0010000002a8783b */ /* 0x000ff00000000200 */
[----:B------:R-:W-:Y:S01]  /*7180*/  LDSM.16.M88.4 R172, [R2+0x1800] ;  /* 0x0018000002ac783b */ /* 0x000fe20000000200 */
[----:B-1----:R-:W-:Y:S07]  /*7190*/  IADD3 R100, R239, R3, R232 ;  /* 0x00000003ef647210 */ /* 0x002fee0007ffe0e8 */
[----:B------:R-:W1:Y:S08]  /*71a0*/  LDSM.16.M88.4 R160, [R2] ;  /* 0x0000000002a0783b */ /* 0x000e700000000200 */
[----:B------:R-:W0:Y:S08]  /*71b0*/  LDGDEPBAR ;  /* 0x00000000000079af */ /* 0x000e300000000000 */
[----:B------:R-:W2:Y:S08]  /*71c0*/  LDSM.16.M88.4 R176, [R2+0x2000] ;  /* 0x0020000002b0783b */ /* 0x000eb00000000200 */
[----:B------:R-:W-:Y:S08]  /*71d0*/  LDSM.16.M88.4 R180, [R228+0x800] ;  /* 0x00080000e4b4783b */ /* 0x000ff00000000200 */
[----:B------:R-:W-:Y:S01]  /*71e0*/  LDSM.16.M88.4 R192, [R228+0x1000] ;  /* 0x00100000e4c0783b */ /* 0x000fe20000000200 */
[C---:B-1----:R-:W-:Y:S08]  /*71f0*/  HMMA.16816.F32 R4, R184.reuse, R160, R4 ;  /* 0x000000a0b804723c */ /* 0x042ff00000001804 */
[C---:B------:R-:W-:Y:S01]  /*7200*/  HMMA.16816.F32 R8, R184.reuse, R162, R8 ;  /* 0x000000a2b808723c */ /* 0x040fe20000001808 */
[----:B------:R-:W1:Y:S07]  /*7210*/  LDSM.16.M88.4 R160, [R2+0x2800] ;  /* 0x0028000002a0783b */ /* 0x000e6e0000000200 */
[C---:B------:R-:W-:Y:S08]  /*7220*/  HMMA.16816.F32 R12, R184.reuse, R164, R12 ;  /* 0x000000a4b80c723c */ /* 0x040ff0000000180c */
[C---:B------:R-:W-:Y:S01]  /*7230*/  HMMA.16816.F32 R16, R184.reuse, R166, R16 ;  /* 0x000000a6b810723c */ /* 0x040fe20000001810 */
[----:B------:R-:W3:Y:S07]  /*7240*/  LDSM.16.M88.4 R164, [R228] ;  /* 0x00000000e4a4783b */ /* 0x000eee0000000200 */
[C---:B------:R-:W-:Y:S08]  /*7250*/  HMMA.16816.F32 R20, R184.reuse, R168, R20 ;  /* 0x000000a8b814723c */ /* 0x040ff00000001814 */
[C---:B------:R-:W-:Y:S01]  /*7260*/  HMMA.16816.F32 R24, R184.reuse, R170, R24 ;  /* 0x000000aab818723c */ /* 0x040fe20000001818 */
[----:B------:R-:W4:Y:S07]  /*7270*/  LDSM.16.M88.4 R168, [R228+0x1800] ;  /* 0x00180000e4a8783b */ /* 0x000f2e0000000200 */
[C---:B------:R-:W-:Y:S08]  /*7280*/  HMMA.16816.F32 R28, R184.reuse, R172, R28 ;  /* 0x000000acb81c723c */ /* 0x040ff0000000181c */
[C---:B------:R-:W-:Y:S01]  /*7290*/  HMMA.16816.F32 R32, R184.reuse, R174, R32 ;  /* 0x000000aeb820723c */ /* 0x040fe20000001820 */
[----:B------:R-:W5:Y:S07]  /*72a0*/  LDSM.16.M88.4 R172, [R228+0x2000] ;  /* 0x00200000e4ac783b */ /* 0x000f6e0000000200 */
[C---:B--2---:R-:W-:Y:S08]  /*72b0*/  HMMA.16816.F32 R36, R184.reuse, R176, R36 ;  /* 0x000000b0b824723c */ /* 0x044ff00000001824 */
        /* <DEDUP_REMOVED lines=8> */
[C---:B------:R-:W-:Y:S08]  /*7340*/  HMMA.16816.F32 R12, R188.reuse, R180, R12 ;  /* 0x000000b4bc0c723c */ /* 0x040ff0000000180c */
[C---:B------:R-:W-:Y:S01]  /*7350*/  HMMA.16816.F32 R16, R188.reuse, R182, R16 ;  /* 0x000000b6bc10723c */ /* 0x040fe20000001810 */
[----:B------:R-:W-:Y:S07]  /*7360*/  LDSM.16.M88.4 R180, [R3+0x5000] ;  /* 0x0050000003b4783b */ /* 0x000fee0000000200 */
[C---:B------:R-:W-:Y:S08]  /*7370*/  HMMA.16816.F32 R20, R188.reuse, R192, R20 ;  /* 0x000000c0bc14723c */ /* 0x040ff00000001814 */
        /* <DEDUP_REMOVED lines=8> */
[C---:B--2---:R-:W-:Y:S08]  /*7400*/  HMMA.16816.F32 R44, R188.reuse, R176, R44 ;  /* 0x000000b0bc2c723c */ /* 0x044ff0000000182c */
        /* <DEDUP_REMOVED lines=14> */
[C---:B------:R-:W-:Y:S08]  /*74f0*/  HMMA.16816.F32 R36, R196.reuse, R180, R36 ;  /* 0x000000b4c424723c */ /* 0x040ff00000001824 */
        /* <DEDUP_REMOVED lines=21> */
[----:B------:R-:W-:Y:S01]  /*7650*/  HMMA.16816.F32 R48, R200, R182, R48 ;  /* 0x000000b6c830723c */ /* 0x000fe20000001830 */
[----:B------:R-:W-:Y:S07]  /*7660*/  LDSM.16.M88.4 R180, [R3+0x6800] ;  /* 0x0068000003b4783b */ /* 0x000fee0000000200 */
[C---:B--2---:R-:W-:Y:S08]  /*7670*/  HMMA.16816.F32 R4, R204.reuse, R176, R4 ;  /* 0x000000b0cc04723c */ /* 0x044ff00000001804 */
[C---:B------:R-:W-:Y:S01]  /*7680*/  HMMA.16816.F32 R8, R204.reuse, R178, R8 ;  /* 0x000000b2cc08723c */ /* 0x040fe20000001808 */
[----:B------:R-:W-:Y:S07]  /*7690*/  LDSM.16.M88.4 R176, [R228+0x3000] ;  /* 0x00300000e4b0783b */ /* 0x000fee0000000200 */
[C---:B-1----:R-:W-:Y:S01]  /*76a0*/  HMMA.16816.F32 R12, R204.reuse, R160, R12 ;  /* 0x000000a0cc0c723c */ /* 0x042fe2000000180c */
[----:B------:R-:W-:Y:S07]  /*76b0*/  LDSM.16.M88.4 R228, [R228+0x6000] ;  /* 0x00600000e4e4783b */ /* 0x000fee0000000200 */
[C---:B------:R-:W-:Y:S01]  /*76c0*/  HMMA.16816.F32 R16, R204.reuse, R162, R16 ;  /* 0x000000a2cc10723c */ /* 0x040fe20000001810 */
[----:B------:R-:W1:Y:S07]  /*76d0*/  LDSM.16.M88.4 R160, [R2+0x5800] ;  /* 0x0058000002a0783b */ /* 0x000e6e0000000200 */
[C---:B---3--:R-:W-:Y:S08]  /*76e0*/  HMMA.16816.F32 R20, R204.reuse, R164, R20 ;  /* 0x000000a4cc14723c */ /* 0x048ff00000001814 */
[C---:B------:R-:W-:Y:S01]  /*76f0*/  HMMA.16816.F32 R24, R204.reuse, R166, R24 ;  /* 0x000000a6cc18723c */ /* 0x040fe20000001818 */
[----:B------:R-:W2:Y:S07]  /*7700*/  LDSM.16.M88.4 R164, [R100+0x3800] ;  /* 0x0038000064a4783b */ /* 0x000eae0000000200 */
[C---:B----4-:R-:W-:Y:S08]  /*7710*/  HMMA.16816.F32 R28, R204.reuse, R168, R28 ;  /* 0x000000a8cc1c723c */ /* 0x050ff0000000181c */
[C---:B------:R-:W-:Y:S01]  /*7720*/  HMMA.16816.F32 R32, R204.reuse, R170, R32 ;  /* 0x000000aacc20723c */ /* 0x040fe20000001820 */
[----:B------:R-:W3:Y:S07]  /*7730*/  LDSM.16.M88.4 R168, [R100+0x4000] ;  /* 0x0040000064a8783b */ /* 0x000eee0000000200 */
[C---:B-----5:R-:W-:Y:S08]  /*7740*/  HMMA.16816.F32 R36, R204.reuse, R172, R36 ;  /* 0x000000accc24723c */ /* 0x060ff00000001824 */
[C---:B------:R-:W-:Y:S01]  /*7750*/  HMMA.16816.F32 R40, R204.reuse, R174, R40 ;  /* 0x000000aecc28723c */ /* 0x040fe20000001828 */
[----:B------:R-:W4:Y:S07]  /*7760*/  LDSM.16.M88.4 R172, [R100+0x4800] ;  /* 0x0048000064ac783b */ /* 0x000f2e0000000200 */
[C---:B-1----:R-:W-:Y:S08]  /*7770*/  HMMA.16816.F32 R44, R204.reuse, R160, R44 ;  /* 0x000000a0cc2c723c */ /* 0x042ff0000000182c */
[----:B------:R-:W-:Y:S01]  /*7780*/  HMMA.16816.F32 R48, R204, R162, R48 ;  /* 0x000000a2cc30723c */ /* 0x000fe20000001830 */
[----:B------:R-:W1:Y:S07]  /*7790*/  LDSM.16.M88.4 R160, [R100+0x5000] ;  /* 0x0050000064a0783b */ /* 0x000e6e0000000200 */
[C---:B------:R-:W-:Y:S08]  /*77a0*/  HMMA.16816.F32 R4, R208.reuse, R176, R4 ;  /* 0x000000b0d004723c */ /* 0x040ff00000001804 */
        /* <DEDUP_REMOVED lines=11> */
[C---:B-1----:R-:W-:Y:S08]  /*7860*/  HMMA.16816.F32 R36, R208.reuse, R160, R36 ;  /* 0x000000a0d024723c */ /* 0x042ff00000001824 */
[C---:B------:R-:W-:Y:S01]  /*7870*/  HMMA.16816.F32 R40, R208.reuse, R162, R40 ;  /* 0x000000a2d028723c */ /* 0x040fe20000001828 */
[----:B------:R-:W1:Y:S07]  /*7880*/  LDSM.16.M88.4 R160, [R3+0x8000] ;  /* 0x0080000003a0783b */ /* 0x000e6e0000000200 */
[C---:B--2---:R-:W-:Y:S08]  /*7890*/  HMMA.16816.F32 R44, R208.reuse, R164, R44 ;  /* 0x000000a4d02c723c */ /* 0x044ff0000000182c */
[----:B------:R-:W-:Y:S01]  /*78a0*/  HMMA.16816.F32 R48, R208, R166, R48 ;  /* 0x000000a6d030723c */ /* 0x000fe20000001830 */
[----:B------:R-:W2:Y:S07]  /*78b0*/  LDSM.16.M88.4 R164, [R3+0x8800] ;  /* 0x0088000003a4783b */ /* 0x000eae0000000200 */
[C---:B------:R-:W-:Y:S08]  /*78c0*/  HMMA.16816.F32 R4, R212.reuse, R176, R4 ;  /* 0x000000b0d404723c */ /* 0x040ff00000001804 */
[C---:B------:R-:W-:Y:S01]  /*78d0*/  HMMA.16816.F32 R8, R212.reuse, R178, R8 ;  /* 0x000000b2d408723c */ /* 0x040fe20000001808 */
[----:B------:R-:W4:Y:S07]  /*78e0*/  LDSM.16.M88.4 R176, [R0+0x6800] ;  /* 0x0068000000b0783b */ /* 0x000f2e0000000200 */
[C---:B------:R-:W-:Y:S08]  /*78f0*/  HMMA.16816.F32 R12, R212.reuse, R180, R12 ;  /* 0x000000b4d40c723c */ /* 0x040ff0000000180c */
[C---:B------:R-:W-:Y:S01]  /*7900*/  HMMA.16816.F32 R16, R212.reuse, R182, R16 ;  /* 0x000000b6d410723c */ /* 0x040fe20000001810 */
[----:B------:R-:W5:Y:S07]  /*7910*/  LDSM.16.M88.4 R180, [R0+0x7000] ;  /* 0x0070000000b4783b */ /* 0x000f6e0000000200 */
        /* <DEDUP_REMOVED lines=8> */
[----:B------:R1:W3:Y:S07]  /*79a0*/  LDSM.16.M88.4 R160, [R0+0x8800] ;  /* 0x0088000000a0783b */ /* 0x0002ee0000000200 */
[C---:B--2---:R-:W-:Y:S08]  /*79b0*/  HMMA.16816.F32 R44, R212.reuse, R164, R44 ;  /* 0x000000a4d42c723c */ /* 0x044ff0000000182c */
[----:B------:R-:W-:Y:S01]  /*79c0*/  HMMA.16816.F32 R48, R212, R166, R48 ;  /* 0x000000a6d430723c */ /* 0x000fe20000001830 */
[----:B------:R-:W3:Y:S07]  /*79d0*/  LDSM.16.M88.4 R164, [R2+0x6000] ;  /* 0x0060000002a4783b */ /* 0x000eee0000000200 */
[C---:B------:R-:W-:Y:S01]  /*79e0*/  HMMA.16816.F32 R4, R216.reuse, R172, R4 ;  /* 0x000000acd804723c */ /* 0x040fe20000001804 */
[----:B-1----:R1:W2:Y:S07]  /*79f0*/  LDL R0, [R1+0x4] ;  /* 0x0000040001007983 */ /* 0x0022ae0000100800 */
[C---:B------:R-:W-:Y:S01]  /*7a00*/  HMMA.16816.F32 R8, R216.reuse, R174, R8 ;  /* 0x000000aed808723c */ /* 0x040fe20000001808 */
[----:B------:R-:W1:Y:S07]  /*7a10*/  LDSM.16.M88.4 R172, [R2+0x6800] ;  /* 0x0068000002ac783b */ /* 0x000e6e0000000200 */
[C---:B----4-:R-:W-:Y:S08]  /*7a20*/  HMMA.16816.F32 R12, R216.reuse, R176, R12 ;  /* 0x000000b0d80c723c */ /* 0x050ff0000000180c */
        /* <DEDUP_REMOVED lines=8> */
[C---:B---3--:R-:W-:Y:S08]  /*7ab0*/  HMMA.16816.F32 R36, R216.reuse, R168, R36 ;  /* 0x000000a8d824723c */ /* 0x048ff00000001824 */
[C---:B------:R-:W-:Y:S01]  /*7ac0*/  HMMA.16816.F32 R40, R216.reuse, R170, R40 ;  /* 0x000000aad828723c */ /* 0x040fe20000001828 */
[----:B------:R3:W4:Y:S07]  /*7ad0*/  LDSM.16.M88.4 R168, [R2+0x7000] ;  /* 0x0070000002a8783b */ /* 0x00072e0000000200 */
[C---:B------:R-:W-:Y:S08]  /*7ae0*/  HMMA.16816.F32 R44, R216.reuse, R160, R44 ;  /* 0x000000a0d82c723c */ /* 0x040ff0000000182c */
[----:B------:R-:W-:Y:S01]  /*7af0*/  HMMA.16816.F32 R48, R216, R162, R48 ;  /* 0x000000a2d830723c */ /* 0x000fe20000001830 */
[----:B------:R-:W5:Y:S07]  /*7b00*/  LDSM.16.M88.4 R160, [R100+0x6800] ;  /* 0x0068000064a0783b */ /* 0x000f6e0000000200 */
[C---:B------:R-:W-:Y:S01]  /*7b10*/  HMMA.16816.F32 R4, R220.reuse, R164, R4 ;  /* 0x000000a4dc04723c */ /* 0x040fe20000001804 */
[----:B---3--:R-:W-:Y:S07]  /*7b20*/  IMAD.U32 R2, RZ, RZ, UR16 ;  /* 0x00000010ff027e24 */ /* 0x008fee000f8e00ff */
[C---:B------:R-:W-:Y:S08]  /*7b30*/  HMMA.16816.F32 R8, R220.reuse, R166, R8 ;  /* 0x000000a6dc08723c */ /* 0x040ff00000001808 */
[C---:B-1----:R-:W-:Y:S08]  /*7b40*/  HMMA.16816.F32 R12, R220.reuse, R172, R12 ;  /* 0x000000acdc0c723c */ /* 0x042ff0000000180c */
        /* <DEDUP_REMOVED lines=11> */
[C---:B-----5:R-:W-:Y:S08]  /*7c00*/  HMMA.16816.F32 R12, R224.reuse, R160, R12 ;  /* 0x000000a0e00c723c */ /* 0x060ff0000000180c */
        /* <DEDUP_REMOVED lines=21> */
[----:B------:R-:W5:Y:S10]  /*7d60*/  MUFU.TANH R165, R8 ;  /* 0x0000000800a57308 */ /* 0x000f740000002400 */
[----:B------:R-:W1:Y:S01]  /*7d70*/  MUFU.TANH R164, R9 ;  /* 0x0000000900a47308 */ /* 0x000e620000002400 */
[----:B----4-:R-:W4:Y:S09]  /*7d80*/  LDSM.16.M88.4 R4, [R100+0x7000] ;  /* 0x007000006404783b */ /* 0x010f320000000200 */
[----:B------:R-:W-:Y:S10]  /*7d90*/  MUFU.TANH R161, R10 ;  /* 0x0000000a00a17308 */ /* 0x000ff40000002400 */
[----:B------:R1:W-:Y:S01]  /*7da0*/  MUFU.TANH R160, R11 ;  /* 0x0000000b00a07308 */ /* 0x0003e20000002400 */
[----:B--2---:R-:W-:Y:S09]  /*7db0*/  @P0 MOV R0, R235 ;  /* 0x000000eb00000202 */ /* 0x004ff20000000f00 */
[----:B------:R-:W-:Y:S01]  /*7dc0*/  MUFU.TANH R15, R15 ;  /* 0x0000000f000f7308 */ /* 0x000fe20000002400 */
[----:B------:R-:W-:Y:S09]  /*7dd0*/  SHFL.IDX PT, R3, R0, 0x1, 0x1c1f ;  /* 0x003c1f0000037f89 */ /* 0x000ff200000e0000 */
[----:B------:R-:W2:Y:S01]  /*7de0*/  MUFU.TANH R12, R12 ;  /* 0x0000000c000c7308 */ /* 0x000ea20000002400 */
[C---:B----4-:R-:W-:Y:S01]  /*7df0*/  HMMA.16816.F32 R20, R224.reuse, R4, R20 ;  /* 0x00000004e014723c */ /* 0x050fe20000001814 */
[----:B-1----:R-:W1:Y:S08]  /*7e00*/  LDSM.16.M88.4 R8, [R100+0x7800] ;  /* 0x007800006408783b */ /* 0x002e700000000200 */
[----:B------:R-:W4:Y:S01]  /*7e10*/  MUFU.TANH R13, R13 ;  /* 0x0000000d000d7308 */ /* 0x000f220000002400 */
[C---:B------:R-:W-:Y:S01]  /*7e20*/  HMMA.16816.F32 R24, R224.reuse, R6, R24 ;  /* 0x00000006e018723c */ /* 0x040fe20000001818 */
[----:B------:R-:W2:Y:S08]  /*7e30*/  LDSM.16.M88.4 R4, [R100+0x8000] ;  /* 0x008000006404783b */ /* 0x000eb00000000200 */
[----:B------:R-:W1:Y:S05]  /*7e40*/  MUFU.TANH R16, R16 ;  /* 0x0000001000107308 */ /* 0x000e6a0000002400 */
        /* <DEDUP_REMOVED lines=16> */
[----:B------:R2:W1:Y:S01]  /*7f50*/  SHFL.IDX PT, R4, R0, RZ, 0x1c1f ;  /* 0x001c1fff00047589 */ /* 0x00046200000e0000 */
[----:B------:R-:W-:Y:S06]  /*7f60*/  MUFU.TANH R23, R23 ;  /* 0x0000001700177308 */ /* 0x000fec0000002400 */
[C---:B------:R-:W-:Y:S04]  /*7f70*/  HMMA.16816.F32 R40, R224.reuse, R6, R40 ;  /* 0x00000006e028723c */ /* 0x040fe80000001828 */
[----:B------:R-:W-:Y:S01]  /*7f80*/  MUFU.TANH R22, R22 ;  /* 0x0000001600167308 */ /* 0x000fe20000002400 */
[----:B------:R-:W-:Y:S01]  /*7f90*/  BAR.SYNC.DEFER_BLOCKING 0x0 ;  /* 0x0000000000007b1d */ /* 0x000fe20000010000 */
[----:B------:R-:W-:Y:S02]  /*7fa0*/  FMUL.FTZ R28, R28, c[0x0][0x320] ;  /* 0x0000c8001c1c7a20 */ /* 0x000fe40000410000 */
[----:B------:R-:W-:Y:S04]  /*7fb0*/  FMUL.FTZ R29, R29, c[0x0][0x320] ;  /* 0x0000c8001d1d7a20 */ /* 0x000fe80000410000 */
[----:B------:R-:W-:Y:S02]  /*7fc0*/  FMUL.FTZ R31, R31, c[0x0][0x320] ;  /* 0x0000c8001f1f7a20 */ /* 0x000fe40000410000 */
[----:B------:R-:W-:Y:S01]  /*7fd0*/  FMUL.FTZ R30, R30, c[0x0][0x320] ;  /* 0x0000c8001e1e7a20 */ /* 0x000fe20000410000 */
[----:B--2---:R-:W-:Y:S01]  /*7fe0*/  MOV R0, UR17 ;  /* 0x0000001100007c02 */ /* 0x004fe20008000f00 */
[----:B------:R-:W-:Y:S01]  /*7ff0*/  FMUL.FTZ R36, R36, c[0x0][0x320] ;  /* 0x0000c80024247a20 */ /* 0x000fe20000410000 */
[----:B------:R-:W-:Y:S01]  /*8000*/  @UP0 USHF.R.S32.HI UR17, URZ, 0x1f, UR18 ;  /* 0x0000001f3f110899 */ /* 0x000fe20008011412 */
[----:B------:R-:W-:Y:S01]  /*8010*/  FMUL.FTZ R37, R37, c[0x0][0x320] ;  /* 0x0000c80025257a20 */ /* 0x000fe20000410000 */
[----:B------:R-:W-:Y:S01]  /*8020*/  IADD3 R0, -R234, 0x1, R0 ;  /* 0x00000001ea007810 */ /* 0x000fe20007ffe100 */
[----:B------:R-:W-:Y:S01]  /*8030*/  FMUL.FTZ R38, R38, c[0x0][0x320] ;  /* 0x0000c80026267a20 */ /* 0x000fe20000410000 */
[----:B------:R-:W-:Y:S01]  /*8040*/  @UP0 UIMAD UR17, UR17, UR6, URZ ;  /* 0x00000006111102a4 */ /* 0x000fe2000f8e023f */
[----:B------:R-:W-:Y:S01]  /*8050*/  FMUL.FTZ R39, R39, c[0x0][0x320] ;  /* 0x0000c80027277a20 */ /* 0x000fe20000410000 */
[----:B------:R-:W-:Y:S01]  /*8060*/  IADD3 R0, -R2, UR14, R0 ;  /* 0x0000000e02007c10 */ /* 0x000fe2000fffe100 */
[C---:B-1----:R-:W-:Y:S01]  /*8070*/  HMMA.16816.F32 R44, R224.reuse, R8, R44 ;  /* 0x00000008e02c723c */ /* 0x042fe2000000182c */
[----:B------:R-:W-:Y:S02]  /*8080*/  @UP0 UIMAD UR17, UR18, UR7, UR17 ;  /* 0x00000007121102a4 */ /* 0x000fe4000f8e0211 */
[C---:B------:R-:W-:Y:S01]  /*8090*/  IADD3 R2, R0.reuse, R4, RZ ;  /* 0x0000000400027210 */ /* 0x040fe20007ffe0ff */
[----:B------:R-:W-:Y:S01]  /*80a0*/  MUFU.TANH R28, R28 ;  /* 0x0000001c001c7308 */ /* 0x000fe20000002400 */
[----:B------:R-:W-:Y:S01]  /*80b0*/  IADD3 R0, R0, R3, RZ ;  /* 0x0000000300007210 */ /* 0x000fe20007ffe0ff */
[----:B------:R-:W-:Y:S01]  /*80c0*/  FMUL.FTZ R42, R42, c[0x0][0x320] ;  /* 0x0000c8002a2a7a20 */ /* 0x000fe20000410000 */
[C---:B------:R-:W-:Y:S01]  /*80d0*/  ISETP.GT.AND P5, PT, R2.reuse, RZ, PT ;  /* 0x000000ff0200720c */ /* 0x040fe20003fa4270 */
[----:B------:R-:W-:Y:S01]  /*80e0*/  HMMA.16816.F32 R48, R224, R10, R48 ;  /* 0x0000000ae030723c */ /* 0x000fe20000001830 */
[----:B------:R-:W-:Y:S02]  /*80f0*/  UIADD3 UR18, UR12, 0x1, URZ ;  /* 0x000000010c127890 */ /* 0x000fe4000fffe03f */
[----:B------:R-:W-:Y:S01]  /*8100*/  ISETP.GT.AND P1, PT, R2, 0x1, PT ;  /* 0x000000010200780c */ /* 0x000fe20003f24270 */
[----:B------:R-:W-:Y:S01]  /*8110*/  FMUL.FTZ R32, R32, c[0x0][0x320] ;  /* 0x0000c80020207a20 */ /* 0x000fe20000410000 */
[----:B------:R-:W-:Y:S01]  /*8120*/  FSEL R4, R170, -INF , P5 ;  /* 0xff800000aa047808 */ /* 0x000fe20002800000 */
[----:B------:R-:W1:Y:S01]  /*8130*/  MUFU.TANH R24, R24 ;  /* 0x0000001800187308 */ /* 0x000e620000002400 */
[----:B---3--:R-:W-:Y:S01]  /*8140*/  FSEL R3, R169, -INF , P1 ;  /* 0xff800000a9037808 */ /* 0x008fe20000800000 */
[----:B------:R-:W-:Y:S01]  /*8150*/  FMUL.FTZ R33, R33, c[0x0][0x320] ;  /* 0x0000c80021217a20 */ /* 0x000fe20000410000 */
[C---:B------:R-:W-:Y:S01]  /*8160*/  ISETP.GT.AND P5, PT, R2.reuse, 0x8, PT ;  /* 0x000000080200780c */ /* 0x040fe20003fa4270 */
[----:B------:R-:W-:Y:S01]  /*8170*/  USEL UR12, UR18, URZ, !UP1 ;  /* 0x0000003f120c7287 */ /* 0x000fe2000c800000 */
[----:B------:R-:W-:Y:S01]  /*8180*/  ISETP.GT.AND P1, PT, R2, 0x9, PT ;  /* 0x000000090200780c */ /* 0x000fe20003f24270 */
[----:B------:R-:W-:Y:S01]  /*8190*/  FMUL.FTZ R35, R35, c[0x0][0x320] ;  /* 0x0000c80023237a20 */ /* 0x000fe20000410000 */
[----:B------:R-:W-:Y:S01]  /*81a0*/  FMNMX.FTZ R11, R4, R101, !PT ;  /* 0x00000065040b7209 */ /* 0x000fe20007810000 */
[----:B------:R-:W-:Y:S01]  /*81b0*/  FMUL.FTZ R40, R40, c[0x0][0x320] ;  /* 0x0000c80028287a20 */ /* 0x000fe20000410000 */
[----:B-----5:R-:W-:Y:S01]  /*81c0*/  FSEL R6, R165, -INF , P5 ;  /* 0xff800000a5067808 */ /* 0x020fe20002800000 */
[----:B------:R-:W2:Y:S01]  /*81d0*/  MUFU.TANH R25, R25 ;  /* 0x0000001900197308 */ /* 0x000ea20000002400 */
[----:B------:R-:W-:Y:S01]  /*81e0*/  FMNMX.FTZ R11, R3, R11, !PT ;  /* 0x0000000b030b7209 */ /* 0x000fe20007810000 */
[----:B------:R-:W-:Y:S01]  /*81f0*/  FMUL.FTZ R34, R34, c[0x0][0x320] ;  /* 0x0000c80022227a20 */ /* 0x000fe20000410000 */
[----:B------:R-:W-:Y:S01]  /*8200*/  ISETP.GT.AND P5, PT, R2, 0x10, PT ;  /* 0x000000100200780c */ /* 0x000fe20003fa4270 */
[----:B------:R-:W-:Y:S01]  /*8210*/  FMUL.FTZ R41, R41, c[0x0][0x320] ;  /* 0x0000c80029297a20 */ /* 0x000fe20000410000 */
[----:B------:R-:W-:Y:S01]  /*8220*/  FSEL R5, R164, -INF , P1 ;  /* 0xff800000a4057808 */ /* 0x000fe20000800000 */
[----:B------:R-:W-:Y:S01]  /*8230*/  FMUL.FTZ R44, R44, c[0x0][0x320] ;  /* 0x0000c8002c2c7a20 */ /* 0x000fe20000410000 */
[----:B------:R-:W-:Y:S01]  /*8240*/  FMNMX.FTZ R11, R6, R11, !PT ;  /* 0x0000000b060b7209 */ /* 0x000fe20007810000 */
[----:B------:R-:W-:Y:S01]  /*8250*/  FMUL.FTZ R45, R45, c[0x0][0x320] ;  /* 0x0000c8002d2d7a20 */ /* 0x000fe20000410000 */
[----:B------:R-:W-:Y:S01]  /*8260*/  ISETP.GT.AND P6, PT, R0, 0x1, PT ;  /* 0x000000010000780c */ /* 0x000fe20003fc4270 */
[----:B------:R-:W3:Y:S01]  /*8270*/  MUFU.TANH R29, R29 ;  /* 0x0000001d001d7308 */ /* 0x000ee20000002400 */
[----:B------:R-:W-:Y:S01]  /*8280*/  ISETP.GT.AND P1, PT, R2, 0x11, PT ;  /* 0x000000110200780c */ /* 0x000fe20003f24270 */
[----:B------:R-:W-:Y:S01]  /*8290*/  FMUL.FTZ R48, R48, c[0x0][0x320] ;  /* 0x0000c80030307a20 */ /* 0x000fe20000410000 */
[----:B------:R-:W-:Y:S01]  /*82a0*/  FSEL R8, R166, -INF , P6 ;  /* 0xff800000a6087808 */ /* 0x000fe20003000000 */
[----:B------:R-:W-:Y:S01]  /*82b0*/  FMUL.FTZ R49, R49, c[0x0][0x320] ;  /* 0x0000c80031317a20 */ /* 0x000fe20000410000 */
[----:B------:R-:W-:Y:S01]  /*82c0*/  FSEL R166, R12, -INF , P5 ;  /* 0xff8000000ca67808 */ /* 0x000fe20002800000 */
[----:B------:R-:W-:Y:S01]  /*82d0*/  FMUL.FTZ R43, R43, c[0x0][0x320] ;  /* 0x0000c8002b2b7a20 */ /* 0x000fe20000410000 */
[----:B------:R-:W-:Y:S01]  /*82e0*/  FMNMX.FTZ R11, R5, R11, !PT ;  /* 0x0000000b050b7209 */ /* 0x000fe20007810000 */
[----:B------:R-:W-:Y:S01]  /*82f0*/  FMUL.FTZ R46, R46, c[0x0][0x320] ;  /* 0x0000c8002e2e7a20 */ /* 0x000fe20000410000 */
[----:B------:R-:W-:Y:S01]  /*8300*/  ISETP.GT.AND P0, PT, R0, RZ, PT ;  /* 0x000000ff0000720c */ /* 0x000fe20003f04270 */
[----:B------:R-:W5:Y:S01]  /*8310*/  MUFU.TANH R19, R19 ;  /* 0x0000001300137308 */ /* 0x000f620000002400 */
[----:B------:R-:W-:Y:S01]  /*8320*/  ISETP.GT.AND P5, PT, R2, 0x18, PT ;  /* 0x000000180200780c */ /* 0x000fe20003fa4270 */
[----:B------:R-:W-:Y:S01]  /*8330*/  @UP0 USHF.L.U64.HI UR18, UR6, 0x6, UR7 ;  /* 0x0000000606120899 */ /* 0x000fe20008010207 */
[----:B------:R-:W-:Y:S01]  /*8340*/  FSEL R9, R167, -INF , P0 ;  /* 0xff800000a7097808 */ /* 0x000fe20000000000 */
[----:B------:R-:W-:Y:S01]  /*8350*/  @UP0 UIADD3 UR17, UR21, UR17, URZ ;  /* 0x0000001115110290 */ /* 0x000fe2000fffe03f */
[----:B----4-:R-:W-:Y:S01]  /*8360*/  FSEL R167, R13, -INF , P1 ;  /* 0xff8000000da77808 */ /* 0x010fe20000800000 */
[----:B------:R-:W-:Y:S01]  /*8370*/  FMUL.FTZ R13, R50, c[0x0][0x320] ;  /* 0x0000c800320d7a20 */ /* 0x000fe20000410000 */
[----:B------:R-:W-:Y:S01]  /*8380*/  FMNMX.FTZ R11, R166, R11, !PT ;  /* 0x0000000ba60b7209 */ /* 0x000fe20007810000 */
[----:B------:R-:W-:Y:S01]  /*8390*/  @UP0 UIMAD UR17, UR17, 0x60, URZ ;  /* 0x00000060111108a4 */ /* 0x000fe2000f8e023f */
[----:B------:R-:W-:Y:S01]  /*83a0*/  FSEL R170, R16, -INF , P5 ;  /* 0xff80000010aa7808 */ /* 0x000fe20002800000 */
[----:B------:R4:W1:Y:S01]  /*83b0*/  MUFU.TANH R168, R14 ;  /* 0x0000000e00a87308 */ /* 0x0008620000002400 */
[C---:B------:R-:W-:Y:S01]  /*83c0*/  ISETP.GT.AND P1, PT, R2.reuse, 0x19, PT ;  /* 0x000000190200780c */ /* 0x040fe20003f24270 */
[----:B------:R-:W-:Y:S01]  /*83d0*/  UISETP.GE.AND UP1, UPT, UR5, 0x1, UPT ;  /* 0x000000010500788c */ /* 0x000fe2000bf26270 */
[----:B------:R-:W-:Y:S02]  /*83e0*/  FMNMX.FTZ R11, R167, R11, !PT ;  /* 0x0000000ba70b7209 */ /* 0x000fe40007810000 */
[----:B------:R-:W-:Y:S02]  /*83f0*/  ISETP.GT.AND P5, PT, R2, 0x20, PT ;  /* 0x000000200200780c */ /* 0x000fe40003fa4270 */
[----:B------:R-:W-:Y:S02]  /*8400*/  FSEL R171, R17, -INF , P1 ;  /* 0xff80000011ab7808 */ /* 0x000fe40000800000 */
[----:B------:R-:W-:Y:S01]  /*8410*/  FMNMX.FTZ R11, R170, R11, !PT ;  /* 0x0000000baa0b7209 */ /* 0x000fe20007810000 */
[----:B------:R-:W3:Y:S01]  /*8420*/  MUFU.TANH R32, R32 ;  /* 0x0000002000207308 */ /* 0x000ee20000002400 */
[----:B------:R-:W-:Y:S02]  /*8430*/  FSEL R174, R20, -INF , P5 ;  /* 0xff80000014ae7808 */ /* 0x000fe40002800000 */
[----:B------:R-:W-:Y:S02]  /*8440*/  ISETP.GT.AND P1, PT, R2, 0x21, PT ;  /* 0x000000210200780c */ /* 0x000fe40003f24270 */
[----:B------:R-:W-:Y:S02]  /*8450*/  FMNMX.FTZ R11, R171, R11, !PT ;  /* 0x0000000bab0b7209 */ /* 0x000fe40007810000 */
[----:B------:R-:W-:Y:S02]  /*8460*/  FSEL R175, R21, -INF , P1 ;  /* 0xff80000015af7808 */ /* 0x000fe40000800000 */
[----:B------:R-:W-:Y:S01]  /*8470*/  FMNMX.FTZ R11, R174, R11, !PT ;  /* 0x0000000bae0b7209 */ /* 0x000fe20007810000 */
[----:B------:R-:W-:Y:S01]  /*8480*/  MUFU.TANH R27, R27 ;  /* 0x0000001b001b7308 */ /* 0x000fe20000002400 */
[----:B------:R-:W-:Y:S02]  /*8490*/  ISETP.GT.AND P5, PT, R2, 0x28, PT ;  /* 0x000000280200780c */ /* 0x000fe40003fa4270 */
[----:B------:R-:W-:Y:S01]  /*84a0*/  ISETP.GT.AND P6, PT, R0, 0x9, PT ;  /* 0x000000090000780c */ /* 0x000fe20003fc4270 */
[----:B----4-:R-:W-:Y:S01]  /*84b0*/  FMUL.FTZ R14, R47, c[0x0][0x320] ;  /* 0x0000c8002f0e7a20 */ /* 0x010fe20000410000 */
[----:B-1----:R-:W-:Y:S02]  /*84c0*/  FSEL R178, R24, -INF , P5 ;  /* 0xff80000018b27808 */ /* 0x002fe40002800000 */
[C---:B------:R-:W-:Y:S02]  /*84d0*/  ISETP.GT.AND P1, PT, R2.reuse, 0x29, PT ;  /* 0x000000290200780c */ /* 0x040fe40003f24270 */
[----:B------:R-:W-:Y:S01]  /*84e0*/  FMNMX.FTZ R11, R175, R11, !PT ;  /* 0x0000000baf0b7209 */ /* 0x000fe20007810000 */
[----:B------:R-:W1:Y:S01]  /*84f0*/  MUFU.TANH R18, R18 ;  /* 0x0000001200127308 */ /* 0x000e620000002400 */
[----:B------:R-:W-:Y:S02]  /*8500*/  ISETP.GT.AND P5, PT, R2, 0x30, PT ;  /* 0x000000300200780c */ /* 0x000fe40003fa4270 */
[----:B--2---:R-:W-:Y:S02]  /*8510*/  FSEL R179, R25, -INF , P1 ;  /* 0xff80000019b37808 */ /* 0x004fe40000800000 */
[----:B------:R-:W-:Y:S02]  /*8520*/  FMNMX.FTZ R11, R178, R11, !PT ;  /* 0x0000000bb20b7209 */ /* 0x000fe40007810000 */
[----:B------:R-:W-:Y:S02]  /*8530*/  FSEL R10, R160, -INF , P6 ;  /* 0xff800000a00a7808 */ /* 0x000fe40003000000 */
[C---:B------:R-:W-:Y:S01]  /*8540*/  ISETP.GT.AND P6, PT, R0.reuse, 0x11, PT ;  /* 0x000000110000780c */ /* 0x040fe20003fc4270 */
[----:B------:R-:W2:Y:S01]  /*8550*/  MUFU.TANH R33, R33 ;  /* 0x0000002100217308 */ /* 0x000ea20000002400 */
[----:B------:R-:W-:Y:S02]  /*8560*/  FMNMX.FTZ R12, R9, R102, !PT ;  /* 0x00000066090c7209 */ /* 0x000fe40007810000 */
[----:B------:R-:W-:Y:S02]  /*8570*/  ISETP.GT.AND P0, PT, R0, 0x8, PT ;  /* 0x000000080000780c */ /* 0x000fe40003f04270 */
[----:B------:R-:W-:Y:S02]  /*8580*/  FSEL R169, R15, -INF , P6 ;  /* 0xff8000000fa97808 */ /* 0x000fe40003000000 */
[----:B------:R-:W-:Y:S02]  /*8590*/  FSEL R182, R28, -INF , P5 ;  /* 0xff8000001cb67808 */ /* 0x000fe40002800000 */
[----:B------:R-:W-:Y:S01]  /*85a0*/  ISETP.GT.AND P1, PT, R2, 0x31, PT ;  /* 0x000000310200780c */ /* 0x000fe20003f24270 */
[----:B------:R-:W4:Y:S01]  /*85b0*/  MUFU.TANH R31, R31 ;  /* 0x0000001f001f7308 */ /* 0x000f220000002400 */
[----:B------:R-:W-:Y:S02]  /*85c0*/  ISETP.GT.AND P6, PT, R0, 0x19, PT ;  /* 0x000000190000780c */ /* 0x000fe40003fc4270 */
[----:B------:R-:W-:Y:S02]  /*85d0*/  FMNMX.FTZ R11, R179, R11, !PT ;  /* 0x0000000bb30b7209 */ /* 0x000fe40007810000 */
[----:B------:R-:W-:Y:S02]  /*85e0*/  FSEL R7, R161, -INF , P0 ;  /* 0xff800000a1077808 */ /* 0x000fe40000000000 */
[----:B------:R-:W-:Y:S02]  /*85f0*/  FMNMX.FTZ R12, R8, R12, !PT ;  /* 0x0000000c080c7209 */ /* 0x000fe40007810000 */
[----:B---3--:R-:W-:Y:S01]  /*8600*/  FSEL R183, R29, -INF , P1 ;  /* 0xff8000001db77808 */ /* 0x008fe20000800000 */
[----:B------:R-:W3:Y:S01]  /*8610*/  MUFU.TANH R36, R36 ;  /* 0x0000002400247308 */ /* 0x000ee20000002400 */
[----:B-----5:R-:W-:Y:S02]  /*8620*/  FSEL R173, R19, -INF , P6 ;  /* 0xff80000013ad7808 */ /* 0x020fe40003000000 */
[C---:B------:R-:W-:Y:S02]  /*8630*/  ISETP.GT.AND P6, PT, R0.reuse, 0x21, PT ;  /* 0x000000210000780c */ /* 0x040fe40003fc4270 */
[----:B------:R-:W-:Y:S02]  /*8640*/  ISETP.GT.AND P0, PT, R0, 0x10, PT ;  /* 0x000000100000780c */ /* 0x000fe40003f04270 */
[----:B------:R-:W-:Y:S02]  /*8650*/  ISETP.GT.AND P5, PT, R2, 0x38, PT ;  /* 0x000000380200780c */ /* 0x000fe40003fa4270 */
[----:B------:R-:W-:Y:S01]  /*8660*/  FMNMX.FTZ R11, R182, R11, !PT ;  /* 0x0000000bb60b7209 */ /* 0x000fe20007810000 */
[----:B------:R-:W5:Y:S01]  /*8670*/  MUFU.TANH R37, R37 ;  /* 0x0000002500257308 */ /* 0x000f620000002400 */
[----:B------:R-:W-:Y:S02]  /*8680*/  FMNMX.FTZ R12, R7, R12, !PT ;  /* 0x0000000c070c7209 */ /* 0x000fe40007810000 */
[----:B------:R-:W-:Y:S02]  /*8690*/  FSEL R177, R23, -INF , P6 ;  /* 0xff80000017b17808 */ /* 0x000fe40003000000 */
[----:B------:R-:W-:Y:S02]  /*86a0*/  FSEL R168, R168, -INF , P0 ;  /* 0xff800000a8a87808 */ /* 0x000fe40000000000 */
[----:B------:R-:W-:Y:S02]  /*86b0*/  FSEL R229, R32, -INF , P5 ;  /* 0xff80000020e57808 */ /* 0x000fe40002800000 */
[C---:B------:R-:W-:Y:S01]  /*86c0*/  ISETP.GT.AND P0, PT, R0.reuse, 0x18, PT ;  /* 0x000000180000780c */ /* 0x040fe20003f04270 */
[----:B------:R-:W3:Y:S01]  /*86d0*/  MUFU.TANH R26, R26 ;  /* 0x0000001a001a7308 */ /* 0x000ee20000002400 */
[----:B------:R-:W-:Y:S02]  /*86e0*/  ISETP.GT.AND P6, PT, R0, 0x29, PT ;  /* 0x000000290000780c */ /* 0x000fe40003fc4270 */
[----:B------:R-:W-:Y:S02]  /*86f0*/  ISETP.GT.AND P1, PT, R2, 0x39, PT ;  /* 0x000000390200780c */ /* 0x000fe40003f24270 */
[----:B------:R-:W-:Y:S02]  /*8700*/  FMNMX.FTZ R11, R183, R11, !PT ;  /* 0x0000000bb70b7209 */ /* 0x000fe40007810000 */
[----:B------:R-:W-:Y:S02]  /*8710*/  FMNMX.FTZ R12, R10, R12, !PT ;  /* 0x0000000c0a0c7209 */ /* 0x000fe40007810000 */
[----:B-1----:R-:W-:Y:S01]  /*8720*/  FSEL R172, R18, -INF , P0 ;  /* 0xff80000012ac7808 */ /* 0x002fe20000000000 */
[----:B------:R-:W1:Y:S01]  /*8730*/  MUFU.TANH R35, R35 ;  /* 0x0000002300237308 */ /* 0x000e620000002400 */
[C---:B------:R-:W-:Y:S02]  /*8740*/  ISETP.GT.AND P0, PT, R0.reuse, 0x20, PT ;  /* 0x000000200000780c */ /* 0x040fe40003f04270 */
[----:B------:R-:W-:Y:S02]  /*8750*/  FSEL R181, R27, -INF , P6 ;  /* 0xff8000001bb57808 */ /* 0x000fe40003000000 */
[----:B------:R-:W-:Y:S02]  /*8760*/  ISETP.GT.AND P6, PT, R0, 0x31, PT ;  /* 0x000000310000780c */ /* 0x000fe40003fc4270 */
[----:B------:R-:W-:Y:S02]  /*8770*/  ISETP.GT.AND P5, PT, R2, 0x40, PT ;  /* 0x000000400200780c */ /* 0x000fe40003fa4270 */
[----:B------:R-:W-:Y:S01]  /*8780*/  FMNMX.FTZ R11, R229, R11, !PT ;  /* 0x0000000be50b7209 */ /* 0x000fe20007810000 */
[----:B------:R-:W1:Y:S01]  /*8790*/  MUFU.TANH R30, R30 ;  /* 0x0000001e001e7308 */ /* 0x000e620000002400 */
[----:B--2---:R-:W-:Y:S02]  /*87a0*/  FSEL R230, R33, -INF , P1 ;  /* 0xff80000021e67808 */ /* 0x004fe40000800000 */
[----:B------:R-:W-:Y:S02]  /*87b0*/  FMNMX.FTZ R12, R168, R12, !PT ;  /* 0x0000000ca80c7209 */ /* 0x000fe40007810000 */
[----:B------:R-:W-:Y:S02]  /*87c0*/  FSEL R176, R22, -INF , P0 ;  /* 0xff80000016b07808 */ /* 0x000fe40000000000 */
[----:B----4-:R-:W-:Y:S02]  /*87d0*/  FSEL R228, R31, -INF , P6 ;  /* 0xff8000001fe47808 */ /* 0x010fe40003000000 */
[----:B---3--:R-:W-:Y:S01]  /*87e0*/  FSEL R248, R36, -INF , P5 ;  /* 0xff80000024f87808 */ /* 0x008fe20002800000 */
[----:B------:R-:W2:Y:S01]  /*87f0*/  MUFU.TANH R40, R40 ;  /* 0x0000002800287308 */ /* 0x000ea20000002400 */
[----:B------:R-:W-:Y:S02]  /*8800*/  ISETP.GT.AND P1, PT, R2, 0x41, PT ;  /* 0x000000410200780c */ /* 0x000fe40003f24270 */
[----:B------:R-:W-:Y:S02]  /*8810*/  FMNMX.FTZ R11, R230, R11, !PT ;  /* 0x0000000be60b7209 */ /* 0x000fe40007810000 */
[C---:B------:R-:W-:Y:S02]  /*8820*/  ISETP.GT.AND P0, PT, R0.reuse, 0x28, PT ;  /* 0x000000280000780c */ /* 0x040fe40003f04270 */
[----:B------:R-:W-:Y:S02]  /*8830*/  ISETP.GT.AND P6, PT, R0, 0x39, PT ;  /* 0x000000390000780c */ /* 0x000fe40003fc4270 */
[----:B------:R-:W-:Y:S01]  /*8840*/  FMNMX.FTZ R12, R169, R12, !PT ;  /* 0x0000000ca90c7209 */ /* 0x000fe20007810000 */
[----:B------:R-:W3:Y:S01]  /*8850*/  MUFU.TANH R34, R34 ;  /* 0x0000002200227308 */ /* 0x000ee20000002400 */
[----:B-----5:R-:W-:Y:S02]  /*8860*/  FSEL R249, R37, -INF , P1 ;  /* 0xff80000025f97808 */ /* 0x020fe40000800000 */
[----:B------:R-:W-:Y:S02]  /*8870*/  FMNMX.FTZ R11, R248, R11, !PT ;  /* 0x0000000bf80b7209 */ /* 0x000fe40007810000 */
[----:B------:R-:W-:Y:S02]  /*8880*/  FSEL R180, R26, -INF , P0 ;  /* 0xff8000001ab47808 */ /* 0x000fe40000000000 */
[----:B------:R-:W-:Y:S02]  /*8890*/  ISETP.GT.AND P0, PT, R0, 0x30, PT ;  /* 0x000000300000780c */ /* 0x000fe40003f04270 */
[----:B-1----:R-:W-:Y:S01]  /*88a0*/  FSEL R238, R35, -INF , P6 ;  /* 0xff80000023ee7808 */ /* 0x002fe20003000000 */
[----:B------:R-:W1:Y:S01]  /*88b0*/  MUFU.TANH R41, R41 ;  /* 0x0000002900297308 */ /* 0x000e620000002400 */
[----:B------:R-:W-:Y:S02]  /*88c0*/  ISETP.GT.AND P6, PT, R2, 0x48, PT ;  /* 0x000000480200780c */ /* 0x000fe40003fc4270 */
[----:B------:R-:W-:Y:S02]  /*88d0*/  FMNMX.FTZ R12, R172, R12, !PT ;  /* 0x0000000cac0c7209 */ /* 0x000fe40007810000 */
[----:B------:R-:W-:Y:S02]  /*88e0*/  FSEL R193, R30, -INF , P0 ;  /* 0xff8000001ec17808 */ /* 0x000fe40000000000 */
[----:B------:R-:W-:Y:S01]  /*88f0*/  FMNMX.FTZ R100, R249, R11, !PT ;  /* 0x0000000bf9647209 */ /* 0x000fe20007810000 */
[----:B------:R-:W-:Y:S01]  /*8900*/  LDSM.16.MT88.4 R28, [R236+UR4+0x100] ;  /* 0x00010004ec1c783b */ /* 0x000fe20008004200 */
[----:B--2---:R-:W-:Y:S01]  /*8910*/  FSEL R192, R40, -INF , P6 ;  /* 0xff80000028c07808 */ /* 0x004fe20003000000 */
[----:B------:R-:W2:Y:S01]  /*8920*/  MUFU.TANH R38, R38 ;  /* 0x0000002600267308 */ /* 0x000ea20000002400 */
[----:B------:R-:W-:Y:S02]  /*8930*/  ISETP.GT.AND P0, PT, R0, 0x38, PT ;  /* 0x000000380000780c */ /* 0x000fe40003f04270 */
[----:B------:R-:W-:Y:S02]  /*8940*/  ISETP.GT.AND P5, PT, R2, 0x49, PT ;  /* 0x000000490200780c */ /* 0x000fe40003fa4270 */
[----:B------:R-:W-:Y:S02]  /*8950*/  FMNMX.FTZ R12, R173, R12, !PT ;  /* 0x0000000cad0c7209 */ /* 0x000fe40007810000 */
[----:B---3--:R-:W-:Y:S02]  /*8960*/  FSEL R235, R34, -INF , P0 ;  /* 0xff80000022eb7808 */ /* 0x008fe40000000000 */
[----:B------:R-:W-:Y:S01]  /*8970*/  ISETP.GT.AND P0, PT, R0, 0x40, PT ;  /* 0x000000400000780c */ /* 0x000fe20003f04270 */
[----:B------:R-:W3:Y:S01]  /*8980*/  MUFU.TANH R44, R44 ;  /* 0x0000002c002c7308 */ /* 0x000ee20000002400 */
[----:B------:R-:W-:Y:S02]  /*8990*/  ISETP.GT.AND P1, PT, R2, 0x50, PT ;  /* 0x000000500200780c */ /* 0x000fe40003f24270 */
[----:B------:R-:W-:Y:S02]  /*89a0*/  FMNMX.FTZ R100, R192, R100, !PT ;  /* 0x00000064c0647209 */ /* 0x000fe40007810000 */
[----:B-1----:R-:W-:Y:S02]  /*89b0*/  FSEL R194, R41, -INF , P5 ;  /* 0xff80000029c27808 */ /* 0x002fe40002800000 */
[----:B------:R-:W-:Y:S02]  /*89c0*/  FMNMX.FTZ R12, R176, R12, !PT ;  /* 0x0000000cb00c7209 */ /* 0x000fe40007810000 */
[----:B------:R-:W-:Y:S01]  /*89d0*/  FMNMX.FTZ R100, R194, R100, !PT ;  /* 0x00000064c2647209 */ /* 0x000fe20007810000 */
[----:B------:R-:W1:Y:S01]  /*89e0*/  MUFU.TANH R45, R45 ;  /* 0x0000002d002d7308 */ /* 0x000e620000002400 */
[----:B------:R-:W-:Y:S02]  /*89f0*/  FMNMX.FTZ R12, R177, R12, !PT ;  /* 0x0000000cb10c7209 */ /* 0x000fe40007810000 */
[----:B------:R-:W-:Y:S02]  /*8a00*/  ISETP.GT.AND P6, PT, R2, 0x58, PT ;  /* 0x000000580200780c */ /* 0x000fe40003fc4270 */
[----:B--2---:R-:W-:Y:S02]  /*8a10*/  FSEL R250, R38, -INF , P0 ;  /* 0xff80000026fa7808 */ /* 0x004fe40000000000 */
[----:B------:R-:W-:Y:S02]  /*8a20*/  ISETP.GT.AND P0, PT, R2, 0x51, PT ;  /* 0x000000510200780c */ /* 0x000fe40003f04270 */
[----:B------:R-:W-:Y:S01]  /*8a30*/  FMNMX.FTZ R12, R180, R12, !PT ;  /* 0x0000000cb40c7209 */ /* 0x000fe20007810000 */
[----:B------:R-:W2:Y:S01]  /*8a40*/  MUFU.TANH R48, R48 ;  /* 0x0000003000307308 */ /* 0x000ea20000002400 */
[----:B------:R-:W-:Y:S02]  /*8a50*/  ISETP.GT.AND P5, PT, R2, 0x59, PT ;  /* 0x000000590200780c */ /* 0x000fe40003fa4270 */
[----:B------:R-:W-:Y:S01]  /*8a60*/  FMNMX.FTZ R2, R181, R12, !PT ;  /* 0x0000000cb5027209 */ /* 0x000fe20007810000 */
[----:B------:R-:W-:Y:S01]  /*8a70*/  FMUL.FTZ R12, R51, c[0x0][0x320] ;  /* 0x0000c800330c7a20 */ /* 0x000fe20000410000 */
[----:B---3--:R-:W-:Y:S02]  /*8a80*/  FSEL R47, R44, -INF , P1 ;  /* 0xff8000002c2f7808 */ /* 0x008fe40000800000 */
[----:B------:R-:W-:Y:S02]  /*8a90*/  FMNMX.FTZ R2, R193, R2, !PT ;  /* 0x00000002c1027209 */ /* 0x000fe40007810000 */
[----:B------:R-:W-:Y:S01]  /*8aa0*/  FMNMX.FTZ R100, R47, R100, !PT ;  /* 0x000000642f647209 */ /* 0x000fe20007810000 */
[----:B------:R-:W3:Y:S01]  /*8ab0*/  MUFU.TANH R49, R49 ;  /* 0x0000003100317308 */ /* 0x000ee20000002400 */
[----:B------:R-:W-:Y:S02]  /*8ac0*/  FMNMX.FTZ R2, R228, R2, !PT ;  /* 0x00000002e4027209 */ /* 0x000fe40007810000 */
[----:B------:R-:W-:Y:S02]  /*8ad0*/  ISETP.GT.AND P1, PT, R0, 0x41, PT ;  /* 0x000000410000780c */ /* 0x000fe40003f24270 */
[----:B-1----:R-:W-:Y:S02]  /*8ae0*/  FSEL R25, R45, -INF , P0 ;  /* 0xff8000002d197808 */ /* 0x002fe40000000000 */
[----:B------:R-:W-:Y:S02]  /*8af0*/  FMNMX.FTZ R2, R235, R2, !PT ;  /* 0x00000002eb027209 */ /* 0x000fe40007810000 */
[----:B------:R-:W-:Y:S01]  /*8b00*/  FMNMX.FTZ R100, R25, R100, !PT ;  /* 0x0000006419647209 */ /* 0x000fe20007810000 */
[----:B------:R-:W1:Y:S01]  /*8b10*/  MUFU.TANH R39, R39 ;  /* 0x0000002700277308 */ /* 0x000e620000002400 */
[----:B------:R-:W-:Y:S02]  /*8b20*/  FMNMX.FTZ R2, R238, R2, !PT ;  /* 0x00000002ee027209 */ /* 0x000fe40007810000 */
[----:B------:R-:W-:Y:S02]  /*8b30*/  ISETP.GT.AND P0, PT, R0, 0x48, PT ;  /* 0x000000480000780c */ /* 0x000fe40003f04270 */
[----:B--2---:R-:W-:Y:S02]  /*8b40*/  FSEL R234, R48, -INF , P6 ;  /* 0xff80000030ea7808 */ /* 0x004fe40003000000 */
[----:B------:R-:W-:Y:S02]  /*8b50*/  FMNMX.FTZ R2, R250, R2, !PT ;  /* 0x00000002fa027209 */ /* 0x000fe40007810000 */
[----:B------:R-:W-:Y:S01]  /*8b60*/  FMNMX.FTZ R100, R234, R100, !PT ;  /* 0x00000064ea647209 */ /* 0x000fe20007810000 */
[----:B------:R-:W2:Y:S01]  /*8b70*/  MUFU.TANH R42, R42 ;  /* 0x0000002a002a7308 */ /* 0x000ea20000002400 */
[----:B---3--:R-:W-:Y:S04]  /*8b80*/  FSEL R231, R49, -INF , P5 ;  /* 0xff80000031e77808 */ /* 0x008fe80002800000 */
[----:B------:R-:W-:Y:S05]  /*8b90*/  FMNMX.FTZ R100, R231, R100, !PT ;  /* 0x00000064e7647209 */ /* 0x000fea0007810000 */
[----:B------:R-:W3:Y:S01]  /*8ba0*/  MUFU.TANH R43, R43 ;  /* 0x0000002b002b7308 */ /* 0x000ee20000002400 */
[----:B------:R-:W4:Y:S01]  /*8bb0*/  SHFL.BFLY PT, R11, R100, 0x2, 0x1f ;  /* 0x0c401f00640b7f89 */ /* 0x000f2200000e0000 */
[----:B-1----:R-:W-:Y:S02]  /*8bc0*/  FSEL R247, R39, -INF , P1 ;  /* 0xff80000027f77808 */ /* 0x002fe40000800000 */
[----:B------:R-:W-:Y:S02]  /*8bd0*/  ISETP.GT.AND P1, PT, R0, 0x49, PT ;  /* 0x000000490000780c */ /* 0x000fe40003f24270 */
[----:B------:R-:W-:Y:S04]  /*8be0*/  FMNMX.FTZ R2, R247, R2, !PT ;  /* 0x00000002f7027209 */ /* 0x000fe80007810000 */
[----:B------:R-:W1:Y:S01]  /*8bf0*/  MUFU.TANH R46, R46 ;  /* 0x0000002e002e7308 */ /* 0x000e620000002400 */
[----:B--2---:R-:W-:Y:S02]  /*8c00*/  FSEL R251, R42, -INF , P0 ;  /* 0xff8000002afb7808 */ /* 0x004fe40000000000 */
[C---:B------:R-:W-:Y:S02]  /*8c10*/  ISETP.GT.AND P0, PT, R0.reuse, 0x50, PT ;  /* 0x000000500000780c */ /* 0x040fe40003f04270 */
[----:B------:R-:W-:Y:S05]  /*8c20*/  FMNMX.FTZ R2, R251, R2, !PT ;  /* 0x00000002fb027209 */ /* 0x000fea0007810000 */
[----:B------:R-:W2:Y:S01]  /*8c30*/  MUFU.TANH R14, R14 ;  /* 0x0000000e000e7308 */ /* 0x000ea20000002400 */
[----:B---3--:R-:W-:Y:S02]  /*8c40*/  FSEL R252, R43, -INF , P1 ;  /* 0xff8000002bfc7808 */ /* 0x008fe40000800000 */
[----:B------:R-:W-:Y:S02]  /*8c50*/  ISETP.GT.AND P1, PT, R0, 0x51, PT ;  /* 0x000000510000780c */ /* 0x000fe40003f24270 */
[----:B------:R-:W-:Y:S05]  /*8c60*/  FMNMX.FTZ R2, R252, R2, !PT ;  /* 0x00000002fc027209 */ /* 0x000fea0007810000 */
[----:B------:R-:W3:Y:S01]  /*8c70*/  MUFU.TANH R13, R13 ;  /* 0x0000000d000d7308 */ /* 0x000ee20000002400 */
[----:B----4-:R-:W-:Y:S02]  /*8c80*/  FMNMX.FTZ R100, R100, R11, !PT ;  /* 0x0000000b64647209 */ /* 0x010fe40007810000 */
[----:B-1----:R-:W-:Y:S02]  /*8c90*/  FSEL R244, R46, -INF , P0 ;  /* 0xff8000002ef47808 */ /* 0x002fe40000000000 */
[----:B------:R-:W-:Y:S01]  /*8ca0*/  ISETP.GT.AND P0, PT, R0, 0x58, PT ;  /* 0x000000580000780c */ /* 0x000fe20003f04270 */
[----:B------:R-:W1:Y:S01]  /*8cb0*/  SHFL.BFLY PT, R11, R100, 0x1, 0x1f ;  /* 0x0c201f00640b7f89 */ /* 0x000e6200000e0000 */
[----:B------:R-:W-:Y:S03]  /*8cc0*/  FMNMX.FTZ R2, R244, R2, !PT ;  /* 0x00000002f4027209 */ /* 0x000fe60007810000 */
[----:B------:R-:W4:Y:S01]  /*8cd0*/  MUFU.TANH R12, R12 ;  /* 0x0000000c000c7308 */ /* 0x000f220000002400 */
[----:B--2---:R-:W-:Y:S02]  /*8ce0*/  FSEL R241, R14, -INF , P1 ;  /* 0xff8000000ef17808 */ /* 0x004fe40000800000 */
[----:B------:R-:W-:Y:S02]  /*8cf0*/  ISETP.GT.AND P1, PT, R0, 0x59, PT ;  /* 0x000000590000780c */ /* 0x000fe40003f24270 */
[----:B------:R-:W-:Y:S02]  /*8d00*/  FMNMX.FTZ R0, R241, R2, !PT ;  /* 0x00000002f1007209 */ /* 0x000fe40007810000 */
[----:B---3--:R-:W-:Y:S04]  /*8d10*/  FSEL R195, R13, -INF , P0 ;  /* 0xff8000000dc37808 */ /* 0x008fe80000000000 */
[----:B------:R-:W-:Y:S02]  /*8d20*/  FMNMX.FTZ R0, R195, R0, !PT ;  /* 0x00000000c3007209 */ /* 0x000fe40007810000 */
[----:B-1----:R-:W-:Y:S02]  /*8d30*/  FMNMX.FTZ R100, R100, R11, !PT ;  /* 0x0000000b64647209 */ /* 0x002fe40007810000 */
[----:B----4-:R-:W-:Y:S03]  /*8d40*/  FSEL R24, R12, -INF , P1 ;  /* 0xff8000000c187808 */ /* 0x010fe60000800000 */
[C---:B------:R-:W-:Y:S01]  /*8d50*/  FMUL.FTZ R164, R100.reuse, c[0x0][0x2d0] ;  /* 0x0000b40064a47a20 */ /* 0x040fe20000410000 */
[----:B------:R-:W-:Y:S01]  /*8d60*/  FSETP.NEU.FTZ.AND P1, PT, R100, -INF , PT ;  /* 0xff8000006400780b */ /* 0x000fe20003f3d000 */
[----:B------:R-:W-:Y:S01]  /*8d70*/  LDSM.16.MT88.4 R12, [R103+UR4+0x100] ;  /* 0x00010004670c783b */ /* 0x000fe20008004200 */
[----:B------:R-:W-:Y:S02]  /*8d80*/  FMNMX.FTZ R0, R24, R0, !PT ;  /* 0x0000000018007209 */ /* 0x000fe40007810000 */
[----:B------:R-:W-:Y:S05]  /*8d90*/  FSEL R164, R164, RZ, P1 ;  /* 0x000000ffa4a47208 */ /* 0x000fea0000800000 */
[----:B------:R-:W1:Y:S01]  /*8da0*/  SHFL.BFLY PT, R2, R0, 0x2, 0x1f ;  /* 0x0c401f0000027f89 */ /* 0x000e6200000e0000 */
[--C-:B------:R-:W-:Y:S02]  /*8db0*/  FFMA.FTZ R3, R3, c[0x0][0x2d0], -R164.reuse ;  /* 0x0000b40003037a23 */ /* 0x100fe400000108a4 */
[--C-:B------:R-:W-:Y:S02]  /*8dc0*/  FFMA.FTZ R4, R4, c[0x0][0x2d0], -R164.reuse ;  /* 0x0000b40004047a23 */ /* 0x100fe400000108a4 */
[----:B------:R-:W-:Y:S01]  /*8dd0*/  MUFU.EX2 R245, R3 ;  /* 0x0000000300f57308 */ /* 0x000fe20000000800 */
[--C-:B------:R-:W-:Y:S02]  /*8de0*/  FFMA.FTZ R6, R6, c[0x0][0x2d0], -R164.reuse ;  /* 0x0000b40006067a23 */ /* 0x100fe400000108a4 */
[----:B------:R-:W-:Y:S07]  /*8df0*/  FFMA.FTZ R5, R5, c[0x0][0x2d0], -R164 ;  /* 0x0000b40005057a23 */ /* 0x000fee00000108a4 */
[----:B------:R-:W2:Y:S01]  /*8e00*/  MUFU.EX2 R242, R4 ;  /* 0x0000000400f27308 */ /* 0x000ea20000000800 */
[----:B-1----:R-:W-:Y:S09]  /*8e10*/  FMNMX.FTZ R0, R0, R2, !PT ;  /* 0x0000000200007209 */ /* 0x002ff20007810000 */
[----:B------:R-:W-:Y:S01]  /*8e20*/  MUFU.EX2 R19, R6 ;  /* 0x0000000600137308 */ /* 0x000fe20000000800 */
[----:B------:R-:W1:Y:S09]  /*8e30*/  SHFL.BFLY PT, R2, R0, 0x1, 0x1f ;  /* 0x0c201f0000027f89 */ /* 0x000e7200000e0000 */
[----:B------:R-:W3:Y:S01]  /*8e40*/  MUFU.EX2 R246, R5 ;  /* 0x0000000500f67308 */ /* 0x000ee20000000800 */
[----:B--2---:R-:W-:Y:S02]  /*8e50*/  F2FP.PACK_AB R160, R245, R242 ;  /* 0x000000f2f5a0723e */ /* 0x004fe400000000ff */
[----:B-1----:R-:W-:Y:S02]  /*8e60*/  FMNMX.FTZ R3, R0, R2, !PT ;  /* 0x0000000200037209 */ /* 0x002fe40007810000 */
[----:B------:R-:W-:Y:S02]  /*8e70*/  FSEL R2, R100, RZ, P1 ;  /* 0x000000ff64027208 */ /* 0x000fe40000800000 */
[C---:B------:R-:W-:Y:S01]  /*8e80*/  FSETP.NEU.FTZ.AND P0, PT, R3.reuse, -INF , PT ;  /* 0xff8000000300780b */ /* 0x040fe20003f1d000 */
[C---:B------:R-:W-:Y:S01]  /*8e90*/  FMUL.FTZ R165, R3.reuse, c[0x0][0x2d0] ;  /* 0x0000b40003a57a20 */ /* 0x040fe20000410000 */
[----:B---3--:R-:W-:Y:S01]  /*8ea0*/  F2FP.PACK_AB R162, R246, R19 ;  /* 0x00000013f6a2723e */ /* 0x008fe200000000ff */
[----:B------:R-:W-:Y:S01]  /*8eb0*/  FADD.FTZ R2, -R2, R101 ;  /* 0x0000006502027221 */ /* 0x000fe20000010100 */
[----:B------:R-:W-:Y:S02]  /*8ec0*/  FSEL R0, R3, RZ, P0 ;  /* 0x000000ff03007208 */ /* 0x000fe40000000000 */
[----:B------:R-:W-:Y:S01]  /*8ed0*/  FSEL R165, R165, RZ, P0 ;  /* 0x000000ffa5a57208 */ /* 0x000fe20000000000 */
[----:B------:R-:W-:Y:S01]  /*8ee0*/  FMUL.FTZ R2, R2, c[0x0][0x2d0] ;  /* 0x0000b40002027a20 */ /* 0x000fe20000410000 */
[----:B------:R-:W-:Y:S01]  /*8ef0*/  IADD3 R101, R236, UR4, RZ ;  /* 0x00000004ec657c10 */ /* 0x000fe2000fffe0ff */
[----:B------:R-:W-:Y:S01]  /*8f00*/  FADD.FTZ R0, -R0, R102 ;  /* 0x0000006600007221 */ /* 0x000fe20000010100 */
[----:B------:R-:W-:Y:S01]  /*8f10*/  IADD3 R102, R103, UR4, RZ ;  /* 0x0000000467667c10 */ /* 0x000fe2000fffe0ff */
[--C-:B------:R-:W-:Y:S01]  /*8f20*/  FFMA.FTZ R9, R9, c[0x0][0x2d0], -R165.reuse ;  /* 0x0000b40009097a23 */ /* 0x100fe200000108a5 */
[----:B------:R-:W-:Y:S01]  /*8f30*/  PLOP3.LUT P0, PT, PT, PT, UP0, 0x80, 0x0 ;  /* 0x000000000000781c */ /* 0x000fe20003f0f008 */
[----:B------:R-:W-:Y:S01]  /*8f40*/  FMUL.FTZ R0, R0, c[0x0][0x2d0] ;  /* 0x0000b40000007a20 */ /* 0x000fe20000410000 */
[----:B------:R-:W1:Y:S01]  /*8f50*/  MUFU.EX2 R2, R2 ;  /* 0x0000000200027308 */ /* 0x000e620000000800 */
[--C-:B------:R-:W-:Y:S01]  /*8f60*/  FFMA.FTZ R8, R8, c[0x0][0x2d0], -R165.reuse ;  /* 0x0000b40008087a23 */ /* 0x100fe200000108a5 */
[----:B------:R-:W-:Y:S01]  /*8f70*/  IADD3 R102, R240, R102, RZ ;  /* 0x00000066f0667210 */ /* 0x000fe20007ffe0ff */
[--C-:B------:R-:W-:Y:S02]  /*8f80*/  FFMA.FTZ R7, R7, c[0x0][0x2d0], -R165.reuse ;  /* 0x0000b40007077a23 */ /* 0x100fe400000108a5 */
[----:B------:R-:W-:Y:S02]  /*8f90*/  FFMA.FTZ R10, R10, c[0x0][0x2d0], -R165 ;  /* 0x0000b4000a0a7a23 */ /* 0x000fe400000108a5 */
[----:B------:R-:W2:Y:S01]  /*8fa0*/  LDSM.16.MT88.4 R20, [R102+0x100] ;  /* 0x000100006614783b */ /* 0x000ea20000004200 */
[----:B------:R-:W-:Y:S02]  /*8fb0*/  IMAD.IADD R101, R240, 0x1, R101 ;  /* 0x00000001f0657824 */ /* 0x000fe400078e0265 */
[----:B------:R-:W3:Y:S05]  /*8fc0*/  MUFU.EX2 R243, R9 ;  /* 0x0000000900f37308 */ /* 0x000eea0000000800 */
[----:B------:R-:W4:Y:S05]  /*8fd0*/  LDSM.16.MT88.4 R36, [R101+0x100] ;  /* 0x000100006524783b */ /* 0x000f2a0000004200 */
[----:B------:R-:W5:Y:S01]  /*8fe0*/  MUFU.EX2 R26, R8 ;  /* 0x00000008001a7308 */ /* 0x000f620000000800 */
[C---:B-1----:R-:W-:Y:S02]  /*8ff0*/  FMUL.FTZ R4, R2.reuse, R104 ;  /* 0x0000006802047220 */ /* 0x042fe40000410000 */
[C---:B------:R-:W-:Y:S02]  /*9000*/  FMUL.FTZ R5, R2.reuse, R105 ;  /* 0x0000006902057220 */ /* 0x040fe40000410000 */
[C---:B------:R-:W-:Y:S05]  /*9010*/  FMUL.FTZ R16, R2.reuse, R116 ;  /* 0x0000007402107220 */ /* 0x040fea0000410000 */
[----:B------:R-:W1:Y:S01]  /*9020*/  MUFU.EX2 R17, R7 ;  /* 0x0000000700117308 */ /* 0x000e620000000800 */
[C---:B------:R-:W-:Y:S01]  /*9030*/  FMUL.FTZ R32, R2.reuse, R132 ;  /* 0x0000008402207220 */ /* 0x040fe20000410000 */
[----:B------:R-:W-:Y:S01]  /*9040*/  MOV R132, R242 ;  /* 0x000000f200847202 */ /* 0x000fe20000000f00 */
[C---:B------:R-:W-:Y:S01]  /*9050*/  FMUL.FTZ R33, R2.reuse, R133 ;  /* 0x0000008502217220 */ /* 0x040fe20000410000 */
[----:B---3--:R-:W-:Y:S01]  /*9060*/  MOV R133, R243 ;  /* 0x000000f300857202 */ /* 0x008fe20000000f00 */
[C---:B------:R-:W-:Y:S02]  /*9070*/  FMUL.FTZ R9, R2.reuse, R109 ;  /* 0x0000006d02097220 */ /* 0x040fe40000410000 */
[C---:B------:R-:W-:Y:S02]  /*9080*/  FMUL.FTZ R40, R2.reuse, R140 ;  /* 0x0000008c02287220 */ /* 0x040fe40000410000 */
[C---:B------:R-:W-:Y:S01]  /*9090*/  FMUL.FTZ R41, R2.reuse, R141 ;  /* 0x0000008d02297220 */ /* 0x040fe20000410000 */
[----:B------:R-:W3:Y:S01]  /*90a0*/  MUFU.EX2 R18, R10 ;  /* 0x0000000a00127308 */ /* 0x000ee20000000800 */
[C---:B------:R-:W-:Y:S02]  /*90b0*/  FMUL.FTZ R48, R2.reuse, R148 ;  /* 0x0000009402307220 */ /* 0x040fe40000410000 */
[----:B------:R-:W-:Y:S01]  /*90c0*/  FMUL.FTZ R49, R2, R149 ;  /* 0x0000009502317220 */ /* 0x000fe20000410000 */
[----:B-----5:R-:W-:Y:S01]  /*90d0*/  F2FP.PACK_AB R161, R26, R243 ;  /* 0x000000f31aa1723e */ /* 0x020fe200000000ff */
[C---:B------:R-:W-:Y:S01]  /*90e0*/  FMUL.FTZ R8, R2.reuse, R108 ;  /* 0x0000006c02087220 */ /* 0x040fe20000410000 */
[----:B------:R-:W-:Y:S01]  /*90f0*/  MOV R149, R195 ;  /* 0x000000c300957202 */ /* 0x000fe20000000f00 */
[C---:B------:R-:W-:Y:S02]  /*9100*/  FMUL.FTZ R52, R2.reuse, R52 ;  /* 0x0000003402347220 */ /* 0x040fe40000410000 */
[C---:B------:R-:W-:Y:S01]  /*9110*/  FMUL.FTZ R53, R2.reuse, R53 ;  /* 0x0000003502357220 */ /* 0x040fe20000410000 */
[----:B------:R-:W5:Y:S01]  /*9120*/  MUFU.EX2 R0, R0 ;  /* 0x0000000000007308 */ /* 0x000f620000000800 */
[C---:B------:R-:W-:Y:S02]  /*9130*/  FMUL.FTZ R56, R2.reuse, R56 ;  /* 0x0000003802387220 */ /* 0x040fe40000410000 */
[C---:B------:R-:W-:Y:S01]  /*9140*/  FMUL.FTZ R57, R2.reuse, R57 ;  /* 0x0000003902397220 */ /* 0x040fe20000410000 */
[----:B-1----:R-:W-:Y:S01]  /*9150*/  MOV R116, R17 ;  /* 0x0000001100747202 */ /* 0x002fe20000000f00 */
[C---:B------:R-:W-:Y:S02]  /*9160*/  FMUL.FTZ R60, R2.reuse, R60 ;  /* 0x0000003c023c7220 */ /* 0x040fe40000410000 */
[C---:B------:R-:W-:Y:S01]  /*9170*/  FMUL.FTZ R61, R2.reuse, R61 ;  /* 0x0000003d023d7220 */ /* 0x040fe20000410000 */
[----:B------:R-:W-:Y:S01]  /*9180*/  MOV R140, R116 ;  /* 0x00000074008c7202 */ /* 0x000fe20000000f00 */
[C---:B------:R-:W-:Y:S02]  /*9190*/  FMUL.FTZ R64, R2.reuse, R64 ;  /* 0x0000004002407220 */ /* 0x040fe40000410000 */
[C---:B------:R-:W-:Y:S02]  /*91a0*/  FMUL.FTZ R65, R2.reuse, R65 ;  /* 0x0000004102417220 */ /* 0x040fe40000410000 */
[----:B------:R-:W-:Y:S01]  /*91b0*/  FMUL.FTZ R68, R2, R68 ;  /* 0x0000004402447220 */ /* 0x000fe20000410000 */
[----:B---3--:R-:W-:Y:S01]  /*91c0*/  F2FP.PACK_AB R163, R18, R17 ;  /* 0x0000001112a3723e */ /* 0x008fe200000000ff */
[C---:B------:R-:W-:Y:S01]  /*91d0*/  FMUL.FTZ R17, R2.reuse, R117 ;  /* 0x0000007502117220 */ /* 0x040fe20000410000 */
[----:B------:R-:W-:Y:S01]  /*91e0*/  MOV R117, R18 ;  /* 0x0000001200757202 */ /* 0x000fe20000000f00 */
[C---:B------:R-:W-:Y:S02]  /*91f0*/  FMUL.FTZ R69, R2.reuse, R69 ;  /* 0x0000004502457220 */ /* 0x040fe40000410000 */
[C---:B------:R-:W-:Y:S02]  /*9200*/  FMUL.FTZ R72, R2.reuse, R72 ;  /* 0x0000004802487220 */ /* 0x040fe40000410000 */
[C---:B------:R-:W-:Y:S02]  /*9210*/  FMUL.FTZ R73, R2.reuse, R73 ;  /* 0x0000004902497220 */ /* 0x040fe40000410000 */
[----:B------:R-:W-:Y:S02]  /*9220*/  FMUL.FTZ R76, R2, R76 ;  /* 0x0000004c024c7220 */ /* 0x000fe40000410000 */
[C---:B-----5:R-:W-:Y:S02]  /*9230*/  FMUL.FTZ R6, R0.reuse, R106 ;  /* 0x0000006a00067220 */ /* 0x060fe40000410000 */
[C---:B------:R-:W-:Y:S02]  /*9240*/  FMUL.FTZ R7, R0.reuse, R107 ;  /* 0x0000006b00077220 */ /* 0x040fe40000410000 */
[----:B------:R-:W-:Y:S01]  /*9250*/  LDSM.16.MT88.4 R104, [R102+0x3100] ;  /* 0x003100006668783b */ /* 0x000fe20000004200 */
[C---:B------:R-:W-:Y:S02]  /*9260*/  FMUL.FTZ R10, R0.reuse, R110 ;  /* 0x0000006e000a7220 */ /* 0x040fe40000410000 */
[C---:B------:R-:W-:Y:S02]  /*9270*/  FMUL.FTZ R11, R0.reuse, R111 ;  /* 0x0000006f000b7220 */ /* 0x040fe40000410000 */
[C---:B------:R-:W-:Y:S03]  /*9280*/  HMMA.16816.F32 R4, R160.reuse, R12, R4 ;  /* 0x0000000ca004723c */ /* 0x040fe60000001804 */
[----:B------:R-:W-:Y:S02]  /*9290*/  LDSM.16.MT88.4 R108, [R236+UR4+0x3100] ;  /* 0x00310004ec6c783b */ /* 0x000fe40008004200 */
[----:B------:R-:W-:Y:S02]  /*92a0*/  FMUL.FTZ R27, R0, R127 ;  /* 0x0000007f001b7220 */ /* 0x000fe40000410000 */
[C---:B------:R-:W-:Y:S01]  /*92b0*/  FMUL.FTZ R12, R2.reuse, R112 ;  /* 0x00000070020c7220 */ /* 0x040fe20000410000 */
[C---:B------:R-:W-:Y:S04]  /*92c0*/  HMMA.16816.F32 R8, R160.reuse, R14, R8 ;  /* 0x0000000ea008723c */ /* 0x040fe80000001808 */
[----:B------:R-:W-:Y:S02]  /*92d0*/  FMUL.FTZ R13, R2, R113 ;  /* 0x00000071020d7220 */ /* 0x000fe40000410000 */
[C---:B------:R-:W-:Y:S01]  /*92e0*/  FMUL.FTZ R18, R0.reuse, R118 ;  /* 0x0000007600127220 */ /* 0x040fe20000410000 */
[----:B------:R-:W-:Y:S01]  /*92f0*/  MOV R118, R19 ;  /* 0x0000001300767202 */ /* 0x000fe20000000f00 */
[C---:B------:R-:W-:Y:S04]  /*9300*/  FMUL.FTZ R14, R0.reuse, R114 ;  /* 0x00000072000e7220 */ /* 0x040fe80000410000 */
[C---:B------:R-:W-:Y:S02]  /*9310*/  FMUL.FTZ R15, R0.reuse, R115 ;  /* 0x00000073000f7220 */ /* 0x040fe40000410000 */
[----:B------:R-:W-:Y:S01]  /*9320*/  LDSM.16.MT88.4 R112, [R101+0x3100] ;  /* 0x003100006570783b */ /* 0x000fe20000004200 */
[C---:B------:R-:W-:Y:S02]  /*9330*/  FMUL.FTZ R19, R0.reuse, R119 ;  /* 0x0000007700137220 */ /* 0x040fe40000410000 */
[----:B------:R-:W-:Y:S02]  /*9340*/  IMAD.MOV.U32 R119, RZ, RZ, R26 ;  /* 0x000000ffff777224 */ /* 0x000fe400078e001a */
        /* <DEDUP_REMOVED lines=12> */
[----:B------:R-:W-:Y:S01]  /*9410*/  FMUL.FTZ R24, R2, R124 ;  /* 0x0000007c02187220 */ /* 0x000fe20000410000 */
[----:B------:R-:W1:Y:S01]  /*9420*/  LDSM.16.MT88.4 R44, [R103+UR4+0x3100] ;  /* 0x00310004672c783b */ /* 0x000e620008004200 */
[----:B------:R-:W-:Y:S01]  /*9430*/  MOV R148, R121 ;  /* 0x0000007900947202 */ /* 0x000fe20000000f00 */
[C---:B------:R-:W-:Y:S01]  /*9440*/  FMUL.FTZ R35, R0.reuse, R135 ;  /* 0x0000008700237220 */ /* 0x040fe20000410000 */
[----:B------:R-:W-:Y:S01]  /*9450*/  MOV R135, R117 ;  /* 0x0000007500877202 */ /* 0x000fe20000000f00 */
[C---:B------:R-:W-:Y:S03]  /*9460*/  HMMA.16816.F32 R20, R160.reuse, R28, R20 ;  /* 0x0000001ca014723c */ /* 0x040fe60000001814 */
[----:B------:R-:W-:Y:S01]  /*9470*/  FMUL.FTZ R42, R0, R142 ;  /* 0x0000008e002a7220 */ /* 0x000fe20000410000 */
[----:B------:R-:W-:Y:S01]  /*9480*/  LDSM.16.MT88.4 R124, [R103+UR4+0x3900] ;  /* 0x00390004677c783b */ /* 0x000fe20008004200 */
[----:B------:R-:W-:Y:S02]  /*9490*/  IMAD.MOV.U32 R142, RZ, RZ, R118 ;  /* 0x000000ffff8e7224 */ /* 0x000fe400078e0076 */
[C---:B------:R-:W-:Y:S01]  /*94a0*/  FMUL.FTZ R28, R2.reuse, R128 ;  /* 0x00000080021c7220 */ /* 0x040fe20000410000 */
[C---:B------:R-:W-:Y:S04]  /*94b0*/  HMMA.16816.F32 R24, R160.reuse, R30, R24 ;  /* 0x0000001ea018723c */ /* 0x040fe80000001818 */
[----:B------:R-:W-:Y:S02]  /*94c0*/  FMUL.FTZ R29, R2, R129 ;  /* 0x00000081021d7220 */ /* 0x000fe40000410000 */
[C---:B------:R-:W-:Y:S01]  /*94d0*/  FMUL.FTZ R43, R0.reuse, R143 ;  /* 0x0000008f002b7220 */ /* 0x040fe20000410000 */
[----:B------:R-:W-:Y:S01]  /*94e0*/  MOV R143, R119 ;  /* 0x00000077008f7202 */ /* 0x000fe20000000f00 */
[C---:B------:R-:W-:Y:S01]  /*94f0*/  FMUL.FTZ R30, R0.reuse, R130 ;  /* 0x00000082001e7220 */ /* 0x040fe20000410000 */
[----:B------:R-:W-:Y:S03]  /*9500*/  LDSM.16.MT88.4 R116, [R102+0x900] ;  /* 0x000900006674783b */ /* 0x000fe60000004200 */
[C---:B------:R-:W-:Y:S02]  /*9510*/  FMUL.FTZ R31, R0.reuse, R131 ;  /* 0x00000083001f7220 */ /* 0x040fe40000410000 */
[C---:B------:R-:W-:Y:S01]  /*9520*/  FMUL.FTZ R50, R0.reuse, R150 ;  /* 0x0000009600327220 */ /* 0x040fe20000410000 */
[----:B------:R-:W-:Y:S01]  /*9530*/  MOV R150, R231 ;  /* 0x000000e700967202 */ /* 0x000fe20000000f00 */
[C---:B------:R-:W-:Y:S01]  /*9540*/  FMUL.FTZ R51, R0.reuse, R151 ;  /* 0x0000009700337220 */ /* 0x040fe20000410000 */
[----:B------:R-:W-:Y:S01]  /*9550*/  LDSM.16.MT88.4 R128, [R102+0x3900] ;  /* 0x003900006680783b */ /* 0x000fe20000004200 */
[----:B------:R-:W-:Y:S01]  /*9560*/  MOV R151, R234 ;  /* 0x000000ea00977202 */ /* 0x000fe20000000f00 */
[C---:B----4-:R-:W-:Y:S03]  /*9570*/  HMMA.16816.F32 R28, R160.reuse, R36, R28 ;  /* 0x00000024a01c723c */ /* 0x050fe6000000181c */
[C---:B------:R-:W-:Y:S02]  /*9580*/  FMUL.FTZ R54, R0.reuse, R54 ;  /* 0x0000003600367220 */ /* 0x040fe40000410000 */
[----:B------:R-:W-:Y:S02]  /*9590*/  FMUL.FTZ R55, R0, R55 ;  /* 0x0000003700377220 */ /* 0x000fe40000410000 */
[C---:B------:R-:W-:Y:S01]  /*95a0*/  FMUL.FTZ R36, R2.reuse, R136 ;  /* 0x0000008802247220 */ /* 0x040fe20000410000 */
[C---:B------:R-:W-:Y:S04]  /*95b0*/  HMMA.16816.F32 R32, R160.reuse, R38, R32 ;  /* 0x00000026a020723c */ /* 0x040fe80000001820 */
[----:B------:R-:W-:Y:S02]  /*95c0*/  FMUL.FTZ R37, R2, R137 ;  /* 0x0000008902257220 */ /* 0x000fe40000410000 */
[C---:B------:R-:W-:Y:S02]  /*95d0*/  FMUL.FTZ R58, R0.reuse, R58 ;  /* 0x0000003a003a7220 */ /* 0x040fe40000410000 */
[C---:B------:R-:W-:Y:S04]  /*95e0*/  FMUL.FTZ R38, R0.reuse, R138 ;  /* 0x0000008a00267220 */ /* 0x040fe80000410000 */
[C---:B------:R-:W-:Y:S01]  /*95f0*/  FMUL.FTZ R39, R0.reuse, R139 ;  /* 0x0000008b00277220 */ /* 0x040fe20000410000 */
[----:B------:R-:W-:Y:S01]  /*9600*/  MOV R139, R246 ;  /* 0x000000f6008b7202 */ /* 0x000fe20000000f00 */
[C---:B------:R-:W-:Y:S02]  /*9610*/  FMUL.FTZ R59, R0.reuse, R59 ;  /* 0x0000003b003b7220 */ /* 0x040fe40000410000 */
[C---:B------:R-:W-:Y:S02]  /*9620*/  FMUL.FTZ R62, R0.reuse, R62 ;  /* 0x0000003e003e7220 */ /* 0x040fe40000410000 */
[C---:B------:R-:W-:Y:S01]  /*9630*/  FMUL.FTZ R63, R0.reuse, R63 ;  /* 0x0000003f003f7220 */ /* 0x040fe20000410000 */
[C---:B-1----:R-:W-:Y:S03]  /*9640*/  HMMA.16816.F32 R36, R160.reuse, R44, R36 ;  /* 0x0000002ca024723c */ /* 0x042fe60000001824 */
[C---:B------:R-:W-:Y:S02]  /*9650*/  FMUL.FTZ R66, R0.reuse, R66 ;  /* 0x0000004200427220 */ /* 0x040fe40000410000 */
[----:B------:R-:W-:Y:S02]  /*9660*/  FMUL.FTZ R67, R0, R67 ;  /* 0x0000004300437220 */ /* 0x000fe40000410000 */
[C---:B------:R-:W-:Y:S01]  /*9670*/  FMUL.FTZ R44, R2.reuse, R144 ;  /* 0x00000090022c7220 */ /* 0x040fe20000410000 */
[C---:B------:R-:W-:Y:S04]  /*9680*/  HMMA.16816.F32 R40, R160.reuse, R46, R40 ;  /* 0x0000002ea028723c */ /* 0x040fe80000001828 */
[----:B------:R-:W-:Y:S02]  /*9690*/  FMUL.FTZ R45, R2, R145 ;  /* 0x00000091022d7220 */ /* 0x000fe40000410000 */
[C---:B------:R-:W-:Y:S02]  /*96a0*/  FMUL.FTZ R70, R0.reuse, R70 ;  /* 0x0000004600467220 */ /* 0x040fe40000410000 */
[C---:B------:R-:W-:Y:S04]  /*96b0*/  FMUL.FTZ R46, R0.reuse, R146 ;  /* 0x00000092002e7220 */ /* 0x040fe80000410000 */
[C---:B------:R-:W-:Y:S02]  /*96c0*/  FMUL.FTZ R47, R0.reuse, R147 ;  /* 0x00000093002f7220 */ /* 0x040fe40000410000 */
[C---:B------:R-:W-:Y:S02]  /*96d0*/  FMUL.FTZ R71, R0.reuse, R71 ;  /* 0x0000004700477220 */ /* 0x040fe40000410000 */
[C---:B------:R-:W-:Y:S02]  /*96e0*/  FMUL.FTZ R74, R0.reuse, R74 ;  /* 0x0000004a004a7220 */ /* 0x040fe40000410000 */
[----:B------:R-:W-:Y:S01]  /*96f0*/  FMUL.FTZ R75, R0, R75 ;  /* 0x0000004b004b7220 */ /* 0x000fe20000410000 */
[C---:B------:R-:W-:Y:S03]  /*9700*/  HMMA.16816.F32 R44, R160.reuse, R104, R44 ;  /* 0x00000068a02c723c */ /* 0x040fe6000000182c */
[----:B------:R-:W-:Y:S02]  /*9710*/  FMUL.FTZ R77, R2, R77 ;  /* 0x0000004d024d7220 */ /* 0x000fe40000410000 */
[C---:B------:R-:W-:Y:S02]  /*9720*/  FMUL.FTZ R78, R0.reuse, R78 ;  /* 0x0000004e004e7220 */ /* 0x040fe40000410000 */
[----:B------:R-:W-:Y:S01]  /*9730*/  FMUL.FTZ R79, R0, R79 ;  /* 0x0000004f004f7220 */ /* 0x000fe20000410000 */
[C---:B------:R-:W-:Y:S01]  /*9740*/  HMMA.16816.F32 R48, R160.reuse, R106, R48 ;  /* 0x0000006aa030723c */ /* 0x040fe20000001830 */
[----:B------:R-:W1:Y:S03]  /*9750*/  LDSM.16.MT88.4 R104, [R103+UR4+0x6100] ;  /* 0x006100046768783b */ /* 0x000e660008004200 */
[C---:B------:R-:W-:Y:S02]  /*9760*/  FMUL.FTZ R80, R2.reuse, R80 ;  /* 0x0000005002507220 */ /* 0x040fe40000410000 */
[----:B------:R-:W-:Y:S02]  /*9770*/  FMUL.FTZ R81, R2, R81 ;  /* 0x0000005102517220 */ /* 0x000fe40000410000 */
[C---:B------:R-:W-:Y:S04]  /*9780*/  HMMA.16816.F32 R52, R160.reuse, R108, R52 ;  /* 0x0000006ca034723c */ /* 0x040fe80000001834 */
[C---:B------:R-:W-:Y:S02]  /*9790*/  FMUL.FTZ R82, R0.reuse, R82 ;  /* 0x0000005200527220 */ /* 0x040fe40000410000 */
[----:B------:R-:W-:Y:S02]  /*97a0*/  FMUL.FTZ R83, R0, R83 ;  /* 0x0000005300537220 */ /* 0x000fe40000410000 */
[C---:B------:R-:W-:Y:S04]  /*97b0*/  HMMA.16816.F32 R56, R160.reuse, R110, R56 ;  /* 0x0000006ea038723c */ /* 0x040fe80000001838 */
[--C-:B------:R-:W-:Y:S02]  /*97c0*/  FFMA.FTZ R108, R166, c[0x0][0x2d0], -R164.reuse ;  /* 0x0000b400a66c7a23 */ /* 0x100fe400000108a4 */
[C---:B------:R-:W-:Y:S02]  /*97d0*/  FMUL.FTZ R84, R2.reuse, R84 ;  /* 0x0000005402547220 */ /* 0x040fe40000410000 */
[C---:B------:R-:W-:Y:S01]  /*97e0*/  HMMA.16816.F32 R60, R160.reuse, R112, R60 ;  /* 0x00000070a03c723c */ /* 0x040fe2000000183c */
[----:B------:R2:W-:Y:S03]  /*97f0*/  MUFU.EX2 R136, R108 ;  /* 0x0000006c00887308 */ /* 0x0005e60000000800 */
[----:B------:R-:W-:Y:S02]  /*9800*/  FMUL.FTZ R85, R2, R85 ;  /* 0x0000005502557220 */ /* 0x000fe40000410000 */
[C---:B------:R-:W-:Y:S02]  /*9810*/  FMUL.FTZ R86, R0.reuse, R86 ;  /* 0x0000005600567220 */ /* 0x040fe40000410000 */
[C---:B------:R-:W-:Y:S04]  /*9820*/  HMMA.16816.F32 R64, R160.reuse, R114, R64 ;  /* 0x00000072a040723c */ /* 0x040fe80000001840 */
[----:B------:R-:W-:Y:S01]  /*9830*/  FFMA.FTZ R112, R167, c[0x0][0x2d0], -R164 ;  /* 0x0000b400a7707a23 */ /* 0x000fe200000108a4 */
[----:B------:R-:W-:Y:S01]  /*9840*/  MOV R167, R244 ;  /* 0x000000f400a77202 */ /* 0x000fe20000000f00 */
[----:B------:R-:W-:Y:S02]  /*9850*/  FMUL.FTZ R87, R0, R87 ;  /* 0x0000005700577220 */ /* 0x000fe40000410000 */
[----:B------:R3:W-:Y:S01]  /*9860*/  MUFU.EX2 R138, R112 ;  /* 0x00000070008a7308 */ /* 0x0007e20000000800 */
[C---:B-1----:R-:W-:Y:S03]  /*9870*/  HMMA.16816.F32 R68, R160.reuse, R104, R68 ;  /* 0x00000068a044723c */ /* 0x042fe60000001844 */
[C---:B------:R-:W-:Y:S02]  /*9880*/  FMUL.FTZ R88, R2.reuse, R88 ;  /* 0x0000005802587220 */ /* 0x040fe40000410000 */
[----:B------:R-:W-:Y:S02]  /*9890*/  FMUL.FTZ R89, R2, R89 ;  /* 0x0000005902597220 */ /* 0x000fe40000410000 */
[----:B------:R-:W-:Y:S01]  /*98a0*/  FFMA.FTZ R104, R169, c[0x0][0x2d0], -R165 ;  /* 0x0000b400a9687a23 */ /* 0x000fe200000108a5 */
[C---:B------:R-:W-:Y:S01]  /*98b0*/  HMMA.16816.F32 R72, R160.reuse, R106, R72 ;  /* 0x0000006aa048723c */ /* 0x040fe20000001848 */
[----:B--2---:R-:W1:Y:S02]  /*98c0*/  LDSM.16.MT88.4 R108, [R102+0x6100] ;  /* 0x00610000666c783b */ /* 0x004e640000004200 */
[----:B------:R2:W-:Y:S01]  /*98d0*/  MUFU.EX2 R141, R104 ;  /* 0x00000068008d7308 */ /* 0x0005e20000000800 */
[----:B------:R-:W-:Y:S02]  /*98e0*/  IMAD.MOV.U32 R169, RZ, RZ, R122 ;  /* 0x000000ffffa97224 */ /* 0x000fe400078e007a */
[C---:B------:R-:W-:Y:S02]  /*98f0*/  FMUL.FTZ R90, R0.reuse, R90 ;  /* 0x0000005a005a7220 */ /* 0x040fe40000410000 */
[----:B------:R-:W-:Y:S04]  /*9900*/  FMUL.FTZ R91, R0, R91 ;  /* 0x0000005b005b7220 */ /* 0x000fe80000410000 */
[----:B------:R-:W-:Y:S02]  /*9910*/  IMAD.MOV.U32 R137, RZ, RZ, R245 ;  /* 0x000000ffff897224 */ /* 0x000fe400078e00f5 */
[----:B------:R-:W-:Y:S02]  /*9920*/  FMUL.FTZ R92, R2, R92 ;  /* 0x0000005c025c7220 */ /* 0x000fe40000410000 */
[----:B---3--:R-:W-:Y:S01]  /*9930*/  FFMA.FTZ R112, R168, c[0x0][0x2d0], -R165 ;  /* 0x0000b400a8707a23 */ /* 0x008fe200000108a5 */
[----:B------:R-:W-:Y:S01]  /*9940*/  MOV R168, R120 ;  /* 0x0000007800a87202 */ /* 0x000fe20000000f00 */
[----:B------:R-:W-:Y:S01]  /*9950*/  FMUL.FTZ R93, R2, R93 ;  /* 0x0000005d025d7220 */ /* 0x000fe20000410000 */
[----:B------:R-:W-:Y:S01]  /*9960*/  LDSM.16.MT88.4 R120, [R101+0x900] ;  /* 0x000900006578783b */ /* 0x000fe20000004200 */
[----:B------:R3:W4:Y:S01]  /*9970*/  MUFU.EX2 R134, R112 ;  /* 0x0000007000867308 */ /* 0x0007220000000800 */
[C---:B------:R-:W-:Y:S02]  /*9980*/  FMUL.FTZ R94, R0.reuse, R94 ;  /* 0x0000005e005e7220 */ /* 0x040fe40000410000 */
[----:B------:R-:W-:Y:S02]  /*9990*/  FMUL.FTZ R95, R0, R95 ;  /* 0x0000005f005f7220 */ /* 0x000fe40000410000 */
[----:B------:R-:W-:Y:S02]  /*99a0*/  FMUL.FTZ R96, R2, R96 ;  /* 0x0000006002607220 */ /* 0x000fe40000410000 */
[----:B--2---:R-:W-:Y:S02]  /*99b0*/  FFMA.FTZ R104, R170, c[0x0][0x2d0], -R164 ;  /* 0x0000b400aa687a23 */ /* 0x004fe400000108a4 */
[----:B------:R-:W-:Y:S02]  /*99c0*/  IMAD.MOV.U32 R170, RZ, RZ, R194 ;  /* 0x000000ffffaa7224 */ /* 0x000fe400078e00c2 */
[----:B------:R2:W-:Y:S01]  /*99d0*/  MUFU.EX2 R144, R104 ;  /* 0x0000006800907308 */ /* 0x0005e20000000800 */
[----:B------:R-:W-:Y:S02]  /*99e0*/  FMUL.FTZ R97, R2, R97 ;  /* 0x0000006102617220 */ /* 0x000fe40000410000 */
[C---:B------:R-:W-:Y:S02]  /*99f0*/  FMUL.FTZ R98, R0.reuse, R98 ;  /* 0x0000006200627220 */ /* 0x040fe40000410000 */
[----:B------:R-:W-:Y:S02]  /*9a00*/  FMUL.FTZ R99, R0, R99 ;  /* 0x0000006300637220 */ /* 0x000fe40000410000 */
[----:B------:R-:W-:Y:S01]  /*9a10*/  IMAD.MOV.U32 R166, RZ, RZ, R241 ;  /* 0x000000ffffa67224 */ /* 0x000fe200078e00f1 */
[C---:B-1----:R-:W-:Y:S01]  /*9a20*/  HMMA.16816.F32 R76, R160.reuse, R108, R76 ;  /* 0x0000006ca04c723c */ /* 0x042fe2000000184c */
[----:B---3--:R-:W1:Y:S06]  /*9a30*/  LDSM.16.MT88.4 R112, [R236+UR4+0x6100] ;  /* 0x00610004ec70783b */ /* 0x008e6c0008004200 */
[--C-:B------:R-:W-:Y:S01]  /*9a40*/  FFMA.FTZ R108, R171, c[0x0][0x2d0], -R164.reuse ;  /* 0x0000b400ab6c7a23 */ /* 0x100fe200000108a4 */
[C---:B------:R-:W-:Y:S03]  /*9a50*/  HMMA.16816.F32 R80, R160.reuse, R110, R80 ;  /* 0x0000006ea050723c */ /* 0x040fe60000001850 */
[----:B------:R3:W5:Y:S01]  /*9a60*/  MUFU.EX2 R147, R108 ;  /* 0x0000006c00937308 */ /* 0x0007620000000800 */
[----:B------:R-:W-:Y:S01]  /*9a70*/  MOV R171, R192 ;  /* 0x000000c000ab7202 */ /* 0x000fe20000000f00 */
[----:B--2---:R-:W2:Y:S01]  /*9a80*/  LDSM.16.MT88.4 R104, [R101+0x6100] ;  /* 0x006100006568783b */ /* 0x004ea20000004200 */
[--C-:B---3--:R-:W-:Y:S07]  /*9a90*/  FFMA.FTZ R108, R172, c[0x0][0x2d0], -R165.reuse ;  /* 0x0000b400ac6c7a23 */ /* 0x108fee00000108a5 */
[----:B------:R3:W-:Y:S01]  /*9aa0*/  MUFU.EX2 R145, R108 ;  /* 0x0000006c00917308 */ /* 0x0007e20000000800 */
[C---:B-1----:R-:W-:Y:S07]  /*9ab0*/  HMMA.16816.F32 R84, R160.reuse, R112, R84 ;  /* 0x00000070a054723c */ /* 0x042fee0000001854 */
[--C-:B------:R-:W-:Y:S01]  /*9ac0*/  FFMA.FTZ R112, R173, c[0x0][0x2d0], -R165.reuse ;  /* 0x0000b400ad707a23 */ /* 0x100fe200000108a5 */
[C---:B------:R-:W-:Y:S03]  /*9ad0*/  HMMA.16816.F32 R88, R160.reuse, R114, R88 ;  /* 0x00000072a058723c */ /* 0x040fe60000001858 */
[----:B------:R1:W1:Y:S05]  /*9ae0*/  MUFU.EX2 R146, R112 ;  /* 0x0000007000927308 */ /* 0x00026a0000000800 */
[C---:B--2---:R-:W-:Y:S01]  /*9af0*/  HMMA.16816.F32 R92, R160.reuse, R104, R92 ;  /* 0x00000068a05c723c */ /* 0x044fe2000000185c */
[----:B---3--:R-:W2:Y:S06]  /*9b00*/  LDSM.16.MT88.4 R108, [R103+UR4+0x900] ;  /* 0x00090004676c783b */ /* 0x008eac0008004200 */
[----:B----4-:R-:W-:Y:S01]  /*9b10*/  F2FP.PACK_AB R105, R141, R134 ;  /* 0x000000868d69723e */ /* 0x010fe200000000ff */
[----:B------:R-:W-:Y:S04]  /*9b20*/  HMMA.16816.F32 R96, R160, R106, R96 ;  /* 0x0000006aa060723c */ /* 0x000fe80000001860 */
[----:B------:R-:W-:Y:S03]  /*9b30*/  F2FP.PACK_AB R104, R138, R136 ;  /* 0x000000888a68723e */ /* 0x000fe600000000ff */
[----:B-----5:R-:W-:Y:S01]  /*9b40*/  F2FP.PACK_AB R106, R147, R144 ;  /* 0x00000090936a723e */ /* 0x020fe200000000ff */
[----:B-1----:R-:W1:Y:S01]  /*9b50*/  LDSM.16.MT88.4 R112, [R236+UR4+0x900] ;  /* 0x00090004ec70783b */ /* 0x002e620008004200 */
        /* <DEDUP_REMOVED lines=10> */
[C---:B------:R-:W-:Y:S07]  /*9c00*/  HMMA.16816.F32 R28, R104.reuse, R120, R28 ;  /* 0x00000078681c723c */ /* 0x040fee000000181c */
[--C-:B------:R-:W-:Y:S01]  /*9c10*/  FFMA.FTZ R120, R174, c[0x0][0x2d0], -R164.reuse ;  /* 0x0000b400ae787a23 */ /* 0x100fe200000108a4 */
[C---:B------:R-:W-:Y:S03]  /*9c20*/  HMMA.16816.F32 R32, R104.reuse, R122, R32 ;  /* 0x0000007a6820723c */ /* 0x040fe60000001820 */
[----:B------:R4:W-:Y:S05]  /*9c30*/  MUFU.EX2 R246, R120 ;  /* 0x0000007800f67308 */ /* 0x0009ea0000000800 */
[C---:B------:R-:W-:Y:S08]  /*9c40*/  HMMA.16816.F32 R36, R104.reuse, R124, R36 ;  /* 0x0000007c6824723c */ /* 0x040ff00000001824 */
[C---:B------:R-:W-:Y:S01]  /*9c50*/  HMMA.16816.F32 R40, R104.reuse, R126, R40 ;  /* 0x0000007e6828723c */ /* 0x040fe20000001828 */
[----:B------:R-:W-:Y:S07]  /*9c60*/  LDSM.16.MT88.4 R124, [R101+0x6900] ;  /* 0x00690000657c783b */ /* 0x000fee0000004200 */
[C---:B------:R-:W-:Y:S01]  /*9c70*/  HMMA.16816.F32 R44, R104.reuse, R128, R44 ;  /* 0x00000080682c723c */ /* 0x040fe2000000182c */
[----:B----4-:R-:W4:Y:S07]  /*9c80*/  LDSM.16.MT88.4 R120, [R102+0x6900] ;  /* 0x006900006678783b */ /* 0x010f2e0000004200 */
[C---:B------:R-:W-:Y:S01]  /*9c90*/  HMMA.16816.F32 R48, R104.reuse, R130, R48 ;  /* 0x000000826830723c */ /* 0x040fe20000001830 */
[----:B------:R-:W-:Y:S07]  /*9ca0*/  LDSM.16.MT88.4 R128, [R236+UR4+0x4100] ;  /* 0x00410004ec80783b */ /* 0x000fee0008004200 */
[C---:B--2---:R-:W-:Y:S07]  /*9cb0*/  HMMA.16816.F32 R52, R104.reuse, R108, R52 ;  /* 0x0000006c6834723c */ /* 0x044fee0000001834 */
[--C-:B------:R-:W-:Y:S01]  /*9cc0*/  FFMA.FTZ R108, R175, c[0x0][0x2d0], -R164.reuse ;  /* 0x0000b400af6c7a23 */ /* 0x100fe200000108a4 */
[C---:B------:R-:W-:Y:S03]  /*9cd0*/  HMMA.16816.F32 R56, R104.reuse, R110, R56 ;  /* 0x0000006e6838723c */ /* 0x040fe60000001838 */
[----:B------:R2:W5:Y:S05]  /*9ce0*/  MUFU.EX2 R245, R108 ;  /* 0x0000006c00f57308 */ /* 0x00056a0000000800 */
[C---:B---3--:R-:W-:Y:S07]  /*9cf0*/  HMMA.16816.F32 R60, R104.reuse, R116, R60 ;  /* 0x00000074683c723c */ /* 0x048fee000000183c */
[--C-:B------:R-:W-:Y:S01]  /*9d00*/  FFMA.FTZ R116, R177, c[0x0][0x2d0], -R165.reuse ;  /* 0x0000b400b1747a23 */ /* 0x100fe200000108a5 */
[C---:B------:R-:W-:Y:S03]  /*9d10*/  HMMA.16816.F32 R64, R104.reuse, R118, R64 ;  /* 0x000000766840723c */ /* 0x040fe60000001840 */
[----:B------:R3:W-:Y:S05]  /*9d20*/  MUFU.EX2 R243, R116 ;  /* 0x0000007400f37308 */ /* 0x0007ea0000000800 */
[C---:B-1----:R-:W-:Y:S04]  /*9d30*/  HMMA.16816.F32 R68, R104.reuse, R112, R68 ;  /* 0x000000706844723c */ /* 0x042fe80000001844 */
[--C-:B--2---:R-:W-:Y:S03]  /*9d40*/  FFMA.FTZ R108, R176, c[0x0][0x2d0], -R165.reuse ;  /* 0x0000b400b06c7a23 */ /* 0x104fe600000108a5 */
[--C-:B------:R-:W-:Y:S01]  /*9d50*/  FFMA.FTZ R112, R179, c[0x0][0x2d0], -R164.reuse ;  /* 0x0000b400b3707a23 */ /* 0x100fe200000108a4 */
[C---:B------:R-:W-:Y:S01]  /*9d60*/  HMMA.16816.F32 R72, R104.reuse, R114, R72 ;  /* 0x000000726848723c */ /* 0x040fe20000001848 */
[----:B------:R1:W2:Y:S07]  /*9d70*/  MUFU.EX2 R244, R108 ;  /* 0x0000006c00f47308 */ /* 0x0002ae0000000800 */
[C---:B----4-:R-:W-:Y:S03]  /*9d80*/  HMMA.16816.F32 R76, R104.reuse, R120, R76 ;  /* 0x00000078684c723c */ /* 0x050fe6000000184c */
[----:B------:R4:W-:Y:S01]  /*9d90*/  MUFU.EX2 R241, R112 ;  /* 0x0000007000f17308 */ /* 0x0009e20000000800 */
[--C-:B---3--:R-:W-:Y:S03]  /*9da0*/  FFMA.FTZ R116, R178, c[0x0][0x2d0], -R164.reuse ;  /* 0x0000b400b2747a23 */ /* 0x108fe600000108a4 */
[--C-:B------:R-:W-:Y:S01]  /*9db0*/  FFMA.FTZ R120, R181, c[0x0][0x2d0], -R165.reuse ;  /* 0x0000b400b5787a23 */ /* 0x100fe200000108a5 */
[C---:B------:R-:W-:Y:S05]  /*9dc0*/  HMMA.16816.F32 R80, R104.reuse, R122, R80 ;  /* 0x0000007a6850723c */ /* 0x040fea0000001850 */
[----:B------:R3:W2:Y:S01]  /*9dd0*/  MUFU.EX2 R242, R116 ;  /* 0x0000007400f27308 */ /* 0x0006a20000000800 */
[----:B-1----:R-:W1:Y:S09]  /*9de0*/  LDSM.16.MT88.4 R108, [R236+UR4+0x6900] ;  /* 0x00690004ec6c783b */ /* 0x002e720008004200 */
[----:B------:R2:W-:Y:S01]  /*9df0*/  MUFU.EX2 R234, R120 ;  /* 0x0000007800ea7308 */ /* 0x0005e20000000800 */
[--C-:B----4-:R-:W-:Y:S09]  /*9e00*/  FFMA.FTZ R112, R180, c[0x0][0x2d0], -R165.reuse ;  /* 0x0000b400b4707a23 */ /* 0x110ff200000108a5 */
[----:B------:R4:W1:Y:S01]  /*9e10*/  MUFU.EX2 R231, R112 ;  /* 0x0000007000e77308 */ /* 0x0008620000000800 */
[----:B---3--:R-:W-:Y:S08]  /*9e20*/  LDSM.16.MT88.4 R116, [R102+0x1100] ;  /* 0x001100006674783b */ /* 0x008ff00000004200 */
[----:B--2---:R-:W-:Y:S01]  /*9e30*/  LDSM.16.MT88.4 R120, [R101+0x1100] ;  /* 0x001100006578783b */ /* 0x004fe20000004200 */
[C---:B-1----:R-:W-:Y:S07]  /*9e40*/  HMMA.16816.F32 R84, R104.reuse, R108, R84 ;  /* 0x0000006c6854723c */ /* 0x042fee0000001854 */
[----:B----4-:R-:W1:Y:S01]  /*9e50*/  LDSM.16.MT88.4 R112, [R103+UR4+0x1100] ;  /* 0x001100046770783b */ /* 0x010e620008004200 */
[C---:B------:R-:W-:Y:S07]  /*9e60*/  HMMA.16816.F32 R88, R104.reuse, R110, R88 ;  /* 0x0000006e6858723c */ /* 0x040fee0000001858 */
[----:B------:R-:W2:Y:S01]  /*9e70*/  LDSM.16.MT88.4 R108, [R236+UR4+0x1100] ;  /* 0x00110004ec6c783b */ /* 0x000ea20008004200 */
        /* <DEDUP_REMOVED lines=16> */
[C---:B------:R-:W-:Y:S07]  /*9f80*/  HMMA.16816.F32 R28, R104.reuse, R120, R28 ;  /* 0x00000078681c723c */ /* 0x040fee000000181c */
[--C-:B------:R-:W-:Y:S01]  /*9f90*/  FFMA.FTZ R120, R182, c[0x0][0x2d0], -R164.reuse ;  /* 0x0000b400b6787a23 */ /* 0x100fe200000108a4 */
[C---:B------:R-:W-:Y:S03]  /*9fa0*/  HMMA.16816.F32 R32, R104.reuse, R122, R32 ;  /* 0x0000007a6820723c */ /* 0x040fe60000001820 */
[----:B------:R4:W-:Y:S05]  /*9fb0*/  MUFU.EX2 R192, R120 ;  /* 0x0000007800c07308 */ /* 0x0009ea0000000800 */
[C---:B-1----:R-:W-:Y:S08]  /*9fc0*/  HMMA.16816.F32 R36, R104.reuse, R112, R36 ;  /* 0x000000706824723c */ /* 0x042ff00000001824 */
[C---:B------:R-:W-:Y:S01]  /*9fd0*/  HMMA.16816.F32 R40, R104.reuse, R114, R40 ;  /* 0x000000726828723c */ /* 0x040fe20000001828 */
[----:B------:R-:W1:Y:S07]  /*9fe0*/  LDSM.16.MT88.4 R112, [R102+0x7100] ;  /* 0x007100006670783b */ /* 0x000e6e0000004200 */
[C---:B------:R-:W-:Y:S01]  /*9ff0*/  HMMA.16816.F32 R44, R104.reuse, R124, R44 ;  /* 0x0000007c682c723c */ /* 0x040fe2000000182c */
[----:B----4-:R-:W4:Y:S07]  /*a000*/  LDSM.16.MT88.4 R120, [R236+UR4+0x7100] ;  /* 0x00710004ec78783b */ /* 0x010f2e0008004200 */
        /* <DEDUP_REMOVED lines=8> */
[----:B------:R3:W5:Y:S05]  /*a090*/  MUFU.EX2 R195, R116 ;  /* 0x0000007400c37308 */ /* 0x00076a0000000800 */
[C---:B--2---:R-:W-:Y:S07]  /*a0a0*/  HMMA.16816.F32 R68, R104.reuse, R108, R68 ;  /* 0x0000006c6844723c */ /* 0x044fee0000001844 */
[--C-:B------:R-:W-:Y:S01]  /*a0b0*/  FFMA.FTZ R108, R228, c[0x0][0x2d0], -R165.reuse ;  /* 0x0000b400e46c7a23 */ /* 0x100fe200000108a5 */
[C---:B------:R-:W-:Y:S04]  /*a0c0*/  HMMA.16816.F32 R72, R104.reuse, R110, R72 ;  /* 0x0000006e6848723c */ /* 0x040fe80000001848 */
[----:B------:R-:W-:Y:S04]  /*a0d0*/  MOV R228, R132 ;  /* 0x0000008400e47202 */ /* 0x000fe80000000f00 */
[C---:B-1----:R-:W-:Y:S04]  /*a0e0*/  HMMA.16816.F32 R76, R104.reuse, R112, R76 ;  /* 0x00000070684c723c */ /* 0x042fe8000000184c */
[--C-:B---3--:R-:W-:Y:S02]  /*a0f0*/  FFMA.FTZ R116, R193, c[0x0][0x2d0], -R165.reuse ;  /* 0x0000b400c1747a23 */ /* 0x108fe400000108a5 */
[----:B------:R1:W-:Y:S02]  /*a100*/  MUFU.EX2 R193, R108 ;  /* 0x0000006c00c17308 */ /* 0x0003e40000000800 */
[C---:B------:R-:W-:Y:S01]  /*a110*/  HMMA.16816.F32 R80, R104.reuse, R114, R80 ;  /* 0x000000726850723c */ /* 0x040fe20000001850 */
[----:B------:R-:W-:Y:S07]  /*a120*/  LDSM.16.MT88.4 R112, [R102+0x1900] ;  /* 0x001900006670783b */ /* 0x000fee0000004200 */
[C---:B----4-:R-:W-:Y:S01]  /*a130*/  HMMA.16816.F32 R84, R104.reuse, R120, R84 ;  /* 0x000000786854723c */ /* 0x050fe20000001854 */
[----:B------:R2:W2:Y:S06]  /*a140*/  MUFU.EX2 R194, R116 ;  /* 0x0000007400c27308 */ /* 0x0004ac0000000800 */
[--C-:B------:R-:W-:Y:S01]  /*a150*/  FFMA.FTZ R120, R238, c[0x0][0x2d0], -R165.reuse ;  /* 0x0000b400ee787a23 */ /* 0x100fe200000108a5 */
[C---:B------:R-:W-:Y:S03]  /*a160*/  HMMA.16816.F32 R88, R104.reuse, R122, R88 ;  /* 0x0000007a6858723c */ /* 0x040fe60000001858 */
[----:B------:R4:W-:Y:S01]  /*a170*/  MUFU.EX2 R181, R120 ;  /* 0x0000007800b57308 */ /* 0x0009e20000000800 */
[----:B------:R-:W-:Y:S01]  /*a180*/  MOV R238, R141 ;  /* 0x0000008d00ee7202 */ /* 0x000fe20000000f00 */
[--C-:B-1----:R-:W-:Y:S01]  /*a190*/  FFMA.FTZ R108, R229, c[0x0][0x2d0], -R164.reuse ;  /* 0x0000b400e56c7a23 */ /* 0x102fe200000108a4 */
[----:B------:R-:W-:Y:S02]  /*a1a0*/  MOV R229, R147 ;  /* 0x0000009300e57202 */ /* 0x000fe40000000f00 */
[----:B------:R-:W4:Y:S05]  /*a1b0*/  LDL.LU R147, [R1+0xc] ;  /* 0x00000c0001937983 */ /* 0x000f2a0000300800 */
[----:B------:R1:W-:Y:S01]  /*a1c0*/  MUFU.EX2 R183, R108 ;  /* 0x0000006c00b77308 */ /* 0x0003e20000000800 */
[----:B--2---:R-:W2:Y:S08]  /*a1d0*/  LDSM.16.MT88.4 R116, [R101+0x7100] ;  /* 0x007100006574783b */ /* 0x004eb00000004200 */
[----:B----4-:R-:W-:Y:S01]  /*a1e0*/  LDSM.16.MT88.4 R120, [R236+UR4+0x1900] ;  /* 0x00190004ec78783b */ /* 0x010fe20008004200 */
[----:B-1----:R-:W-:Y:S01]  /*a1f0*/  FFMA.FTZ R108, R230, c[0x0][0x2d0], -R164 ;  /* 0x0000b400e66c7a23 */ /* 0x002fe200000108a4 */
[----:B------:R-:W-:Y:S02]  /*a200*/  MOV R230, R145 ;  /* 0x0000009100e67202 */ /* 0x000fe40000000f00 */
[----:B------:R-:W-:Y:S01]  /*a210*/  MOV R145, R133 ;  /* 0x0000008500917202 */ /* 0x000fe20000000f00 */
[----:B------:R1:W4:Y:S01]  /*a220*/  MUFU.EX2 R182, R108 ;  /* 0x0000006c00b67308 */ /* 0x0003220000000800 */
[C---:B--2---:R-:W-:Y:S08]  /*a230*/  HMMA.16816.F32 R92, R104.reuse, R116, R92 ;  /* 0x00000074685c723c */ /* 0x044ff0000000185c */
[----:B------:R-:W-:Y:S01]  /*a240*/  HMMA.16816.F32 R96, R104, R118, R96 ;  /* 0x000000766860723c */ /* 0x000fe20000001860 */
[----:B------:R-:W-:Y:S03]  /*a250*/  LDSM.16.MT88.4 R116, [R102+0x4900] ;  /* 0x004900006674783b */ /* 0x000fe60000004200 */
[--C-:B-1----:R-:W-:Y:S02]  /*a260*/  FFMA.FTZ R108, R235, c[0x0][0x2d0], -R165.reuse ;  /* 0x0000b400eb6c7a23 */ /* 0x102fe400000108a5 */
[----:B------:R-:W-:Y:S01]  /*a270*/  IMAD.MOV.U32 R235, RZ, RZ, R144 ;  /* 0x000000ffffeb7224 */ /* 0x000fe200078e0090 */
[----:B-----5:R-:W-:Y:S01]  /*a280*/  F2FP.PACK_AB R104, R195, R192 ;  /* 0x000000c0c368723e */ /* 0x020fe200000000ff */
[----:B------:R1:W2:Y:S01]  /*a290*/  MUFU.EX2 R180, R108 ;  /* 0x0000006c00b47308 */ /* 0x0002a20000000800 */
[----:B------:R-:W-:Y:S03]  /*a2a0*/  F2FP.PACK_AB R105, R193, R194 ;  /* 0x000000c2c169723e */ /* 0x000fe600000000ff */
[----:B----4-:R-:W-:Y:S02]  /*a2b0*/  F2FP.PACK_AB R106, R182, R183 ;  /* 0x000000b7b66a723e */ /* 0x010fe400000000ff */
[----:B------:R-:W-:Y:S01]  /*a2c0*/  MOV R144, R142 ;  /* 0x0000008e00907202 */ /* 0x000fe20000000f00 */
        /* <DEDUP_REMOVED lines=9> */
[----:B------:R-:W-:Y:S01]  /*a360*/  FFMA.FTZ R120, R248, c[0x0][0x2d0], -R164 ;  /* 0x0000b400f8787a23 */ /* 0x000fe200000108a4 */
[C---:B------:R-:W-:Y:S03]  /*a370*/  HMMA.16816.F32 R24, R104.reuse, R122, R24 ;  /* 0x0000007a6818723c */ /* 0x040fe60000001818 */
        /* <DEDUP_REMOVED lines=9> */
[----:B------:R-:W-:Y:S04]  /*a410*/  IMAD.MOV.U32 R252, RZ, RZ, R134 ;  /* 0x000000fffffc7224 */ /* 0x000fe800078e0086 */
[C---:B------:R-:W-:Y:S07]  /*a420*/  HMMA.16816.F32 R44, R104.reuse, R116, R44 ;  /* 0x00000074682c723c */ /* 0x040fee000000182c */
[--C-:B------:R-:W-:Y:S01]  /*a430*/  FFMA.FTZ R116, R249, c[0x0][0x2d0], -R164.reuse ;  /* 0x0000b400f9747a23 */ /* 0x100fe200000108a4 */
[C---:B------:R-:W-:Y:S01]  /*a440*/  HMMA.16816.F32 R48, R104.reuse, R118, R48 ;  /* 0x000000766830723c */ /* 0x040fe20000001830 */
[----:B------:R-:W3:Y:S02]  /*a450*/  LDL.64 R248, [R1+0x30] ;  /* 0x0000300001f87983 */ /* 0x000ee40000100a00 */
[----:B------:R2:W2:Y:S05]  /*a460*/  MUFU.EX2 R179, R116 ;  /* 0x0000007400b37308 */ /* 0x0004aa0000000800 */
[C---:B-1----:R-:W-:Y:S01]  /*a470*/  HMMA.16816.F32 R52, R104.reuse, R108, R52 ;  /* 0x0000006c6834723c */ /* 0x042fe20000001834 */
[----:B-----5:R-:W-:Y:S06]  /*a480*/  LDSM.16.MT88.4 R128, [R236+UR4+0x5100] ;  /* 0x00510004ec80783b */ /* 0x020fec0008004200 */
[--C-:B------:R-:W-:Y:S01]  /*a490*/  FFMA.FTZ R108, R247, c[0x0][0x2d0], -R165.reuse ;  /* 0x0000b400f76c7a23 */ /* 0x100fe200000108a5 */
[C---:B------:R-:W-:Y:S03]  /*a4a0*/  HMMA.16816.F32 R56, R104.reuse, R110, R56 ;  /* 0x0000006e6838723c */ /* 0x040fe60000001838 */
[----:B------:R1:W-:Y:S01]  /*a4b0*/  MUFU.EX2 R176, R108 ;  /* 0x0000006c00b07308 */ /* 0x0003e20000000800 */
[----:B------:R-:W-:Y:S02]  /*a4c0*/  MOV R247, R138 ;  /* 0x0000008a00f77202 */ /* 0x000fe40000000f00 */
[----:B------:R-:W-:Y:S02]  /*a4d0*/  MOV R138, R137 ;  /* 0x00000089008a7202 */ /* 0x000fe40000000f00 */
[C---:B--2---:R-:W-:Y:S04]  /*a4e0*/  HMMA.16816.F32 R60, R104.reuse, R112, R60 ;  /* 0x00000070683c723c */ /* 0x044fe8000000183c */
[--C-:B------:R-:W-:Y:S01]  /*a4f0*/  FFMA.FTZ R116, R250, c[0x0][0x2d0], -R165.reuse ;  /* 0x0000b400fa747a23 */ /* 0x100fe200000108a5 */
[----:B------:R-:W-:Y:S02]  /*a500*/  MOV R137, R135 ;  /* 0x0000008700897202 */ /* 0x000fe40000000f00 */
[--C-:B------:R-:W-:Y:S01]  /*a510*/  FFMA.FTZ R112, R171, c[0x0][0x2d0], -R164.reuse ;  /* 0x0000b400ab707a23 */ /* 0x100fe200000108a4 */
[C---:B------:R-:W-:Y:S01]  /*a520*/  HMMA.16816.F32 R64, R104.reuse, R114, R64 ;  /* 0x000000726840723c */ /* 0x040fe20000001840 */
[----:B------:R2:W5:Y:S01]  /*a530*/  MUFU.EX2 R174, R116 ;  /* 0x0000007400ae7308 */ /* 0x0005620000000800 */
[----:B------:R-:W-:Y:S06]  /*a540*/  LDSM.16.MT88.4 R132, [R101+0x2900] ;  /* 0x002900006584783b */ /* 0x000fec0000004200 */
[C---:B----4-:R-:W-:Y:S03]  /*a550*/  HMMA.16816.F32 R68, R104.reuse, R120, R68 ;  /* 0x000000786844723c */ /* 0x050fe60000001844 */
[----:B------:R4:W-:Y:S01]  /*a560*/  MUFU.EX2 R177, R112 ;  /* 0x0000007000b17308 */ /* 0x0009e20000000800 */
[----:B-1----:R-:W-:Y:S04]  /*a570*/  LDSM.16.MT88.4 R108, [R236+UR4+0x7900] ;  /* 0x00790004ec6c783b */ /* 0x002fe80008004200 */
[C---:B------:R-:W-:Y:S04]  /*a580*/  HMMA.16816.F32 R72, R104.reuse, R122, R72 ;  /* 0x0000007a6848723c */ /* 0x040fe80000001848 */
[----:B------:R-:W-:Y:S08]  /*a590*/  LDSM.16.MT88.4 R120, [R102+0x2100] ;  /* 0x002100006678783b */ /* 0x000ff00000004200 */
[----:B--2---:R-:W1:Y:S01]  /*a5a0*/  LDSM.16.MT88.4 R116, [R102+0x7900] ;  /* 0x007900006674783b */ /* 0x004e620000004200 */
[----:B----4-:R-:W-:Y:S04]  /*a5b0*/  FFMA.FTZ R112, R170, c[0x0][0x2d0], -R164 ;  /* 0x0000b400aa707a23 */ /* 0x010fe800000108a4 */
[----:B------:R2:W4:Y:S01]  /*a5c0*/  MUFU.EX2 R175, R112 ;  /* 0x0000007000af7308 */ /* 0x0005220000000800 */
[----:B------:R-:W-:Y:S01]  /*a5d0*/  FFMA.FTZ R2, R2, R147, R228 ;  /* 0x0000009302027223 */ /* 0x000fe200000100e4 */
[----:B------:R-:W-:Y:S01]  /*a5e0*/  MOV R228, R146 ;  /* 0x0000009200e47202 */ /* 0x000fe20000000f00 */
[--C-:B--2---:R-:W-:Y:S02]  /*a5f0*/  FFMA.FTZ R112, R251, c[0x0][0x2d0], -R165.reuse ;  /* 0x0000b400fb707a23 */ /* 0x104fe400000108a5 */
[----:B------:R-:W2:Y:S05]  /*a600*/  LDL.64 R250, [R1+0x18] ;  /* 0x0000180001fa7983 */ /* 0x000eaa0000100a00 */
        /* <DEDUP_REMOVED lines=12> */
[----:B-----5:R-:W-:Y:S03]  /*a6d0*/  F2FP.PACK_AB R105, R176, R174 ;  /* 0x000000aeb069723e */ /* 0x020fe600000000ff */
[----:B------:R-:W-:Y:S02]  /*a6e0*/  F2FP.PACK_AB R106, R175, R177 ;  /* 0x000000b1af6a723e */ /* 0x000fe400000000ff */
        /* <DEDUP_REMOVED lines=17> */
[----:B------:R-:W-:Y:S01]  /*a800*/  FFMA.FTZ R124, R169, c[0x0][0x2d0], -R164 ;  /* 0x0000b400a97c7a23 */ /* 0x000fe200000108a4 */
[C---:B------:R-:W-:Y:S03]  /*a810*/  HMMA.16816.F32 R48, R104.reuse, R126, R48 ;  /* 0x0000007e6830723c */ /* 0x040fe60000001830 */
[----:B------:R1:W-:Y:S05]  /*a820*/  MUFU.EX2 R171, R124 ;  /* 0x0000007c00ab7308 */ /* 0x0003ea0000000800 */
[C---:B------:R-:W-:Y:S07]  /*a830*/  HMMA.16816.F32 R52, R104.reuse, R128, R52 ;  /* 0x000000806834723c */ /* 0x040fee0000001834 */
[----:B------:R-:W-:Y:S01]  /*a840*/  MOV R128, R143 ;  /* 0x0000008f00807202 */ /* 0x000fe20000000f00 */
[C---:B------:R-:W-:Y:S04]  /*a850*/  HMMA.16816.F32 R56, R104.reuse, R130, R56 ;  /* 0x000000826838723c */ /* 0x040fe80000001838 */
[----:B------:R-:W-:Y:S02]  /*a860*/  IMAD.MOV.U32 R129, RZ, RZ, R140 ;  /* 0x000000ffff817224 */ /* 0x000fe400078e008c */
[----:B------:R-:W-:Y:S02]  /*a870*/  LDSM.16.MT88.4 R140, [R103+UR4+0x5900] ;  /* 0x00590004678c783b */ /* 0x000fe40008004200 */
[C---:B-----5:R-:W-:Y:S06]  /*a880*/  HMMA.16816.F32 R60, R104.reuse, R120, R60 ;  /* 0x00000078683c723c */ /* 0x060fec000000183c */
[----:B-1----:R-:W-:Y:S01]  /*a890*/  LDSM.16.MT88.4 R124, [R236+UR4+0x2900] ;  /* 0x00290004ec7c783b */ /* 0x002fe20008004200 */
[--C-:B------:R-:W-:Y:S01]  /*a8a0*/  FFMA.FTZ R120, R168, c[0x0][0x2d0], -R164.reuse ;  /* 0x0000b400a8787a23 */ /* 0x100fe200000108a4 */
[C---:B------:R-:W-:Y:S03]  /*a8b0*/  HMMA.16816.F32 R64, R104.reuse, R122, R64 ;  /* 0x0000007a6840723c */ /* 0x040fe60000001840 */
[----:B------:R1:W5:Y:S05]  /*a8c0*/  MUFU.EX2 R170, R120 ;  /* 0x0000007800aa7308 */ /* 0x00036a0000000800 */
[C---:B----4-:R-:W-:Y:S07]  /*a8d0*/  HMMA.16816.F32 R68, R104.reuse, R108, R68 ;  /* 0x0000006c6844723c */ /* 0x050fee0000001844 */
[--C-:B------:R-:W-:Y:S01]  /*a8e0*/  FFMA.FTZ R108, R166, c[0x0][0x2d0], -R165.reuse ;  /* 0x0000b400a66c7a23 */ /* 0x100fe200000108a5 */
[C---:B------:R-:W-:Y:S03]  /*a8f0*/  HMMA.16816.F32 R72, R104.reuse, R110, R72 ;  /* 0x0000006e6848723c */ /* 0x040fe60000001848 */
[----:B------:R4:W-:Y:S05]  /*a900*/  MUFU.EX2 R168, R108 ;  /* 0x0000006c00a87308 */ /* 0x0009ea0000000800 */
[C---:B------:R-:W-:Y:S04]  /*a910*/  HMMA.16816.F32 R76, R104.reuse, R112, R76 ;  /* 0x00000070684c723c */ /* 0x040fe8000000184c */
[--C-:B-1----:R-:W-:Y:S01]  /*a920*/  FFMA.FTZ R120, R167, c[0x0][0x2d0], -R165.reuse ;  /* 0x0000b400a7787a23 */ /* 0x102fe200000108a5 */
[----:B-----5:R-:W-:Y:S03]  /*a930*/  F2FP.PACK_AB R160, R170, R171 ;  /* 0x000000abaaa0723e */ /* 0x020fe600000000ff */
[C---:B------:R-:W-:Y:S01]  /*a940*/  HMMA.16816.F32 R80, R104.reuse, R114, R80 ;  /* 0x000000726850723c */ /* 0x040fe20000001850 */
[----:B------:R-:W1:Y:S07]  /*a950*/  MUFU.EX2 R169, R120 ;  /* 0x0000007800a97308 */ /* 0x000e6e0000000800 */
[C---:B------:R-:W-:Y:S04]  /*a960*/  HMMA.16816.F32 R84, R104.reuse, R116, R84 ;  /* 0x000000746854723c */ /* 0x040fe80000001854 */
[--C-:B----4-:R-:W-:Y:S02]  /*a970*/  FFMA.FTZ R108, R151, c[0x0][0x2d0], -R164.reuse ;  /* 0x0000b400976c7a23 */ /* 0x110fe400000108a4 */
[----:B------:R-:W-:Y:S02]  /*a980*/  FFMA.FTZ R164, R150, c[0x0][0x2d0], -R164 ;  /* 0x0000b40096a47a23 */ /* 0x000fe400000108a4 */
[C---:B------:R-:W-:Y:S01]  /*a990*/  HMMA.16816.F32 R88, R104.reuse, R118, R88 ;  /* 0x000000766858723c */ /* 0x040fe20000001858 */
[----:B------:R4:W-:Y:S01]  /*a9a0*/  MUFU.EX2 R167, R108 ;  /* 0x0000006c00a77308 */ /* 0x0009e20000000800 */
[----:B------:R-:W-:Y:S02]  /*a9b0*/  LDSM.16.MT88.4 R116, [R102+0x2900] ;  /* 0x002900006674783b */ /* 0x000fe40000004200 */
[----:B-1----:R-:W-:Y:S06]  /*a9c0*/  F2FP.PACK_AB R161, R168, R169 ;  /* 0x000000a9a8a1723e */ /* 0x002fec00000000ff */
[----:B------:R-:W1:Y:S01]  /*a9d0*/  LDSM.16.MT88.4 R120, [R101+0x8100] ;  /* 0x008100006578783b */ /* 0x000e620000004200 */
[----:B------:R-:W5:Y:S01]  /*a9e0*/  MUFU.EX2 R166, R164 ;  /* 0x000000a400a67308 */ /* 0x000f620000000800 */
[--C-:B----4-:R-:W-:Y:S02]  /*a9f0*/  FFMA.FTZ R108, R149, c[0x0][0x2d0], -R165.reuse ;  /* 0x0000b400956c7a23 */ /* 0x110fe400000108a5 */
[----:B------:R-:W-:Y:S07]  /*aa00*/  FFMA.FTZ R165, R148, c[0x0][0x2d0], -R165 ;  /* 0x0000b40094a57a23 */ /* 0x000fee00000108a5 */
[----:B------:R4:W-:Y:S01]  /*aa10*/  MUFU.EX2 R164, R108 ;  /* 0x0000006c00a47308 */ /* 0x0009e20000000800 */
[----:B------:R-:W-:Y:S01]  /*aa20*/  LDSM.16.MT88.4 R148, [R102+0x5900] ;  /* 0x005900006694783b */ /* 0x000fe20000004200 */
[----:B-----5:R-:W-:Y:S08]  /*aa30*/  F2FP.PACK_AB R162, R166, R167 ;  /* 0x000000a7a6a2723e */ /* 0x020ff000000000ff */
[----:B------:R-:W5:Y:S01]  /*aa40*/  MUFU.EX2 R165, R165 ;  /* 0x000000a500a57308 */ /* 0x000f620000000800 */
[C---:B-1----:R-:W-:Y:S01]  /*aa50*/  HMMA.16816.F32 R92, R104.reuse, R120, R92 ;  /* 0x00000078685c723c */ /* 0x042fe2000000185c */
[----:B----4-:R-:W1:Y:S07]  /*aa60*/  LDSM.16.MT88.4 R108, [R103+UR4+0x2900] ;  /* 0x00290004676c783b */ /* 0x010e6e0008004200 */
[----:B------:R-:W-:Y:S04]  /*aa70*/  HMMA.16816.F32 R96, R104, R122, R96 ;  /* 0x0000007a6860723c */ /* 0x000fe80000001860 */
[----:B-----5:R-:W-:Y:S07]  /*aa80*/  F2FP.PACK_AB R163, R165, R164 ;  /* 0x000000a4a5a3723e */ /* 0x020fee00000000ff */
[C---:B-1----:R-:W-:Y:S01]  /*aa90*/  HMMA.16816.F32 R104, R160.reuse, R108, R4 ;  /* 0x0000006ca068723c */ /* 0x042fe20000001804 */
[----:B------:R-:W1:Y:S07]  /*aaa0*/  LDSM.16.MT88.4 R4, [R236+UR4+0x5900] ;  /* 0x00590004ec04783b */ /* 0x000e6e0008004200 */
[C---:B------:R-:W-:Y:S01]  /*aab0*/  HMMA.16816.F32 R108, R160.reuse, R110, R8 ;  /* 0x0000006ea06c723c */ /* 0x040fe20000001808 */
[----:B------:R-:W4:Y:S07]  /*aac0*/  LDSM.16.MT88.4 R8, [R101+0x5900] ;  /* 0x005900006508783b */ /* 0x000f2e0000004200 */
[C---:B------:R-:W-:Y:S07]  /*aad0*/  HMMA.16816.F32 R112, R160.reuse, R116, R12 ;  /* 0x00000074a070723c */ /* 0x040fee000000180c */
[----:B------:R-:W-:Y:S01]  /*aae0*/  IMAD.MOV.U32 R13, RZ, RZ, R144 ;  /* 0x000000ffff0d7224 */ /* 0x000fe200078e0090 */
[C---:B------:R-:W-:Y:S01]  /*aaf0*/  HMMA.16816.F32 R116, R160.reuse, R118, R16 ;  /* 0x00000076a074723c */ /* 0x040fe20000001810 */
[----:B------:R-:W5:Y:S03]  /*ab00*/  LDL.LU R144, [R1+0x10] ;  /* 0x0000100001907983 */ /* 0x000f660000300800 */
[----:B------:R-:W-:Y:S02]  /*ab10*/  MOV R12, R128 ;  /* 0x00000080000c7202 */ /* 0x000fe40000000f00 */
[----:B------:R-:W-:Y:S01]  /*ab20*/  MOV R14, R129 ;  /* 0x00000081000e7202 */ /* 0x000fe20000000f00 */
[----:B------:R-:W-:Y:S01]  /*ab30*/  IMAD.MOV.U32 R18, RZ, RZ, R137 ;  /* 0x000000ffff127224 */ /* 0x000fe200078e0089 */
[C---:B------:R-:W-:Y:S01]  /*ab40*/  HMMA.16816.F32 R120, R160.reuse, R124, R20 ;  /* 0x0000007ca078723c */ /* 0x040fe20000001814 */
[----:B------:R-:W2:Y:S03]  /*ab50*/  LDL R21, [R1+0x38] ;  /* 0x0000380001157983 */ /* 0x000ea60000100800 */
[----:B------:R-:W-:Y:S02]  /*ab60*/  MOV R15, R139 ;  /* 0x0000008b000f7202 */ /* 0x000fe40000000f00 */
[----:B------:R-:W-:Y:S02]  /*ab70*/  MOV R17, R138 ;  /* 0x0000008a00117202 */ /* 0x000fe40000000f00 */
[C---:B------:R-:W-:Y:S04]  /*ab80*/  HMMA.16816.F32 R124, R160.reuse, R126, R24 ;  /* 0x0000007ea07c723c */ /* 0x040fe80000001818 */
[----:B------:R-:W-:Y:S01]  /*ab90*/  FADD.FTZ R2, R17, R2 ;  /* 0x0000000211027221 */ /* 0x000fe20000010000 */
[----:B------:R-:W-:Y:S03]  /*aba0*/  MOV R19, R136 ;  /* 0x0000008800137202 */ /* 0x000fe60000000f00 */
[C---:B------:R-:W-:Y:S04]  /*abb0*/  HMMA.16816.F32 R128, R160.reuse, R132, R28 ;  /* 0x00000084a080723c */ /* 0x040fe8000000181c */
[----:B------:R-:W-:Y:S04]  /*abc0*/  FADD.FTZ R2, R13, R2 ;  /* 0x000000020d027221 */ /* 0x000fe80000010000 */
[C---:B------:R-:W-:Y:S08]  /*abd0*/  HMMA.16816.F32 R132, R160.reuse, R134, R32 ;  /* 0x00000086a084723c */ /* 0x040ff00000001820 */
[C---:B------:R-:W-:Y:S08]  /*abe0*/  HMMA.16816.F32 R136, R160.reuse, R140, R36 ;  /* 0x0000008ca088723c */ /* 0x040ff00000001824 */
[C---:B------:R-:W-:Y:S04]  /*abf0*/  HMMA.16816.F32 R140, R160.reuse, R142, R40 ;  /* 0x0000008ea08c723c */ /* 0x040fe80000001828 */
[----:B-----5:R-:W-:Y:S04]  /*ac00*/  FFMA.FTZ R0, R0, R144, R145 ;  /* 0x0000009000007223 */ /* 0x020fe80000010091 */
[C---:B------:R-:W-:Y:S04]  /*ac10*/  HMMA.16816.F32 R144, R160.reuse, R148, R44 ;  /* 0x00000094a090723c */ /* 0x040fe8000000182c */
[----:B------:R-:W-:Y:S04]  /*ac20*/  FADD.FTZ R0, R12, R0 ;  /* 0x000000000c007221 */ /* 0x000fe80000010000 */
[----:B------:R-:W-:Y:S01]  /*ac30*/  FADD.FTZ R16, R14, R0 ;  /* 0x000000000e107221 */ /* 0x000fe20000010000 */
[C---:B------:R-:W-:Y:S03]  /*ac40*/  HMMA.16816.F32 R148, R160.reuse, R150, R48 ;  /* 0x00000096a094723c */ /* 0x040fe60000001830 */
[----:B------:R-:W-:Y:S02]  /*ac50*/  FADD.FTZ R0, R15, R2 ;  /* 0x000000020f007221 */ /* 0x000fe40000010000 */
[----:B------:R-:W5:Y:S01]  /*ac60*/  LDSM.16.MT88.4 R12, [R103+UR4+0x8900] ;  /* 0x00890004670c783b */ /* 0x000f620008004200 */
[----:B------:R-:W-:Y:S02]  /*ac70*/  FADD.FTZ R2, R18, R16 ;  /* 0x0000001012027221 */ /* 0x000fe40000010000 */
[C---:B-1----:R-:W-:Y:S04]  /*ac80*/  HMMA.16816.F32 R52, R160.reuse, R4, R52 ;  /* 0x00000004a034723c */ /* 0x042fe80000001834 */
[----:B---3--:R-:W-:Y:S01]  /*ac90*/  @P0 MOV R18, R248 ;  /* 0x000000f800120202 */ /* 0x008fe20000000f00 */
[----:B------:R-:W-:Y:S01]  /*aca0*/  FADD.FTZ R0, R19, R0 ;  /* 0x0000000013007221 */ /* 0x000fe20000010000 */
[----:B--2---:R-:W-:Y:S01]  /*acb0*/  @P0 MOV R19, R251 ;  /* 0x000000fb00130202 */ /* 0x004fe20000000f00 */
[----:B------:R-:W-:Y:S01]  /*acc0*/  IMAD.U32 R5, RZ, RZ, UR21 ;  /* 0x00000015ff057e24 */ /* 0x000fe2000f8e00ff */
[----:B------:R-:W-:Y:S01]  /*acd0*/  MOV R4, UR20 ;  /* 0x0000001400047c02 */ /* 0x000fe20008000f00 */
[C---:B------:R-:W-:Y:S03]  /*ace0*/  HMMA.16816.F32 R56, R160.reuse, R6, R56 ;  /* 0x00000006a038723c */ /* 0x040fe60000001838 */
[----:B------:R-:W-:Y:S02]  /*acf0*/  FADD.FTZ R2, R252, R2 ;  /* 0x00000002fc027221 */ /* 0x000fe40000010000 */
[----:B------:R-:W-:Y:S02]  /*ad00*/  @P0 IMAD.WIDE.U32 R18, R4, 0x60, R18 ;  /* 0x0000006004120825 */ /* 0x000fe400078e0012 */
[----:B------:R1:W2:Y:S01]  /*ad10*/  LDSM.16.MT88.4 R4, [R102+0x8900] ;  /* 0x008900006604783b */ /* 0x0002a20000004200 */
[C---:B----4-:R-:W-:Y:S04]  /*ad20*/  HMMA.16816.F32 R60, R160.reuse, R8, R60 ;  /* 0x00000008a03c723c */ /* 0x050fe8000000183c */
[----:B------:R-:W-:Y:S02]  /*ad30*/  FADD.FTZ R0, R247, R0 ;  /* 0x00000000f7007221 */ /* 0x000fe40000010000 */
[----:B------:R-:W-:Y:S02]  /*ad40*/  FADD.FTZ R2, R238, R2 ;  /* 0x00000002ee027221 */ /* 0x000fe40000010000 */
[----:B------:R-:W-:Y:S01]  /*ad50*/  FADD.FTZ R0, R235, R0 ;  /* 0x00000000eb007221 */ /* 0x000fe20000010000 */
[C---:B------:R-:W-:Y:S01]  /*ad60*/  HMMA.16816.F32 R64, R160.reuse, R10, R64 ;  /* 0x0000000aa040723c */ /* 0x040fe20000001840 */
[----:B------:R-:W3:Y:S02]  /*ad70*/  LDSM.16.MT88.4 R8, [R236+UR4+0x8900] ;  /* 0x00890004ec08783b */ /* 0x000ee40008004200 */
[----:B------:R-:W-:Y:S02]  /*ad80*/  FADD.FTZ R2, R230, R2 ;  /* 0x00000002e6027221 */ /* 0x000fe40000010000 */
[----:B------:R-:W-:Y:S02]  /*ad90*/  FADD.FTZ R0, R229, R0 ;  /* 0x00000000e5007221 */ /* 0x000fe40000010000 */
[----:B------:R-:W-:Y:S02]  /*ada0*/  FADD.FTZ R16, R228, R2 ;  /* 0x00000002e4107221 */ /* 0x000fe40000010000 */
[----:B------:R-:W-:Y:S01]  /*adb0*/  FADD.FTZ R2, R246, R0 ;  /* 0x00000000f6027221 */ /* 0x000fe20000010000 */
[C---:B-----5:R-:W-:Y:S03]  /*adc0*/  HMMA.16816.F32 R68, R160.reuse, R12, R68 ;  /* 0x0000000ca044723c */ /* 0x060fe60000001844 */
[----:B------:R-:W-:Y:S01]  /*add0*/  FADD.FTZ R2, R245, R2 ;  /* 0x00000002f5027221 */ /* 0x000fe20000010000 */
[----:B-1----:R-:W-:Y:S01]  /*ade0*/  MOV R102, R3 ;  /* 0x0000000300667202 */ /* 0x002fe20000000f00 */
[----:B------:R-:W-:Y:S03]  /*adf0*/  FADD.FTZ R0, R244, R16 ;  /* 0x00000010f4007221 */ /* 0x000fe60000010000 */
[C---:B------:R-:W-:Y:S01]  /*ae00*/  HMMA.16816.F32 R72, R160.reuse, R14, R72 ;  /* 0x0000000ea048723c */ /* 0x040fe20000001848 */
[----:B------:R1:W4:Y:S03]  /*ae10*/  LDSM.16.MT88.4 R12, [R101+0x8900] ;  /* 0x00890000650c783b */ /* 0x0003260000004200 */
[----:B------:R-:W-:Y:S02]  /*ae20*/  FADD.FTZ R16, R243, R0 ;  /* 0x00000000f3107221 */ /* 0x000fe40000010000 */
[----:B------:R-:W-:Y:S02]  /*ae30*/  FADD.FTZ R0, R242, R2 ;  /* 0x00000002f2007221 */ /* 0x000fe40000010000 */
[----:B------:R-:W-:Y:S01]  /*ae40*/  @P0 IMAD.SHL.U32 R2, R18, 0x2, RZ ;  /* 0x0000000212020824 */ /* 0x000fe200078e00ff */
[C---:B--2---:R-:W-:Y:S03]  /*ae50*/  HMMA.16816.F32 R76, R160.reuse, R4, R76 ;  /* 0x00000004a04c723c */ /* 0x044fe6000000184c */
[----:B------:R-:W-:Y:S01]  /*ae60*/  FADD.FTZ R17, R241, R0 ;  /* 0x00000000f1117221 */ /* 0x000fe20000010000 */
[----:B------:R-:W-:Y:S01]  /*ae70*/  MOV R0, UR12 ;  /* 0x0000000c00007c02 */ /* 0x000fe20008000f00 */
[----:B------:R-:W-:Y:S01]  /*ae80*/  FADD.FTZ R20, R231, R16 ;  /* 0x00000010e7147221 */ /* 0x000fe20000010000 */
[----:B------:R-:W-:Y:S01]  /*ae90*/  @P0 IADD3 R16, R19, UR17, RZ ;  /* 0x0000001113100c10 */ /* 0x000fe2000fffe0ff */
[----:B------:R-:W-:Y:S01]  /*aea0*/  FADD.FTZ R22, R192, R17 ;  /* 0x00000011c0167221 */ /* 0x000fe20000010000 */
[C---:B------:R-:W-:Y:S01]  /*aeb0*/  HMMA.16816.F32 R80, R160.reuse, R6, R80 ;  /* 0x00000006a050723c */ /* 0x040fe20000001850 */
[----:B------:R-:W-:Y:S02]  /*aec0*/  @UP0 USHF.L.U32 UR17, UR6, 0x6, URZ ;  /* 0x0000000606110899 */ /* 0x000fe4000800063f */
[----:B------:R-:W-:Y:S01]  /*aed0*/  UISETP.GT.AND UP0, UPT, UR15, UR13, UPT ;  /* 0x0000000d0f00728c */ /* 0x000fe2000bf04270 */
[----:B------:R-:W-:Y:S01]  /*aee0*/  @P0 IMAD R0, R0, 0x4800, R21 ;  /* 0x0000480000000824 */ /* 0x000fe200078e0215 */
[----:B------:R-:W-:Y:S01]  /*aef0*/  @P0 SHF.L.U64.HI R18, R18, 0x1, R16 ;  /* 0x0000000112120819 */ /* 0x000fe20000010210 */
[----:B------:R-:W-:Y:S01]  /*af00*/  FADD.FTZ R19, R234, R20 ;  /* 0x00000014ea137221 */ /* 0x000fe20000010000 */
[----:B------:R-:W-:Y:S01]  /*af10*/  @P0 IADD3 R16, P6, R2, c[0x0][0x1c8], RZ ;  /* 0x0000720002100a10 */ /* 0x000fe20007fde0ff */
[----:B------:R-:W-:Y:S01]  /*af20*/  FADD.FTZ R22, R195, R22 ;  /* 0x00000016c3167221 */ /* 0x000fe20000010000 */
[----:B------:R-:W-:Y:S01]  /*af30*/  @P0 SHF.L.U32 R0, R0, 0x1, RZ ;  /* 0x0000000100000819 */ /* 0x000fe200000006ff */
[C---:B---3--:R-:W-:Y:S01]  /*af40*/  HMMA.16816.F32 R84, R160.reuse, R8, R84 ;  /* 0x00000008a054723c */ /* 0x048fe20000001854 */
[----:B------:R-:W-:Y:S02]  /*af50*/  UIADD3 UR15, UR5, 0x1, URZ ;  /* 0x00000001050f7890 */ /* 0x000fe4000fffe03f */
[----:B------:R-:W-:Y:S01]  /*af60*/  @P0 IADD3.X R17, R18, c[0x0][0x1cc], RZ, P6, !PT ;  /* 0x0000730012110a10 */ /* 0x000fe200037fe4ff */
[----:B------:R-:W-:Y:S01]  /*af70*/  FADD.FTZ R4, R183, R22 ;  /* 0x00000016b7047221 */ /* 0x000fe20000010000 */
[----:B------:R-:W-:Y:S01]  /*af80*/  @P0 IADD3 R20, P5, R2, 0x80, RZ ;  /* 0x0000008002140810 */ /* 0x000fe20007fbe0ff */
[----:B------:R-:W-:Y:S01]  /*af90*/  FADD.FTZ R19, R194, R19 ;  /* 0x00000013c2137221 */ /* 0x000fe20000010000 */
[----:B------:R-:W-:Y:S01]  /*afa0*/  USEL UR5, UR15, URZ, !UP1 ;  /* 0x0000003f0f057287 */ /* 0x000fe2000c800000 */
[----:B------:R-:W-:Y:S01]  /*afb0*/  @!PT LDS RZ, [RZ] ;  /* 0x00000000fffff984 */ /* 0x000fe20000000800 */
[----:B------:R-:W-:Y:S01]  /*afc0*/  @!PT LDS RZ, [RZ] ;  /* 0x00000000fffff984 */ /* 0x000fe20000000800 */
[----:B------:R-:W-:Y:S01]  /*afd0*/  @!PT LDS RZ, [RZ] ;  /* 0x00000000fffff984 */ /* 0x000fe20000000800 */
[----:B------:R2:W-:Y:S01]  /*afe0*/  @P0 LDGSTS.E.BYPASS.LTC128B.128 [R0+0x12100], [R16.64], !P4 ;  /* 0x1210000010000fae */ /* 0x0005e2000e101d58 */
[----:B------:R-:W-:Y:S01]  /*aff0*/  @P0 IADD3 R20, P1, R20, c[0x0][0x1c8], RZ ;  /* 0x0000720014140a10 */ /* 0x000fe20007f3e0ff */
[C---:B------:R-:W-:Y:S01]  /*b000*/  HMMA.16816.F32 R88, R160.reuse, R10, R88 ;  /* 0x0000000aa058723c */ /* 0x040fe20000001858 */
[----:B------:R-:W-:Y:S02]  /*b010*/  UMOV UR15, UR28 ;  /* 0x0000001c000f7c82 */ /* 0x000fe40008000000 */
[----:B------:R-:W-:Y:S01]  /*b020*/  @P0 IADD3.X R21, RZ, c[0x0][0x1cc], R18, P1, P5 ;  /* 0x00007300ff150a10 */ /* 0x000fe20000fea412 */
[----:B------:R-:W-:Y:S01]  /*b030*/  FADD.FTZ R4, R182, R4 ;  /* 0x00000004b6047221 */ /* 0x000fe20000010000 */
[----:B------:R-:W-:Y:S01]  /*b040*/  @P0 IADD3 R2, P5, R2, 0x100, RZ ;  /* 0x0000010002020810 */ /* 0x000fe20007fbe0ff */
[----:B------:R-:W-:Y:S01]  /*b050*/  FADD.FTZ R5, R193, R19 ;  /* 0x00000013c1057221 */ /* 0x000fe20000010000 */
[----:B-1----:R-:W-:Y:S01]  /*b060*/  MOV R101, R100 ;  /* 0x0000006400657202 */ /* 0x002fe20000000f00 */
[----:B------:R2:W-:Y:S01]  /*b070*/  @P0 LDGSTS.E.BYPASS.LTC128B.128 [R0+0x15100], [R20.64], !P3 ;  /* 0x1510000014000fae */ /* 0x0005e2000d901d58 */
[----:B------:R-:W-:Y:S01]  /*b080*/  @P0 IADD3 R6, P1, R2, c[0x0][0x1c8], RZ ;  /* 0x0000720002060a10 */ /* 0x000fe20007f3e0ff */
[C---:B----4-:R-:W-:Y:S03]  /*b090*/  HMMA.16816.F32 R92, R160.reuse, R12, R92 ;  /* 0x0000000ca05c723c */ /* 0x050fe6000000185c */
[----:B------:R-:W-:Y:S01]  /*b0a0*/  @P0 IADD3.X R7, RZ, c[0x0][0x1cc], R18, P1, P5 ;  /* 0x00007300ff070a10 */ /* 0x000fe20000fea412 */
[----:B------:R-:W-:Y:S04]  /*b0b0*/  FADD.FTZ R5, R180, R5 ;  /* 0x00000005b4057221 */ /* 0x000fe80000010000 */
[----:B------:R1:W-:Y:S01]  /*b0c0*/  @P0 LDGSTS.E.BYPASS.LTC128B.128 [R0+0x18100], [R6.64], !P2 ;  /* 0x1810000006000fae */ /* 0x0003e2000d101d58 */
[----:B------:R-:W-:Y:S01]  /*b0d0*/  FADD.FTZ R2, R181, R5 ;  /* 0x00000005b5027221 */ /* 0x000fe20000010000 */
[----:B------:R-:W-:Y:S03]  /*b0e0*/  HMMA.16816.F32 R96, R160, R14, R96 ;  /* 0x0000000ea060723c */ /* 0x000fe60000001860 */
[----:B------:R-:W-:Y:S01]  /*b0f0*/  FADD.FTZ R5, R178, R4 ;  /* 0x00000004b2057221 */ /* 0x000fe20000010000 */
[----:B------:R-:W-:Y:S01]  /*b100*/  @P0 IADD3 R4, P1, R16, UR17, RZ ;  /* 0x0000001110040c10 */ /* 0x000fe2000ff3e0ff */
[----:B------:R-:W-:Y:S02]  /*b110*/  FADD.FTZ R18, R174, R2 ;  /* 0x00000002ae127221 */ /* 0x000fe40000010000 */
[----:B------:R-:W-:Y:S01]  /*b120*/  FADD.FTZ R2, R179, R5 ;  /* 0x00000005b3027221 */ /* 0x000fe20000010000 */
[----:B------:R-:W-:Y:S01]  /*b130*/  @P0 IADD3.X R5, R17, UR18, RZ, P1, !PT ;  /* 0x0000001211050c10 */ /* 0x000fe20008ffe4ff */
[----:B------:R-:W-:Y:S03]  /*b140*/  FADD.FTZ R8, R176, R18 ;  /* 0x00000012b0087221 */ /* 0x000fe60000010000 */
[----:B------:R-:W-:Y:S01]  /*b150*/  FADD.FTZ R2, R177, R2 ;  /* 0x00000002b1027221 */ /* 0x000fe20000010000 */
[----:B------:R3:W-:Y:S03]  /*b160*/  @P0 LDGSTS.E.BYPASS.LTC128B.128 [R0+0x13100], [R4.64], !P4 ;  /* 0x1310000004000fae */ /* 0x0007e6000e101d58 */
[----:B------:R-:W-:Y:S04]  /*b170*/  FADD.FTZ R2, R175, R2 ;  /* 0x00000002af027221 */ /* 0x000fe80000010000 */
[----:B------:R-:W-:Y:S01]  /*b180*/  FADD.FTZ R2, R171, R2 ;  /* 0x00000002ab027221 */ /* 0x000fe20000010000 */
[----:B------:R3:W-:Y:S03]  /*b190*/  @P0 LDGSTS.E.BYPASS.LTC128B.128 [R0+0x16100], [R4.64+0x80], !P3 ;  /* 0x1610008004000fae */ /* 0x0007e6000d901d58 */
[----:B------:R-:W-:Y:S01]  /*b1a0*/  FADD.FTZ R2, R170, R2 ;  /* 0x00000002aa027221 */ /* 0x000fe20000010000 */
[----:B-1----:R-:W-:Y:S03]  /*b1b0*/  @P0 IADD3 R6, P1, R4, UR17, RZ ;  /* 0x0000001104060c10 */ /* 0x002fe6000ff3e0ff */
[----:B------:R-:W-:Y:S01]  /*b1c0*/  FADD.FTZ R2, R167, R2 ;  /* 0x00000002a7027221 */ /* 0x000fe20000010000 */
[----:B------:R3:W-:Y:S01]  /*b1d0*/  @P0 LDGSTS.E.BYPASS.LTC128B.128 [R0+0x19100], [R4.64+0x100], !P2 ;  /* 0x1910010004000fae */ /* 0x0007e2000d101d58 */
[----:B------:R-:W-:Y:S02]  /*b1e0*/  @P0 IADD3.X R7, R5, UR18, RZ, P1, !PT ;  /* 0x0000001205070c10 */ /* 0x000fe40008ffe4ff */
[----:B------:R-:W-:Y:S05]  /*b1f0*/  FADD.FTZ R2, R166, R2 ;  /* 0x00000002a6027221 */ /* 0x000fea0000010000 */
[----:B------:R2:W-:Y:S08]  /*b200*/  @P0 LDGSTS.E.BYPASS.LTC128B.128 [R0+0x14100], [R6.64], !P4 ;  /* 0x1410000006000fae */ /* 0x0005f0000e101d58 */
[----:B------:R2:W-:Y:S08]  /*b210*/  @P0 LDGSTS.E.BYPASS.LTC128B.128 [R0+0x17100], [R6.64+0x80], !P3 ;  /* 0x1710008006000fae */ /* 0x0005f0000d901d58 */
[----:B------:R2:W-:Y:S01]  /*b220*/  @P0 LDGSTS.E.BYPASS.LTC128B.128 [R0+0x1a100], [R6.64+0x100], !P2 ;  /* 0x1a10010006000fae */ /* 0x0005e2000d101d58 */
[----:B------:R-:W-:Y:S01]  /*b230*/  PLOP3.LUT P0, PT, PT, PT, UP0, 0x80, 0x0 ;  /* 0x000000000000781c */ /* 0x000fe20003f0f008 */
[----:B---3--:R-:W-:Y:S06]  /*b240*/  FADD.FTZ R4, R173, R8 ;  /* 0x00000008ad047221 */ /* 0x008fec0000010000 */
[----:B------:R1:W-:Y:S04]  /*b250*/  STL [R1+0xc], R2 ;  /* 0x00000c0201007387 */ /* 0x0003e80000100800 */
[----:B------:R-:W0:Y:S01]  /*b260*/  LDGDEPBAR ;  /* 0x00000000000079af */ /* 0x000e220000000000 */
[----:B--2---:R-:W-:Y:S04]  /*b270*/  FADD.FTZ R0, R172, R4 ;  /* 0x00000004ac007221 */ /* 0x004fe80000010000 */
[----:B------:R-:W-:Y:S04]  /*b280*/  FADD.FTZ R0, R169, R0 ;  /* 0x00000000a9007221 */ /* 0x000fe80000010000 */
[----:B------:R-:W-:Y:S04]  /*b290*/  FADD.FTZ R0, R168, R0 ;  /* 0x00000000a8007221 */ /* 0x000fe80000010000 */
[----:B------:R-:W-:Y:S04]  /*b2a0*/  FADD.FTZ R0, R164, R0 ;  /* 0x00000000a4007221 */ /* 0x000fe80000010000 */
[----:B------:R-:W-:Y:S05]  /*b2b0*/  FADD.FTZ R0, R165, R0 ;  /* 0x00000000a5007221 */ /* 0x000fea0000010000 */
[----:B------:R1:W-:Y:S01]  /*b2c0*/  STL [R1+0x10], R0 ;  /* 0x0000100001007387 */ /* 0x0003e20000100800 */
[----:B------:R-:W-:-:S05]  /*b2d0*/  @P0 BRA `(.L_x_1151) ;  /* 0xffffb86000000947 */ /* 0x000fca000383ffff */
.L_x_1150:
[----:B------:R-:W-:-:S13]  /*b2e0*/  ISETP.LE.AND P0, PT, RZ, UR28, PT ;  /* 0x0000001cff007c0c */ /* 0x000fda000bf03270 */
[----:B------:R-:W-:Y:S05]  /*b2f0*/  @!P0 BRA `(.L_x_1152) ;  /* 0x000041c000008947 */ /* 0x000fea0003800000 */
[----:B-1----:R-:W2:Y:S01]  /*b300*/  LDL.LU R0, [R1+0x40] ;  /* 0x0000400001007983 */ /* 0x002ea20000300800 */
[----:B------:R-:W-:Y:S01]  /*b310*/  ULDC.64 UR6, c[0x0][0x1e0] ;  /* 0x0000780000067ab9 */ /* 0x000fe20000000a00 */
[----:B------:R-:W-:Y:S01]  /*b320*/  IMAD.MOV.U32 R238, RZ, RZ, 0x40 ;  /* 0x00000040ffee7424 */ /* 0x000fe200078e00ff */
[----:B------:R-:W-:Y:S01]  /*b330*/  UIADD3 UR21, UP1, UR11, 0x80, URZ ;  /* 0x000000800b157890 */ /* 0x000fe2000ff3e03f */
[----:B------:R-:W-:Y:S01]  /*b340*/  MOV R101, R3 ;  /* 0x0000000300657202 */ /* 0x000fe20000000f00 */
[----:B------:R-:W-:Y:S02]  /*b350*/  UIADD3 UR23, UP0, UR11, 0x100, URZ ;  /* 0x000001000b177890 */ /* 0x000fe4000ff1e03f */
[----:B------:R-:W-:Y:S02]  /*b360*/  UIMAD.WIDE.U32 UR8, UR6, 0x40, URZ ;  /* 0x00000040060878a5 */ /* 0x000fe4000f8e003f */
[----:B------:R-:W-:Y:S02]  /*b370*/  USHF.L.U32 UR18, UR7, 0x6, URZ ;  /* 0x0000000607127899 */ /* 0x000fe4000800063f */
[----:B------:R-:W-:-:S02]  /*b380*/  UIADD3.X UR20, URZ, UR10, URZ, UP1, !UPT ;  /* 0x0000000a3f147290 */ /* 0x000fc40008ffe43f */
[----:B------:R-:W-:Y:S02]  /*b390*/  UIADD3.X UR22, URZ, UR10, URZ, UP0, !UPT ;  /* 0x0000000a3f167290 */ /* 0x000fe400087fe43f */
[----:B------:R-:W-:Y:S02]  /*b3a0*/  UIADD3 UR18, UR9, UR18, URZ ;  /* 0x0000001209127290 */ /* 0x000fe4000fffe03f */
[----:B------:R-:W-:Y:S02]  /*b3b0*/  UIADD3 UR17, UP1, UR8, 0x80, URZ ;  /* 0x0000008008117890 */ /* 0x000fe4000ff3e03f */
[----:B------:R-:W-:Y:S02]  /*b3c0*/  UIADD3 UR19, UP0, UR8, 0x100, URZ ;  /* 0x0000010008137890 */ /* 0x000fe4000ff1e03f */
[----:B------:R-:W-:Y:S02]  /*b3d0*/  USHF.L.U64.HI UR14, UR6, 0x6, UR7 ;  /* 0x00000006060e7899 */ /* 0x000fe40008010207 */
[----:B------:R-:W-:-:S02]  /*b3e0*/  USHF.L.U32 UR13, UR6, 0x6, URZ ;  /* 0x00000006060d7899 */ /* 0x000fc4000800063f */
[----:B------:R-:W-:Y:S02]  /*b3f0*/  UIADD3.X UR16, URZ, UR18, URZ, UP1, !UPT ;  /* 0x000000123f107290 */ /* 0x000fe40008ffe43f */
[----:B------:R-:W-:Y:S02]  /*b400*/  UIADD3.X UR18, URZ, UR18, URZ, UP0, !UPT ;  /* 0x000000123f127290 */ /* 0x000fe400087fe43f */
[----:B------:R-:W-:Y:S02]  /*b410*/  ULDC.64 UR8, c[0x0][0x208] ;  /* 0x0000820000087ab9 */ /* 0x000fe40000000a00 */
[----:B------:R-:W-:Y:S01]  /*b420*/  ULDC.64 UR6, c[0x0][0x1e0] ;  /* 0x0000780000067ab9 */ /* 0x000fe20000000a00 */
[----:B--2---:R-:W-:Y:S01]  /*b430*/  LOP3.LUT P0, RZ, R0, 0x4, RZ, 0xc0, !PT ;  /* 0x0000000400ff7812 */ /* 0x004fe2000780c0ff */
[----:B------:R-:W-:-:S03]  /*b440*/  IMAD.MOV.U32 R0, RZ, RZ, R100 ;  /* 0x000000ffff007224 */ /* 0x000fc600078e0064 */
[----:B------:R-:W-:Y:S02]  /*b450*/  SEL R238, R238, 0xffffffc0, !P0 ;  /* 0xffffffc0eeee7807 */ /* 0x000fe40004000000 */
.L_x_1153:
[----:B------:R-:W2:Y:S01]  /*b460*/  LDL.64 R44, [R1+0x20] ;  /* 0x00002000012c7983 */ /* 0x000ea20000100a00 */
[----:B------:R-:W-:Y:S04]  /*b470*/  DEPBAR.LE SB0, 0x2 ;  /* 0x000080800000791a */ /* 0x000fe80000000000 */
[----:B------:R-:W-:Y:S01]  /*b480*/  UIMAD UR4, UR5, 0x9000, URZ ;  /* 0x00009000050478a4 */ /* 0x000fe2000f8e023f */
[----:B------:R-:W2:Y:S01]  /*b490*/  LDL.64 R38, [R1+0x28] ;  /* 0x0000280001267983 */ /* 0x000ea20000100a00 */
[----:B------:R-:W-:Y:S01]  /*b4a0*/  UISETP.NE.AND UP0, UPT, UR28, URZ, UPT ;  /* 0x0000003f1c00728c */ /* 0x000fe2000bf05270 */
[----:B------:R-:W-:Y:S01]  /*b4b0*/  MOV R100, UR12 ;  /* 0x0000000c00647c02 */ /* 0x000fe20008000f00 */
[----:B------:R-:W-:Y:S02]  /*b4c0*/  UIADD3 UR27, UR28, -0x1, URZ ;  /* 0xffffffff1c1b7890 */ /* 0x000fe4000fffe03f */
[----:B------:R-:W-:Y:S01]  /*b4d0*/  IADD3 R3, R237, UR4, RZ ;  /* 0x00000004ed037c10 */ /* 0x000fe2000fffe0ff */
[----:B------:R-:W3:Y:S04]  /*b4e0*/  LDL R46, [R1+0x8] ;  /* 0x00000800012e7983 */ /* 0x000ee80000100800 */
[----:B------:R-:W-:Y:S01]  /*b4f0*/  BAR.SYNC.DEFER_BLOCKING 0x0 ;  /* 0x0000000000007b1d */ /* 0x000fe20000010000 */
[----:B------:R-:W-:Y:S01]  /*b500*/  PLOP3.LUT P0, PT, PT, PT, UP0, 0x80, 0x0 ;  /* 0x000000000000781c */ /* 0x000fe20003f0f008 */
[----:B------:R-:W-:Y:S01]  /*b510*/  @UP0 USHF.R.S32.HI UR15, URZ, 0x1f, UR27 ;  /* 0x0000001f3f0f0899 */ /* 0x000fe2000801141b */
[-C--:B-1----:R-:W-:Y:S01]  /*b520*/  IADD3 R2, R239, R3.reuse, RZ ;  /* 0x00000003ef027210 */ /* 0x082fe20007ffe0ff */
[----:B------:R-:W-:Y:S01]  /*b530*/  @UP0 UIMAD.WIDE.U32 UR30, UR27, UR8, URZ ;  /* 0x000000081b1e02a5 */ /* 0x000fe2000f8e003f */
[----:B------:R-:W-:Y:S01]  /*b540*/  IADD3 R3, R238, R3, RZ ;  /* 0x00000003ee037210 */ /* 0x000fe20007ffe0ff */
[----:B------:R-:W-:Y:S04]  /*b550*/  @UP0 UIMAD UR15, UR15, UR8, URZ ;  /* 0x000000080f0f02a4 */ /* 0x000fe8000f8e023f */
[----:B------:R-:W-:Y:S01]  /*b560*/  MOV R36, UR30 ;  /* 0x0000001e00247c02 */ /* 0x000fe20008000f00 */
[----:B------:R-:W-:Y:S04]  /*b570*/  @UP0 UIMAD UR15, UR27, UR9, UR15 ;  /* 0x000000091b0f02a4 */ /* 0x000fe8000f8e020f */
[----:B------:R-:W-:Y:S04]  /*b580*/  @UP0 UIADD3 UR15, UR31, UR15, URZ ;  /* 0x0000000f1f0f0290 */ /* 0x000fe8000fffe03f */
[----:B------:R-:W-:Y:S02]  /*b590*/  @UP0 UIMAD UR15, UR15, 0x60, URZ ;  /* 0x000000600f0f08a4 */ /* 0x000fe4000f8e023f */
[----:B------:R-:W-:Y:S01]  /*b5a0*/  UISETP.GE.AND UP0, UPT, UR28, 0x2, UPT ;  /* 0x000000021c00788c */ /* 0x000fe2000bf06270 */
[----:B------:R-:W1:Y:S08]  /*b5b0*/  LDSM.16.M88.4 R8, [R237+UR4+0x12100] ;  /* 0x01210004ed08783b */ /* 0x000e700008000200 */
[----:B------:R-:W4:Y:S02]  /*b5c0*/  LDSM.16.M88.4 R16, [R237+UR4+0x12900] ;  /* 0x01290004ed10783b */ /* 0x000f240008000200 */
[----:B------:R-:W-:Y:S04]  /*b5d0*/  @UP0 UIADD3 UR26, UR28, -0x2, URZ ;  /* 0xfffffffe1c1a0890 */ /* 0x000fe8000fffe03f */
[----:B------:R-:W-:Y:S02]  /*b5e0*/  @UP0 UIMAD.WIDE.U32 UR30, UR26, UR6, URZ ;  /* 0x000000061a1e02a5 */ /* 0x000fe4000f8e003f */
[----:B------:R-:W5:Y:S08]  /*b5f0*/  LDSM.16.M88.4 R24, [R237+UR4+0x13100] ;  /* 0x01310004ed18783b */ /* 0x000f700008000200 */
[----:B------:R-:W5:Y:S08]  /*b600*/  LDSM.16.M88.4 R32, [R237+UR4+0x13900] ;  /* 0x01390004ed20783b */ /* 0x000f700008000200 */
[----:B------:R-:W2:Y:S01]  /*b610*/  LDSM.16.M88.4 R40, [R237+UR4+0x14100] ;  /* 0x01410004ed28783b */ /* 0x000ea20008000200 */
[C---:B-1----:R-:W-:Y:S07]  /*b620*/  HMMA.16816.F32 R4, R152.reuse, R8, RZ ;  /* 0x000000089804723c */ /* 0x042fee00000018ff */
[----:B------:R-:W1:Y:S01]  /*b630*/  LDSM.16.M88.4 R48, [R237+UR4+0x14900] ;  /* 0x01490004ed30783b */ /* 0x000e620008000200 */
[C---:B------:R-:W-:Y:S07]  /*b640*/  HMMA.16816.F32 R8, R152.reuse, R10, RZ ;  /* 0x0000000a9808723c */ /* 0x040fee00000018ff */
[----:B------:R-:W1:Y:S01]  /*b650*/  LDSM.16.M88.4 R160, [R2+0x12100] ;  /* 0x0121000002a0783b */ /* 0x000e620000000200 */
[C---:B----4-:R-:W-:Y:S07]  /*b660*/  HMMA.16816.F32 R12, R152.reuse, R16, RZ ;  /* 0x00000010980c723c */ /* 0x050fee00000018ff */
[----:B------:R-:W4:Y:S01]  /*b670*/  LDSM.16.M88.4 R164, [R2+0x12900] ;  /* 0x0129000002a4783b */ /* 0x000f220000000200 */
[C---:B------:R-:W-:Y:S07]  /*b680*/  HMMA.16816.F32 R16, R152.reuse, R18, RZ ;  /* 0x000000129810723c */ /* 0x040fee00000018ff */
[----:B------:R-:W1:Y:S01]  /*b690*/  LDSM.16.M88.4 R168, [R2+0x13100] ;  /* 0x0131000002a8783b */ /* 0x000e620000000200 */
[C---:B-----5:R-:W-:Y:S07]  /*b6a0*/  HMMA.16816.F32 R20, R152.reuse, R24, RZ ;  /* 0x000000189814723c */ /* 0x060fee00000018ff */
[----:B------:R-:W5:Y:S01]  /*b6b0*/  LDSM.16.M88.4 R172, [R2+0x13900] ;  /* 0x0139000002ac783b */ /* 0x000f620000000200 */
[C---:B------:R-:W-:Y:S07]  /*b6c0*/  HMMA.16816.F32 R24, R152.reuse, R26, RZ ;  /* 0x0000001a9818723c */ /* 0x040fee00000018ff */
[----:B------:R-:W1:Y:S01]  /*b6d0*/  LDSM.16.M88.4 R176, [R2+0x14100] ;  /* 0x0141000002b0783b */ /* 0x000e620000000200 */
[C---:B------:R-:W-:Y:S07]  /*b6e0*/  HMMA.16816.F32 R28, R152.reuse, R32, RZ ;  /* 0x00000020981c723c */ /* 0x040fee00000018ff */
[----:B------:R-:W1:Y:S01]  /*b6f0*/  LDSM.16.M88.4 R180, [R2+0x14900] ;  /* 0x0149000002b4783b */ /* 0x000e620000000200 */
[C---:B------:R-:W-:Y:S01]  /*b700*/  HMMA.16816.F32 R32, R152.reuse, R34, RZ ;  /* 0x000000229820723c */ /* 0x040fe200000018ff */
[----:B--2---:R-:W-:Y:S05]  /*b710*/  @P0 MOV R44, R38 ;  /* 0x00000026002c0202 */ /* 0x004fea0000000f00 */
[----:B------:R-:W-:Y:S02]  /*b720*/  @P0 IMAD.WIDE.U32 R44, R36, 0x60, R44 ;  /* 0x00000060242c0825 */ /* 0x000fe400078e002c */
[C---:B------:R-:W-:Y:S04]  /*b730*/  HMMA.16816.F32 R36, R152.reuse, R40, RZ ;  /* 0x000000289824723c */ /* 0x040fe800000018ff */
[----:B---3--:R-:W-:Y:S01]  /*b740*/  @P0 IMAD R100, R100, 0x9000, R46 ;  /* 0x0000900064640824 */ /* 0x008fe200078e022e */
[----:B------:R-:W-:Y:S02]  /*b750*/  @P0 SHF.L.U32 R192, R44, 0x1, RZ ;  /* 0x000000012cc00819 */ /* 0x000fe400000006ff */
[----:B------:R-:W-:Y:S01]  /*b760*/  @P0 IADD3 R102, R45, UR15, RZ ;  /* 0x0000000f2d660c10 */ /* 0x000fe2000fffe0ff */
[----:B------:R-:W-:Y:S01]  /*b770*/  @UP0 USHF.R.S32.HI UR15, URZ, 0x1f, UR26 ;  /* 0x0000001f3f0f0899 */ /* 0x000fe2000801141a */
[----:B------:R-:W-:Y:S01]  /*b780*/  @P0 IADD3 R228, P6, R192, 0x80, RZ ;  /* 0x00000080c0e40810 */ /* 0x000fe20007fde0ff */
[C---:B------:R-:W-:Y:S02]  /*b790*/  HMMA.16816.F32 R40, R152.reuse, R42, RZ ;  /* 0x0000002a9828723c */ /* 0x040fe400000018ff */
[----:B------:R-:W-:Y:S01]  /*b7a0*/  @P0 SHF.L.U64.HI R102, R44, 0x1, R102 ;  /* 0x000000012c660819 */ /* 0x000fe20000010266 */
[----:B------:R-:W-:Y:S01]  /*b7b0*/  @UP0 UIMAD UR15, UR15, UR6, URZ ;  /* 0x000000060f0f02a4 */ /* 0x000fe2000f8e023f */
[----:B------:R-:W-:Y:S02]  /*b7c0*/  @P0 IADD3 R228, P5, R228, c[0x0][0x1f8], RZ ;  /* 0x00007e00e4e40a10 */ /* 0x000fe40007fbe0ff */
[C---:B------:R-:W-:Y:S01]  /*b7d0*/  @P0 IADD3 R194, P1, R192.reuse, 0x100, RZ ;  /* 0x00000100c0c20810 */ /* 0x040fe20007f3e0ff */
[----:B------:R-:W-:Y:S01]  /*b7e0*/  @UP0 UIMAD UR15, UR26, UR7, UR15 ;  /* 0x000000071a0f02a4 */ /* 0x000fe2000f8e020f */
[C---:B-1----:R-:W-:Y:S01]  /*b7f0*/  HMMA.16816.F32 R44, R152.reuse, R48, RZ ;  /* 0x00000030982c723c */ /* 0x042fe200000018ff */
[--C-:B------:R-:W-:Y:S01]  /*b800*/  @P0 IADD3.X R229, RZ, c[0x0][0x1fc], R102.reuse, P5, P6 ;  /* 0x00007f00ffe50a10 */ /* 0x100fe20002fec466 */
[----:B------:R-:W-:Y:S02]  /*b810*/  UIADD3 UR26, UR12, 0x1, URZ ;  /* 0x000000010c1a7890 */ /* 0x000fe4000fffe03f */
[----:B------:R-:W-:Y:S01]  /*b820*/  @P0 IADD3 R192, P6, R192, c[0x0][0x1f8], RZ ;  /* 0x00007e00c0c00a10 */ /* 0x000fe20007fde0ff */
[----:B------:R-:W-:Y:S01]  /*b830*/  @UP0 UIADD3 UR15, UR31, UR15, URZ ;  /* 0x0000000f1f0f0290 */ /* 0x000fe2000fffe03f */
[----:B------:R-:W-:Y:S02]  /*b840*/  @P0 IADD3 R194, P5, R194, c[0x0][0x1f8], RZ ;  /* 0x00007e00c2c20a10 */ /* 0x000fe40007fbe0ff */
[----:B------:R-:W-:Y:S01]  /*b850*/  HMMA.16816.F32 R48, R152, R50, RZ ;  /* 0x000000329830723c */ /* 0x000fe200000018ff */
[----:B------:R-:W-:Y:S01]  /*b860*/  @P0 IADD3.X R193, R102, c[0x0][0x1fc], RZ, P6, !PT ;  /* 0x00007f0066c10a10 */ /* 0x000fe200037fe4ff */
[----:B------:R-:W-:Y:S02]  /*b870*/  @UP0 UIMAD UR15, UR15, 0x60, URZ ;  /* 0x000000600f0f08a4 */ /* 0x000fe4000f8e023f */
[----:B------:R-:W-:Y:S02]  /*b880*/  @P0 IADD3.X R195, RZ, c[0x0][0x1fc], R102, P5, P1 ;  /* 0x00007f00ffc30a10 */ /* 0x000fe40002fe2466 */
[----:B------:R-:W-:Y:S01]  /*b890*/  @!PT LDS RZ, [RZ] ;  /* 0x00000000fffff984 */ /* 0x000fe20000000800 */
[----:B------:R-:W-:Y:S01]  /*b8a0*/  @!PT LDS RZ, [RZ] ;  /* 0x00000000fffff984 */ /* 0x000fe20000000800 */
[----:B------:R-:W-:Y:S01]  /*b8b0*/  @!PT LDS RZ, [RZ] ;  /* 0x00000000fffff984 */ /* 0x000fe20000000800 */
[----:B------:R1:W-:Y:S01]  /*b8c0*/  @P0 LDGSTS.E.BYPASS.LTC128B.128 [R100+0x100], [R192.64], !P4 ;  /* 0x00100000c0640fae */ /* 0x0003e2000e101d58 */
[----:B------:R-:W-:Y:S01]  /*b8d0*/  IADD3 R102, R238, R2, RZ ;  /* 0x00000002ee667210 */ /* 0x000fe20007ffe0ff */
[C---:B------:R-:W-:Y:S06]  /*b8e0*/  HMMA.16816.F32 R4, R156.reuse, R160, R4 ;  /* 0x000000a09c04723c */ /* 0x040fec0000001804 */
[----:B------:R2:W-:Y:S02]  /*b8f0*/  @P0 LDGSTS.E.BYPASS.LTC128B.128 [R100+0x3100], [R228.64], !P3 ;  /* 0x03100000e4640fae */ /* 0x0005e4000d901d58 */
[C---:B------:R-:W-:Y:S06]  /*b900*/  HMMA.16816.F32 R8, R156.reuse, R162, R8 ;  /* 0x000000a29c08723c */ /* 0x040fec0000001808 */
[----:B------:R3:W-:Y:S02]  /*b910*/  @P0 LDGSTS.E.BYPASS.LTC128B.128 [R100+0x6100], [R194.64], !P2 ;  /* 0x06100000c2640fae */ /* 0x0007e4000d101d58 */
[C---:B----4-:R-:W-:Y:S08]  /*b920*/  HMMA.16816.F32 R12, R156.reuse, R164, R12 ;  /* 0x000000a49c0c723c */ /* 0x050ff0000000180c */
[C---:B------:R-:W-:Y:S04]  /*b930*/  HMMA.16816.F32 R16, R156.reuse, R166, R16 ;  /* 0x000000a69c10723c */ /* 0x040fe80000001810 */
[----:B-1----:R-:W-:Y:S04]  /*b940*/  @P0 IADD3 R192, P1, R192, UR11, RZ ;  /* 0x0000000bc0c00c10 */ /* 0x002fe8000ff3e0ff */
[C---:B------:R-:W-:Y:S04]  /*b950*/  HMMA.16816.F32 R20, R156.reuse, R168, R20 ;  /* 0x000000a89c14723c */ /* 0x040fe80000001814 */
[----:B------:R-:W-:Y:S02]  /*b960*/  @P0 IADD3.X R193, R193, UR10, RZ, P1, !PT ;  /* 0x0000000ac1c10c10 */ /* 0x000fe40008ffe4ff */
[C---:B------:R-:W-:Y:S02]  /*b970*/  @P0 IADD3 R160, P6, R192.reuse, UR11, RZ ;  /* 0x0000000bc0a00c10 */ /* 0x040fe4000ffde0ff */
[C---:B------:R-:W-:Y:S01]  /*b980*/  HMMA.16816.F32 R24, R156.reuse, R170, R24 ;  /* 0x000000aa9c18723c */ /* 0x040fe20000001818 */
[----:B------:R1:W-:Y:S03]  /*b990*/  @P0 LDGSTS.E.BYPASS.LTC128B.128 [R100+0x1100], [R192.64], !P4 ;  /* 0x01100000c0640fae */ /* 0x0003e6000e101d58 */
[C---:B------:R-:W-:Y:S02]  /*b9a0*/  @P0 IADD3.X R161, R193.reuse, UR10, RZ, P6, !PT ;  /* 0x0000000ac1a10c10 */ /* 0x040fe4000b7fe4ff */
[C---:B--2---:R-:W-:Y:S02]  /*b9b0*/  @P0 IADD3 R228, P5, R192.reuse, UR21, RZ ;  /* 0x00000015c0e40c10 */ /* 0x044fe4000ffbe0ff */
[C---:B-----5:R-:W-:Y:S01]  /*b9c0*/  HMMA.16816.F32 R28, R156.reuse, R172, R28 ;  /* 0x000000ac9c1c723c */ /* 0x060fe2000000181c */
[----:B------:R1:W-:Y:S03]  /*b9d0*/  @P0 LDGSTS.E.BYPASS.LTC128B.128 [R100+0x4100], [R192.64+0x80], !P3 ;  /* 0x04100080c0640fae */ /* 0x0003e6000d901d58 */
[C---:B------:R-:W-:Y:S02]  /*b9e0*/  @P0 IADD3.X R229, R193.reuse, UR20, RZ, P5, !PT ;  /* 0x00000014c1e50c10 */ /* 0x040fe4000affe4ff */
[----:B---3--:R-:W-:Y:S02]  /*b9f0*/  @P0 IADD3 R194, P1, R192, UR23, RZ ;  /* 0x00000017c0c20c10 */ /* 0x008fe4000ff3e0ff */
[C---:B------:R-:W-:Y:S01]  /*ba00*/  HMMA.16816.F32 R32, R156.reuse, R174, R32 ;  /* 0x000000ae9c20723c */ /* 0x040fe20000001820 */
[----:B------:R1:W-:Y:S03]  /*ba10*/  @P0 LDGSTS.E.BYPASS.LTC128B.128 [R100+0x7100], [R192.64+0x100], !P2 ;  /* 0x07100100c0640fae */ /* 0x0003e6000d101d58 */
[----:B------:R-:W-:Y:S04]  /*ba20*/  @P0 IADD3.X R195, R193, UR22, RZ, P1, !PT ;  /* 0x00000016c1c30c10 */ /* 0x000fe80008ffe4ff */
[C---:B------:R-:W-:Y:S01]  /*ba30*/  HMMA.16816.F32 R36, R156.reuse, R176, R36 ;  /* 0x000000b09c24723c */ /* 0x040fe20000001824 */
[----:B------:R2:W-:Y:S07]  /*ba40*/  @P0 LDGSTS.E.BYPASS.LTC128B.128 [R100+0x2100], [R160.64], !P4 ;  /* 0x02100000a0640fae */ /* 0x0005ee000e101d58 */
[C---:B------:R-:W-:Y:S01]  /*ba50*/  HMMA.16816.F32 R40, R156.reuse, R178, R40 ;  /* 0x000000b29c28723c */ /* 0x040fe20000001828 */
[----:B------:R1:W-:Y:S07]  /*ba60*/  @P0 LDGSTS.E.BYPASS.LTC128B.128 [R100+0x5100], [R228.64], !P3 ;  /* 0x05100000e4640fae */ /* 0x0003ee000d901d58 */
[C---:B------:R-:W-:Y:S01]  /*ba70*/  HMMA.16816.F32 R44, R156.reuse, R180, R44 ;  /* 0x000000b49c2c723c */ /* 0x040fe2000000182c */
[----:B------:R1:W-:Y:S01]  /*ba80*/  @P0 LDGSTS.E.BYPASS.LTC128B.128 [R100+0x8100], [R194.64], !P2 ;  /* 0x08100000c2640fae */ /* 0x0003e2000d101d58 */
[----:B------:R-:W-:Y:S01]  /*ba90*/  PLOP3.LUT P0, PT, PT, PT, UP0, 0x80, 0x0 ;  /* 0x000000000000781c */ /* 0x000fe20003f0f008 */
[----:B------:R-:W-:Y:S04]  /*baa0*/  UISETP.GE.AND UP0, UPT, UR12, 0x1, UPT ;  /* 0x000000010c00788c */ /* 0x000fe8000bf06270 */
[----:B------:R-:W-:Y:S01]  /*bab0*/  USEL UR12, UR26, URZ, !UP0 ;  /* 0x0000003f1a0c7287 */ /* 0x000fe2000c000000 */
[----:B------:R-:W-:Y:S01]  /*bac0*/  HMMA.16816.F32 R48, R156, R182, R48 ;  /* 0x000000b69c30723c */ /* 0x000fe20000001830 */
[----:B------:R-:W-:Y:S01]  /*bad0*/  LDSM.16.M88.4 R164, [R3+0x13100] ;  /* 0x0131000003a4783b */ /* 0x000fe20000000200 */
[----:B------:R-:W-:Y:S07]  /*bae0*/  UISETP.GE.AND UP0, UPT, UR5, 0x1, UPT ;  /* 0x000000010500788c */ /* 0x000fee000bf06270 */
[----:B--2---:R-:W2:Y:S08]  /*baf0*/  LDSM.16.M88.4 R160, [R3+0x12100] ;  /* 0x0121000003a0783b */ /* 0x004eb00000000200 */
[----:B------:R-:W0:Y:S01]  /*bb00*/  LDGDEPBAR ;  /* 0x00000000000079af */ /* 0x000e220000000000 */
[----:B-1----:R-:W-:Y:S04]  /*bb10*/  IADD3 R100, R238, UR4, R237 ;  /* 0x00000004ee647c10 */ /* 0x002fe8000fffe0ed */
[----:B------:R-:W-:Y:S03]  /*bb20*/  IADD3 R100, R239, R100, RZ ;  /* 0x00000064ef647210 */ /* 0x000fe60007ffe0ff */
[----:B------:R-:W1:Y:S08]  /*bb30*/  LDSM.16.M88.4 R192, [R3+0x12900] ;  /* 0x0129000003c0783b */ /* 0x000e700000000200 */
[----:B------:R-:W3:Y:S08]  /*bb40*/  LDSM.16.M88.4 R168, [R3+0x13900] ;  /* 0x0139000003a8783b */ /* 0x000ef00000000200 */
[----:B------:R-:W4:Y:S01]  /*bb50*/  LDSM.16.M88.4 R172, [R3+0x14100] ;  /* 0x0141000003ac783b */ /* 0x000f220000000200 */
[C---:B--2---:R-:W-:Y:S07]  /*bb60*/  HMMA.16816.F32 R4, R184.reuse, R160, R4 ;  /* 0x000000a0b804723c */ /* 0x044fee0000001804 */
[----:B------:R-:W-:Y:S01]  /*bb70*/  LDSM.16.M88.4 R176, [R102+0x12100] ;  /* 0x0121000066b0783b */ /* 0x000fe20000000200 */
[C---:B------:R-:W-:Y:S07]  /*bb80*/  HMMA.16816.F32 R8, R184.reuse, R162, R8 ;  /* 0x000000a2b808723c */ /* 0x040fee0000001808 */
[----:B------:R-:W2:Y:S01]  /*bb90*/  LDSM.16.M88.4 R160, [R3+0x14900] ;  /* 0x0149000003a0783b */ /* 0x000ea20000000200 */
[C---:B-1----:R-:W-:Y:S07]  /*bba0*/  HMMA.16816.F32 R12, R184.reuse, R192, R12 ;  /* 0x000000c0b80c723c */ /* 0x042fee000000180c */
[----:B------:R-:W1:Y:S01]  /*bbb0*/  LDSM.16.M88.4 R180, [R102+0x12900] ;  /* 0x0129000066b4783b */ /* 0x000e620000000200 */
[C---:B------:R-:W-:Y:S07]  /*bbc0*/  HMMA.16816.F32 R16, R184.reuse, R194, R16 ;  /* 0x000000c2b810723c */ /* 0x040fee0000001810 */
[----:B------:R-:W-:Y:S01]  /*bbd0*/  LDSM.16.M88.4 R192, [R237+UR4+0x16100] ;  /* 0x01610004edc0783b */ /* 0x000fe20008000200 */
[C---:B------:R-:W-:Y:S07]  /*bbe0*/  HMMA.16816.F32 R20, R184.reuse, R164, R20 ;  /* 0x000000a4b814723c */ /* 0x040fee0000001814 */
[----:B------:R-:W-:Y:S01]  /*bbf0*/  LDSM.16.M88.4 R228, [R237+UR4+0x16900] ;  /* 0x01690004ede4783b */ /* 0x000fe20008000200 */
[C---:B------:R-:W-:Y:S07]  /*bc00*/  HMMA.16816.F32 R24, R184.reuse, R166, R24 ;  /* 0x000000a6b818723c */ /* 0x040fee0000001818 */
[----:B------:R-:W5:Y:S01]  /*bc10*/  LDSM.16.M88.4 R164, [R102+0x13100] ;  /* 0x0131000066a4783b */ /* 0x000f620000000200 */
[C---:B---3--:R-:W-:Y:S07]  /*bc20*/  HMMA.16816.F32 R28, R184.reuse, R168, R28 ;  /* 0x000000a8b81c723c */ /* 0x048fee000000181c */
[----:B------:R-:W-:Y:S01]  /*bc30*/  LDSM.16.M88.4 R232, [R2+0x19900] ;  /* 0x0199000002e8783b */ /* 0x000fe20000000200 */
[C---:B------:R-:W-:Y:S07]  /*bc40*/  HMMA.16816.F32 R32, R184.reuse, R170, R32 ;  /* 0x000000aab820723c */ /* 0x040fee0000001820 */
[----:B------:R-:W3:Y:S01]  /*bc50*/  LDSM.16.M88.4 R168, [R102+0x13900] ;  /* 0x0139000066a8783b */ /* 0x000ee20000000200 */
[C---:B----4-:R-:W-:Y:S08]  /*bc60*/  HMMA.16816.F32 R36, R184.reuse, R172, R36 ;  /* 0x000000acb824723c */ /* 0x050ff00000001824 */
[C---:B------:R-:W-:Y:S01]  /*bc70*/  HMMA.16816.F32 R40, R184.reuse, R174, R40 ;  /* 0x000000aeb828723c */ /* 0x040fe20000001828 */
[----:B------:R-:W-:Y:S07]  /*bc80*/  LDSM.16.M88.4 R172, [R102+0x14900] ;  /* 0x0149000066ac783b */ /* 0x000fee0000000200 */
[C---:B--2---:R-:W-:Y:S08]  /*bc90*/  HMMA.16816.F32 R44, R184.reuse, R160, R44 ;  /* 0x000000a0b82c723c */ /* 0x044ff0000000182c */
[----:B------:R-:W-:Y:S01]  /*bca0*/  HMMA.16816.F32 R48, R184, R162, R48 ;  /* 0x000000a2b830723c */ /* 0x000fe20000001830 */
[----:B------:R-:W2:Y:S07]  /*bcb0*/  LDSM.16.M88.4 R160, [R102+0x14100] ;  /* 0x0141000066a0783b */ /* 0x000eae0000000200 */
[C---:B------:R-:W-:Y:S08]  /*bcc0*/  HMMA.16816.F32 R4, R188.reuse, R176, R4 ;  /* 0x000000b0bc04723c */ /* 0x040ff00000001804 */
[C---:B------:R-:W-:Y:S01]  /*bcd0*/  HMMA.16816.F32 R8, R188.reuse, R178, R8 ;  /* 0x000000b2bc08723c */ /* 0x040fe20000001808 */
[----:B------:R-:W4:Y:S07]  /*bce0*/  LDSM.16.M88.4 R176, [R237+UR4+0x15100] ;  /* 0x01510004edb0783b */ /* 0x000f2e0008000200 */
[C---:B-1----:R-:W-:Y:S08]  /*bcf0*/  HMMA.16816.F32 R12, R188.reuse, R180, R12 ;  /* 0x000000b4bc0c723c */ /* 0x042ff0000000180c */
[C---:B------:R-:W-:Y:S01]  /*bd00*/  HMMA.16816.F32 R16, R188.reuse, R182, R16 ;  /* 0x000000b6bc10723c */ /* 0x040fe20000001810 */
[----:B------:R-:W1:Y:S07]  /*bd10*/  LDSM.16.M88.4 R180, [R237+UR4+0x15900] ;  /* 0x01590004edb4783b */ /* 0x000e6e0008000200 */
[C---:B-----5:R-:W-:Y:S08]  /*bd20*/  HMMA.16816.F32 R20, R188.reuse, R164, R20 ;  /* 0x000000a4bc14723c */ /* 0x060ff00000001814 */
[C---:B------:R-:W-:Y:S01]  /*bd30*/  HMMA.16816.F32 R24, R188.reuse, R166, R24 ;  /* 0x000000a6bc18723c */ /* 0x040fe20000001818 */
[----:B------:R-:W5:Y:S07]  /*bd40*/  LDSM.16.M88.4 R164, [R237+UR4+0x17100] ;  /* 0x01710004eda4783b */ /* 0x000f6e0008000200 */
[C---:B---3--:R-:W-:Y:S08]  /*bd50*/  HMMA.16816.F32 R28, R188.reuse, R168, R28 ;  /* 0x000000a8bc1c723c */ /* 0x048ff0000000181c */
[C---:B------:R-:W-:Y:S01]  /*bd60*/  HMMA.16816.F32 R32, R188.reuse, R170, R32 ;  /* 0x000000aabc20723c */ /* 0x040fe20000001820 */
[----:B------:R-:W3:Y:S07]  /*bd70*/  LDSM.16.M88.4 R168, [R237+UR4+0x17900] ;  /* 0x01790004eda8783b */ /* 0x000eee0008000200 */
[C---:B--2---:R-:W-:Y:S08]  /*bd80*/  HMMA.16816.F32 R36, R188.reuse, R160, R36 ;  /* 0x000000a0bc24723c */ /* 0x044ff00000001824 */
[C---:B------:R-:W-:Y:S01]  /*bd90*/  HMMA.16816.F32 R40, R188.reuse, R162, R40 ;  /* 0x000000a2bc28723c */ /* 0x040fe20000001828 */
[----:B------:R-:W2:Y:S07]  /*bda0*/  LDSM.16.M88.4 R160, [R2+0x15100] ;  /* 0x0151000002a0783b */ /* 0x000eae0000000200 */
[C---:B------:R-:W-:Y:S08]  /*bdb0*/  HMMA.16816.F32 R44, R188.reuse, R172, R44 ;  /* 0x000000acbc2c723c */ /* 0x040ff0000000182c */
[----:B------:R-:W-:Y:S01]  /*bdc0*/  HMMA.16816.F32 R48, R188, R174, R48 ;  /* 0x000000aebc30723c */ /* 0x000fe20000001830 */
[----:B------:R-:W2:Y:S07]  /*bdd0*/  LDSM.16.M88.4 R172, [R2+0x15900] ;  /* 0x0159000002ac783b */ /* 0x000eae0000000200 */
[C---:B----4-:R-:W-:Y:S08]  /*bde0*/  HMMA.16816.F32 R4, R196.reuse, R176, R4 ;  /* 0x000000b0c404723c */ /* 0x050ff00000001804 */
[C---:B------:R-:W-:Y:S01]  /*bdf0*/  HMMA.16816.F32 R8, R196.reuse, R178, R8 ;  /* 0x000000b2c408723c */ /* 0x040fe20000001808 */
[----:B------:R-:W4:Y:S07]  /*be00*/  LDSM.16.M88.4 R176, [R2+0x16100] ;  /* 0x0161000002b0783b */ /* 0x000f2e0000000200 */
[C---:B-1----:R-:W-:Y:S08]  /*be10*/  HMMA.16816.F32 R12, R196.reuse, R180, R12 ;  /* 0x000000b4c40c723c */ /* 0x042ff0000000180c */
[C---:B------:R-:W-:Y:S01]  /*be20*/  HMMA.16816.F32 R16, R196.reuse, R182, R16 ;  /* 0x000000b6c410723c */ /* 0x040fe20000001810 */
[----:B------:R-:W-:Y:S07]  /*be30*/  LDSM.16.M88.4 R180, [R2+0x17900] ;  /* 0x0179000002b4783b */ /* 0x000fee0000000200 */
[C---:B------:R-:W-:Y:S08]  /*be40*/  HMMA.16816.F32 R20, R196.reuse, R192, R20 ;  /* 0x000000c0c414723c */ /* 0x040ff00000001814 */
[C---:B------:R-:W-:Y:S01]  /*be50*/  HMMA.16816.F32 R24, R196.reuse, R194, R24 ;  /* 0x000000c2c418723c */ /* 0x040fe20000001818 */
[----:B------:R-:W-:Y:S07]  /*be60*/  LDSM.16.M88.4 R192, [R3+0x15100] ;  /* 0x0151000003c0783b */ /* 0x000fee0000000200 */
[C---:B------:R-:W-:Y:S08]  /*be70*/  HMMA.16816.F32 R28, R196.reuse, R228, R28 ;  /* 0x000000e4c41c723c */ /* 0x040ff0000000181c */
[C---:B------:R-:W-:Y:S01]  /*be80*/  HMMA.16816.F32 R32, R196.reuse, R230, R32 ;  /* 0x000000e6c420723c */ /* 0x040fe20000001820 */
[----:B------:R-:W-:Y:S07]  /*be90*/  LDSM.16.M88.4 R228, [R3+0x15900] ;  /* 0x0159000003e4783b */ /* 0x000fee0000000200 */
[C---:B-----5:R-:W-:Y:S08]  /*bea0*/  HMMA.16816.F32 R36, R196.reuse, R164, R36 ;  /* 0x000000a4c424723c */ /* 0x060ff00000001824 */
[C---:B------:R-:W-:Y:S01]  /*beb0*/  HMMA.16816.F32 R40, R196.reuse, R166, R40 ;  /* 0x000000a6c428723c */ /* 0x040fe20000001828 */
[----:B------:R-:W1:Y:S07]  /*bec0*/  LDSM.16.M88.4 R164, [R2+0x16900] ;  /* 0x0169000002a4783b */ /* 0x000e6e0000000200 */
[C---:B---3--:R-:W-:Y:S08]  /*bed0*/  HMMA.16816.F32 R44, R196.reuse, R168, R44 ;  /* 0x000000a8c42c723c */ /* 0x048ff0000000182c */
[----:B------:R-:W-:Y:S01]  /*bee0*/  HMMA.16816.F32 R48, R196, R170, R48 ;  /* 0x000000aac430723c */ /* 0x000fe20000001830 */
[----:B------:R-:W3:Y:S07]  /*bef0*/  LDSM.16.M88.4 R168, [R2+0x17100] ;  /* 0x0171000002a8783b */ /* 0x000eee0000000200 */
[C---:B--2---:R-:W-:Y:S08]  /*bf00*/  HMMA.16816.F32 R4, R200.reuse, R160, R4 ;  /* 0x000000a0c804723c */ /* 0x044ff00000001804 */
[C---:B------:R-:W-:Y:S01]  /*bf10*/  HMMA.16816.F32 R8, R200.reuse, R162, R8 ;  /* 0x000000a2c808723c */ /* 0x040fe20000001808 */
[----:B------:R-:W2:Y:S07]  /*bf20*/  LDSM.16.M88.4 R160, [R3+0x16100] ;  /* 0x0161000003a0783b */ /* 0x000eae0000000200 */
[C---:B------:R-:W-:Y:S08]  /*bf30*/  HMMA.16816.F32 R12, R200.reuse, R172, R12 ;  /* 0x000000acc80c723c */ /* 0x040ff0000000180c */
[C---:B------:R-:W-:Y:S01]  /*bf40*/  HMMA.16816.F32 R16, R200.reuse, R174, R16 ;  /* 0x000000aec810723c */ /* 0x040fe20000001810 */
[----:B------:R-:W5:Y:S07]  /*bf50*/  LDSM.16.M88.4 R172, [R3+0x16900] ;  /* 0x0169000003ac783b */ /* 0x000f6e0000000200 */
[C---:B----4-:R-:W-:Y:S08]  /*bf60*/  HMMA.16816.F32 R20, R200.reuse, R176, R20 ;  /* 0x000000b0c814723c */ /* 0x050ff00000001814 */
[C---:B------:R-:W-:Y:S01]  /*bf70*/  HMMA.16816.F32 R24, R200.reuse, R178, R24 ;  /* 0x000000b2c818723c */ /* 0x040fe20000001818 */
[----:B------:R-:W-:Y:S07]  /*bf80*/  LDSM.16.M88.4 R176, [R100+0x16100] ;  /* 0x0161000064b0783b */ /* 0x000fee0000000200 */
[C---:B-1----:R-:W-:Y:S08]  /*bf90*/  HMMA.16816.F32 R28, R200.reuse, R164, R28 ;  /* 0x000000a4c81c723c */ /* 0x042ff0000000181c */
[C---:B------:R-:W-:Y:S01]  /*bfa0*/  HMMA.16816.F32 R32, R200.reuse, R166, R32 ;  /* 0x000000a6c820723c */ /* 0x040fe20000001820 */
[----:B------:R-:W1:Y:S07]  /*bfb0*/  LDSM.16.M88.4 R164, [R3+0x17100] ;  /* 0x0171000003a4783b */ /* 0x000e6e0000000200 */
[C---:B---3--:R-:W-:Y:S08]  /*bfc0*/  HMMA.16816.F32 R36, R200.reuse, R168, R36 ;  /* 0x000000a8c824723c */ /* 0x048ff00000001824 */
[C---:B------:R-:W-:Y:S01]  /*bfd0*/  HMMA.16816.F32 R40, R200.reuse, R170, R40 ;  /* 0x000000aac828723c */ /* 0x040fe20000001828 */
[----:B------:R-:W3:Y:S07]  /*bfe0*/  LDSM.16.M88.4 R168, [R3+0x17900] ;  /* 0x0179000003a8783b */ /* 0x000eee0000000200 */
[C---:B------:R-:W-:Y:S08]  /*bff0*/  HMMA.16816.F32 R44, R200.reuse, R180, R44 ;  /* 0x000000b4c82c723c */ /* 0x040ff0000000182c */
[----:B------:R-:W-:Y:S01]  /*c000*/  HMMA.16816.F32 R48, R200, R182, R48 ;  /* 0x000000b6c830723c */ /* 0x000fe20000001830 */
[----:B------:R-:W-:Y:S07]  /*c010*/  LDSM.16.M88.4 R180, [R100+0x16900] ;  /* 0x0169000064b4783b */ /* 0x000fee0000000200 */
[C---:B------:R-:W-:Y:S08]  /*c020*/  HMMA.16816.F32 R4, R204.reuse, R192, R4 ;  /* 0x000000c0cc04723c */ /* 0x040ff00000001804 */
[C---:B------:R-:W-:Y:S01]  /*c030*/  HMMA.16816.F32 R8, R204.reuse, R194, R8 ;  /* 0x000000c2cc08723c */ /* 0x040fe20000001808 */
[----:B------:R-:W-:Y:S07]  /*c040*/  LDSM.16.M88.4 R192, [R237+UR4+0x18100] ;  /* 0x01810004edc0783b */ /* 0x000fee0008000200 */
[C---:B------:R-:W-:Y:S08]  /*c050*/  HMMA.16816.F32 R12, R204.reuse, R228, R12 ;  /* 0x000000e4cc0c723c */ /* 0x040ff0000000180c */
[C---:B------:R-:W-:Y:S01]  /*c060*/  HMMA.16816.F32 R16, R204.reuse, R230, R16 ;  /* 0x000000e6cc10723c */ /* 0x040fe20000001810 */
[----:B------:R-:W-:Y:S07]  /*c070*/  LDSM.16.M88.4 R228, [R237+UR4+0x1a900] ;  /* 0x01a90004ede4783b */ /* 0x000fee0008000200 */
[C---:B--2---:R-:W-:Y:S08]  /*c080*/  HMMA.16816.F32 R20, R204.reuse, R160, R20 ;  /* 0x000000a0cc14723c */ /* 0x044ff00000001814 */
[C---:B------:R-:W-:Y:S01]  /*c090*/  HMMA.16816.F32 R24, R204.reuse, R162, R24 ;  /* 0x000000a2cc18723c */ /* 0x040fe20000001818 */
[----:B------:R-:W2:Y:S07]  /*c0a0*/  LDSM.16.M88.4 R160, [R102+0x15100] ;  /* 0x0151000066a0783b */ /* 0x000eae0000000200 */
[C---:B-----5:R-:W-:Y:S08]  /*c0b0*/  HMMA.16816.F32 R28, R204.reuse, R172, R28 ;  /* 0x000000accc1c723c */ /* 0x060ff0000000181c */
[C---:B------:R-:W-:Y:S01]  /*c0c0*/  HMMA.16816.F32 R32, R204.reuse, R174, R32 ;  /* 0x000000aecc20723c */ /* 0x040fe20000001820 */
[----:B------:R-:W4:Y:S07]  /*c0d0*/  LDSM.16.M88.4 R172, [R100+0x15900] ;  /* 0x0159000064ac783b */ /* 0x000f2e0000000200 */
[C---:B-1----:R-:W-:Y:S08]  /*c0e0*/  HMMA.16816.F32 R36, R204.reuse, R164, R36 ;  /* 0x000000a4cc24723c */ /* 0x042ff00000001824 */
[C---:B------:R-:W-:Y:S01]  /*c0f0*/  HMMA.16816.F32 R40, R204.reuse, R166, R40 ;  /* 0x000000a6cc28723c */ /* 0x040fe20000001828 */
[----:B------:R-:W1:Y:S07]  /*c100*/  LDSM.16.M88.4 R164, [R100+0x17100] ;  /* 0x0171000064a4783b */ /* 0x000e6e0000000200 */
[C---:B---3--:R-:W-:Y:S08]  /*c110*/  HMMA.16816.F32 R44, R204.reuse, R168, R44 ;  /* 0x000000a8cc2c723c */ /* 0x048ff0000000182c */
[----:B------:R-:W-:Y:S01]  /*c120*/  HMMA.16816.F32 R48, R204, R170, R48 ;  /* 0x000000aacc30723c */ /* 0x000fe20000001830 */
[----:B------:R-:W3:Y:S07]  /*c130*/  LDSM.16.M88.4 R168, [R100+0x17900] ;  /* 0x0179000064a8783b */ /* 0x000eee0000000200 */
[C---:B--2---:R-:W-:Y:S08]  /*c140*/  HMMA.16816.F32 R4, R208.reuse, R160, R4 ;  /* 0x000000a0d004723c */ /* 0x044ff00000001804 */
[C---:B------:R-:W-:Y:S01]  /*c150*/  HMMA.16816.F32 R8, R208.reuse, R162, R8 ;  /* 0x000000a2d008723c */ /* 0x040fe20000001808 */
[----:B------:R-:W2:Y:S07]  /*c160*/  LDSM.16.M88.4 R160, [R237+UR4+0x18900] ;  /* 0x01890004eda0783b */ /* 0x000eae0008000200 */
[C---:B----4-:R-:W-:Y:S08]  /*c170*/  HMMA.16816.F32 R12, R208.reuse, R172, R12 ;  /* 0x000000acd00c723c */ /* 0x050ff0000000180c */
[C---:B------:R-:W-:Y:S01]  /*c180*/  HMMA.16816.F32 R16, R208.reuse, R174, R16 ;  /* 0x000000aed010723c */ /* 0x040fe20000001810 */
[----:B------:R-:W4:Y:S07]  /*c190*/  LDSM.16.M88.4 R172, [R237+UR4+0x19100] ;  /* 0x01910004edac783b */ /* 0x000f2e0008000200 */
[C---:B------:R-:W-:Y:S08]  /*c1a0*/  HMMA.16816.F32 R20, R208.reuse, R176, R20 ;  /* 0x000000b0d014723c */ /* 0x040ff00000001814 */
[C---:B------:R-:W-:Y:S01]  /*c1b0*/  HMMA.16816.F32 R24, R208.reuse, R178, R24 ;  /* 0x000000b2d018723c */ /* 0x040fe20000001818 */
[----:B------:R-:W5:Y:S07]  /*c1c0*/  LDSM.16.M88.4 R176, [R237+UR4+0x19900] ;  /* 0x01990004edb0783b */ /* 0x000f6e0008000200 */
[C---:B------:R-:W-:Y:S08]  /*c1d0*/  HMMA.16816.F32 R28, R208.reuse, R180, R28 ;  /* 0x000000b4d01c723c */ /* 0x040ff0000000181c */
[C---:B------:R-:W-:Y:S01]  /*c1e0*/  HMMA.16816.F32 R32, R208.reuse, R182, R32 ;  /* 0x000000b6d020723c */ /* 0x040fe20000001820 */
[----:B------:R-:W2:Y:S07]  /*c1f0*/  LDSM.16.M88.4 R180, [R237+UR4+0x1a100] ;  /* 0x01a10004edb4783b */ /* 0x000eae0008000200 */
[C---:B-1----:R-:W-:Y:S08]  /*c200*/  HMMA.16816.F32 R36, R208.reuse, R164, R36 ;  /* 0x000000a4d024723c */ /* 0x042ff00000001824 */
[C---:B------:R-:W-:Y:S01]  /*c210*/  HMMA.16816.F32 R40, R208.reuse, R166, R40 ;  /* 0x000000a6d028723c */ /* 0x040fe20000001828 */
[----:B------:R-:W1:Y:S07]  /*c220*/  LDSM.16.M88.4 R164, [R2+0x18100] ;  /* 0x0181000002a4783b */ /* 0x000e6e0000000200 */
[C---:B---3--:R-:W-:Y:S08]  /*c230*/  HMMA.16816.F32 R44, R208.reuse, R168, R44 ;  /* 0x000000a8d02c723c */ /* 0x048ff0000000182c */
[----:B------:R-:W-:Y:S01]  /*c240*/  HMMA.16816.F32 R48, R208, R170, R48 ;  /* 0x000000aad030723c */ /* 0x000fe20000001830 */
[----:B------:R-:W3:Y:S07]  /*c250*/  LDSM.16.M88.4 R168, [R2+0x18900] ;  /* 0x0189000002a8783b */ /* 0x000eee0000000200 */
[C---:B------:R-:W-:Y:S08]  /*c260*/  HMMA.16816.F32 R4, R212.reuse, R192, R4 ;  /* 0x000000c0d404723c */ /* 0x040ff00000001804 */
        /* <DEDUP_REMOVED lines=32> */
[C---:B----4-:R-:W-:Y:S08]  /*c470*/  HMMA.16816.F32 R44, R216.reuse, R172, R44 ;  /* 0x000000acd82c723c */ /* 0x050ff0000000182c */
[----:B------:R-:W-:Y:S08]  /*c480*/  HMMA.16816.F32 R48, R216, R174, R48 ;  /* 0x000000aed830723c */ /* 0x000ff00000001830 */
[C---:B-----5:R-:W-:Y:S08]  /*c490*/  HMMA.16816.F32 R4, R220.reuse, R176, R4 ;  /* 0x000000b0dc04723c */ /* 0x060ff00000001804 */
[C---:B------:R-:W-:Y:S08]  /*c4a0*/  HMMA.16816.F32 R8, R220.reuse, R178, R8 ;  /* 0x000000b2dc08723c */ /* 0x040ff00000001808 */
[C---:B-1----:R-:W-:Y:S08]  /*c4b0*/  HMMA.16816.F32 R12, R220.reuse, R164, R12 ;  /* 0x000000a4dc0c723c */ /* 0x042ff0000000180c */
        /* <DEDUP_REMOVED lines=42> */
[----:B------:R2:W-:Y:S10]  /*c760*/  MUFU.TANH R165, R11 ;  /* 0x0000000b00a57308 */ /* 0x0005f40000002400 */
[----:B------:R-:W5:Y:S10]  /*c770*/  MUFU.TANH R162, R12 ;  /* 0x0000000c00a27308 */ /* 0x000f740000002400 */
[----:B------:R-:W3:Y:S01]  /*c780*/  MUFU.TANH R163, R13 ;  /* 0x0000000d00a37308 */ /* 0x000ee20000002400 */
[C---:B-1----:R-:W-:Y:S01]  /*c790*/  HMMA.16816.F32 R20, R224.reuse, R4, R20 ;  /* 0x00000004e014723c */ /* 0x042fe20000001814 */
[----:B--2---:R-:W1:Y:S08]  /*c7a0*/  LDSM.16.M88.4 R8, [R100+0x19900] ;  /* 0x019900006408783b */ /* 0x004e700000000200 */
[----:B------:R-:W2:Y:S01]  /*c7b0*/  MUFU.TANH R173, R14 ;  /* 0x0000000e00ad7308 */ /* 0x000ea20000002400 */
        /* <DEDUP_REMOVED lines=19> */
[----:B------:R-:W-:Y:S07]  /*c8f0*/  BAR.SYNC.DEFER_BLOCKING 0x0 ;  /* 0x0000000000007b1d */ /* 0x000fee0000010000 */
[C---:B------:R-:W-:Y:S04]  /*c900*/  HMMA.16816.F32 R40, R224.reuse, R6, R40 ;  /* 0x00000006e028723c */ /* 0x040fe80000001828 */
[----:B------:R-:W-:Y:S02]  /*c910*/  FMUL.FTZ R28, R28, c[0x0][0x320] ;  /* 0x0000c8001c1c7a20 */ /* 0x000fe40000410000 */
[----:B------:R-:W-:Y:S02]  /*c920*/  FMUL.FTZ R29, R29, c[0x0][0x320] ;  /* 0x0000c8001d1d7a20 */ /* 0x000fe40000410000 */
[----:B------:R-:W-:Y:S01]  /*c930*/  FMUL.FTZ R30, R30, c[0x0][0x320] ;  /* 0x0000c8001e1e7a20 */ /* 0x000fe20000410000 */
[----:B---3--:R-:W-:Y:S03]  /*c940*/  FMNMX.FTZ R100, R102, R2, !PT ;  /* 0x0000000266647209 */ /* 0x008fe60007810000 */
[----:B------:R-:W-:Y:S01]  /*c950*/  FMUL.FTZ R31, R31, c[0x0][0x320] ;  /* 0x0000c8001f1f7a20 */ /* 0x000fe20000410000 */
[----:B----4-:R-:W-:Y:S01]  /*c960*/  FMNMX.FTZ R2, R164, R3, !PT ;  /* 0x00000003a4027209 */ /* 0x010fe20007810000 */
[----:B------:R-:W-:Y:S01]  /*c970*/  FMUL.FTZ R32, R32, c[0x0][0x320] ;  /* 0x0000c80020207a20 */ /* 0x000fe20000410000 */
[----:B-----5:R-:W-:Y:S01]  /*c980*/  FMNMX.FTZ R100, R162, R100, !PT ;  /* 0x00000064a2647209 */ /* 0x020fe20007810000 */
[----:B------:R-:W-:Y:S01]  /*c990*/  FMUL.FTZ R36, R36, c[0x0][0x320] ;  /* 0x0000c80024247a20 */ /* 0x000fe20000410000 */
[----:B------:R-:W2:Y:S01]  /*c9a0*/  MUFU.TANH R172, R17 ;  /* 0x0000001100ac7308 */ /* 0x000ea20000002400 */
[----:B------:R-:W-:Y:S01]  /*c9b0*/  LDSM.16.MT88.4 R12, [R103+UR4+0x100] ;  /* 0x00010004670c783b */ /* 0x000fe20008004200 */
[----:B------:R-:W-:Y:S01]  /*c9c0*/  FMUL.FTZ R37, R37, c[0x0][0x320] ;  /* 0x0000c80025257a20 */ /* 0x000fe20000410000 */
[----:B------:R-:W-:Y:S01]  /*c9d0*/  FMNMX.FTZ R2, R165, R2, !PT ;  /* 0x00000002a5027209 */ /* 0x000fe20007810000 */
[----:B------:R-:W-:Y:S01]  /*c9e0*/  FMUL.FTZ R38, R38, c[0x0][0x320] ;  /* 0x0000c80026267a20 */ /* 0x000fe20000410000 */
[----:B------:R-:W-:Y:S01]  /*c9f0*/  FMNMX.FTZ R100, R163, R100, !PT ;  /* 0x00000064a3647209 */ /* 0x000fe20007810000 */
[----:B------:R-:W-:Y:S01]  /*ca00*/  FMUL.FTZ R39, R39, c[0x0][0x320] ;  /* 0x0000c80027277a20 */ /* 0x000fe20000410000 */
[----:B------:R-:W-:Y:S01]  /*ca10*/  FMNMX.FTZ R2, R173, R2, !PT ;  /* 0x00000002ad027209 */ /* 0x000fe20007810000 */
[C---:B-1----:R-:W-:Y:S02]  /*ca20*/  HMMA.16816.F32 R44, R224.reuse, R8, R44 ;  /* 0x00000008e02c723c */ /* 0x042fe4000000182c */
[----:B------:R-:W-:Y:S01]  /*ca30*/  MUFU.TANH R193, R28 ;  /* 0x0000001c00c17308 */ /* 0x000fe20000002400 */
[----:B------:R-:W-:Y:S01]  /*ca40*/  FMUL.FTZ R33, R33, c[0x0][0x320] ;  /* 0x0000c80021217a20 */ /* 0x000fe20000410000 */
[----:B------:R-:W-:Y:S01]  /*ca50*/  FMNMX.FTZ R100, R171, R100, !PT ;  /* 0x00000064ab647209 */ /* 0x000fe20007810000 */
[----:B------:R-:W-:Y:S01]  /*ca60*/  FMUL.FTZ R34, R34, c[0x0][0x320] ;  /* 0x0000c80022227a20 */ /* 0x000fe20000410000 */
[----:B------:R-:W-:Y:S01]  /*ca70*/  FMNMX.FTZ R2, R175, R2, !PT ;  /* 0x00000002af027209 */ /* 0x000fe20007810000 */
[----:B------:R-:W-:Y:S01]  /*ca80*/  FMUL.FTZ R35, R35, c[0x0][0x320] ;  /* 0x0000c80023237a20 */ /* 0x000fe20000410000 */
[----:B------:R-:W-:Y:S04]  /*ca90*/  HMMA.16816.F32 R48, R224, R10, R48 ;  /* 0x0000000ae030723c */ /* 0x000fe80000001830 */
[----:B------:R-:W1:Y:S01]  /*caa0*/  MUFU.TANH R180, R24 ;  /* 0x0000001800b47308 */ /* 0x000e620000002400 */
[----:B------:R-:W-:Y:S02]  /*cab0*/  FMUL.FTZ R42, R42, c[0x0][0x320] ;  /* 0x0000c8002a2a7a20 */ /* 0x000fe40000410000 */
[----:B------:R-:W-:Y:S01]  /*cac0*/  FMUL.FTZ R40, R40, c[0x0][0x320] ;  /* 0x0000c80028287a20 */ /* 0x000fe20000410000 */
[----:B--2---:R-:W-:Y:S01]  /*cad0*/  FMNMX.FTZ R100, R172, R100, !PT ;  /* 0x00000064ac647209 */ /* 0x004fe20007810000 */
[----:B------:R-:W-:Y:S03]  /*cae0*/  FMUL.FTZ R41, R41, c[0x0][0x320] ;  /* 0x0000c80029297a20 */ /* 0x000fe60000410000 */
[----:B------:R-:W-:Y:S01]  /*caf0*/  FMNMX.FTZ R100, R177, R100, !PT ;  /* 0x00000064b1647209 */ /* 0x000fe20007810000 */
[----:B------:R-:W-:Y:S01]  /*cb00*/  FMUL.FTZ R43, R43, c[0x0][0x320] ;  /* 0x0000c8002b2b7a20 */ /* 0x000fe20000410000 */
[----:B------:R-:W2:Y:S02]  /*cb10*/  MUFU.TANH R179, R25 ;  /* 0x0000001900b37308 */ /* 0x000ea40000002400 */
[----:B------:R-:W-:Y:S01]  /*cb20*/  FMNMX.FTZ R100, R178, R100, !PT ;  /* 0x00000064b2647209 */ /* 0x000fe20007810000 */
        /* <DEDUP_REMOVED lines=10> */
[----:B------:R-:W1:Y:S01]  /*cbd0*/  MUFU.TANH R241, R32 ;  /* 0x0000002000f17308 */ /* 0x000e620000002400 */
[----:B--2---:R-:W-:Y:S04]  /*cbe0*/  FMNMX.FTZ R100, R179, R100, !PT ;  /* 0x00000064b3647209 */ /* 0x004fe80007810000 */
[----:B------:R-:W-:Y:S05]  /*cbf0*/  FMNMX.FTZ R100, R193, R100, !PT ;  /* 0x00000064c1647209 */ /* 0x000fea0007810000 */
[----:B------:R-:W2:Y:S01]  /*cc00*/  MUFU.TANH R242, R33 ;  /* 0x0000002100f27308 */ /* 0x000ea20000002400 */
[----:B---3--:R-:W-:Y:S09]  /*cc10*/  FMNMX.FTZ R100, R194, R100, !PT ;  /* 0x00000064c2647209 */ /* 0x008ff20007810000 */
[----:B------:R-:W3:Y:S01]  /*cc20*/  MUFU.TANH R233, R36 ;  /* 0x0000002400e97308 */ /* 0x000ee20000002400 */
[----:B-1----:R-:W-:Y:S09]  /*cc30*/  FMNMX.FTZ R100, R241, R100, !PT ;  /* 0x00000064f1647209 */ /* 0x002ff20007810000 */
[----:B------:R-:W-:Y:S01]  /*cc40*/  MUFU.TANH R250, R48 ;  /* 0x0000003000fa7308 */ /* 0x000fe20000002400 */
[----:B--2---:R-:W-:Y:S09]  /*cc50*/  FMNMX.FTZ R100, R242, R100, !PT ;  /* 0x00000064f2647209 */ /* 0x004ff20007810000 */
[----:B------:R-:W1:Y:S01]  /*cc60*/  MUFU.TANH R251, R42 ;  /* 0x0000002a00fb7308 */ /* 0x000e620000002400 */
[----:B---3--:R-:W-:Y:S09]  /*cc70*/  FMNMX.FTZ R100, R233, R100, !PT ;  /* 0x00000064e9647209 */ /* 0x008ff20007810000 */
[----:B------:R-:W2:Y:S10]  /*cc80*/  MUFU.TANH R24, R37 ;  /* 0x0000002500187308 */ /* 0x000eb40000002400 */
[----:B------:R-:W3:Y:S01]  /*cc90*/  MUFU.TANH R245, R40 ;  /* 0x0000002800f57308 */ /* 0x000ee20000002400 */
[----:B-1----:R-:W-:Y:S09]  /*cca0*/  MOV R48, R251 ;  /* 0x000000fb00307202 */ /* 0x002ff20000000f00 */
        /* <DEDUP_REMOVED lines=9> */
[----:B---3--:R-:W-:Y:S04]  /*cd40*/  FMNMX.FTZ R100, R234, R100, !PT ;  /* 0x00000064ea647209 */ /* 0x008fe80007810000 */
[----:B------:R-:W-:Y:S05]  /*cd50*/  FMNMX.FTZ R100, R250, R100, !PT ;  /* 0x00000064fa647209 */ /* 0x000fea0007810000 */
        /* <DEDUP_REMOVED lines=31> */
[----:B------:R2:W-:Y:S01]  /*cf50*/  MUFU.EX2 R5, R4 ;  /* 0x0000000400057308 */ /* 0x0005e20000000800 */
[----:B---3--:R-:W-:Y:S09]  /*cf60*/  FMNMX.FTZ R2, R247, R2, !PT ;  /* 0x00000002f7027209 */ /* 0x008ff20007810000 */
[----:B------:R-:W3:Y:S01]  /*cf70*/  MUFU.TANH R230, R43 ;  /* 0x0000002b00e67308 */ /* 0x000ee20000002400 */
[----:B-1----:R-:W-:Y:S04]  /*cf80*/  FMNMX.FTZ R2, R246, R2, !PT ;  /* 0x00000002f6027209 */ /* 0x002fe80007810000 */
[----:B------:R-:W-:Y:S05]  /*cf90*/  FMNMX.FTZ R2, R48, R2, !PT ;  /* 0x0000000230027209 */ /* 0x000fea0007810000 */
[----:B------:R-:W1:Y:S01]  /*cfa0*/  MUFU.TANH R248, R46 ;  /* 0x0000002e00f87308 */ /* 0x000e620000002400 */
[--C-:B--2---:R-:W-:Y:S01]  /*cfb0*/  FFMA.FTZ R4, R167, c[0x0][0x2d0], -R160.reuse ;  /* 0x0000b400a7047a23 */ /* 0x104fe200000108a0 */
[----:B------:R-:W-:Y:S08]  /*cfc0*/  MOV R167, R16 ;  /* 0x0000001000a77202 */ /* 0x000ff00000000f00 */
[----:B------:R-:W2:Y:S01]  /*cfd0*/  MUFU.TANH R249, R47 ;  /* 0x0000002f00f97308 */ /* 0x000ea20000002400 */
[----:B---3--:R-:W-:Y:S09]  /*cfe0*/  FMNMX.FTZ R2, R230, R2, !PT ;  /* 0x00000002e6027209 */ /* 0x008ff20007810000 */
[----:B------:R-:W3:Y:S01]  /*cff0*/  MUFU.TANH R231, R50 ;  /* 0x0000003200e77308 */ /* 0x000ee20000002400 */
[----:B-1----:R-:W-:Y:S09]  /*d000*/  FMNMX.FTZ R2, R248, R2, !PT ;  /* 0x00000002f8027209 */ /* 0x002ff20007810000 */
[----:B------:R-:W1:Y:S01]  /*d010*/  MUFU.TANH R235, R51 ;  /* 0x0000003300eb7308 */ /* 0x000e620000002400 */
[----:B--2---:R-:W-:Y:S01]  /*d020*/  FMNMX.FTZ R2, R249, R2, !PT ;  /* 0x00000002f9027209 */ /* 0x004fe20007810000 */
[----:B------:R-:W-:Y:S08]  /*d030*/  LDSM.16.MT88.4 R44, [R103+UR4+0x3100] ;  /* 0x00310004672c783b */ /* 0x000ff00008004200 */
[----:B------:R2:W4:Y:S01]  /*d040*/  MUFU.EX2 R6, R4 ;  /* 0x0000000400067308 */ /* 0x0005220000000800 */
[----:B---3--:R-:W-:Y:S04]  /*d050*/  FMNMX.FTZ R2, R231, R2, !PT ;  /* 0x00000002e7027209 */ /* 0x008fe80007810000 */
[----:B-1----:R-:W-:Y:S05]  /*d060*/  FMNMX.FTZ R2, R235, R2, !PT ;  /* 0x00000002eb027209 */ /* 0x002fea0007810000 */
        /* <DEDUP_REMOVED lines=11> */
[----:B------:R1:W5:Y:S02]  /*d120*/  MUFU.EX2 R2, R0 ;  /* 0x0000000000027308 */ /* 0x0003640000000800 */
[C---:B------:R-:W-:Y:S04]  /*d130*/  FMUL.FTZ R161, R3.reuse, c[0x0][0x2d0] ;  /* 0x0000b40003a17a20 */ /* 0x040fe80000410000 */
[----:B--2---:R-:W-:Y:S01]  /*d140*/  FFMA.FTZ R4, R170, c[0x0][0x2d0], -R161 ;  /* 0x0000b400aa047a23 */ /* 0x004fe200000108a1 */
[----:B----4-:R-:W-:Y:S03]  /*d150*/  MOV R170, R6 ;  /* 0x0000000600aa7202 */ /* 0x010fe60000000f00 */
[----:B------:R2:W-:Y:S01]  /*d160*/  MUFU.EX2 R169, R4 ;  /* 0x0000000400a97308 */ /* 0x0005e20000000800 */
[----:B-1----:R-:W-:Y:S01]  /*d170*/  FADD.FTZ R0, -R3, R101 ;  /* 0x0000006503007221 */ /* 0x002fe20000010100 */
[----:B------:R-:W-:Y:S01]  /*d180*/  IADD3 R101, R236, UR4, RZ ;  /* 0x00000004ec657c10 */ /* 0x000fe2000fffe0ff */
[----:B-----5:R-:W-:Y:S02]  /*d190*/  FMUL.FTZ R8, R2, R108 ;  /* 0x0000006c02087220 */ /* 0x020fe40000410000 */
        /* <DEDUP_REMOVED lines=12> */
[----:B------:R4:W-:Y:S01]  /*d260*/  MUFU.EX2 R229, R4 ;  /* 0x0000000400e57308 */ /* 0x0009e20000000800 */
        /* <DEDUP_REMOVED lines=9> */
[----:B------:R-:W-:Y:S02]  /*d300*/  FMUL.FTZ R57, R2, R57 ;  /* 0x0000003902397220 */ /* 0x000fe40000410000 */
[----:B-1----:R-:W-:Y:S01]  /*d310*/  FMUL.FTZ R6, R0, R106 ;  /* 0x0000006a00067220 */ /* 0x002fe20000410000 */
[----:B------:R-:W-:Y:S01]  /*d320*/  F2FP.PACK_AB R106, R252, R166 ;  /* 0x000000a6fc6a723e */ /* 0x000fe200000000ff */
[C---:B------:R-:W-:Y:S02]  /*d330*/  FMUL.FTZ R7, R0.reuse, R107 ;  /* 0x0000006b00077220 */ /* 0x040fe40000410000 */
[C---:B------:R-:W-:Y:S02]  /*d340*/  FMUL.FTZ R10, R0.reuse, R110 ;  /* 0x0000006e000a7220 */ /* 0x040fe40000410000 */
[C---:B------:R-:W-:Y:S02]  /*d350*/  FMUL.FTZ R11, R0.reuse, R111 ;  /* 0x0000006f000b7220 */ /* 0x040fe40000410000 */
[----:B------:R-:W-:Y:S01]  /*d360*/  FMUL.FTZ R18, R0, R118 ;  /* 0x0000007600127220 */ /* 0x000fe20000410000 */
[----:B------:R-:W1:Y:S01]  /*d370*/  LDSM.16.MT88.4 R108, [R102+0x3100] ;  /* 0x00310000666c783b */ /* 0x000e620000004200 */
[--C-:B----4-:R-:W-:Y:S02]  /*d380*/  FFMA.FTZ R4, R164, c[0x0][0x2d0], -R161.reuse ;  /* 0x0000b400a4047a23 */ /* 0x110fe400000108a1 */
[C---:B------:R-:W-:Y:S02]  /*d390*/  FMUL.FTZ R19, R0.reuse, R119 ;  /* 0x0000007700137220 */ /* 0x040fe40000410000 */
[----:B------:R4:W5:Y:S01]  /*d3a0*/  MUFU.EX2 R5, R4 ;  /* 0x0000000400057308 */ /* 0x0009620000000800 */
[C---:B------:R-:W-:Y:S02]  /*d3b0*/  FMUL.FTZ R26, R0.reuse, R126 ;  /* 0x0000007e001a7220 */ /* 0x040fe40000410000 */
[C---:B------:R-:W-:Y:S01]  /*d3c0*/  FMUL.FTZ R27, R0.reuse, R127 ;  /* 0x0000007f001b7220 */ /* 0x040fe20000410000 */
[----:B------:R-:W-:Y:S01]  /*d3d0*/  LDSM.16.MT88.4 R116, [R101+0x3100] ;  /* 0x003100006574783b */ /* 0x000fe20000004200 */
[C---:B------:R-:W-:Y:S02]  /*d3e0*/  FMUL.FTZ R34, R0.reuse, R134 ;  /* 0x0000008600227220 */ /* 0x040fe40000410000 */
        /* <DEDUP_REMOVED lines=8> */
[----:B------:R-:W-:Y:S01]  /*d470*/  LDSM.16.MT88.4 R132, [R102+0x4100] ;  /* 0x004100006684783b */ /* 0x000fe20000004200 */
[C---:B------:R-:W-:Y:S02]  /*d480*/  FMUL.FTZ R54, R0.reuse, R54 ;  /* 0x0000003600367220 */ /* 0x040fe40000410000 */
[C---:B------:R-:W-:Y:S02]  /*d490*/  FMUL.FTZ R55, R0.reuse, R55 ;  /* 0x0000003700377220 */ /* 0x040fe40000410000 */
[C---:B------:R-:W-:Y:S02]  /*d4a0*/  FMUL.FTZ R58, R0.reuse, R58 ;  /* 0x0000003a003a7220 */ /* 0x040fe40000410000 */
[----:B------:R-:W-:Y:S02]  /*d4b0*/  FMUL.FTZ R59, R0, R59 ;  /* 0x0000003b003b7220 */ /* 0x000fe40000410000 */
[--C-:B----4-:R-:W-:Y:S01]  /*d4c0*/  FFMA.FTZ R4, R165, c[0x0][0x2d0], -R161.reuse ;  /* 0x0000b400a5047a23 */ /* 0x110fe200000108a1 */
[----:B-----5:R-:W-:Y:S01]  /*d4d0*/  MOV R165, R5 ;  /* 0x0000000500a57202 */ /* 0x020fe20000000f00 */
[C---:B------:R-:W-:Y:S01]  /*d4e0*/  FMUL.FTZ R5, R2.reuse, R105 ;  /* 0x0000006902057220 */ /* 0x040fe20000410000 */
[----:B------:R-:W-:Y:S01]  /*d4f0*/  F2FP.PACK_AB R105, R229, R169 ;  /* 0x000000a9e569723e */ /* 0x000fe200000000ff */
        /* <DEDUP_REMOVED lines=19> */
[C---:B------:R-:W-:Y:S05]  /*d630*/  HMMA.16816.F32 R4, R104.reuse, R12, R4 ;  /* 0x0000000c6804723c */ /* 0x040fea0000001804 */
[----:B------:R-:W-:Y:S02]  /*d640*/  FMUL.FTZ R75, R0, R75 ;  /* 0x0000004b004b7220 */ /* 0x000fe40000410000 */
[C---:B------:R-:W-:Y:S01]  /*d650*/  FMUL.FTZ R12, R2.reuse, R112 ;  /* 0x00000070020c7220 */ /* 0x040fe20000410000 */
[C---:B------:R-:W-:Y:S04]  /*d660*/  HMMA.16816.F32 R8, R104.reuse, R14, R8 ;  /* 0x0000000e6808723c */ /* 0x040fe80000001808 */
[C---:B------:R-:W-:Y:S02]  /*d670*/  FMUL.FTZ R13, R2.reuse, R113 ;  /* 0x00000071020d7220 */ /* 0x040fe40000410000 */
[----:B------:R-:W-:Y:S02]  /*d680*/  FMUL.FTZ R76, R2, R76 ;  /* 0x0000004c024c7220 */ /* 0x000fe40000410000 */
[C---:B------:R-:W-:Y:S04]  /*d690*/  FMUL.FTZ R14, R0.reuse, R114 ;  /* 0x00000072000e7220 */ /* 0x040fe80000410000 */
[----:B------:R-:W-:Y:S02]  /*d6a0*/  FMUL.FTZ R15, R0, R115 ;  /* 0x00000073000f7220 */ /* 0x000fe40000410000 */
[----:B------:R-:W4:Y:S01]  /*d6b0*/  LDSM.16.MT88.4 R112, [R236+UR4+0x3100] ;  /* 0x00310004ec70783b */ /* 0x000f220008004200 */
[----:B------:R-:W-:Y:S02]  /*d6c0*/  FMUL.FTZ R77, R2, R77 ;  /* 0x0000004d024d7220 */ /* 0x000fe40000410000 */
[C---:B------:R-:W-:Y:S02]  /*d6d0*/  FMUL.FTZ R78, R0.reuse, R78 ;  /* 0x0000004e004e7220 */ /* 0x040fe40000410000 */
[C---:B---3--:R-:W-:Y:S03]  /*d6e0*/  HMMA.16816.F32 R12, R104.reuse, R20, R12 ;  /* 0x00000014680c723c */ /* 0x048fe6000000180c */
        /* <DEDUP_REMOVED lines=9> */
[----:B------:R-:W-:Y:S02]  /*d780*/  LDSM.16.MT88.4 R124, [R236+UR4+0x900] ;  /* 0x00090004ec7c783b */ /* 0x000fe40008004200 */
        /* <DEDUP_REMOVED lines=16> */
[C---:B--2---:R-:W-:Y:S03]  /*d890*/  HMMA.16816.F32 R28, R104.reuse, R36, R28 ;  /* 0x00000024681c723c */ /* 0x044fe6000000181c */
        /* <DEDUP_REMOVED lines=37> */
[C---:B----4-:R-:W-:Y:S07]  /*daf0*/  HMMA.16816.F32 R52, R104.reuse, R112, R52 ;  /* 0x000000706834723c */ /* 0x050fee0000001834 */
        /* <DEDUP_REMOVED lines=10> */
[----:B--2---:R-:W1:Y:S06]  /*dba0*/  LDSM.16.MT88.4 R112, [R102+0x6100] ;  /* 0x006100006670783b */ /* 0x004e6c0000004200 */
[--C-:B------:R-:W-:Y:S01]  /*dbb0*/  FFMA.FTZ R108, R172, c[0x0][0x2d0], -R160.reuse ;  /* 0x0000b400ac6c7a23 */ /* 0x100fe200000108a0 */
[C---:B------:R-:W-:Y:S03]  /*dbc0*/  HMMA.16816.F32 R72, R104.reuse, R110, R72 ;  /* 0x0000006e6848723c */ /* 0x040fe60000001848 */
[----:B------:R2:W-:Y:S01]  /*dbd0*/  MUFU.EX2 R249, R108 ;  /* 0x0000006c00f97308 */ /* 0x0005e20000000800 */
[----:B------:R-:W-:Y:S01]  /*dbe0*/  MOV R172, R242 ;  /* 0x000000f200ac7202 */ /* 0x000fe20000000f00 */
[--C-:B---3--:R-:W-:Y:S01]  /*dbf0*/  FFMA.FTZ R116, R171, c[0x0][0x2d0], -R160.reuse ;  /* 0x0000b400ab747a23 */ /* 0x108fe200000108a0 */
[----:B------:R-:W-:Y:S07]  /*dc00*/  MOV R171, R243 ;  /* 0x000000f300ab7202 */ /* 0x000fee0000000f00 */
[----:B------:R3:W5:Y:S01]  /*dc10*/  MUFU.EX2 R250, R116 ;  /* 0x0000007400fa7308 */ /* 0x0007620000000800 */
[--C-:B--2---:R-:W-:Y:S01]  /*dc20*/  FFMA.FTZ R108, R173, c[0x0][0x2d0], -R161.reuse ;  /* 0x0000b400ad6c7a23 */ /* 0x104fe200000108a1 */
[----:B------:R-:W-:Y:S08]  /*dc30*/  MOV R173, R241 ;  /* 0x000000f100ad7202 */ /* 0x000ff00000000f00 */
        /* <DEDUP_REMOVED lines=19> */
[----:B-1----:R-:W1:Y:S02]  /*dd70*/  LDSM.16.MT88.4 R116, [R101+0x900] ;  /* 0x000900006574783b */ /* 0x002e640000004200 */
        /* <DEDUP_REMOVED lines=10> */
[----:B------:R-:W-:Y:S07]  /*de20*/  LDSM.16.MT88.4 R124, [R236+UR4+0x1100] ;  /* 0x00110004ec7c783b */ /* 0x000fee0008004200 */
        /* <DEDUP_REMOVED lines=8> */
[----:B-1----:R-:W1:Y:S06]  /*deb0*/  LDSM.16.MT88.4 R116, [R103+UR4+0x6900] ;  /* 0x006900046774783b */ /* 0x002e6c0008004200 */
[--C-:B------:R-:W-:Y:S01]  /*dec0*/  FFMA.FTZ R108, R178, c[0x0][0x2d0], -R160.reuse ;  /* 0x0000b400b26c7a23 */ /* 0x100fe200000108a0 */
[C---:B------:R-:W-:Y:S03]  /*ded0*/  HMMA.16816.F32 R48, R104.reuse, R110, R48 ;  /* 0x0000006e6830723c */ /* 0x040fe60000001830 */
[----:B------:R4:W5:Y:S05]  /*dee0*/  MUFU.EX2 R244, R108 ;  /* 0x0000006c00f47308 */ /* 0x00096a0000000800 */
[C---:B--2---:R-:W-:Y:S07]  /*def0*/  HMMA.16816.F32 R52, R104.reuse, R112, R52 ;  /* 0x000000706834723c */ /* 0x044fee0000001834 */
[--C-:B------:R-:W-:Y:S01]  /*df00*/  FFMA.FTZ R112, R180, c[0x0][0x2d0], -R160.reuse ;  /* 0x0000b400b4707a23 */ /* 0x100fe200000108a0 */
[C---:B------:R-:W-:Y:S03]  /*df10*/  HMMA.16816.F32 R56, R104.reuse, R114, R56 ;  /* 0x000000726838723c */ /* 0x040fe60000001838 */
[----:B------:R2:W-:Y:S05]  /*df20*/  MUFU.EX2 R243, R112 ;  /* 0x0000007000f37308 */ /* 0x0005ea0000000800 */
        /* <DEDUP_REMOVED lines=10> */
[----:B------:R2:W2:Y:S01]  /*dfd0*/  MUFU.EX2 R235, R116 ;  /* 0x0000007400eb7308 */ /* 0x0004a20000000800 */
[----:B----4-:R-:W-:Y:S01]  /*dfe0*/  LDSM.16.MT88.4 R120, [R101+0x6900] ;  /* 0x006900006578783b */ /* 0x010fe20000004200 */
[C---:B---3--:R-:W-:Y:S07]  /*dff0*/  HMMA.16816.F32 R76, R104.reuse, R108, R76 ;  /* 0x0000006c684c723c */ /* 0x048fee000000184c */
[----:B-1----:R-:W1:Y:S01]  /*e000*/  LDSM.16.MT88.4 R112, [R236+UR4+0x6900] ;  /* 0x00690004ec70783b */ /* 0x002e620008004200 */
[--C-:B------:R-:W-:Y:S01]  /*e010*/  FFMA.FTZ R108, R192, c[0x0][0x2d0], -R161.reuse ;  /* 0x0000b400c06c7a23 */ /* 0x100fe200000108a1 */
[C---:B------:R-:W-:Y:S03]  /*e020*/  HMMA.16816.F32 R80, R104.reuse, R110, R80 ;  /* 0x0000006e6850723c */ /* 0x040fe60000001850 */
[----:B------:R3:W-:Y:S01]  /*e030*/  MUFU.EX2 R232, R108 ;  /* 0x0000006c00e87308 */ /* 0x0007e20000000800 */
[--C-:B--2---:R-:W-:Y:S09]  /*e040*/  FFMA.FTZ R116, R182, c[0x0][0x2d0], -R161.reuse ;  /* 0x0000b400b6747a23 */ /* 0x104ff200000108a1 */
[----:B------:R2:W4:Y:S01]  /*e050*/  MUFU.EX2 R234, R116 ;  /* 0x0000007400ea7308 */ /* 0x0005220000000800 */
[----:B---3--:R-:W-:Y:S08]  /*e060*/  LDSM.16.MT88.4 R108, [R102+0x1100] ;  /* 0x00110000666c783b */ /* 0x008ff00000004200 */
[----:B--2---:R-:W2:Y:S01]  /*e070*/  LDSM.16.MT88.4 R116, [R103+UR4+0x1100] ;  /* 0x001100046774783b */ /* 0x004ea20008004200 */
[C---:B-1----:R-:W-:Y:S08]  /*e080*/  HMMA.16816.F32 R84, R104.reuse, R112, R84 ;  /* 0x000000706854723c */ /* 0x042ff00000001854 */
[C---:B------:R-:W-:Y:S01]  /*e090*/  HMMA.16816.F32 R88, R104.reuse, R114, R88 ;  /* 0x000000726858723c */ /* 0x040fe20000001858 */
[----:B------:R-:W1:Y:S07]  /*e0a0*/  LDSM.16.MT88.4 R112, [R103+UR4+0x4100] ;  /* 0x004100046770783b */ /* 0x000e6e0008004200 */
[C---:B------:R-:W-:Y:S08]  /*e0b0*/  HMMA.16816.F32 R92, R104.reuse, R120, R92 ;  /* 0x00000078685c723c */ /* 0x040ff0000000185c */
[----:B------:R-:W-:Y:S01]  /*e0c0*/  HMMA.16816.F32 R96, R104, R122, R96 ;  /* 0x0000007a6860723c */ /* 0x000fe20000001860 */
[----:B------:R-:W3:Y:S06]  /*e0d0*/  LDSM.16.MT88.4 R120, [R236+UR4+0x4100] ;  /* 0x00410004ec78783b */ /* 0x000eec0008004200 */
[----:B-----5:R-:W-:Y:S02]  /*e0e0*/  F2FP.PACK_AB R104, R244, R242 ;  /* 0x000000f2f468723e */ /* 0x020fe400000000ff */
        /* <DEDUP_REMOVED lines=11> */
[----:B------:R-:W-:Y:S07]  /*e1a0*/  LDSM.16.MT88.4 R124, [R102+0x1900] ;  /* 0x00190000667c783b */ /* 0x000fee0000004200 */
        /* <DEDUP_REMOVED lines=8> */
[----:B-----5:R-:W-:Y:S07]  /*e230*/  LDSM.16.MT88.4 R128, [R101+0x1900] ;  /* 0x001900006580783b */ /* 0x020fee0000004200 */
[C---:B------:R-:W-:Y:S01]  /*e240*/  HMMA.16816.F32 R48, R104.reuse, R134, R48 ;  /* 0x000000866830723c */ /* 0x040fe20000001830 */
[----:B------:R-:W-:Y:S07]  /*e250*/  LDSM.16.MT88.4 R132, [R102+0x5100] ;  /* 0x005100006684783b */ /* 0x000fee0000004200 */
[C---:B---3--:R-:W-:Y:S07]  /*e260*/  HMMA.16816.F32 R52, R104.reuse, R120, R52 ;  /* 0x000000786834723c */ /* 0x048fee0000001834 */
[--C-:B------:R-:W-:Y:S01]  /*e270*/  FFMA.FTZ R120, R193, c[0x0][0x2d0], -R160.reuse ;  /* 0x0000b400c1787a23 */ /* 0x100fe200000108a0 */
[C---:B------:R-:W-:Y:S03]  /*e280*/  HMMA.16816.F32 R56, R104.reuse, R122, R56 ;  /* 0x0000007a6838723c */ /* 0x040fe60000001838 */
        /* <DEDUP_REMOVED lines=12> */
[----:B--2---:R-:W2:Y:S04]  /*e350*/  LDSM.16.MT88.4 R116, [R236+UR4+0x7100] ;  /* 0x00710004ec74783b */ /* 0x004ea80008004200 */
[C---:B------:R-:W-:Y:S04]  /*e360*/  HMMA.16816.F32 R80, R104.reuse, R114, R80 ;  /* 0x000000726850723c */ /* 0x040fe80000001850 */
[----:B------:R-:W-:Y:S01]  /*e370*/  LDSM.16.MT88.4 R112, [R236+UR4+0x1900] ;  /* 0x00190004ec70783b */ /* 0x000fe20008004200 */
[--C-:B---3--:R-:W-:Y:S04]  /*e380*/  FFMA.FTZ R120, R228, c[0x0][0x2d0], -R161.reuse ;  /* 0x0000b400e4787a23 */ /* 0x108fe800000108a1 */
[----:B------:R3:W5:Y:S03]  /*e390*/  MUFU.EX2 R228, R120 ;  /* 0x0000007800e47308 */ /* 0x0007660000000800 */
[--C-:B-1----:R-:W-:Y:S07]  /*e3a0*/  FFMA.FTZ R108, R172, c[0x0][0x2d0], -R160.reuse ;  /* 0x0000b400ac6c7a23 */ /* 0x102fee00000108a0 */
[----:B------:R1:W1:Y:S01]  /*e3b0*/  MUFU.EX2 R194, R108 ;  /* 0x0000006c00c27308 */ /* 0x0002620000000800 */
[C---:B--2---:R-:W-:Y:S01]  /*e3c0*/  HMMA.16816.F32 R84, R104.reuse, R116, R84 ;  /* 0x000000746854723c */ /* 0x044fe20000001854 */
[----:B---3--:R-:W2:Y:S07]  /*e3d0*/  LDSM.16.MT88.4 R120, [R101+0x7100] ;  /* 0x007100006578783b */ /* 0x008eae0000004200 */
[C---:B------:R-:W-:Y:S01]  /*e3e0*/  HMMA.16816.F32 R88, R104.reuse, R118, R88 ;  /* 0x000000766858723c */ /* 0x040fe20000001858 */
[----:B------:R-:W-:Y:S03]  /*e3f0*/  LDSM.16.MT88.4 R116, [R103+UR4+0x4900] ;  /* 0x004900046774783b */ /* 0x000fe60008004200 */
[--C-:B-1----:R-:W-:Y:S04]  /*e400*/  FFMA.FTZ R108, R171, c[0x0][0x2d0], -R161.reuse ;  /* 0x0000b400ab6c7a23 */ /* 0x102fe800000108a1 */
[----:B------:R1:W3:Y:S02]  /*e410*/  MUFU.EX2 R193, R108 ;  /* 0x0000006c00c17308 */ /* 0x0002e40000000800 */
[----:B-1----:R-:W1:Y:S01]  /*e420*/  LDSM.16.MT88.4 R108, [R103+UR4+0x1900] ;  /* 0x00190004676c783b */ /* 0x002e620008004200 */
[C---:B--2---:R-:W-:Y:S08]  /*e430*/  HMMA.16816.F32 R92, R104.reuse, R120, R92 ;  /* 0x00000078685c723c */ /* 0x044ff0000000185c */
[----:B------:R-:W-:Y:S01]  /*e440*/  HMMA.16816.F32 R96, R104, R122, R96 ;  /* 0x0000007a6860723c */ /* 0x000fe20000001860 */
[----:B------:R-:W2:Y:S06]  /*e450*/  LDSM.16.MT88.4 R120, [R102+0x4900] ;  /* 0x004900006678783b */ /* 0x000eac0000004200 */
[----:B----4-:R-:W-:Y:S02]  /*e460*/  F2FP.PACK_AB R104, R230, R231 ;  /* 0x000000e7e668723e */ /* 0x010fe400000000ff */
[----:B-----5:R-:W-:Y:S03]  /*e470*/  F2FP.PACK_AB R105, R228, R229 ;  /* 0x000000e5e469723e */ /* 0x020fe600000000ff */
[----:B------:R-:W-:Y:S02]  /*e480*/  F2FP.PACK_AB R106, R194, R195 ;  /* 0x000000c3c26a723e */ /* 0x000fe400000000ff */
[----:B---3--:R-:W-:Y:S07]  /*e490*/  F2FP.PACK_AB R107, R192, R193 ;  /* 0x000000c1c06b723e */ /* 0x008fee00000000ff */
[C---:B-1----:R-:W-:Y:S08]  /*e4a0*/  HMMA.16816.F32 R4, R104.reuse, R108, R4 ;  /* 0x0000006c6804723c */ /* 0x042ff00000001804 */
[C---:B------:R-:W-:Y:S01]  /*e4b0*/  HMMA.16816.F32 R8, R104.reuse, R110, R8 ;  /* 0x0000006e6808723c */ /* 0x040fe20000001808 */
[----:B------:R-:W1:Y:S07]  /*e4c0*/  LDSM.16.MT88.4 R108, [R236+UR4+0x4900] ;  /* 0x00490004ec6c783b */ /* 0x000e6e0008004200 */
[C---:B------:R-:W-:Y:S08]  /*e4d0*/  HMMA.16816.F32 R12, R104.reuse, R124, R12 ;  /* 0x0000007c680c723c */ /* 0x040ff0000000180c */
[C---:B------:R-:W-:Y:S01]  /*e4e0*/  HMMA.16816.F32 R16, R104.reuse, R126, R16 ;  /* 0x0000007e6810723c */ /* 0x040fe20000001810 */
[----:B------:R-:W-:Y:S07]  /*e4f0*/  LDSM.16.MT88.4 R124, [R236+UR4+0x2100] ;  /* 0x00210004ec7c783b */ /* 0x000fee0008004200 */
[C---:B------:R-:W-:Y:S08]  /*e500*/  HMMA.16816.F32 R20, R104.reuse, R112, R20 ;  /* 0x000000706814723c */ /* 0x040ff00000001814 */
[C---:B------:R-:W-:Y:S01]  /*e510*/  HMMA.16816.F32 R24, R104.reuse, R114, R24 ;  /* 0x000000726818723c */ /* 0x040fe20000001818 */
[----:B------:R-:W3:Y:S07]  /*e520*/  LDSM.16.MT88.4 R112, [R101+0x4900] ;  /* 0x004900006570783b */ /* 0x000eee0000004200 */
[C---:B------:R-:W-:Y:S08]  /*e530*/  HMMA.16816.F32 R28, R104.reuse, R128, R28 ;  /* 0x00000080681c723c */ /* 0x040ff0000000181c */
[C---:B------:R-:W-:Y:S01]  /*e540*/  HMMA.16816.F32 R32, R104.reuse, R130, R32 ;  /* 0x000000826820723c */ /* 0x040fe20000001820 */
[----:B------:R-:W-:Y:S07]  /*e550*/  LDSM.16.MT88.4 R128, [R101+0x2100] ;  /* 0x002100006580783b */ /* 0x000fee0000004200 */
        /* <DEDUP_REMOVED lines=8> */
[C---:B-1----:R-:W-:Y:S01]  /*e5e0*/  HMMA.16816.F32 R52, R104.reuse, R108, R52 ;  /* 0x0000006c6834723c */ /* 0x042fe20000001834 */
[----:B----4-:R-:W1:Y:S06]  /*e5f0*/  LDSM.16.MT88.4 R116, [R103+UR4+0x7900] ;  /* 0x007900046774783b */ /* 0x010e6c0008004200 */
[--C-:B------:R-:W-:Y:S01]  /*e600*/  FFMA.FTZ R108, R150, c[0x0][0x2d0], -R161.reuse ;  /* 0x0000b400966c7a23 */ /* 0x100fe200000108a1 */
[C---:B------:R-:W-:Y:S03]  /*e610*/  HMMA.16816.F32 R56, R104.reuse, R110, R56 ;  /* 0x0000006e6838723c */ /* 0x040fe60000001838 */
[----:B------:R4:W-:Y:S05]  /*e620*/  MUFU.EX2 R181, R108 ;  /* 0x0000006c00b57308 */ /* 0x0009ea0000000800 */
[C---:B---3--:R-:W-:Y:S01]  /*e630*/  HMMA.16816.F32 R60, R104.reuse, R112, R60 ;  /* 0x00000070683c723c */ /* 0x048fe2000000183c */
[----:B--2---:R-:W2:Y:S06]  /*e640*/  LDSM.16.MT88.4 R120, [R102+0x7900] ;  /* 0x007900006678783b */ /* 0x004eac0000004200 */
[--C-:B------:R-:W-:Y:S01]  /*e650*/  FFMA.FTZ R112, R148, c[0x0][0x2d0], -R160.reuse ;  /* 0x0000b40094707a23 */ /* 0x100fe200000108a0 */
[C---:B------:R-:W-:Y:S03]  /*e660*/  HMMA.16816.F32 R64, R104.reuse, R114, R64 ;  /* 0x000000726840723c */ /* 0x040fe60000001840 */
[----:B------:R3:W-:Y:S01]  /*e670*/  MUFU.EX2 R179, R112 ;  /* 0x0000007000b37308 */ /* 0x0007e20000000800 */
[--C-:B----4-:R-:W-:Y:S02]  /*e680*/  FFMA.FTZ R108, R149, c[0x0][0x2d0], -R161.reuse ;  /* 0x0000b400956c7a23 */ /* 0x110fe400000108a1 */
[----:B------:R-:W-:Y:S07]  /*e690*/  LDSM.16.MT88.4 R148, [R102+0x5900] ;  /* 0x005900006694783b */ /* 0x000fee0000004200 */
[----:B------:R4:W4:Y:S01]  /*e6a0*/  MUFU.EX2 R180, R108 ;  /* 0x0000006c00b47308 */ /* 0x0009220000000800 */
[C---:B-1----:R-:W-:Y:S07]  /*e6b0*/  HMMA.16816.F32 R68, R104.reuse, R116, R68 ;  /* 0x000000746844723c */ /* 0x042fee0000001844 */
[--C-:B------:R-:W-:Y:S01]  /*e6c0*/  FFMA.FTZ R116, R147, c[0x0][0x2d0], -R160.reuse ;  /* 0x0000b40093747a23 */ /* 0x100fe200000108a0 */
[C---:B------:R-:W-:Y:S01]  /*e6d0*/  HMMA.16816.F32 R72, R104.reuse, R118, R72 ;  /* 0x000000766848723c */ /* 0x040fe20000001848 */
[----:B---3--:R-:W-:Y:S02]  /*e6e0*/  LDSM.16.MT88.4 R112, [R101+0x7900] ;  /* 0x007900006570783b */ /* 0x008fe40000004200 */
[----:B------:R1:W3:Y:S01]  /*e6f0*/  MUFU.EX2 R178, R116 ;  /* 0x0000007400b27308 */ /* 0x0002e20000000800 */
[----:B------:R-:W-:Y:S04]  /*e700*/  MOV R147, R170 ;  /* 0x000000aa00937202 */ /* 0x000fe80000000f00 */
[C---:B--2---:R-:W-:Y:S01]  /*e710*/  HMMA.16816.F32 R76, R104.reuse, R120, R76 ;  /* 0x00000078684c723c */ /* 0x044fe2000000184c */
[----:B----4-:R-:W2:Y:S06]  /*e720*/  LDSM.16.MT88.4 R108, [R236+UR4+0x7900] ;  /* 0x00790004ec6c783b */ /* 0x010eac0008004200 */
[--C-:B------:R-:W-:Y:S01]  /*e730*/  FFMA.FTZ R120, R145, c[0x0][0x2d0], -R161.reuse ;  /* 0x0000b40091787a23 */ /* 0x100fe200000108a1 */
[C---:B------:R-:W-:Y:S03]  /*e740*/  HMMA.16816.F32 R80, R104.reuse, R122, R80 ;  /* 0x0000007a6850723c */ /* 0x040fe60000001850 */
[----:B------:R4:W-:Y:S01]  /*e750*/  MUFU.EX2 R176, R120 ;  /* 0x0000007800b07308 */ /* 0x0009e20000000800 */
[----:B------:R-:W-:Y:S02]  /*e760*/  MOV R145, R138 ;  /* 0x0000008a00917202 */ /* 0x000fe40000000f00 */
[----:B------:R-:W-:Y:S01]  /*e770*/  MOV R138, R169 ;  /* 0x000000a9008a7202 */ /* 0x000fe20000000f00 */
[--C-:B-1----:R-:W-:Y:S01]  /*e780*/  FFMA.FTZ R116, R146, c[0x0][0x2d0], -R161.reuse ;  /* 0x0000b40092747a23 */ /* 0x102fe200000108a1 */
[----:B------:R-:W-:Y:S04]  /*e790*/  MOV R146, R137 ;  /* 0x0000008900927202 */ /* 0x000fe80000000f00 */
[----:B------:R-:W-:Y:S01]  /*e7a0*/  MOV R137, R166 ;  /* 0x000000a600897202 */ /* 0x000fe20000000f00 */
[----:B------:R1:W1:Y:S01]  /*e7b0*/  MUFU.EX2 R177, R116 ;  /* 0x0000007400b17308 */ /* 0x0002620000000800 */
[----:B----4-:R-:W-:Y:S01]  /*e7c0*/  LDSM.16.MT88.4 R120, [R102+0x2100] ;  /* 0x002100006678783b */ /* 0x010fe20000004200 */
[C---:B--2---:R-:W-:Y:S07]  /*e7d0*/  HMMA.16816.F32 R84, R104.reuse, R108, R84 ;  /* 0x0000006c6854723c */ /* 0x044fee0000001854 */
[----:B-1----:R-:W1:Y:S01]  /*e7e0*/  LDSM.16.MT88.4 R116, [R103+UR4+0x2100] ;  /* 0x002100046774783b */ /* 0x002e620008004200 */
[C---:B------:R-:W-:Y:S07]  /*e7f0*/  HMMA.16816.F32 R88, R104.reuse, R110, R88 ;  /* 0x0000006e6858723c */ /* 0x040fee0000001858 */
[----:B------:R-:W2:Y:S01]  /*e800*/  LDSM.16.MT88.4 R108, [R103+UR4+0x5100] ;  /* 0x00510004676c783b */ /* 0x000ea20008004200 */
[C---:B------:R-:W-:Y:S08]  /*e810*/  HMMA.16816.F32 R92, R104.reuse, R112, R92 ;  /* 0x00000070685c723c */ /* 0x040ff0000000185c */
[----:B------:R-:W-:Y:S01]  /*e820*/  HMMA.16816.F32 R96, R104, R114, R96 ;  /* 0x000000726860723c */ /* 0x000fe20000001860 */
[----:B------:R-:W4:Y:S06]  /*e830*/  LDSM.16.MT88.4 R112, [R236+UR4+0x5100] ;  /* 0x00510004ec70783b */ /* 0x000f2c0008004200 */
[----:B-----5:R-:W-:Y:S02]  /*e840*/  F2FP.PACK_AB R104, R182, R183 ;  /* 0x000000b7b668723e */ /* 0x020fe400000000ff */
[----:B------:R-:W-:Y:S03]  /*e850*/  F2FP.PACK_AB R105, R180, R181 ;  /* 0x000000b5b469723e */ /* 0x000fe600000000ff */
[----:B---3--:R-:W-:Y:S02]  /*e860*/  F2FP.PACK_AB R106, R178, R179 ;  /* 0x000000b3b26a723e */ /* 0x008fe400000000ff */
[----:B------:R-:W-:Y:S07]  /*e870*/  F2FP.PACK_AB R107, R176, R177 ;  /* 0x000000b1b06b723e */ /* 0x000fee00000000ff */
[C---:B-1----:R-:W-:Y:S08]  /*e880*/  HMMA.16816.F32 R4, R104.reuse, R116, R4 ;  /* 0x000000746804723c */ /* 0x042ff00000001804 */
[C---:B------:R-:W-:Y:S01]  /*e890*/  HMMA.16816.F32 R8, R104.reuse, R118, R8 ;  /* 0x000000766808723c */ /* 0x040fe20000001808 */
[----:B------:R-:W1:Y:S07]  /*e8a0*/  LDSM.16.MT88.4 R116, [R101+0x5100] ;  /* 0x005100006574783b */ /* 0x000e6e0000004200 */
[C---:B------:R-:W-:Y:S08]  /*e8b0*/  HMMA.16816.F32 R12, R104.reuse, R120, R12 ;  /* 0x00000078680c723c */ /* 0x040ff0000000180c */
[C---:B------:R-:W-:Y:S01]  /*e8c0*/  HMMA.16816.F32 R16, R104.reuse, R122, R16 ;  /* 0x0000007a6810723c */ /* 0x040fe20000001810 */
[----:B------:R-:W3:Y:S07]  /*e8d0*/  LDSM.16.MT88.4 R120, [R103+UR4+0x8100] ;  /* 0x008100046778783b */ /* 0x000eee0008004200 */
        /* <DEDUP_REMOVED lines=9> */
[C---:B------:R-:W-:Y:S08]  /*e970*/  HMMA.16816.F32 R44, R104.reuse, R132, R44 ;  /* 0x00000084682c723c */ /* 0x040ff0000000182c */
[C---:B------:R-:W-:Y:S01]  /*e980*/  HMMA.16816.F32 R48, R104.reuse, R134, R48 ;  /* 0x000000866830723c */ /* 0x040fe20000001830 */
[----:B------:R-:W-:Y:S07]  /*e990*/  LDSM.16.MT88.4 R132, [R101+0x2900] ;  /* 0x002900006584783b */ /* 0x000fee0000004200 */
[C---:B----4-:R-:W-:Y:S07]  /*e9a0*/  HMMA.16816.F32 R52, R104.reuse, R112, R52 ;  /* 0x000000706834723c */ /* 0x050fee0000001834 */
[--C-:B------:R-:W-:Y:S01]  /*e9b0*/  FFMA.FTZ R112, R144, c[0x0][0x2d0], -R160.reuse ;  /* 0x0000b40090707a23 */ /* 0x100fe200000108a0 */
[C---:B------:R-:W-:Y:S03]  /*e9c0*/  HMMA.16816.F32 R56, R104.reuse, R114, R56 ;  /* 0x000000726838723c */ /* 0x040fe60000001838 */
[----:B------:R4:W-:Y:S01]  /*e9d0*/  MUFU.EX2 R175, R112 ;  /* 0x0000007000af7308 */ /* 0x0009e20000000800 */
[----:B------:R-:W-:Y:S04]  /*e9e0*/  MOV R144, R165 ;  /* 0x000000a500907202 */ /* 0x000fe80000000f00 */
[C---:B-1----:R-:W-:Y:S07]  /*e9f0*/  HMMA.16816.F32 R60, R104.reuse, R116, R60 ;  /* 0x00000074683c723c */ /* 0x042fee000000183c */
[--C-:B------:R-:W-:Y:S01]  /*ea00*/  FFMA.FTZ R116, R141, c[0x0][0x2d0], -R161.reuse ;  /* 0x0000b4008d747a23 */ /* 0x100fe200000108a1 */
[C---:B------:R-:W-:Y:S03]  /*ea10*/  HMMA.16816.F32 R64, R104.reuse, R118, R64 ;  /* 0x000000766840723c */ /* 0x040fe60000001840 */
[----:B------:R1:W-:Y:S05]  /*ea20*/  MUFU.EX2 R172, R116 ;  /* 0x0000007400ac7308 */ /* 0x0003ea0000000800 */
[C---:B---3--:R-:W-:Y:S04]  /*ea30*/  HMMA.16816.F32 R68, R104.reuse, R120, R68 ;  /* 0x000000786844723c */ /* 0x048fe80000001844 */
[--C-:B----4-:R-:W-:Y:S03]  /*ea40*/  FFMA.FTZ R112, R143, c[0x0][0x2d0], -R160.reuse ;  /* 0x0000b4008f707a23 */ /* 0x110fe600000108a0 */
[--C-:B------:R-:W-:Y:S01]  /*ea50*/  FFMA.FTZ R120, R140, c[0x0][0x2d0], -R160.reuse ;  /* 0x0000b4008c787a23 */ /* 0x100fe200000108a0 */
[C---:B------:R-:W-:Y:S01]  /*ea60*/  HMMA.16816.F32 R72, R104.reuse, R122, R72 ;  /* 0x0000007a6848723c */ /* 0x040fe20000001848 */
[----:B------:R3:W4:Y:S07]  /*ea70*/  MUFU.EX2 R174, R112 ;  /* 0x0000007000ae7308 */ /* 0x00072e0000000800 */
[C---:B--2---:R-:W-:Y:S03]  /*ea80*/  HMMA.16816.F32 R76, R104.reuse, R108, R76 ;  /* 0x0000006c684c723c */ /* 0x044fe6000000184c */
[----:B------:R2:W-:Y:S01]  /*ea90*/  MUFU.EX2 R171, R120 ;  /* 0x0000007800ab7308 */ /* 0x0005e20000000800 */
[----:B-1----:R-:W-:Y:S03]  /*eaa0*/  LDSM.16.MT88.4 R116, [R101+0x8100] ;  /* 0x008100006574783b */ /* 0x002fe60000004200 */
[--C-:B------:R-:W-:Y:S01]  /*eab0*/  FFMA.FTZ R108, R136, c[0x0][0x2d0], -R161.reuse ;  /* 0x0000b400886c7a23 */ /* 0x100fe200000108a1 */
[C---:B------:R-:W-:Y:S04]  /*eac0*/  HMMA.16816.F32 R80, R104.reuse, R110, R80 ;  /* 0x0000006e6850723c */ /* 0x040fe80000001850 */
[----:B------:R-:W-:Y:S01]  /*ead0*/  MOV R136, R168 ;  /* 0x000000a800887202 */ /* 0x000fe20000000f00 */
[----:B------:R1:W-:Y:S01]  /*eae0*/  MUFU.EX2 R169, R108 ;  /* 0x0000006c00a97308 */ /* 0x0003e20000000800 */
[--C-:B---3--:R-:W-:Y:S02]  /*eaf0*/  FFMA.FTZ R112, R142, c[0x0][0x2d0], -R161.reuse ;  /* 0x0000b4008e707a23 */ /* 0x108fe400000108a1 */
[----:B------:R-:W-:Y:S07]  /*eb00*/  LDSM.16.MT88.4 R140, [R103+UR4+0x5900] ;  /* 0x00590004678c783b */ /* 0x000fee0008004200 */
[----:B------:R3:W5:Y:S01]  /*eb10*/  MUFU.EX2 R173, R112 ;  /* 0x0000007000ad7308 */ /* 0x0007620000000800 */
[----:B--2---:R-:W-:Y:S01]  /*eb20*/  FFMA.FTZ R120, R139, c[0x0][0x2d0], -R160 ;  /* 0x0000b4008b787a23 */ /* 0x004fe200000108a0 */
[----:B----4-:R-:W-:Y:S02]  /*eb30*/  F2FP.PACK_AB R160, R174, R175 ;  /* 0x000000afaea0723e */ /* 0x010fe400000000ff */
[----:B------:R-:W-:Y:S06]  /*eb40*/  MOV R139, R164 ;  /* 0x000000a4008b7202 */ /* 0x000fec0000000f00 */
[----:B------:R2:W4:Y:S01]  /*eb50*/  MUFU.EX2 R170, R120 ;  /* 0x0000007800aa7308 */ /* 0x0005220000000800 */
[----:B-1----:R-:W-:Y:S02]  /*eb60*/  FFMA.FTZ R108, R167, c[0x0][0x2d0], -R161 ;  /* 0x0000b400a76c7a23 */ /* 0x002fe400000108a1 */
[----:B------:R-:W-:Y:S07]  /*eb70*/  LDSM.16.MT88.4 R164, [R236+UR4+0x5900] ;  /* 0x00590004eca4783b */ /* 0x000fee0008004200 */
[----:B------:R-:W1:Y:S01]  /*eb80*/  MUFU.EX2 R168, R108 ;  /* 0x0000006c00a87308 */ /* 0x000e620000000800 */
[----:B---3--:R-:W3:Y:S01]  /*eb90*/  LDSM.16.MT88.4 R112, [R236+UR4+0x8100] ;  /* 0x00810004ec70783b */ /* 0x008ee20008004200 */
[----:B-----5:R-:W-:Y:S07]  /*eba0*/  F2FP.PACK_AB R161, R172, R173 ;  /* 0x000000adaca1723e */ /* 0x020fee00000000ff */
[----:B--2---:R-:W2:Y:S01]  /*ebb0*/  LDSM.16.MT88.4 R120, [R103+UR4+0x2900] ;  /* 0x002900046778783b */ /* 0x004ea20008004200 */
[----:B----4-:R-:W-:Y:S02]  /*ebc0*/  F2FP.PACK_AB R162, R170, R171 ;  /* 0x000000abaaa2723e */ /* 0x010fe400000000ff */
[----:B-1----:R-:W-:Y:S01]  /*ebd0*/  F2FP.PACK_AB R163, R168, R169 ;  /* 0x000000a9a8a3723e */ /* 0x002fe200000000ff */
[C---:B---3--:R-:W-:Y:S08]  /*ebe0*/  HMMA.16816.F32 R84, R104.reuse, R112, R84 ;  /* 0x000000706854723c */ /* 0x048ff00000001854 */
[C---:B------:R-:W-:Y:S08]  /*ebf0*/  HMMA.16816.F32 R88, R104.reuse, R114, R88 ;  /* 0x000000726858723c */ /* 0x040ff00000001858 */
[C---:B------:R-:W-:Y:S08]  /*ec00*/  HMMA.16816.F32 R92, R104.reuse, R116, R92 ;  /* 0x00000074685c723c */ /* 0x040ff0000000185c */
[----:B------:R-:W-:Y:S08]  /*ec10*/  HMMA.16816.F32 R96, R104, R118, R96 ;  /* 0x000000766860723c */ /* 0x000ff00000001860 */
[C---:B--2---:R-:W-:Y:S01]  /*ec20*/  HMMA.16816.F32 R104, R160.reuse, R120, R4 ;  /* 0x00000078a068723c */ /* 0x044fe20000001804 */
[----:B------:R-:W1:Y:S07]  /*ec30*/  LDSM.16.MT88.4 R4, [R101+0x5900] ;  /* 0x005900006504783b */ /* 0x000e6e0000004200 */
[C---:B------:R-:W-:Y:S01]  /*ec40*/  HMMA.16816.F32 R108, R160.reuse, R122, R8 ;  /* 0x0000007aa06c723c */ /* 0x040fe20000001808 */
[----:B------:R-:W2:Y:S07]  /*ec50*/  LDSM.16.MT88.4 R8, [R103+UR4+0x8900] ;  /* 0x008900046708783b */ /* 0x000eae0008004200 */
[C---:B------:R-:W-:Y:S01]  /*ec60*/  HMMA.16816.F32 R112, R160.reuse, R124, R12 ;  /* 0x0000007ca070723c */ /* 0x040fe2000000180c */
[----:B------:R-:W3:Y:S06]  /*ec70*/  LDL.LU R12, [R1+0x10] ;  /* 0x00001000010c7983 */ /* 0x000eec0000300800 */
[----:B------:R-:W-:Y:S01]  /*ec80*/  MOV R15, R145 ;  /* 0x00000091000f7202 */ /* 0x000fe20000000f00 */
[C---:B------:R-:W-:Y:S01]  /*ec90*/  HMMA.16816.F32 R116, R160.reuse, R126, R16 ;  /* 0x0000007ea074723c */ /* 0x040fe20000001810 */
[----:B------:R-:W4:Y:S03]  /*eca0*/  LDL.64 R16, [R1+0x30] ;  /* 0x0000300001107983 */ /* 0x000f260000100a00 */
[----:B------:R-:W-:Y:S02]  /*ecb0*/  MOV R13, R147 ;  /* 0x00000093000d7202 */ /* 0x000fe40000000f00 */
[----:B------:R-:W-:Y:S02]  /*ecc0*/  MOV R14, R146 ;  /* 0x00000092000e7202 */ /* 0x000fe40000000f00 */
[C---:B------:R-:W-:Y:S01]  /*ecd0*/  HMMA.16816.F32 R120, R160.reuse, R128, R20 ;  /* 0x00000080a078723c */ /* 0x040fe20000001814 */
[----:B------:R-:W4:Y:S03]  /*ece0*/  LDL.64 R22, [R1+0x18] ;  /* 0x0000180001167983 */ /* 0x000f260000100a00 */
[----:B------:R-:W-:Y:S02]  /*ecf0*/  MOV R18, R144 ;  /* 0x0000009000127202 */ /* 0x000fe40000000f00 */
[----:B------:R-:W-:Y:S02]  /*ed00*/  MOV R19, R139 ;  /* 0x0000008b00137202 */ /* 0x000fe40000000f00 */
[C---:B------:R-:W-:Y:S01]  /*ed10*/  HMMA.16816.F32 R124, R160.reuse, R130, R24 ;  /* 0x00000082a07c723c */ /* 0x040fe20000001818 */
[----:B------:R-:W5:Y:S03]  /*ed20*/  LDL.LU R27, [R1+0xc] ;  /* 0x00000c00011b7983 */ /* 0x000f660000300800 */
[----:B------:R-:W-:Y:S02]  /*ed30*/  MOV R20, R138 ;  /* 0x0000008a00147202 */ /* 0x000fe40000000f00 */
[----:B------:R-:W-:Y:S02]  /*ed40*/  MOV R21, R137 ;  /* 0x0000008900157202 */ /* 0x000fe40000000f00 */
[C---:B------:R-:W-:Y:S04]  /*ed50*/  HMMA.16816.F32 R128, R160.reuse, R132, R28 ;  /* 0x00000084a080723c */ /* 0x040fe8000000181c */
[----:B------:R-:W-:Y:S04]  /*ed60*/  MOV R26, R136 ;  /* 0x00000088001a7202 */ /* 0x000fe80000000f00 */
        /* <DEDUP_REMOVED lines=10> */
[C---:B------:R-:W-:Y:S01]  /*ee10*/  HMMA.16816.F32 R72, R160.reuse, R10, R72 ;  /* 0x0000000aa048723c */ /* 0x040fe20000001848 */
[----:B------:R1:W-:Y:S03]  /*ee20*/  LDSM.16.MT88.4 R8, [R101+0x8900] ;  /* 0x008900006508783b */ /* 0x0003e60000004200 */
[----:B-1----:R-:W-:Y:S01]  /*ee30*/  MOV R101, R3 ;  /* 0x0000000300657202 */ /* 0x002fe20000000f00 */
[----:B---3--:R-:W-:Y:S01]  /*ee40*/  FFMA.FTZ R0, R0, R12, R20 ;  /* 0x0000000c00007223 */ /* 0x008fe20000010014 */
[----:B------:R-:W-:Y:S03]  /*ee50*/  MOV R12, UR30 ;  /* 0x0000001e000c7c02 */ /* 0x000fe60008000f00 */
[----:B------:R-:W-:Y:S03]  /*ee60*/  FADD.FTZ R14, R14, R0 ;  /* 0x000000000e0e7221 */ /* 0x000fe60000010000 */
[----:B----4-:R-:W-:Y:S05]  /*ee70*/  @P0 MOV R17, R23 ;  /* 0x0000001700110202 */ /* 0x010fea0000000f00 */
[----:B------:R-:W-:Y:S04]  /*ee80*/  @P0 IMAD.WIDE.U32 R16, R12, 0x60, R16 ;  /* 0x000000600c100825 */ /* 0x000fe800078e0010 */
[----:B-----5:R-:W-:Y:S04]  /*ee90*/  FFMA.FTZ R2, R2, R27, R26 ;  /* 0x0000001b02027223 */ /* 0x020fe8000001001a */
[----:B------:R-:W-:Y:S01]  /*eea0*/  FADD.FTZ R2, R13, R2 ;  /* 0x000000020d027221 */ /* 0x000fe20000010000 */
[----:B------:R-:W-:Y:S03]  /*eeb0*/  MOV R13, UR31 ;  /* 0x0000001f000d7c02 */ /* 0x000fe60008000f00 */
[----:B------:R-:W-:Y:S02]  /*eec0*/  FADD.FTZ R0, R21, R2 ;  /* 0x0000000215007221 */ /* 0x000fe40000010000 */
[----:B------:R-:W2:Y:S01]  /*eed0*/  LDL R21, [R1+0x38] ;  /* 0x0000380001157983 */ /* 0x000ea20000100800 */
[----:B------:R-:W-:Y:S02]  /*eee0*/  FADD.FTZ R2, R18, R14 ;  /* 0x0000000e12027221 */ /* 0x000fe40000010000 */
[----:B------:R-:W-:Y:S02]  /*eef0*/  FADD.FTZ R0, R15, R0 ;  /* 0x000000000f007221 */ /* 0x000fe40000010000 */
[----:B------:R-:W1:Y:S01]  /*ef00*/  LDSM.16.MT88.4 R12, [R102+0x8900] ;  /* 0x00890000660c783b */ /* 0x000e620000004200 */
[----:B------:R-:W-:Y:S02]  /*ef10*/  FADD.FTZ R18, R19, R2 ;  /* 0x0000000213127221 */ /* 0x000fe40000010000 */
[----:B------:R-:W-:Y:S02]  /*ef20*/  FADD.FTZ R2, R252, R0 ;  /* 0x00000000fc027221 */ /* 0x000fe40000010000 */
[----:B------:R-:W-:Y:S01]  /*ef30*/  FADD.FTZ R0, R248, R18 ;  /* 0x00000012f8007221 */ /* 0x000fe20000010000 */
[----:B------:R-:W-:Y:S01]  /*ef40*/  @P0 IADD3 R18, R17, UR15, RZ ;  /* 0x0000000f11120c10 */ /* 0x000fe2000fffe0ff */
[----:B------:R-:W-:Y:S01]  /*ef50*/  FADD.FTZ R4, R251, R2 ;  /* 0x00000002fb047221 */ /* 0x000fe20000010000 */
[----:B------:R-:W-:Y:S01]  /*ef60*/  MOV R17, UR12 ;  /* 0x0000000c00117c02 */ /* 0x000fe20008000f00 */
[----:B------:R-:W-:Y:S01]  /*ef70*/  FADD.FTZ R0, R247, R0 ;  /* 0x00000000f7007221 */ /* 0x000fe20000010000 */
[C---:B------:R-:W-:Y:S01]  /*ef80*/  @P0 SHF.L.U32 R2, R16.reuse, 0x1, RZ ;  /* 0x0000000110020819 */ /* 0x040fe200000006ff */
[----:B------:R-:W-:Y:S01]  /*ef90*/  UIADD3 UR15, UR5, 0x1, URZ ;  /* 0x00000001050f7890 */ /* 0x000fe2000fffe03f */
[----:B------:R-:W-:Y:S01]  /*efa0*/  @P0 SHF.L.U64.HI R18, R16, 0x1, R18 ;  /* 0x0000000110120819 */ /* 0x000fe20000010212 */
[----:B------:R-:W-:Y:S01]  /*efb0*/  FADD.FTZ R0, R246, R0 ;  /* 0x00000000f6007221 */ /* 0x000fe20000010000 */
[----:B------:R-:W-:Y:S01]  /*efc0*/  @P0 IADD3 R22, P6, R2, 0x80, RZ ;  /* 0x0000008002160810 */ /* 0x000fe20007fde0ff */
[----:B------:R-:W-:Y:S01]  /*efd0*/  FADD.FTZ R16, R250, R4 ;  /* 0x00000004fa107221 */ /* 0x000fe20000010000 */
[----:B------:R-:W-:Y:S01]  /*efe0*/  USEL UR5, UR15, URZ, !UP0 ;  /* 0x0000003f0f057287 */ /* 0x000fe2000c000000 */
[----:B------:R-:W3:Y:S01]  /*eff0*/  LDSM.16.MT88.4 R4, [R236+UR4+0x8900] ;  /* 0x00890004ec04783b */ /* 0x000ee20008004200 */
[----:B------:R-:W-:Y:S01]  /*f000*/  FADD.FTZ R19, R245, R0 ;  /* 0x00000000f5137221 */ /* 0x000fe20000010000 */
[----:B------:R-:W-:Y:S01]  /*f010*/  @P0 IADD3 R22, P5, R22, c[0x0][0x1c8], RZ ;  /* 0x0000720016160a10 */ /* 0x000fe20007fbe0ff */
[----:B------:R-:W-:Y:S01]  /*f020*/  FADD.FTZ R20, R249, R16 ;  /* 0x00000010f9147221 */ /* 0x000fe20000010000 */
[----:B------:R-:W-:Y:S02]  /*f030*/  @P0 IADD3 R16, P1, R2, c[0x0][0x1c8], RZ ;  /* 0x0000720002100a10 */ /* 0x000fe40007f3e0ff */
[----:B------:R-:W-:Y:S01]  /*f040*/  @P0 IADD3.X R23, RZ, c[0x0][0x1cc], R18, P5, P6 ;  /* 0x00007300ff170a10 */ /* 0x000fe20002fec412 */
[----:B------:R-:W-:Y:S01]  /*f050*/  FADD.FTZ R20, R242, R20 ;  /* 0x00000014f2147221 */ /* 0x000fe20000010000 */
[C---:B-1----:R-:W-:Y:S08]  /*f060*/  HMMA.16816.F32 R76, R160.reuse, R12, R76 ;  /* 0x0000000ca04c723c */ /* 0x042ff0000000184c */
[C---:B------:R-:W-:Y:S08]  /*f070*/  HMMA.16816.F32 R80, R160.reuse, R14, R80 ;  /* 0x0000000ea050723c */ /* 0x040ff00000001850 */
[C---:B---3--:R-:W-:Y:S08]  /*f080*/  HMMA.16816.F32 R84, R160.reuse, R4, R84 ;  /* 0x00000004a054723c */ /* 0x048ff00000001854 */
[C---:B------:R-:W-:Y:S08]  /*f090*/  HMMA.16816.F32 R88, R160.reuse, R6, R88 ;  /* 0x00000006a058723c */ /* 0x040ff00000001858 */
[C---:B------:R-:W-:Y:S08]  /*f0a0*/  HMMA.16816.F32 R92, R160.reuse, R8, R92 ;  /* 0x00000008a05c723c */ /* 0x040ff0000000185c */
[----:B------:R-:W-:Y:S04]  /*f0b0*/  HMMA.16816.F32 R96, R160, R10, R96 ;  /* 0x0000000aa060723c */ /* 0x000fe80000001860 */
[----:B--2---:R-:W-:Y:S01]  /*f0c0*/  @P0 IMAD R0, R17, 0x4800, R21 ;  /* 0x0000480011000824 */ /* 0x004fe200078e0215 */
[----:B------:R-:W-:Y:S01]  /*f0d0*/  @P0 IADD3.X R17, R18, c[0x0][0x1cc], RZ, P1, !PT ;  /* 0x0000730012110a10 */ /* 0x000fe20000ffe4ff */
[----:B------:R-:W-:Y:S01]  /*f0e0*/  FADD.FTZ R21, R233, R19 ;  /* 0x00000013e9157221 */ /* 0x000fe20000010000 */
[----:B------:R-:W-:Y:S01]  /*f0f0*/  @P0 IADD3 R2, P1, R2, 0x100, RZ ;  /* 0x0000010002020810 */ /* 0x000fe20007f3e0ff */
[----:B------:R-:W-:Y:S01]  /*f100*/  FADD.FTZ R19, R244, R20 ;  /* 0x00000014f4137221 */ /* 0x000fe20000010000 */
[----:B------:R-:W-:Y:S03]  /*f110*/  @P0 SHF.L.U32 R0, R0, 0x1, RZ ;  /* 0x0000000100000819 */ /* 0x000fe600000006ff */
[----:B------:R-:W-:Y:S01]  /*f120*/  FADD.FTZ R21, R235, R21 ;  /* 0x00000015eb157221 */ /* 0x000fe20000010000 */
[----:B------:R-:W-:Y:S01]  /*f130*/  @P0 IADD3 R20, P5, R2, c[0x0][0x1c8], RZ ;  /* 0x0000720002140a10 */ /* 0x000fe20007fbe0ff */
[----:B------:R-:W-:Y:S01]  /*f140*/  FADD.FTZ R19, R243, R19 ;  /* 0x00000013f3137221 */ /* 0x000fe20000010000 */
[----:B------:R-:W-:Y:S01]  /*f150*/  @!PT LDS RZ, [RZ] ;  /* 0x00000000fffff984 */ /* 0x000fe20000000800 */
[----:B------:R-:W-:Y:S01]  /*f160*/  @!PT LDS RZ, [RZ] ;  /* 0x00000000fffff984 */ /* 0x000fe20000000800 */
[----:B------:R-:W-:Y:S01]  /*f170*/  @!PT LDS RZ, [RZ] ;  /* 0x00000000fffff984 */ /* 0x000fe20000000800 */
[----:B------:R1:W-:Y:S01]  /*f180*/  @P0 LDGSTS.E.BYPASS.LTC128B.128 [R0+0x12100], [R16.64], !P4 ;  /* 0x1210000010000fae */ /* 0x0003e2000e101d58 */
[----:B------:R-:W-:Y:S01]  /*f190*/  FADD.FTZ R2, R234, R21 ;  /* 0x00000015ea027221 */ /* 0x000fe20000010000 */
[----:B------:R-:W-:Y:S01]  /*f1a0*/  @P0 IADD3.X R21, RZ, c[0x0][0x1cc], R18, P5, P1 ;  /* 0x00007300ff150a10 */ /* 0x000fe20002fe2412 */
[----:B------:R-:W-:Y:S01]  /*f1b0*/  FADD.FTZ R13, R241, R19 ;  /* 0x00000013f10d7221 */ /* 0x000fe20000010000 */
[----:B------:R-:W-:Y:S01]  /*f1c0*/  @P0 IADD3 R12, P5, R16, UR13, RZ ;  /* 0x0000000d100c0c10 */ /* 0x000fe2000ffbe0ff */
[----:B------:R-:W-:Y:S02]  /*f1d0*/  FADD.FTZ R2, R232, R2 ;  /* 0x00000002e8027221 */ /* 0x000fe40000010000 */
[----:B------:R-:W-:Y:S01]  /*f1e0*/  FADD.FTZ R15, R231, R13 ;  /* 0x0000000de70f7221 */ /* 0x000fe20000010000 */
[----:B------:R2:W-:Y:S01]  /*f1f0*/  @P0 LDGSTS.E.BYPASS.LTC128B.128 [R0+0x15100], [R22.64], !P3 ;  /* 0x1510000016000fae */ /* 0x0005e2000d901d58 */
[----:B------:R-:W-:Y:S01]  /*f200*/  @P0 IADD3.X R13, R17, UR14, RZ, P5, !PT ;  /* 0x0000000e110d0c10 */ /* 0x000fe2000affe4ff */
[----:B------:R-:W-:Y:S01]  /*f210*/  FADD.FTZ R2, R229, R2 ;  /* 0x00000002e5027221 */ /* 0x000fe20000010000 */
[C---:B------:R-:W-:Y:S02]  /*f220*/  @P0 IADD3 R14, P1, R12.reuse, UR13, RZ ;  /* 0x0000000d0c0e0c10 */ /* 0x040fe4000ff3e0ff */
[----:B------:R-:W-:Y:S01]  /*f230*/  @P0 IADD3 R6, P5, R12, UR17, RZ ;  /* 0x000000110c060c10 */ /* 0x000fe2000ffbe0ff */
[----:B------:R-:W-:Y:S02]  /*f240*/  FADD.FTZ R2, R228, R2 ;  /* 0x00000002e4027221 */ /* 0x000fe40000010000 */
[----:B------:R2:W-:Y:S01]  /*f250*/  @P0 LDGSTS.E.BYPASS.LTC128B.128 [R0+0x18100], [R20.64], !P2 ;  /* 0x1810000014000fae */ /* 0x0005e2000d101d58 */
[----:B------:R-:W-:Y:S01]  /*f260*/  @P0 IADD3.X R7, R13, UR16, RZ, P5, !PT ;  /* 0x000000100d070c10 */ /* 0x000fe2000affe4ff */
[----:B------:R-:W-:Y:S04]  /*f270*/  FADD.FTZ R2, R193, R2 ;  /* 0x00000002c1027221 */ /* 0x000fe80000010000 */
[----:B------:R-:W-:Y:S02]  /*f280*/  FADD.FTZ R2, R192, R2 ;  /* 0x00000002c0027221 */ /* 0x000fe40000010000 */
[----:B------:R3:W-:Y:S02]  /*f290*/  @P0 LDGSTS.E.BYPASS.LTC128B.128 [R0+0x13100], [R12.64], !P4 ;  /* 0x131000000c000fae */ /* 0x0007e4000e101d58 */
[----:B------:R-:W-:Y:S02]  /*f2a0*/  FADD.FTZ R2, R181, R2 ;  /* 0x00000002b5027221 */ /* 0x000fe40000010000 */
[----:B-1----:R-:W-:Y:S01]  /*f2b0*/  FADD.FTZ R16, R230, R15 ;  /* 0x0000000fe6107221 */ /* 0x002fe20000010000 */
[----:B------:R-:W-:Y:S01]  /*f2c0*/  @P0 IADD3.X R15, R13, UR14, RZ, P1, !PT ;  /* 0x0000000e0d0f0c10 */ /* 0x000fe20008ffe4ff */
[----:B------:R-:W-:Y:S02]  /*f2d0*/  FADD.FTZ R2, R180, R2 ;  /* 0x00000002b4027221 */ /* 0x000fe40000010000 */
[----:B------:R3:W-:Y:S01]  /*f2e0*/  @P0 LDGSTS.E.BYPASS.LTC128B.128 [R0+0x16100], [R12.64+0x80], !P3 ;  /* 0x161000800c000fae */ /* 0x0007e2000d901d58 */
[----:B------:R-:W-:Y:S02]  /*f2f0*/  FADD.FTZ R4, R195, R16 ;  /* 0x00000010c3047221 */ /* 0x000fe40000010000 */
[----:B------:R-:W-:Y:S02]  /*f300*/  FADD.FTZ R2, R177, R2 ;  /* 0x00000002b1027221 */ /* 0x000fe40000010000 */
[----:B------:R-:W-:Y:S02]  /*f310*/  FADD.FTZ R4, R194, R4 ;  /* 0x00000004c2047221 */ /* 0x000fe40000010000 */
[----:B------:R-:W-:Y:S01]  /*f320*/  FADD.FTZ R2, R176, R2 ;  /* 0x00000002b0027221 */ /* 0x000fe20000010000 */
[----:B------:R3:W-:Y:S01]  /*f330*/  @P0 LDGSTS.E.BYPASS.LTC128B.128 [R0+0x19100], [R12.64+0x100], !P2 ;  /* 0x191001000c000fae */ /* 0x0007e2000d101d58 */
[----:B------:R-:W-:Y:S01]  /*f340*/  FADD.FTZ R5, R183, R4 ;  /* 0x00000004b7057221 */ /* 0x000fe20000010000 */
[----:B------:R-:W-:Y:S06]  /*f350*/  @P0 IADD3 R4, P1, R12, UR19, RZ ;  /* 0x000000130c040c10 */ /* 0x000fec000ff3e0ff */
[----:B------:R2:W-:Y:S08]  /*f360*/  @P0 LDGSTS.E.BYPASS.LTC128B.128 [R0+0x14100], [R14.64], !P4 ;  /* 0x141000000e000fae */ /* 0x0005f0000e101d58 */
[----:B------:R1:W-:Y:S01]  /*f370*/  @P0 LDGSTS.E.BYPASS.LTC128B.128 [R0+0x17100], [R6.64], !P3 ;  /* 0x1710000006000fae */ /* 0x0003e2000d901d58 */
[----:B---3--:R-:W-:Y:S01]  /*f380*/  FADD.FTZ R12, R182, R5 ;  /* 0x00000005b60c7221 */ /* 0x008fe20000010000 */
[----:B------:R-:W-:Y:S06]  /*f390*/  @P0 IADD3.X R5, R13, UR18, RZ, P1, !PT ;  /* 0x000000120d050c10 */ /* 0x000fec0008ffe4ff */
[----:B------:R2:W-:Y:S01]  /*f3a0*/  @P0 LDGSTS.E.BYPASS.LTC128B.128 [R0+0x1a100], [R4.64], !P2 ;  /* 0x1a10000004000fae */ /* 0x0005e2000d101d58 */
[----:B------:R-:W-:Y:S01]  /*f3b0*/  ISETP.LT.AND P0, PT, RZ, UR28, PT ;  /* 0x0000001cff007c0c */ /* 0x000fe2000bf01270 */
[----:B------:R-:W-:Y:S06]  /*f3c0*/  UMOV UR28, UR27 ;  /* 0x0000001b001c7c82 */ /* 0x000fec0008000000 */
[----:B------:R-:W0:Y:S01]  /*f3d0*/  LDGDEPBAR ;  /* 0x00000000000079af */ /* 0x000e220000000000 */
[----:B-1----:R-:W-:Y:S04]  /*f3e0*/  FADD.FTZ R6, R179, R12 ;  /* 0x0000000cb3067221 */ /* 0x002fe80000010000 */
        /* <DEDUP_REMOVED lines=13> */
.L_x_1152:
        /* <DEDUP_REMOVED lines=125> */
.L_x_1146:
        /* <DEDUP_REMOVED lines=152> */
.L_x_1155:
        /* <DEDUP_REMOVED lines=139> */
.L_x_1157:
[----:B---3--:R-:W-:Y:S05]  /*10ec0*/  BSYNC B0 ;  /* 0x0000000000007941 */ /* 0x008fea0003800000 */
.L_x_1156:
        /* <DEDUP_REMOVED lines=23> */
.L_x_1159:
[----:B------:R-:W-:Y:S05]  /*11040*/  BSYNC B0 ;  /* 0x0000000000007941 */ /* 0x000fea0003800000 */
.L_x_1158:
        /* <DEDUP_REMOVED lines=23> */
.L_x_1161:
[----:B------:R-:W-:Y:S05]  /*111c0*/  BSYNC B0 ;  /* 0x0000000000007941 */ /* 0x000fea0003800000 */
.L_x_1160:
        /* <DEDUP_REMOVED lines=24> */
.L_x_1154:
        /* <DEDUP_REMOVED lines=19> */
.L_x_1162:
        /* <DEDUP_REMOVED lines=42> */
.L_x_1164:
[----:B------:R-:W-:Y:S05]  /*11720*/  BSYNC B0 ;  /* 0x0000000000007941 */ /* 0x000fea0003800000 */
.L_x_1163:
        /* <DEDUP_REMOVED lines=66> */
.L_x_1166:
[----:B------:R-:W-:Y:S05]  /*11b50*/  BSYNC B0 ;  /* 0x0000000000007941 */ /* 0x000fea0003800000 */
.L_x_1165:
        /* <DEDUP_REMOVED lines=21> */
.L_x_1168:
[----:B------:R-:W-:Y:S05]  /*11cb0*/  BSYNC B0 ;  /* 0x0000000000007941 */ /* 0x000fea0003800000 */
.L_x_1167:
        /* <DEDUP_REMOVED lines=21> */
.L_x_1170:
[----:B------:R-:W-:Y:S05]  /*11e10*/  BSYNC B0 ;  /* 0x0000000000007941 */ /* 0x000fea0003800000 */
.L_x_1169:
        /* <DEDUP_REMOVED lines=22> */
.L_x_1171:
        /* <DEDUP_REMOVED lines=16> */
.L_x_1303:


//--------------------- .text._ZN7cutlass13device_kernelIN5flash19enable_sm80_to_sm89INS1_16FlashAttnFwdSm80INS1_25CollectiveMainloopFwdSm80ILi8ELi2ELb0EN4cute5tupleIJNS5_1CILi128EEENS7_ILi64EEENS7_ILi192EEEEEELi192ENS_6half_tEfNS_4arch4Sm80ELb1ELb0ELb1ELb1ELb0ELb1ELb1ELb0EEENS1_21CollectiveEpilogueFwdINS6_IJS8_SA_S9_EEENS6_IJNS7_ILi1EEESI_SI_EEESC_SE_Li256ELb1ELb1ELb0ELb0EEENS1_19SingleTileSchedulerILb1ELb0ELb1ELi128EEEEEEEEEvNT_6ParamsE --------------------------
	.section	.text._ZN7cutlass13device_kernelIN5flash19enable_sm80_to_sm89INS1_16FlashAttnFwdSm80INS1_25CollectiveMainloopFwdSm80ILi8ELi2ELb0EN4cute5tupleIJNS5_1CILi128EEENS7_ILi64EEENS7_ILi192EEEEEELi192ENS_6half_tEfNS_4arch4Sm80ELb1ELb0ELb1ELb1ELb0ELb1ELb1ELb0EEENS1_21CollectiveEpilogueFwdINS6_IJS8_SA_S9_EEENS6_IJNS7_ILi1EEESI_SI_EEESC_SE_Li256ELb1ELb1ELb0ELb0EEENS1_19SingleTileSchedulerILb1ELb0ELb1ELi128EEEEEEEEEvNT_6ParamsE,"ax",@progbits
	.sectioninfo	@"SHI_REGISTERS=255"
	.align	128
.text._ZN7cutlass13device_kernelIN5flash19enable_sm80_to_sm89INS1_16FlashAttnFwdSm80INS1_25CollectiveMainloopFwdSm80ILi8ELi2ELb0EN4cute5tupleIJNS5_1CILi128EEENS7_ILi64EEENS7_ILi192EEEEEELi192ENS_6half_tEfNS_4arch4Sm80ELb1ELb0ELb1ELb1ELb0ELb1ELb1ELb0EEENS1_21CollectiveEpilogueFwdINS6_IJS8_SA_S9_EEENS6_IJNS7_ILi1EEESI_SI_EEESC_SE_Li256ELb1ELb1ELb0ELb0EEENS1_19SingleTileSchedulerILb1ELb0ELb1ELi128EEEEEEEEEvNT_6ParamsE:
        .type           _ZN7cutlass13device_kernelIN5flash19enable_sm80_to_sm89INS1_16FlashAttnFwdSm80INS1_25CollectiveMainloopFwdSm80ILi8ELi2ELb0EN4cute5tupleIJNS5_1CILi128EEENS7_ILi64EEENS7_ILi192EEEEEELi192ENS_6half_tEfNS_4arch4Sm80ELb1ELb0ELb1ELb1ELb0ELb1ELb1ELb0EEENS1_21CollectiveEpilogueFwdINS6_IJS8_SA_S9_EEENS6_IJNS7_ILi1EEESI_SI_EEESC_SE_Li256ELb1ELb1ELb0ELb0EEENS1_19SingleTileSchedulerILb1ELb0ELb1ELi128EEEEEEEEEvNT_6ParamsE,@function
        .size           _ZN7cutlass13device_kernelIN5flash19enable_sm80_to_sm89INS1_16FlashAttnFwdSm80INS1_25CollectiveMainloopFwdSm80ILi8ELi2ELb0EN4cute5tupleIJNS5_1CILi128EEENS7_ILi64EEENS7_ILi192EEEEEELi192ENS_6half_tEfNS_4arch4Sm80ELb1ELb0ELb1ELb1ELb0ELb1ELb1ELb0EEENS1_21CollectiveEpilogueFwdINS6_IJS8_SA_S9_EEENS6_IJNS7_ILi1EEESI_SI_EEESC_SE_Li256ELb1ELb1ELb0ELb0EEENS1_19SingleTileSchedulerILb1ELb0ELb1ELi128EEEEEEEEEvNT_6ParamsE,(.L_x_1304 - _ZN7cutlass13device_kernelIN5flash19enable_sm80_to_sm89INS1_16FlashAttnFwdSm80INS1_25CollectiveMainloopFwdSm80ILi8ELi2ELb0EN4cute5tupleIJNS5_1CILi128EEENS7_ILi64EEENS7_ILi192EEEEEELi192ENS_6half_tEfNS_4arch4Sm80ELb1ELb0ELb1ELb1ELb0ELb1ELb1ELb0EEENS1_21CollectiveEpilogueFwdINS6_IJS8_SA_S9_EEENS6_IJNS7_ILi1EEESI_SI_EEESC_SE_Li256ELb1ELb1ELb0ELb0EEENS1_19SingleTileSchedulerILb1ELb0ELb1ELi128EEEEEEEEEvNT_6ParamsE)
        .other          _ZN7cutlass13device_kernelIN5flash19enable_sm80_to_sm89INS1_16FlashAttnFwdSm80INS1_25CollectiveMainloopFwdSm80ILi8ELi2ELb0EN4cute5tupleIJNS5_1CILi128EEENS7_ILi64EEENS7_ILi192EEEEEELi192ENS_6half_tEfNS_4arch4Sm80ELb1ELb0ELb1ELb1ELb0ELb1ELb1ELb0EEENS1_21CollectiveEpilogueFwdINS6_IJS8_SA_S9_EEENS6_IJNS7_ILi1EEESI_SI_EEESC_SE_Li256ELb1ELb1ELb0ELb0EEENS1_19SingleTileSchedulerILb1ELb0ELb1ELi128EEEEEEEEEvNT_6ParamsE,@"STO_CUDA_ENTRY STV_DEFAULT"
_ZN7cutlass13device_kernelIN5flash19enable_sm80_to_sm89INS1_16FlashAttnFwdSm80INS1_25CollectiveMainloopFwdSm80ILi8ELi2ELb0EN4cute5tupleIJNS5_1CILi128EEENS7_ILi64EEENS7_ILi192EEEEEELi192ENS_6half_tEfNS_4arch4Sm80ELb1ELb0ELb1ELb1ELb0ELb1ELb1ELb0EEENS1_21CollectiveEpilogueFwdINS6_IJS8_SA_S9_EEENS6_IJNS7_ILi1EEESI_SI_EEESC_SE_Li256ELb1ELb1ELb0ELb0EEENS1_19SingleTileSchedulerILb1ELb0ELb1ELi128EEEEEEEEEvNT_6ParamsE:
        /* <DEDUP_REMOVED lines=16> */
.L_x_1173:
        /* <DEDUP_REMOVED lines=8> */
.L_x_1175:
[----:B------:R-:W-:-:S04]  /*0180*/  MOV R5, c[0x0][0x54c] ;  /* 0x0001530000057a02 */ /* 0x000fc80000000f00 */
.L_x_1174:
[----:B------:R-:W-:Y:S01]  /*0190*/  USHF.L.U32 UR4, UR4, 0x7, URZ ;  /* 0x0000000704047899 */ /* 0x000fe2000800063f */
[----:B-----5:R-:W-:-:S05]  /*01a0*/  IMAD R5, R5, c[0x0][0x548], RZ ;  /* 0x0001520005057a24 */ /* 0x020fca00078e02ff */
[----:B------:R-:W-:-:S04]  /*01b0*/  MOV R92, UR4 ;  /* 0x00000004005c7c02 */ /* 0x000fc80008000f00 */
[----:B------:R-:W-:-:S04]  /*01c0*/  ISETP.GE.AND P0, PT, R92, R5, PT ;  /* 0x000000055c00720c */ /* 0x000fc80003f06270 */
[----:B------:R-:W-:Y:S01]  /*01d0*/  SEL R196, R196, 0xffffffff, !P0 ;  /* 0xffffffffc4c47807 */ /* 0x000fe20004000000 */
[----:B------:R-:W-:Y:S05]  /*01e0*/  BRA `(.L_x_1176) ;  /* 0x0000013000007947 */ /* 0x000fea0003800000 */
.L_x_1172:
[----:B------:R-:W-:-:S04]  /*01f0*/  ISETP.NE.U32.AND P0, PT, RZ, c[0x0][0x568], PT ;  /* 0x00015a00ff007a0c */ /* 0x000fc80003f05070 */
[----:B------:R-:W-:-:S13]  /*0200*/  ISETP.NE.AND.EX P0, PT, RZ, c[0x0][0x56c], PT, P0 ;  /* 0x00015b00ff007a0c */ /* 0x000fda0003f05300 */
[----:B------:R-:W-:Y:S05]  /*0210*/  @!P0 BRA `(.L_x_1177) ;  /* 0x0000002000008947 */ /* 0x000fea0003800000 */
[----:B------:R1:W5:Y:S01]  /*0220*/  LDG.E R5, [R4.64] ;  /* 0x0000000604057981 */ /* 0x000362000c1e1900 */
[----:B------:R-:W-:Y:S05]  /*0230*/  BRA `(.L_x_1178) ;  /* 0x0000009000007947 */ /* 0x000fea0003800000 */
.L_x_1177:
        /* <DEDUP_REMOVED lines=8> */
.L_x_1179:
[----:B------:R-:W-:-:S04]  /*02c0*/  MOV R5, c[0x0][0x54c] ;  /* 0x0001530000057a02 */ /* 0x000fc80000000f00 */
.L_x_1178:
[----:B------:R-:W-:Y:S01]  /*02d0*/  USHF.L.U32 UR4, UR4, 0x7, URZ ;  /* 0x0000000704047899 */ /* 0x000fe2000800063f */
[----:B-----5:R-:W-:-:S05]  /*02e0*/  IMAD R5, R5, c[0x0][0x548], RZ ;  /* 0x0001520005057a24 */ /* 0x020fca00078e02ff */
[----:B------:R-:W-:-:S04]  /*02f0*/  MOV R92, UR4 ;  /* 0x00000004005c7c02 */ /* 0x000fc80008000f00 */
[----:B------:R-:W-:-:S04]  /*0300*/  ISETP.GE.AND P0, PT, R92, R5, PT ;  /* 0x000000055c00720c */ /* 0x000fc80003f06270 */
[----:B------:R-:W-:-:S04]  /*0310*/  SEL R196, R196, 0xffffffff, !P0 ;  /* 0xffffffffc4c47807 */ /* 0x000fc80004000000 */
.L_x_1176:
        /* <DEDUP_REMOVED lines=35> */
.L_x_1180:
[----:B-1----:R-:W-:-:S04]  /*0550*/  ISETP.NE.U32.AND P0, PT, RZ, c[0x0][0x368], PT ;  /* 0x0000da00ff007a0c */ /* 0x002fc80003f05070 */
[----:B------:R-:W-:-:S13]  /*0560*/  ISETP.NE.AND.EX P0, PT, RZ, c[0x0][0x36c], PT, P0 ;  /* 0x0000db00ff007a0c */ /* 0x000fda0003f05300 */
[----:B------:R-:W-:Y:S05]  /*0570*/  @!P0 BRA `(.L_x_1181) ;  /* 0x0000003000008947 */ /* 0x000fea0003800000 */
[----:B------:R-:W-:-:S06]  /*0580*/  IMAD.WIDE R6, R196, R3, c[0x0][0x368] ;  /* 0x0000da00c4067625 */ /* 0x000fcc00078e0203 */
[----:B------:R1:W5:Y:S01]  /*0590*/  LDG.E R6, [R6.64] ;  /* 0x0000000606067981 */ /* 0x000362000c1e1900 */
[----:B------:R-:W-:Y:S05]  /*05a0*/  BRA `(.L_x_1182) ;  /* 0x0000004000007947 */ /* 0x000fea0003800000 */
.L_x_1181:
[----:B------:R-:W-:Y:S05]  /*05b0*/  @!P5 BRA `(.L_x_1182) ;  /* 0x000000300000d947 */ /* 0x000fea0003800000 */
[----:B------:R-:W2:Y:S04]  /*05c0*/  LDG.E R6, [R8.64] ;  /* 0x0000000608067981 */ /* 0x000ea8000c1e1900 */
[----:B------:R-:W2:Y:S02]  /*05d0*/  LDG.E R5, [R8.64+0x4] ;  /* 0x0000040608057981 */ /* 0x000ea4000c1e1900 */
[----:B--2---:R-:W-:Y:S02]  /*05e0*/  IADD3 R6, -R6, R5, RZ ;  /* 0x0000000506067210 */ /* 0x004fe40007ffe1ff */
.L_x_1182:
[----:B------:R-:W2:Y:S04]  /*05f0*/  @P4 LDG.E R0, [R10.64] ;  /* 0x000000060a004981 */ /* 0x000ea8000c1e1900 */
[----:B------:R-:W2:Y:S01]  /*0600*/  @P4 LDG.E R5, [R10.64+0x4] ;  /* 0x000004060a054981 */ /* 0x000ea2000c1e1900 */
[----:B------:R-:W-:Y:S01]  /*0610*/  IMAD.MOV.U32 R216, RZ, RZ, c[0x0][0x2c4] ;  /* 0x0000b100ffd87624 */ /* 0x000fe200078e00ff */
[----:B------:R-:W-:Y:S01]  /*0620*/  ISETP.NE.U32.AND P0, PT, RZ, c[0x0][0x378], PT ;  /* 0x0000de00ff007a0c */ /* 0x000fe20003f05070 */
[----:B-----5:R-:W-:-:S03]  /*0630*/  IMAD.MOV.U32 R85, RZ, RZ, R6 ;  /* 0x000000ffff557224 */ /* 0x020fc600078e0006 */
[----:B------:R-:W-:Y:S02]  /*0640*/  ISETP.NE.AND P1, PT, R216, 0x1, PT ;  /* 0x00000001d800780c */ /* 0x000fe40003f25270 */
[----:B------:R-:W-:Y:S02]  /*0650*/  IADD3 R2, R92, 0x7f, RZ ;  /* 0x0000007f5c027810 */ /* 0x000fe40007ffe0ff */
[----:B------:R-:W-:-:S09]  /*0660*/  ISETP.NE.AND.EX P0, PT, RZ, c[0x0][0x37c], PT, P0 ;  /* 0x0000df00ff007a0c */ /* 0x000fd20003f05300 */
[----:B------:R-:W-:-:S04]  /*0670*/  @P1 IADD3 R4, R92, 0x7f, RZ ;  /* 0x0000007f5c041810 */ /* 0x000fc80007ffe0ff */
[----:B------:R-:W-:-:S04]  /*0680*/  @P0 IMAD.WIDE R8, R196, R3, c[0x0][0x378] ;  /* 0x0000de00c4080625 */ /* 0x000fc800078e0203 */
[----:B------:R-:W-:Y:S01]  /*0690*/  @P1 IMAD.HI.U32 R4, R4, c[0x0][0x2c8], RZ ;  /* 0x0000b20004041a27 */ /* 0x000fe200078e00ff */
[----:B------:R3:W5:Y:S01]  /*06a0*/  @P0 LDG.E R85, [R8.64] ;  /* 0x0000000608550981 */ /* 0x000762000c1e1900 */
[----:B------:R-:W-:-:S03]  /*06b0*/  LOP3.LUT R197, R197, 0xfffffff7, RZ, 0xc0, !PT ;  /* 0xfffffff7c5c57812 */ /* 0x000fc600078ec0ff */
[----:B------:R-:W-:Y:S02]  /*06c0*/  @P1 SHF.R.U32.HI R2, RZ, c[0x0][0x2cc], R4 ;  /* 0x0000b300ff021a19 */ /* 0x000fe40000011604 */
[----:B------:R-:W-:Y:S01]  /*06d0*/  @P1 LOP3.LUT R197, R197, 0x8, RZ, 0xfc, !PT ;  /* 0x00000008c5c51812 */ /* 0x000fe200078efcff */
[----:B--2---:R-:W-:Y:S02]  /*06e0*/  @P4 IMAD.IADD R93, R5, 0x1, -R0 ;  /* 0x00000001055d4824 */ /* 0x004fe400078e0a00 */
[----:B------:R-:W-:-:S04]  /*06f0*/  IMAD.IADD R0, R6, 0x1, -R90 ;  /* 0x0000000106007824 */ /* 0x000fc800078e0a5a */
[----:B------:R-:W-:Y:S02]  /*0700*/  IMAD.IADD R215, R0, 0x1, R93 ;  /* 0x0000000100d77824 */ /* 0x000fe400078e025d */
[----:B------:R-:W-:-:S03]  /*0710*/  IMAD.MOV R11, RZ, RZ, -R0 ;  /* 0x000000ffff0b7224 */ /* 0x000fc600078e0a00 */
[C---:B------:R-:W-:Y:S02]  /*0720*/  IADD3 R87, R215.reuse, 0x40, -R218 ;  /* 0x00000040d7577810 */ /* 0x040fe40007ffe8da */
[----:B-1----:R-:W-:Y:S02]  /*0730*/  IADD3 R7, R215, 0x3f, RZ ;  /* 0x0000003fd7077810 */ /* 0x002fe40007ffe0ff */
[----:B------:R-:W-:Y:S01]  /*0740*/  IMNMX R11, RZ, R11, !PT ;  /* 0x0000000bff0b7217 */ /* 0x000fe20007800200 */
[----:B------:R-:W-:Y:S01]  /*0750*/  IMAD.IADD R5, R87, 0x1, R2 ;  /* 0x0000000157057824 */ /* 0x000fe200078e0202 */
[----:B------:R-:W-:-:S04]  /*0760*/  SHF.R.S32.HI R4, RZ, 0x1f, R7 ;  /* 0x0000001fff047819 */ /* 0x000fc80000011407 */
[----:B------:R-:W-:Y:S02]  /*0770*/  SHF.R.S32.HI R2, RZ, 0x1f, R5 ;  /* 0x0000001fff027819 */ /* 0x000fe40000011405 */
[----:B------:R-:W-:Y:S02]  /*0780*/  LEA.HI R4, R4, R7, RZ, 0x6 ;  /* 0x0000000704047211 */ /* 0x000fe400078f30ff */
[----:B------:R-:W-:Y:S02]  /*0790*/  LEA.HI R2, R2, R5, RZ, 0x6 ;  /* 0x0000000502027211 */ /* 0x000fe400078f30ff */
[----:B------:R-:W-:Y:S02]  /*07a0*/  SHF.R.S32.HI R88, RZ, 0x6, R4 ;  /* 0x00000006ff587819 */ /* 0x000fe40000011404 */
[----:B------:R-:W-:-:S04]  /*07b0*/  SHF.R.S32.HI R5, RZ, 0x6, R2 ;  /* 0x00000006ff057819 */ /* 0x000fc80000011402 */
[----:B------:R-:W-:-:S05]  /*07c0*/  IMNMX R5, R88, R5, PT ;  /* 0x0000000558057217 */ /* 0x000fca0003800200 */
[----:B------:R-:W-:-:S05]  /*07d0*/  IMAD R0, R5, 0x40, -R0 ;  /* 0x0000004005007824 */ /* 0x000fca00078e0a00 */
        /* <DEDUP_REMOVED lines=10> */
[----:B---3--:R-:W-:-:S04]  /*0880*/  ISETP.NE.U32.AND P3, PT, RZ, c[0x0][0x340], PT ;  /* 0x0000d000ff007a0c */ /* 0x008fc80003f65070 */
        /* <DEDUP_REMOVED lines=14> */
[----:B------:R-:W-:Y:S01]  /*0970*/  IMAD R146, R195, c[0x0][0x244], R146 ;  /* 0x00009100c3927a24 */ /* 0x000fe200078e0292 */
[----:B------:R-:W-:Y:S01]  /*0980*/  IADD3 R17, P0, R10, R17, RZ ;  /* 0x000000110a117210 */ /* 0x000fe20007f1e0ff */
[----:B------:R-:W-:Y:S01]  /*0990*/  IMAD.SHL.U32 R96, R0, 0x40, RZ ;  /* 0x0000004000607824 */ /* 0x000fe200078e00ff */
[----:B------:R-:W-:Y:S01]  /*09a0*/  SHF.L.U64.HI R95, R98, R131, c[0x0][0x23c] ;  /* 0x00008f00625f7619 */ /* 0x000fe20000010283 */
[----:B------:R-:W-:Y:S01]  /*09b0*/  IMAD.IADD R8, R84, 0x1, -R7 ;  /* 0x0000000154087824 */ /* 0x000fe200078e0a07 */
[----:B------:R-:W-:Y:S01]  /*09c0*/  LEA.HI.X.SX32 R20, R10, R3, 0x1, P0 ;  /* 0x000000030a147211 */ /* 0x000fe200000f0eff */
[----:B------:R-:W-:Y:S01]  /*09d0*/  IMAD.SHL.U32 R99, R98, 0x20, RZ ;  /* 0x0000002062637824 */ /* 0x000fe200078e00ff */
[----:B------:R-:W-:Y:S01]  /*09e0*/  SHF.L.U64.HI R94, R0, R131, c[0x0][0x25c] ;  /* 0x00009700005e7619 */ /* 0x000fe20000010283 */
[----:B------:R-:W-:Y:S01]  /*09f0*/  IMAD.SHL.U32 R8, R8, 0x8, RZ ;  /* 0x0000000808087824 */ /* 0x000fe200078e00ff */
[----:B------:R-:W-:Y:S01]  /*0a00*/  SHF.R.S32.HI R7, RZ, 0x1f, R18 ;  /* 0x0000001fff077819 */ /* 0x000fe20000011412 */
[----:B------:R-:W-:Y:S01]  /*0a10*/  IMAD R14, R20, c[0x0][0x238], RZ ;  /* 0x00008e00140e7a24 */ /* 0x000fe200078e02ff */
[----:B------:R-:W-:Y:S01]  /*0a20*/  SEL R144, R196, RZ, !P4 ;  /* 0x000000ffc4907207 */ /* 0x000fe20006000000 */
[----:B------:R-:W-:Y:S01]  /*0a30*/  IMAD R20, R20, c[0x0][0x258], RZ ;  /* 0x0000960014147a24 */ /* 0x000fe200078e02ff */
[----:B------:R-:W-:Y:S01]  /*0a40*/  SHF.R.S32.HI R9, RZ, 0x1f, R8 ;  /* 0x0000001fff097819 */ /* 0x000fe20000011408 */
[C---:B------:R-:W-:Y:S01]  /*0a50*/  IMAD R14, R17.reuse, c[0x0][0x23c], R14 ;  /* 0x00008f00110e7a24 */ /* 0x040fe200078e020e */
[----:B------:R-:W-:Y:S01]  /*0a60*/  ULDC.U8 UR4, c[0x0][0x298] ;  /* 0x0000a60000047ab9 */ /* 0x000fe20000000000 */
[----:B------:R-:W-:-:S02]  /*0a70*/  IMAD R20, R17, c[0x0][0x25c], R20 ;  /* 0x0000970011147a24 */ /* 0x000fc400078e0214 */
[----:B-1----:R-:W-:-:S04]  /*0a80*/  IMAD.WIDE.U32 R12, R17, c[0x0][0x238], R8 ;  /* 0x00008e00110c7a25 */ /* 0x002fc800078e0008 */
[----:B------:R-:W-:-:S04]  /*0a90*/  IMAD.WIDE.U32 R16, R17, c[0x0][0x258], R8 ;  /* 0x0000960011107a25 */ /* 0x000fc800078e0008 */
[----:B------:R-:W-:Y:S02]  /*0aa0*/  IMAD.IADD R15, R13, 0x1, R14 ;  /* 0x000000010d0f7824 */ /* 0x000fe400078e020e */
[----:B------:R-:W-:Y:S01]  /*0ab0*/  IMAD.IADD R21, R17, 0x1, R20 ;  /* 0x0000000111157824 */ /* 0x000fe200078e0214 */
[----:B------:R-:W-:Y:S01]  /*0ac0*/  SHF.R.S32.HI R17, RZ, 0x1f, R196 ;  /* 0x0000001fff117819 */ /* 0x000fe200000114c4 */
[----:B------:R-:W-:Y:S02]  /*0ad0*/  IMAD.MOV.U32 R14, RZ, RZ, R12 ;  /* 0x000000ffff0e7224 */ /* 0x000fe400078e000c */
[----:B------:R-:W-:Y:S01]  /*0ae0*/  IMAD R12, R95, R18, RZ ;  /* 0x000000125f0c7224 */ /* 0x000fe200078e02ff */
[----:B------:R-:W-:Y:S01]  /*0af0*/  SEL R149, R17, RZ, !P4 ;  /* 0x000000ff11957207 */ /* 0x000fe20006000000 */
[----:B------:R-:W-:-:S04]  /*0b00*/  IMAD.WIDE.U32 R14, R195, c[0x0][0x240], R14 ;  /* 0x00009000c30e7a25 */ /* 0x000fc800078e000e */
[----:B------:R-:W-:Y:S02]  /*0b10*/  IMAD R3, R94, R18, RZ ;  /* 0x000000125e037224 */ /* 0x000fe400078e02ff */
[----:B------:R-:W-:Y:S02]  /*0b20*/  IMAD.IADD R147, R15, 0x1, R146 ;  /* 0x000000010f937824 */ /* 0x000fe400078e0292 */
[----:B------:R-:W-:Y:S02]  /*0b30*/  IMAD.MOV.U32 R146, RZ, RZ, R14 ;  /* 0x000000ffff927224 */ /* 0x000fe400078e000e */
[----:B------:R-:W-:Y:S02]  /*0b40*/  IMAD.IADD R13, R93, 0x1, -R10 ;  /* 0x000000015d0d7824 */ /* 0x000fe400078e0a0a */
[----:B------:R-:W-:Y:S02]  /*0b50*/  IMAD R151, R149, c[0x0][0x248], RZ ;  /* 0x0000920095977a24 */ /* 0x000fe400078e02ff */
[----:B------:R-:W-:-:S02]  /*0b60*/  IMAD R9, R7, R97, R12 ;  /* 0x0000006107097224 */ /* 0x000fc400078e020c */
[----:B------:R-:W-:Y:S02]  /*0b70*/  IMAD R7, R7, R96, R3 ;  /* 0x0000006007077224 */ /* 0x000fe400078e0203 */
[----:B------:R-:W-:Y:S02]  /*0b80*/  IMAD.SHL.U32 R3, R10, 0x40, RZ ;  /* 0x000000400a037824 */ /* 0x000fe400078e00ff */
[----:B------:R-:W-:Y:S02]  /*0b90*/  IMAD R10, R18, -0x40, R13 ;  /* 0xffffffc0120a7824 */ /* 0x000fe400078e020d */
[C---:B------:R-:W-:Y:S01]  /*0ba0*/  IMAD R151, R144.reuse, c[0x0][0x24c], R151 ;  /* 0x0000930090977a24 */ /* 0x040fe200078e0297 */
[----:B------:R-:W-:Y:S01]  /*0bb0*/  LOP3.LUT R3, R3, 0x1c0, RZ, 0xc0, !PT ;  /* 0x000001c003037812 */ /* 0x000fe200078ec0ff */
[----:B------:R-:W-:Y:S01]  /*0bc0*/  IMAD.WIDE.U32 R146, R144, c[0x0][0x248], R146 ;  /* 0x0000920090927a25 */ /* 0x000fe200078e0092 */
[C---:B------:R-:W-:Y:S02]  /*0bd0*/  ISETP.GE.AND P1, PT, R10.reuse, 0x21, PT ;  /* 0x000000210a00780c */ /* 0x040fe40003f26270 */
[----:B------:R-:W-:Y:S01]  /*0be0*/  ISETP.GE.AND P2, PT, R10, 0x1, PT ;  /* 0x000000010a00780c */ /* 0x000fe20003f46270 */
[----:B------:R-:W-:Y:S01]  /*0bf0*/  IMAD.MOV.U32 R20, RZ, RZ, R16 ;  /* 0x000000ffff147224 */ /* 0x000fe200078e0010 */
[----:B------:R-:W-:Y:S01]  /*0c00*/  LOP3.LUT R10, R3, 0x38, R8, 0xf8, !PT ;  /* 0x00000038030a7812 */ /* 0x000fe200078ef808 */
[----:B------:R-:W-:Y:S01]  /*0c10*/  IMAD R14, R86, c[0x0][0x260], RZ ;  /* 0x00009800560e7a24 */ /* 0x000fe200078e02ff */
[----:B------:R-:W-:Y:S01]  /*0c20*/  SHF.R.U32.HI R3, RZ, 0x3, R3 ;  /* 0x00000003ff037819 */ /* 0x000fe20000011603 */
[----:B------:R-:W-:Y:S01]  /*0c30*/  IMAD.IADD R151, R147, 0x1, R151 ;  /* 0x0000000193977824 */ /* 0x000fe200078e0297 */
[----:B------:R-:W-:Y:S01]  /*0c40*/  LEA.HI R16, R5, R84, RZ, 0x6 ;  /* 0x0000005405107211 */ /* 0x000fe200078f30ff */
[----:B------:R-:W-:Y:S01]  /*0c50*/  IMAD.MOV.U32 R150, RZ, RZ, R146 ;  /* 0x000000ffff967224 */ /* 0x000fe200078e0092 */
[----:B------:R-:W-:Y:S01]  /*0c60*/  LOP3.LUT R3, R10, R3, RZ, 0x3c, !PT ;  /* 0x000000030a037212 */ /* 0x000fe200078e3cff */
[C---:B------:R-:W-:Y:S01]  /*0c70*/  IMAD R14, R195.reuse, c[0x0][0x264], R14 ;  /* 0x00009900c30e7a24 */ /* 0x040fe200078e020e */
[----:B------:R-:W-:Y:S01]  /*0c80*/  IADD3 R10, R8, 0x80, RZ ;  /* 0x00000080080a7810 */ /* 0x000fe20007ffe0ff */
[----:B------:R-:W-:-:S04]  /*0c90*/  IMAD.WIDE.U32 R20, R195, c[0x0][0x260], R20 ;  /* 0x00009800c3147a25 */ /* 0x000fc800078e0014 */
[----:B------:R-:W-:-:S04]  /*0ca0*/  IMAD.WIDE.U32 R12, R18, R97, R150 ;  /* 0x00000061120c7225 */ /* 0x000fc800078e0096 */
[----:B------:R-:W-:Y:S01]  /*0cb0*/  IMAD.IADD R15, R21, 0x1, R14 ;  /* 0x00000001150f7824 */ /* 0x000fe200078e020e */
[C---:B------:R-:W-:Y:S01]  /*0cc0*/  @P2 LEA R22, P0, R12.reuse, c[0x0][0x220], 0x1 ;  /* 0x000088000c162a11 */ /* 0x040fe200078008ff */
[----:B------:R-:W-:Y:S02]  /*0cd0*/  IMAD R149, R149, c[0x0][0x268], RZ ;  /* 0x00009a0095957a24 */ /* 0x000fe400078e02ff */
[----:B------:R-:W-:Y:S02]  /*0ce0*/  IMAD.IADD R13, R13, 0x1, R9 ;  /* 0x000000010d0d7824 */ /* 0x000fe400078e0209 */
[----:B------:R-:W-:Y:S02]  /*0cf0*/  IMAD.MOV.U32 R14, RZ, RZ, R20 ;  /* 0x000000ffff0e7224 */ /* 0x000fe400078e0014 */
[----:B------:R-:W-:Y:S01]  /*0d00*/  IMAD.MOV.U32 R9, RZ, RZ, 0x5 ;  /* 0x00000005ff097424 */ /* 0x000fe200078e00ff */
[----:B------:R-:W-:Y:S01]  /*0d10*/  @P2 LEA.HI.X R23, R12, c[0x0][0x224], R13, 0x1, P0 ;  /* 0x000089000c172a11 */ /* 0x000fe200000f0c0d */
[----:B------:R-:W-:-:S02]  /*0d20*/  IMAD R149, R144, c[0x0][0x26c], R149 ;  /* 0x00009b0090957a24 */ /* 0x000fc400078e0295 */
[----:B------:R-:W-:Y:S01]  /*0d30*/  IMAD.WIDE.U32 R144, R144, c[0x0][0x268], R14 ;  /* 0x00009a0090907a25 */ /* 0x000fe200078e000e */
[----:B------:R-:W-:Y:S02]  /*0d40*/  @P1 IADD3 R15, P4, R99, R12, RZ ;  /* 0x0000000c630f1210 */ /* 0x000fe40007f9e0ff */
[-C--:B------:R-:W-:Y:S01]  /*0d50*/  SHF.L.U64.HI R98, R98, R9.reuse, c[0x0][0x23c] ;  /* 0x00008f0062627619 */ /* 0x080fe20000010209 */
[----:B------:R-:W-:Y:S01]  /*0d60*/  IMAD.IADD R149, R145, 0x1, R149 ;  /* 0x0000000191957824 */ /* 0x000fe200078e0295 */
[----:B------:R-:W-:Y:S01]  /*0d70*/  IADD3 R14, R8, 0x40, RZ ;  /* 0x00000040080e7810 */ /* 0x000fe20007ffe0ff */
[----:B------:R-:W-:Y:S01]  /*0d80*/  IMAD.MOV.U32 R148, RZ, RZ, R144 ;  /* 0x000000ffff947224 */ /* 0x000fe200078e0090 */
[C---:B------:R-:W-:Y:S01]  /*0d90*/  SHF.L.U64.HI R104, R0.reuse, R9, c[0x0][0x25c] ;  /* 0x0000970000687619 */ /* 0x040fe20000010209 */
[----:B------:R-:W-:Y:S02]  /*0da0*/  IMAD.SHL.U32 R105, R0, 0x20, RZ ;  /* 0x0000002000697824 */ /* 0x000fe400078e00ff */
[----:B------:R-:W-:-:S02]  /*0db0*/  IMAD.IADD R154, R89, 0x1, R6 ;  /* 0x00000001599a7824 */ /* 0x000fc400078e0206 */
[----:B------:R-:W-:Y:S02]  /*0dc0*/  IMAD.MOV.U32 R102, RZ, RZ, 0x1 ;  /* 0x00000001ff667424 */ /* 0x000fe400078e00ff */
[----:B------:R-:W-:Y:S02]  /*0dd0*/  IMAD R152, R86, c[0x0][0x1e8], RZ ;  /* 0x00007a0056987a24 */ /* 0x000fe400078e02ff */
[----:B------:R-:W-:Y:S02]  /*0de0*/  IMAD.MOV.U32 R69, RZ, RZ, 0x1 ;  /* 0x00000001ff457424 */ /* 0x000fe400078e00ff */
[----:B------:R-:W-:Y:S02]  /*0df0*/  IMAD R152, R195, c[0x0][0x1ec], R152 ;  /* 0x00007b00c3987a24 */ /* 0x000fe400078e0298 */
[----:B------:R-:W-:Y:S01]  /*0e00*/  IMAD.MOV.U32 R51, RZ, RZ, RZ ;  /* 0x000000ffff337224 */ /* 0x000fe200078e00ff */
[--C-:B--2---:R-:W-:Y:S01]  /*0e10*/  @P3 SHF.R.S32.HI R21, RZ, 0x1f, R4.reuse ;  /* 0x0000001fff153819 */ /* 0x104fe20000011404 */
[----:B------:R-:W-:-:S02]  /*0e20*/  @P3 IMAD.MOV.U32 R20, RZ, RZ, R4 ;  /* 0x000000ffff143224 */ /* 0x000fc400078e0004 */
[----:B------:R-:W-:Y:S02]  /*0e30*/  @!P3 IMAD.MOV.U32 R20, RZ, RZ, R196 ;  /* 0x000000ffff14b224 */ /* 0x000fe400078e00c4 */
[----:B------:R-:W-:Y:S01]  /*0e40*/  @!P3 IMAD.MOV.U32 R21, RZ, RZ, R17 ;  /* 0x000000ffff15b224 */ /* 0x000fe200078e0011 */
[----:B------:R-:W-:Y:S01]  /*0e50*/  ISETP.GE.AND P3, PT, R10, c[0x0][0x1d4], PT ;  /* 0x000075000a007a0c */ /* 0x000fe20003f66270 */
[----:B------:R-:W-:Y:S01]  /*0e60*/  IMAD.SHL.U32 R10, R16, 0x8, RZ ;  /* 0x00000008100a7824 */ /* 0x000fe200078e00ff */
[----:B------:R-:W-:Y:S02]  /*0e70*/  SEL R166, R20, RZ, !P5 ;  /* 0x000000ff14a67207 */ /* 0x000fe40006800000 */
[----:B------:R-:W-:Y:S02]  /*0e80*/  SEL R4, R21, RZ, !P5 ;  /* 0x000000ff15047207 */ /* 0x000fe40006800000 */
[----:B------:R-:W-:Y:S01]  /*0e90*/  ISETP.GE.AND P5, PT, R8, c[0x0][0x1d4], PT ;  /* 0x0000750008007a0c */ /* 0x000fe20003fa6270 */
[----:B------:R-:W-:Y:S01]  /*0ea0*/  @P1 IMAD.X R8, R98, 0x1, R13, P4 ;  /* 0x0000000162081824 */ /* 0x000fe200020e060d */
[----:B------:R-:W-:Y:S01]  /*0eb0*/  ISETP.GE.AND P4, PT, R14, c[0x0][0x1d4], PT ;  /* 0x000075000e007a0c */ /* 0x000fe20003f86270 */
[----:B------:R-:W-:Y:S01]  /*0ec0*/  IMAD.WIDE.U32 R12, R18, R96, R148 ;  /* 0x00000060120c7225 */ /* 0x000fe200078e0094 */
[----:B------:R-:W-:-:S02]  /*0ed0*/  @P1 LEA R20, P0, R15, c[0x0][0x220], 0x1 ;  /* 0x000088000f141a11 */ /* 0x000fc400078008ff */
[----:B------:R-:W-:Y:S01]  /*0ee0*/  LOP3.LUT R10, R3, 0xfffffe00, R10, 0xf8, !PT ;  /* 0xfffffe00030a7812 */ /* 0x000fe200078ef80a */
[----:B------:R-:W-:Y:S01]  /*0ef0*/  IMAD.IADD R7, R13, 0x1, R7 ;  /* 0x000000010d077824 */ /* 0x000fe200078e0207 */
[----:B------:R-:W-:Y:S01]  /*0f00*/  @P1 LEA.HI.X R21, R15, c[0x0][0x224], R8, 0x1, P0 ;  /* 0x000089000f151a11 */ /* 0x000fe200000f0c08 */
[----:B------:R-:W-:Y:S01]  /*0f10*/  IMAD R103, R4, c[0x0][0x1f0], RZ ;  /* 0x00007c0004677a24 */ /* 0x000fe200078e02ff */
        /* <DEDUP_REMOVED lines=11> */
[----:B------:R-:W-:Y:S01]  /*0fd0*/  IMAD R103, R166, c[0x0][0x1f4], R103 ;  /* 0x00007d00a6677a24 */ /* 0x000fe200078e0267 */
[----:B------:R-:W-:Y:S01]  /*0fe0*/  LEA.HI R8, R5, R84, RZ, 0x2 ;  /* 0x0000005405087211 */ /* 0x000fe200078f10ff */
[----:B------:R1:W-:Y:S01]  /*0ff0*/  @P2 LDGSTS.E.BYPASS.LTC128B.128 [R15+0xe100], [R22.64+0x80], !P4 ;  /* 0x0e100080160f2fae */ /* 0x0003e2000e101d46 */
[----:B------:R-:W-:-:S02]  /*1000*/  IMAD R121, R4, c[0x0][0x218], RZ ;  /* 0x0000860004797a24 */ /* 0x000fc400078e02ff */
[----:B------:R-:W-:Y:S01]  /*1010*/  SHF.R.S32.HI R111, RZ, 0x2, R8 ;  /* 0x00000002ff6f7819 */ /* 0x000fe20000011408 */
[----:B------:R1:W-:Y:S01]  /*1020*/  @P2 LDGSTS.E.BYPASS.LTC128B.128 [R15+0x10100], [R22.64+0x100], !P3 ;  /* 0x10100100160f2fae */ /* 0x0003e2000d901d46 */
[----:B------:R-:W-:-:S03]  /*1030*/  IMAD R121, R166, c[0x0][0x21c], R121 ;  /* 0x00008700a6797a24 */ /* 0x000fc600078e0279 */
        /* <DEDUP_REMOVED lines=217> */
.L_x_1208:
        /* <DEDUP_REMOVED lines=90> */
.L_x_1188:
[----:B------:R-:W-:Y:S05]  /*2370*/  BSYNC B0 ;  /* 0x0000000000007941 */ /* 0x000fea0003800000 */
.L_x_1187:
        /* <DEDUP_REMOVED lines=89> */
.L_x_1191:
[----:B------:R-:W-:Y:S05]  /*2910*/  BSYNC B0 ;  /* 0x0000000000007941 */ /* 0x000fea0003800000 */
.L_x_1190:
        /* <DEDUP_REMOVED lines=56> */
.L_x_1193:
[----:B------:R-:W-:Y:S05]  /*2ca0*/  BSYNC B0 ;  /* 0x0000000000007941 */ /* 0x000fea0003800000 */
.L_x_1192:
        /* <DEDUP_REMOVED lines=56> */
.L_x_1195:
[----:B------:R-:W-:Y:S05]  /*3030*/  BSYNC B0 ;  /* 0x0000000000007941 */ /* 0x000fea0003800000 */
.L_x_1194:
        /* <DEDUP_REMOVED lines=56> */
.L_x_1197:
[----:B------:R-:W-:Y:S05]  /*33c0*/  BSYNC B0 ;  /* 0x0000000000007941 */ /* 0x000fea0003800000 */
.L_x_1196:
        /* <DEDUP_REMOVED lines=56> */
.L_x_1199:
[----:B------:R-:W-:Y:S05]  /*3750*/  BSYNC B0 ;  /* 0x0000000000007941 */ /* 0x000fea0003800000 */
.L_x_1198:
        /* <DEDUP_REMOVED lines=56> */
.L_x_1186:
        /* <DEDUP_REMOVED lines=47> */
.L_x_1201:
[----:B------:R-:W-:Y:S05]  /*3dd0*/  BSYNC B0 ;  /* 0x0000000000007941 */ /* 0x000fea0003800000 */
.L_x_1200:
        /* <DEDUP_REMOVED lines=153> */
.L_x_1203:
[----:B------:R-:W-:Y:S05]  /*4770*/  BSYNC B0 ;  /* 0x0000000000007941 */ /* 0x000fea0003800000 */
.L_x_1202:
        /* <DEDUP_REMOVED lines=118> */
.L_x_1205:
[----:B------:R-:W-:Y:S05]  /*4ee0*/  BSYNC B0 ;  /* 0x0000000000007941 */ /* 0x000fea0003800000 */
.L_x_1204:
        /* <DEDUP_REMOVED lines=120> */
.L_x_1185:
        /* <DEDUP_REMOVED lines=29> */
.L_x_1189:
[----:B------:R-:W-:Y:S05]  /*5840*/  BSYNC B1 ;  /* 0x0000000000017941 */ /* 0x000fea0003800000 */
.L_x_1184:
        /* <DEDUP_REMOVED lines=66> */
.L_x_1207:
[----:B-1----:R-:W-:Y:S05]  /*5c70*/  BSYNC B0 ;  /* 0x0000000000007941 */ /* 0x002fea0003800000 */
.L_x_1206:
        /* <DEDUP_REMOVED lines=33> */
.L_x_1183:
[----:B---3--:R-:W-:Y:S01]  /*5e90*/  ISETP.NE.AND P3, PT, R216, 0x1, PT ;  /* 0x00000001d800780c */ /* 0x008fe20003f65270 */
[----:B------:R-:W-:Y:S01]  /*5ea0*/  CS2R R98, SRZ ;  /* 0x0000000000627805 */ /* 0x000fe2000001ff00 */
[----:B------:R-:W-:Y:S01]  /*5eb0*/  IADD3 R2, R92, 0x7f, RZ ;  /* 0x0000007f5c027810 */ /* 0x000fe20007ffe0ff */
[----:B-1----:R-:W-:Y:S01]  /*5ec0*/  IMAD.MOV.U32 R5, RZ, RZ, RZ ;  /* 0x000000ffff057224 */ /* 0x002fe200078e00ff */
[----:B------:R-:W-:Y:S01]  /*5ed0*/  PLOP3.LUT P2, PT, PT, PT, PT, 0x80, 0x0 ;  /* 0x000000000000781c */ /* 0x000fe20003f4f070 */
[----:B------:R-:W-:Y:S01]  /*5ee0*/  IMAD.MOV.U32 R96, RZ, RZ, RZ ;  /* 0x000000ffff607224 */ /* 0x000fe200078e00ff */
[----:B------:R-:W-:Y:S01]  /*5ef0*/  CS2R R14, SRZ ;  /* 0x00000000000e7805 */ /* 0x000fe2000001ff00 */
[----:B------:R-:W-:Y:S01]  /*5f00*/  IMAD.MOV.U32 R94, RZ, RZ, RZ ;  /* 0x000000ffff5e7224 */ /* 0x000fe200078e00ff */
[----:B------:R-:W-:Y:S01]  /*5f10*/  CS2R R10, SRZ ;  /* 0x00000000000a7805 */ /* 0x000fe2000001ff00 */
[----:B------:R-:W-:Y:S01]  /*5f20*/  CS2R R8, SRZ ;  /* 0x0000000000087805 */ /* 0x000fe2000001ff00 */
[----:B------:R-:W-:Y:S01]  /*5f30*/  CS2R R12, SRZ ;  /* 0x00000000000c7805 */ /* 0x000fe2000001ff00 */
[----:B------:R-:W-:Y:S01]  /*5f40*/  IMAD.MOV.U32 R7, RZ, RZ, RZ ;  /* 0x000000ffff077224 */ /* 0x000fe200078e00ff */
[----:B------:R-:W-:Y:S01]  /*5f50*/  CS2R R82, SRZ ;  /* 0x0000000000527805 */ /* 0x000fe2000001ff00 */
[----:B------:R-:W-:Y:S01]  /*5f60*/  @P3 IMAD.HI.U32 R0, R2, c[0x0][0x2c8], RZ ;  /* 0x0000b20002003a27 */ /* 0x000fe200078e00ff */
[----:B------:R-:W-:Y:S01]  /*5f70*/  CS2R R80, SRZ ;  /* 0x0000000000507805 */ /* 0x000fe2000001ff00 */
[----:B-----5:R-:W-:Y:S01]  /*5f80*/  CS2R R78, SRZ ;  /* 0x00000000004e7805 */ /* 0x020fe2000001ff00 */
[----:B------:R-:W-:Y:S01]  /*5f90*/  CS2R R76, SRZ ;  /* 0x00000000004c7805 */ /* 0x000fe2000001ff00 */
[----:B------:R-:W-:Y:S01]  /*5fa0*/  CS2R R74, SRZ ;  /* 0x00000000004a7805 */ /* 0x000fe2000001ff00 */
[----:B------:R-:W-:Y:S01]  /*5fb0*/  @P3 SHF.R.U32.HI R2, RZ, c[0x0][0x2cc], R0 ;  /* 0x0000b300ff023a19 */ /* 0x000fe20000011600 */
[----:B------:R-:W-:Y:S01]  /*5fc0*/  CS2R R72, SRZ ;  /* 0x0000000000487805 */ /* 0x000fe2000001ff00 */
[----:B------:R-:W-:Y:S01]  /*5fd0*/  CS2R R70, SRZ ;  /* 0x0000000000467805 */ /* 0x000fe2000001ff00 */
[----:B------:R-:W-:Y:S01]  /*5fe0*/  CS2R R68, SRZ ;  /* 0x0000000000447805 */ /* 0x000fe2000001ff00 */
[----:B------:R-:W-:Y:S01]  /*5ff0*/  CS2R R66, SRZ ;  /* 0x0000000000427805 */ /* 0x000fe2000001ff00 */
[----:B------:R-:W-:Y:S01]  /*6000*/  IMAD.IADD R87, R87, 0x1, R2 ;  /* 0x0000000157577824 */ /* 0x000fe200078e0202 */
[----:B------:R-:W-:Y:S01]  /*6010*/  CS2R R64, SRZ ;  /* 0x0000000000407805 */ /* 0x000fe2000001ff00 */
[----:B------:R-:W-:Y:S01]  /*6020*/  CS2R R62, SRZ ;  /* 0x00000000003e7805 */ /* 0x000fe2000001ff00 */
[----:B------:R-:W-:Y:S01]  /*6030*/  CS2R R60, SRZ ;  /* 0x00000000003c7805 */ /* 0x000fe2000001ff00 */
[----:B------:R-:W-:Y:S01]  /*6040*/  CS2R R58, SRZ ;  /* 0x00000000003a7805 */ /* 0x000fe2000001ff00 */
[----:B------:R-:W-:Y:S01]  /*6050*/  SHF.R.S32.HI R0, RZ, 0x1f, R87 ;  /* 0x0000001fff007819 */ /* 0x000fe20000011457 */
[----:B------:R-:W-:Y:S01]  /*6060*/  CS2R R56, SRZ ;  /* 0x0000000000387805 */ /* 0x000fe2000001ff00 */
[----:B------:R-:W-:Y:S01]  /*6070*/  CS2R R54, SRZ ;  /* 0x0000000000367805 */ /* 0x000fe2000001ff00 */
[----:B------:R-:W-:Y:S01]  /*6080*/  CS2R R52, SRZ ;  /* 0x0000000000347805 */ /* 0x000fe2000001ff00 */
[----:B------:R-:W-:Y:S01]  /*6090*/  LEA.HI R0, R0, R87, RZ, 0x6 ;  /* 0x0000005700007211 */ /* 0x000fe200078f30ff */
[----:B------:R-:W-:Y:S01]  /*60a0*/  CS2R R50, SRZ ;  /* 0x0000000000327805 */ /* 0x000fe2000001ff00 */
[----:B------:R-:W-:Y:S01]  /*60b0*/  CS2R R48, SRZ ;  /* 0x0000000000307805 */ /* 0x000fe2000001ff00 */
[----:B------:R-:W-:Y:S01]  /*60c0*/  CS2R R46, SRZ ;  /* 0x00000000002e7805 */ /* 0x000fe2000001ff00 */
[----:B------:R-:W-:Y:S01]  /*60d0*/  SHF.R.S32.HI R95, RZ, 0x6, R0 ;  /* 0x00000006ff5f7819 */ /* 0x000fe20000011400 */
[----:B------:R-:W-:Y:S01]  /*60e0*/  IMAD.IADD R0, R89, 0x1, R90 ;  /* 0x0000000159007824 */ /* 0x000fe200078e025a */
[----:B------:R-:W-:Y:S01]  /*60f0*/  CS2R R44, SRZ ;  /* 0x00000000002c7805 */ /* 0x000fe2000001ff00 */
[----:B------:R-:W-:Y:S01]  /*6100*/  IMAD.MOV.U32 R90, RZ, RZ, RZ ;  /* 0x000000ffff5a7224 */ /* 0x000fe200078e00ff */
[----:B------:R-:W-:Y:S01]  /*6110*/  IMNMX R95, R88, R95, PT ;  /* 0x0000005f585f7217 */ /* 0x000fe20003800200 */
[----:B------:R-:W-:Y:S01]  /*6120*/  CS2R R42, SRZ ;  /* 0x00000000002a7805 */ /* 0x000fe2000001ff00 */
[----:B------:R-:W-:Y:S01]  /*6130*/  CS2R R88, SRZ ;  /* 0x0000000000587805 */ /* 0x000fe2000001ff00 */
[----:B------:R-:W-:Y:S01]  /*6140*/  CS2R R40, SRZ ;  /* 0x0000000000287805 */ /* 0x000fe2000001ff00 */
[----:B------:R-:W-:Y:S01]  /*6150*/  ISETP.GE.AND P0, PT, R95, 0x1, PT ;  /* 0x000000015f00780c */ /* 0x000fe20003f06270 */
        /* <DEDUP_REMOVED lines=29> */
[CC--:B------:R-:W-:Y:S02]  /*6330*/  LEA.HI R8, R7.reuse, R84.reuse, RZ, 0x3 ;  /* 0x0000005407087211 */ /* 0x0c0fe400078f18ff */
[----:B------:R-:W-:Y:S01]  /*6340*/  LEA.HI R15, R7, R84, RZ, 0x4 ;  /* 0x00000054070f7211 */ /* 0x000fe200078f20ff */
[----:B------:R-:W-:Y:S01]  /*6350*/  IMAD R2, R2, c[0x0][0x178], RZ ;  /* 0x00005e0002027a24 */ /* 0x000fe200078e02ff */
[----:B------:R-:W-:Y:S02]  /*6360*/  SHF.R.S32.HI R10, RZ, 0x3, R8 ;  /* 0x00000003ff0a7819 */ /* 0x000fe40000011408 */
[----:B------:R-:W-:Y:S01]  /*6370*/  LOP3.LUT R219, R8, 0xfffffff8, RZ, 0xc0, !PT ;  /* 0xfffffff808db7812 */ /* 0x000fe200078ec0ff */
[----:B------:R-:W-:Y:S01]  /*6380*/  IMAD R5, R91, c[0x0][0x17c], R2 ;  /* 0x00005f005b057a24 */ /* 0x000fe200078e0202 */
[----:B------:R-:W-:Y:S01]  /*6390*/  SHF.R.S32.HI R3, RZ, 0x4, R15 ;  /* 0x00000004ff037819 */ /* 0x000fe2000001140f */
[----:B------:R-:W-:Y:S01]  /*63a0*/  IMAD.SHL.U32 R203, R10, 0x40, RZ ;  /* 0x000000400acb7824 */ /* 0x000fe200078e00ff */
[----:B------:R-:W-:Y:S01]  /*63b0*/  ISETP.NE.U32.AND P2, PT, RZ, c[0x0][0x348], PT ;  /* 0x0000d200ff007a0c */ /* 0x000fe20003f45070 */
[----:B------:R-:W-:Y:S01]  /*63c0*/  IMAD.IADD R219, R84, 0x1, -R219 ;  /* 0x0000000154db7824 */ /* 0x000fe200078e0adb */
[----:B------:R-:W-:Y:S01]  /*63d0*/  LEA.HI R2, R15, R3, RZ, 0x1 ;  /* 0x000000030f027211 */ /* 0x000fe200078f08ff */
[----:B------:R-:W-:Y:S01]  /*63e0*/  IMAD.IADD R17, R17, 0x1, R5 ;  /* 0x0000000111117824 */ /* 0x000fe200078e0205 */
[----:B------:R-:W-:Y:S01]  /*63f0*/  LOP3.LUT R203, R203, 0x1c0, RZ, 0xc0, !PT ;  /* 0x000001c0cbcb7812 */ /* 0x000fe200078ec0ff */
[C---:B------:R-:W-:Y:S01]  /*6400*/  IMAD.SHL.U32 R20, R219.reuse, 0x8, RZ ;  /* 0x00000008db147824 */ /* 0x040fe200078e00ff */
[----:B------:R-:W-:Y:S01]  /*6410*/  LOP3.LUT R2, R2, 0xfffffffe, RZ, 0xc0, !PT ;  /* 0xfffffffe02027812 */ /* 0x000fe200078ec0ff */
[----:B------:R-:W-:Y:S01]  /*6420*/  IMAD R11, R219, 0x20, R10 ;  /* 0x00000020db0b7824 */ /* 0x000fe200078e020a */
[----:B------:R-:W-:Y:S01]  /*6430*/  SHF.R.S32.HI R9, RZ, 0x1f, R196 ;  /* 0x0000001fff097819 */ /* 0x000fe200000114c4 */
[----:B------:R-:W-:Y:S01]  /*6440*/  IMAD.WIDE.U32 R16, R195, c[0x0][0x1b8], R16 ;  /* 0x00006e00c3107a25 */ /* 0x000fe200078e0010 */
[----:B------:R-:W-:-:S02]  /*6450*/  LOP3.LUT R4, R203, 0x38, R20, 0xf8, !PT ;  /* 0x00000038cb047812 */ /* 0x000fc400078ef814 */
[----:B------:R-:W-:Y:S01]  /*6460*/  SHF.R.U32.HI R203, RZ, 0x3, R203 ;  /* 0x00000003ffcb7819 */ /* 0x000fe200000116cb */
[----:B------:R-:W-:Y:S01]  /*6470*/  IMAD.IADD R2, R3, 0x1, -R2 ;  /* 0x0000000103027824 */ /* 0x000fe200078e0a02 */
[----:B------:R-:W-:Y:S01]  /*6480*/  IADD3 R3, R20, 0x80, RZ ;  /* 0x0000008014037810 */ /* 0x000fe20007ffe0ff */
[----:B------:R-:W-:Y:S01]  /*6490*/  IMAD.SHL.U32 R5, R219, 0x40, RZ ;  /* 0x00000040db057824 */ /* 0x000fe200078e00ff */
[----:B------:R-:W-:Y:S01]  /*64a0*/  LOP3.LUT R203, R4, R203, RZ, 0x3c, !PT ;  /* 0x000000cb04cb7212 */ /* 0x000fe200078e3cff */
[----:B------:R-:W-:Y:S01]  /*64b0*/  IMAD R4, R86, c[0x0][0x1b8], RZ ;  /* 0x00006e0056047a24 */ /* 0x000fe200078e02ff */
[C---:B------:R-:W-:Y:S02]  /*64c0*/  ISETP.GE.AND P1, PT, R3.reuse, c[0x0][0x1d4], PT ;  /* 0x0000750003007a0c */ /* 0x040fe40003f26270 */
[----:B------:R-:W-:Y:S01]  /*64d0*/  ISETP.GE.AND P4, PT, R3, c[0x0][0x198], PT ;  /* 0x0000660003007a0c */ /* 0x000fe20003f86270 */
[----:B------:R-:W-:Y:S01]  /*64e0*/  IMAD R3, R195, c[0x0][0x1bc], R4 ;  /* 0x00006f00c3037a24 */ /* 0x000fe200078e0204 */
[----:B------:R-:W-:Y:S01]  /*64f0*/  ISETP.NE.AND.EX P2, PT, RZ, c[0x0][0x34c], PT, P2 ;  /* 0x0000d300ff007a0c */ /* 0x000fe20003f45320 */
[----:B------:R-:W-:Y:S01]  /*6500*/  IMAD.IADD R4, R92, 0x1, R11 ;  /* 0x000000015c047824 */ /* 0x000fe200078e020b */
[----:B------:R-:W-:Y:S01]  /*6510*/  LOP3.LUT R15, R15, 0xfffffff0, RZ, 0xc0, !PT ;  /* 0xfffffff00f0f7812 */ /* 0x000fe200078ec0ff */
[----:B------:R-:W-:Y:S01]  /*6520*/  IMAD.IADD R17, R17, 0x1, R3 ;  /* 0x0000000111117824 */ /* 0x000fe200078e0203 */
[----:B------:R-:W-:Y:S01]  /*6530*/  SEL R21, R9, RZ, !P2 ;  /* 0x000000ff09157207 */ /* 0x000fe20005000000 */
[----:B------:R-:W-:Y:S01]  /*6540*/  @P3 IMAD.HI.U32 R3, R4, c[0x0][0x2c8], RZ ;  /* 0x0000b20004033a27 */ /* 0x000fe200078e00ff */
[----:B------:R-:W-:-:S02]  /*6550*/  SEL R18, R196, RZ, !P2 ;  /* 0x000000ffc4127207 */ /* 0x000fc40005000000 */
[----:B------:R-:W-:Y:S01]  /*6560*/  LOP3.LUT R5, R5, 0x1c0, RZ, 0xc0, !PT ;  /* 0x000001c005057812 */ /* 0x000fe200078ec0ff */
[----:B------:R-:W-:Y:S01]  /*6570*/  IMAD.MOV.U32 R24, RZ, RZ, R4 ;  /* 0x000000ffff187224 */ /* 0x000fe200078e0004 */
[----:B------:R-:W-:Y:S01]  /*6580*/  @P3 SHF.R.U32.HI R24, RZ, c[0x0][0x2cc], R3 ;  /* 0x0000b300ff183a19 */ /* 0x000fe20000011603 */
[----:B------:R-:W-:Y:S01]  /*6590*/  IMAD R21, R21, c[0x0][0x1c0], RZ ;  /* 0x0000700015157a24 */ /* 0x000fe200078e02ff */
[----:B-1----:R-:W-:Y:S01]  /*65a0*/  SHF.R.S32.HI R13, RZ, 0x1f, R0 ;  /* 0x0000001fff0d7819 */ /* 0x002fe20000011400 */
[----:B------:R-:W-:Y:S01]  /*65b0*/  IMAD.IADD R22, R84, 0x1, -R15 ;  /* 0x0000000154167824 */ /* 0x000fe200078e0a0f */
[----:B------:R-:W-:Y:S01]  /*65c0*/  SHF.R.S32.HI R3, RZ, 0x1f, R24 ;  /* 0x0000001fff037819 */ /* 0x000fe20000011418 */
[C---:B------:R-:W-:Y:S01]  /*65d0*/  IMAD R21, R18.reuse, c[0x0][0x1c4], R21 ;  /* 0x0000710012157a24 */ /* 0x040fe200078e0215 */
[----:B------:R-:W-:Y:S01]  /*65e0*/  LOP3.LUT R8, R5, 0x8, R8, 0xf8, !PT ;  /* 0x0000000805087812 */ /* 0x000fe200078ef808 */
[----:B------:R-:W-:Y:S01]  /*65f0*/  IMAD.WIDE.U32 R18, R18, c[0x0][0x1c0], R16 ;  /* 0x0000700012127a25 */ /* 0x000fe200078e0010 */
[----:B------:R-:W-:-:S02]  /*6600*/  IADD3 R17, P2, R10, R0, RZ ;  /* 0x000000000a117210 */ /* 0x000fc40007f5e0ff */
[----:B------:R-:W-:Y:S01]  /*6610*/  SHF.R.S32.HI R15, RZ, 0x1f, R22 ;  /* 0x0000001fff0f7819 */ /* 0x000fe20000011416 */
[----:B------:R-:W-:Y:S01]  /*6620*/  IMAD.MOV R11, RZ, RZ, -R24 ;  /* 0x000000ffff0b7224 */ /* 0x000fe200078e0a18 */
[----:B------:R-:W-:Y:S01]  /*6630*/  SHF.R.U32.HI R5, RZ, 0x3, R5 ;  /* 0x00000003ff057819 */ /* 0x000fe20000011605 */
[----:B------:R-:W-:Y:S01]  /*6640*/  IMAD R3, R3, c[0x0][0x1b0], RZ ;  /* 0x00006c0003037a24 */ /* 0x000fe200078e02ff */
[----:B------:R-:W-:Y:S01]  /*6650*/  LEA.HI.X.SX32 R13, R10, R13, 0x1, P2 ;  /* 0x0000000d0a0d7211 */ /* 0x000fe200010f0eff */
[----:B------:R-:W-:Y:S01]  /*6660*/  IMAD R11, R11, c[0x0][0x2c4], R4 ;  /* 0x0000b1000b0b7a24 */ /* 0x000fe200078e0204 */
[----:B------:R-:W-:Y:S01]  /*6670*/  LEA.HI R4, R15, R22, RZ, 0x3 ;  /* 0x000000160f047211 */ /* 0x000fe200078f18ff */
[----:B------:R-:W-:Y:S01]  /*6680*/  IMAD.IADD R19, R19, 0x1, R21 ;  /* 0x0000000113137824 */ /* 0x000fe200078e0215 */
[----:B------:R-:W-:Y:S01]  /*6690*/  LOP3.LUT R5, R8, R5, RZ, 0x3c, !PT ;  /* 0x0000000508057212 */ /* 0x000fe200078e3cff */
[----:B------:R-:W-:Y:S01]  /*66a0*/  IMAD R3, R24, c[0x0][0x1b4], R3 ;  /* 0x00006d0018037a24 */ /* 0x000fe200078e0203 */
[----:B------:R-:W-:Y:S01]  /*66b0*/  LOP3.LUT R15, R4, 0xfffffff8, RZ, 0xc0, !PT ;  /* 0xfffffff8040f7812 */ /* 0x000fe200078ec0ff */
[----:B------:R-:W-:Y:S01]  /*66c0*/  IMAD.WIDE.U32 R24, R24, c[0x0][0x1b0], R18 ;  /* 0x00006c0018187a25 */ /* 0x000fe200078e0012 */
[----:B------:R-:W-:-:S02]  /*66d0*/  LEA.HI R14, R7, R84, RZ, 0x6 ;  /* 0x00000054070e7211 */ /* 0x000fc400078f30ff */
[----:B------:R-:W-:Y:S01]  /*66e0*/  SHF.R.S32.HI R21, RZ, 0x1f, R20 ;  /* 0x0000001fff157819 */ /* 0x000fe20000011414 */
[C---:B------:R-:W-:Y:S01]  /*66f0*/  IMAD R8, R13.reuse, c[0x0][0x1e0], RZ ;  /* 0x000078000d087a24 */ /* 0x040fe200078e02ff */
[----:B------:R-:W-:Y:S01]  /*6700*/  ISETP.NE.U32.AND P2, PT, RZ, c[0x0][0x350], PT ;  /* 0x0000d400ff007a0c */ /* 0x000fe20003f45070 */
[----:B------:R-:W-:Y:S01]  /*6710*/  IMAD R0, R13, c[0x0][0x208], RZ ;  /* 0x000082000d007a24 */ /* 0x000fe200078e02ff */
[----:B------:R-:W-:Y:S01]  /*6720*/  SHF.R.S32.HI R13, RZ, 0x1f, R11 ;  /* 0x0000001fff0d7819 */ /* 0x000fe2000001140b */
[----:B------:R-:W-:Y:S01]  /*6730*/  IMAD.IADD R25, R25, 0x1, R3 ;  /* 0x0000000119197824 */ /* 0x000fe200078e0203 */
[----:B------:R-:W-:Y:S01]  /*6740*/  ISETP.NE.AND.EX P2, PT, RZ, c[0x0][0x354], PT, P2 ;  /* 0x0000d500ff007a0c */ /* 0x000fe20003f45320 */
[----:B------:R-:W-:Y:S01]  /*6750*/  IMAD.IADD R3, R22, 0x1, -R15 ;  /* 0x0000000116037824 */ /* 0x000fe200078e0a0f */
[----:B------:R-:W-:Y:S01]  /*6760*/  LOP3.LUT P5, RZ, R219, 0x2, RZ, 0xc0, !PT ;  /* 0x00000002dbff7812 */ /* 0x000fe200078ac0ff */
[----:B------:R-:W-:Y:S01]  /*6770*/  IMAD R22, R13, c[0x0][0x1a8], RZ ;  /* 0x00006a000d167a24 */ /* 0x000fe200078e02ff */
[----:B------:R-:W-:Y:S01]  /*6780*/  LOP3.LUT R197, R197, 0xfffffffe, RZ, 0xc0, !PT ;  /* 0xfffffffec5c57812 */ /* 0x000fe200078ec0ff */
[----:B------:R-:W-:Y:S01]  /*6790*/  IMAD.SHL.U32 R14, R14, 0x8, RZ ;  /* 0x000000080e0e7824 */ /* 0x000fe200078e00ff */
[----:B------:R-:W-:Y:S01]  /*67a0*/  P2R R12, PR, RZ, 0x10 ;  /* 0x00000010ff0c7803 */ /* 0x000fe20000000000 */
[----:B------:R-:W-:Y:S01]  /*67b0*/  IMAD R8, R17, c[0x0][0x1e4], R8 ;  /* 0x0000790011087a24 */ /* 0x000fe200078e0208 */
[----:B------:R-:W-:Y:S01]  /*67c0*/  @P1 LOP3.LUT R197, R197, 0x1, RZ, 0xfc, !PT ;  /* 0x00000001c5c51812 */ /* 0x000fe200078efcff */
[----:B------:R-:W-:Y:S01]  /*67d0*/  IMAD.WIDE.U32 R18, R17, c[0x0][0x1e0], R20 ;  /* 0x0000780011127a25 */ /* 0x000fe200078e0014 */
[----:B------:R-:W-:-:S02]  /*67e0*/  LOP3.LUT R203, R203, 0xfffffe00, R14, 0xf8, !PT ;  /* 0xfffffe00cbcb7812 */ /* 0x000fc400078ef80e */
[----:B------:R-:W-:Y:S01]  /*67f0*/  LOP3.LUT R197, R197, 0xfffffffb, RZ, 0xc0, !PT ;  /* 0xfffffffbc5c57812 */ /* 0x000fe200078ec0ff */
[----:B------:R-:W-:Y:S01]  /*6800*/  IMAD R22, R11, c[0x0][0x1ac], R22 ;  /* 0x00006b000b167a24 */ /* 0x000fe200078e0216 */
[----:B------:R-:W-:Y:S01]  /*6810*/  LOP3.LUT P1, RZ, R219, 0x4, RZ, 0xc0, !PT ;  /* 0x00000004dbff7812 */ /* 0x000fe2000782c0ff */
[----:B------:R-:W-:Y:S01]  /*6820*/  IMAD.WIDE.U32 R24, R11, c[0x0][0x1a8], R24 ;  /* 0x00006a000b187a25 */ /* 0x000fe200078e0018 */
[----:B------:R-:W-:Y:S02]  /*6830*/  LEA.HI R11, R7, R84, RZ, 0x3 ;  /* 0x00000054070b7211 */ /* 0x000fe400078f18ff */
[----:B------:R-:W-:Y:S01]  /*6840*/  @P5 LOP3.LUT R197, R197, 0x4, RZ, 0xfc, !PT ;  /* 0x00000004c5c55812 */ /* 0x000fe200078efcff */
[----:B------:R-:W-:Y:S01]  /*6850*/  IMAD R0, R17, c[0x0][0x20c], R0 ;  /* 0x0000830011007a24 */ /* 0x000fe200078e0200 */
[----:B------:R-:W-:Y:S01]  /*6860*/  LOP3.LUT R11, R11, 0xfffffff8, RZ, 0xc0, !PT ;  /* 0xfffffff80b0b7812 */ /* 0x000fe200078ec0ff */
[----:B------:R-:W-:Y:S01]  /*6870*/  IMAD.WIDE.U32 R16, R17, c[0x0][0x208], R20 ;  /* 0x0000820011107a25 */ /* 0x000fe200078e0014 */
[----:B------:R-:W-:-:S03]  /*6880*/  ISETP.GE.AND P6, PT, R20, c[0x0][0x1d4], PT ;  /* 0x0000750014007a0c */ /* 0x000fc60003fc6270 */
[----:B------:R-:W-:Y:S02]  /*6890*/  IMAD.IADD R19, R19, 0x1, R8 ;  /* 0x0000000113137824 */ /* 0x000fe400078e0208 */
[----:B------:R-:W-:Y:S02]  /*68a0*/  IMAD.SHL.U32 R8, R3, 0x40, RZ ;  /* 0x0000004003087824 */ /* 0x000fe400078e00ff */
[----:B------:R-:W-:Y:S02]  /*68b0*/  IMAD.IADD R17, R17, 0x1, R0 ;  /* 0x0000000111117824 */ /* 0x000fe400078e0200 */
[C---:B------:R-:W-:Y:S02]  /*68c0*/  IMAD R5, R2.reuse, 0x200, R5 ;  /* 0x0000020002057824 */ /* 0x040fe400078e0205 */
[----:B------:R-:W-:Y:S02]  /*68d0*/  IMAD.SHL.U32 R2, R2, 0x8, RZ ;  /* 0x0000000802027824 */ /* 0x000fe400078e00ff */
[----:B------:R-:W-:-:S04]  /*68e0*/  IMAD.WIDE.U32 R206, R195, c[0x0][0x1e8], R18 ;  /* 0x00007a00c3ce7a25 */ /* 0x000fc800078e0012 */
[----:B------:R-:W-:Y:S02]  /*68f0*/  IMAD.IADD R18, R92, 0x1, R10 ;  /* 0x000000015c127824 */ /* 0x000fe400078e020a */
[----:B------:R-:W-:Y:S01]  /*6900*/  IMAD.WIDE.U32 R16, R195, c[0x0][0x210], R16 ;  /* 0x00008400c3107a25 */ /* 0x000fe200078e0010 */
[----:B--2---:R-:W-:-:S03]  /*6910*/  @P0 SHF.R.S32.HI R15, RZ, 0x1f, R6 ;  /* 0x0000001fff0f0819 */ /* 0x004fc60000011406 */
[----:B------:R-:W-:Y:S01]  /*6920*/  @P0 IMAD.MOV.U32 R14, RZ, RZ, R6 ;  /* 0x000000ffff0e0224 */ /* 0x000fe200078e0006 */
[----:B------:R-:W-:Y:S01]  /*6930*/  @!P0 MOV R14, R196 ;  /* 0x000000c4000e8202 */ /* 0x000fe20000000f00 */
[----:B------:R-:W-:Y:S01]  /*6940*/  @!P0 IMAD.MOV.U32 R15, RZ, RZ, R9 ;  /* 0x000000ffff0f8224 */ /* 0x000fe200078e0009 */
[----:B------:R-:W-:Y:S01]  /*6950*/  LEA R13, P0, R24, c[0x0][0x160], 0x1 ;  /* 0x00005800180d7a11 */ /* 0x000fe200078008ff */
[----:B------:R-:W-:Y:S01]  /*6960*/  IMAD.IADD R9, R25, 0x1, R22 ;  /* 0x0000000119097824 */ /* 0x000fe200078e0216 */
[----:B------:R-:W-:Y:S01]  /*6970*/  SEL R204, R14, RZ, !P2 ;  /* 0x000000ff0ecc7207 */ /* 0x000fe20005000000 */
[C---:B------:R-:W-:Y:S01]  /*6980*/  IMAD R6, R86.reuse, c[0x0][0x1e8], RZ ;  /* 0x00007a0056067a24 */ /* 0x040fe200078e02ff */
[----:B------:R-:W-:Y:S01]  /*6990*/  SEL R14, R15, RZ, !P2 ;  /* 0x000000ff0f0e7207 */ /* 0x000fe20005000000 */
[----:B------:R-:W-:Y:S01]  /*69a0*/  IMAD R86, R86, c[0x0][0x210], RZ ;  /* 0x0000840056567a24 */ /* 0x000fe200078e02ff */
[----:B------:R-:W-:Y:S01]  /*69b0*/  LEA.HI.X R0, R24, c[0x0][0x164], R9, 0x1, P0 ;  /* 0x0000590018007a11 */ /* 0x000fe200000f0c09 */
[C---:B------:R-:W-:Y:S01]  /*69c0*/  IMAD R6, R195.reuse, c[0x0][0x1ec], R6 ;  /* 0x00007b00c3067a24 */ /* 0x040fe200078e0206 */
[----:B------:R-:W-:Y:S01]  /*69d0*/  LOP3.LUT R9, R8, 0x1c0, RZ, 0xc0, !PT ;  /* 0x000001c008097812 */ /* 0x000fe200078ec0ff */
[----:B------:R-:W-:Y:S01]  /*69e0*/  IMAD R86, R195, c[0x0][0x214], R86 ;  /* 0x00008500c3567a24 */ /* 0x000fe200078e0256 */
[----:B------:R-:W-:Y:S01]  /*69f0*/  LOP3.LUT P2, RZ, R3, 0x4, RZ, 0xc0, !PT ;  /* 0x0000000403ff7812 */ /* 0x000fe2000784c0ff */
[----:B------:R-:W-:Y:S01]  /*6a00*/  IMAD.IADD R207, R6, 0x1, R207 ;  /* 0x0000000106cf7824 */ /* 0x000fe200078e02cf */
[----:B------:R-:W-:Y:S01]  /*6a10*/  LOP3.LUT R2, R9, 0x8, R2, 0xf8, !PT ;  /* 0x0000000809027812 */ /* 0x000fe200078ef802 */
[----:B------:R-:W-:Y:S01]  /*6a20*/  IMAD.IADD R87, R86, 0x1, R17 ;  /* 0x0000000156577824 */ /* 0x000fe200078e0211 */
[----:B------:R-:W-:Y:S01]  /*6a30*/  SHF.R.U32.HI R9, RZ, 0x3, R9 ;  /* 0x00000003ff097819 */ /* 0x000fe20000011609 */
[C---:B------:R-:W-:Y:S01]  /*6a40*/  IMAD R211, R14.reuse, c[0x0][0x1f0], RZ ;  /* 0x00007c000ed37a24 */ /* 0x040fe200078e02ff */
[----:B------:R-:W-:Y:S01]  /*6a50*/  LOP3.LUT P0, RZ, R3, 0x2, RZ, 0xc0, !PT ;  /* 0x0000000203ff7812 */ /* 0x000fe2000780c0ff */
[----:B------:R-:W-:Y:S01]  /*6a60*/  IMAD R209, R14, c[0x0][0x218], RZ ;  /* 0x000086000ed17a24 */ /* 0x000fe200078e02ff */
[----:B------:R-:W-:Y:S01]  /*6a70*/  LOP3.LUT R2, R2, R9, RZ, 0x3c, !PT ;  /* 0x0000000902027212 */ /* 0x000fe200078e3cff */
[----:B------:R-:W-:Y:S01]  /*6a80*/  IMAD R9, R218, c[0x0][0x2c4], RZ ;  /* 0x0000b100da097a24 */ /* 0x000fe200078e02ff */
[----:B------:R-:W-:Y:S01]  /*6a90*/  SHF.L.U32 R3, R4, 0x6, RZ ;  /* 0x0000000604037819 */ /* 0x000fe200000006ff */
[----:B------:R-:W-:Y:S01]  /*6aa0*/  IMAD.IADD R8, R84, 0x1, -R11 ;  /* 0x0000000154087824 */ /* 0x000fe200078e0a0b */
[----:B------:R-:W-:Y:S01]  /*6ab0*/  LEA.HI R6, R7, R84, RZ, 0x5 ;  /* 0x0000005407067211 */ /* 0x000fe200078f28ff */
[----:B------:R-:W-:Y:S01]  /*6ac0*/  IMAD.MOV.U32 R86, RZ, RZ, R16 ;  /* 0x000000ffff567224 */ /* 0x000fe200078e0010 */
[----:B------:R-:W-:Y:S01]  /*6ad0*/  LOP3.LUT R3, R2, 0xfffffe00, R3, 0xf8, !PT ;  /* 0xfffffe0002037812 */ /* 0x000fe200078ef803 */
[----:B------:R-:W-:Y:S01]  /*6ae0*/  IMAD.MOV.U32 R2, RZ, RZ, 0x10 ;  /* 0x00000010ff027424 */ /* 0x000fe200078e00ff */
[----:B------:R-:W-:Y:S01]  /*6af0*/  IADD3 R11, R20, 0x40, RZ ;  /* 0x00000040140b7810 */ /* 0x000fe20007ffe0ff */
[----:B------:R-:W-:Y:S01]  /*6b00*/  IMAD.MOV.U32 R4, RZ, RZ, 0x20 ;  /* 0x00000020ff047424 */ /* 0x000fe200078e00ff */
[----:B------:R1:W2:Y:S01]  /*6b10*/  SHFL.IDX PT, R22, R13, RZ, 0x181f ;  /* 0x00181fff0d167589 */ /* 0x0002a200000e0000 */
[----:B------:R-:W-:Y:S01]  /*6b20*/  IMAD R211, R204, c[0x0][0x1f4], R211 ;  /* 0x00007d00ccd37a24 */ /* 0x000fe200078e02d3 */
[----:B------:R-:W-:Y:S01]  /*6b30*/  SEL R2, R2, 0xfffffff0, !P0 ;  /* 0xfffffff002027807 */ /* 0x000fe20004000000 */
[----:B------:R-:W-:Y:S01]  /*6b40*/  IMAD R209, R204, c[0x0][0x21c], R209 ;  /* 0x00008700ccd17a24 */ /* 0x000fe200078e02d1 */
[----:B------:R-:W-:Y:S01]  /*6b50*/  ISETP.GE.AND P0, PT, R18, R9, PT ;  /* 0x000000091200720c */ /* 0x000fe20003f06270 */
[----:B------:R-:W-:Y:S01]  /*6b60*/  IMAD.WIDE.U32 R206, R204, c[0x0][0x1f0], R206 ;  /* 0x00007c00ccce7a25 */ /* 0x000fe200078e00ce */
[----:B------:R1:W3:Y:S01]  /*6b70*/  SHFL.IDX PT, R23, R0, RZ, 0x181f ;  /* 0x00181fff00177589 */ /* 0x0002e200000e0000 */
[----:B------:R-:W-:-:S02]  /*6b80*/  SEL R4, R4, 0xffffffe0, !P2 ;  /* 0xffffffe004047807 */ /* 0x000fc40005000000 */
[----:B------:R-:W-:Y:S01]  /*6b90*/  IMAD.SHL.U32 R8, R8, 0x8, RZ ;  /* 0x0000000808087824 */ /* 0x000fe200078e00ff */
[----:B------:R-:W-:Y:S01]  /*6ba0*/  ISETP.GE.AND P5, PT, R11, c[0x0][0x1d4], PT ;  /* 0x000075000b007a0c */ /* 0x000fe20003fa6270 */
[----:B------:R-:W-:Y:S01]  /*6bb0*/  IMAD.WIDE.U32 R204, R204, c[0x0][0x218], R86 ;  /* 0x00008600cccc7a25 */ /* 0x000fe200078e0056 */
[----:B------:R-:W-:Y:S02]  /*6bc0*/  SHF.R.S32.HI R86, RZ, 0x5, R6 ;  /* 0x00000005ff567819 */ /* 0x000fe40000011406 */
[----:B------:R-:W-:Y:S01]  /*6bd0*/  ISETP.GE.AND P2, PT, R8, c[0x0][0x198], PT ;  /* 0x0000660008007a0c */ /* 0x000fe20003f46270 */
[----:B------:R-:W-:Y:S01]  /*6be0*/  IMAD.IADD R211, R207, 0x1, R211 ;  /* 0x00000001cfd37824 */ /* 0x000fe200078e02d3 */
[----:B------:R-:W-:Y:S01]  /*6bf0*/  ISETP.GE.AND P3, PT, R11, c[0x0][0x198], PT ;  /* 0x000066000b007a0c */ /* 0x000fe20003f66270 */
[----:B------:R-:W-:Y:S01]  /*6c00*/  IMAD.IADD R209, R205, 0x1, R209 ;  /* 0x00000001cdd17824 */ /* 0x000fe200078e02d1 */
[----:B------:R-:W-:Y:S06]  /*6c10*/  @P0 BRA `(.L_x_1211) ;  /* 0x0000010000000947 */ /* 0x000fec0003800000 */
[----:B------:R-:W-:Y:S02]  /*6c20*/  IADD3 R14, R8, 0x80, RZ ;  /* 0x00000080080e7810 */ /* 0x000fe40007ffe0ff */
[----:B------:R-:W-:-:S02]  /*6c30*/  SHF.R.S32.HI R16, RZ, 0x1f, R11 ;  /* 0x0000001fff107819 */ /* 0x000fc4000001140b */
[----:B------:R-:W-:Y:S02]  /*6c40*/  SHF.R.S32.HI R15, RZ, 0x1f, R14 ;  /* 0x0000001fff0f7819 */ /* 0x000fe4000001140e */
[----:B------:R-:W-:Y:S02]  /*6c50*/  LEA.HI R16, R16, R11, RZ, 0x3 ;  /* 0x0000000b10107211 */ /* 0x000fe400078f18ff */
[----:B------:R-:W-:Y:S01]  /*6c60*/  LEA.HI R15, R15, R14, RZ, 0x3 ;  /* 0x0000000e0f0f7211 */ /* 0x000fe200078f18ff */
[----:B------:R-:W-:Y:S01]  /*6c70*/  IMAD.SHL.U32 R14, R203, 0x2, RZ ;  /* 0x00000002cb0e7824 */ /* 0x000fe200078e00ff */
[----:B--2---:R-:W-:Y:S02]  /*6c80*/  LEA R24, P0, R8, R22, 0x1 ;  /* 0x0000001608187211 */ /* 0x004fe400078008ff */
[----:B------:R-:W-:Y:S02]  /*6c90*/  LOP3.LUT R16, R16, 0xfffffff8, RZ, 0xc0, !PT ;  /* 0xfffffff810107812 */ /* 0x000fe400078ec0ff */
[----:B------:R-:W-:-:S02]  /*6ca0*/  LOP3.LUT R15, R15, 0xfffffff8, RZ, 0xc0, !PT ;  /* 0xfffffff80f0f7812 */ /* 0x000fc400078ec0ff */
[----:B---3--:R-:W-:Y:S01]  /*6cb0*/  LEA.HI.X R25, R8, R23, R21, 0x1, P0 ;  /* 0x0000001708197211 */ /* 0x008fe200000f0c15 */
[----:B------:R-:W-:-:S04]  /*6cc0*/  IMAD.WIDE R16, R16, 0x2, R22 ;  /* 0x0000000210107825 */ /* 0x000fc800078e0216 */
[----:B------:R-:W-:Y:S01]  /*6cd0*/  IMAD.WIDE R22, R15, 0x2, R22 ;  /* 0x000000020f167825 */ /* 0x000fe200078e0216 */
[----:B------:R-:W-:Y:S01]  /*6ce0*/  @!PT LDS RZ, [RZ] ;  /* 0x00000000fffff984 */ /* 0x000fe20000000800 */
[----:B------:R2:W-:Y:S04]  /*6cf0*/  LDGSTS.E.BYPASS.LTC128B.128 [R14+0x18100], [R24.64], !P2 ;  /* 0x18100000180e7fae */ /* 0x0005e8000d101d46 */
[----:B------:R2:W-:Y:S04]  /*6d00*/  LDGSTS.E.BYPASS.LTC128B.128 [R14+0x1c100], [R16.64], !P3 ;  /* 0x1c100000100e7fae */ /* 0x0005e8000d901d46 */
[----:B------:R2:W-:Y:S02]  /*6d10*/  LDGSTS.E.BYPASS.LTC128B.128 [R14+0x20100], [R22.64], !P4 ;  /* 0x20100000160e7fae */ /* 0x0005e4000e101d46 */
.L_x_1211:
[----:B------:R-:W-:Y:S05]  /*6d20*/  BSYNC B0 ;  /* 0x0000000000007941 */ /* 0x000fea0003800000 */
.L_x_1210:
        /* <DEDUP_REMOVED lines=22> */
.L_x_1213:
[----:B------:R-:W-:Y:S05]  /*6e90*/  BSYNC B0 ;  /* 0x0000000000007941 */ /* 0x000fea0003800000 */
.L_x_1212:
[----:B------:R-:W-:Y:S01]  /*6ea0*/  IADD3 R14, R18, 0x40, RZ ;  /* 0x00000040120e7810 */ /* 0x000fe20007ffe0ff */
[----:B---3--:R3:W1:Y:S01]  /*6eb0*/  SHFL.IDX PT, R23, R0, 0x2, 0x181f ;  /* 0x00581f0000177f89 */ /* 0x00866200000e0000 */
        /* <DEDUP_REMOVED lines=20> */
.L_x_1215:
[----:B------:R-:W-:Y:S05]  /*7000*/  BSYNC B0 ;  /* 0x0000000000007941 */ /* 0x000fea0003800000 */
.L_x_1214:
[----:B------:R-:W5:Y:S01]  /*7010*/  SHFL.IDX PT, R14, R13, 0x3, 0x181f ;  /* 0x00781f000d0e7f89 */ /* 0x000f6200000e0000 */
[----:B------:R-:W-:Y:S01]  /*7020*/  IADD3 R18, R18, 0x60, RZ ;  /* 0x0000006012127810 */ /* 0x000fe20007ffe0ff */
[----:B------:R-:W-:Y:S01]  /*7030*/  IMAD.SHL.U32 R132, R203, 0x2, RZ ;  /* 0x00000002cb847824 */ /* 0x000fe200078e00ff */
[----:B------:R-:W-:Y:S01]  /*7040*/  IADD3 R87, R95, -0x1, RZ ;  /* 0xffffffff5f577810 */ /* 0x000fe20007ffe0ff */
[----:B-1----:R1:W2:Y:S01]  /*7050*/  SHFL.IDX PT, R15, R0, 0x3, 0x181f ;  /* 0x00781f00000f7f89 */ /* 0x0022a200000e0000 */
[----:B------:R-:W-:Y:S01]  /*7060*/  ISETP.GE.AND P0, PT, R18, R9, PT ;  /* 0x000000091200720c */ /* 0x000fe20003f06270 */
[----:B------:R-:W-:Y:S01]  /*7070*/  IMAD.IADD R10, R215, 0x1, -R10 ;  /* 0x00000001d70a7824 */ /* 0x000fe200078e0a0a */
[----:B------:R-:W-:Y:S01]  /*7080*/  IADD3 R202, R132, 0x100, RZ ;  /* 0x0000010084ca7810 */ /* 0x000fe20007ffe0ff */
[----:B------:R-:W-:-:S02]  /*7090*/  IMAD.MOV.U32 R50, RZ, RZ, 0x6 ;  /* 0x00000006ff327424 */ /* 0x000fc400078e00ff */
[----:B------:R-:W-:Y:S02]  /*70a0*/  IMAD R10, R87, -0x40, R10 ;  /* 0xffffffc0570a7824 */ /* 0x000fe400078e020a */
[----:B------:R-:W-:Y:S02]  /*70b0*/  IMAD.MOV.U32 R210, RZ, RZ, R206 ;  /* 0x000000ffffd27224 */ /* 0x000fe400078e00ce */
[----:B------:R-:W-:Y:S02]  /*70c0*/  IMAD.MOV.U32 R200, RZ, RZ, 0x5 ;  /* 0x00000005ffc87424 */ /* 0x000fe400078e00ff */
[----:B------:R-:W-:Y:S02]  /*70d0*/  IMAD.MOV.U32 R208, RZ, RZ, R204 ;  /* 0x000000ffffd07224 */ /* 0x000fe400078e00cc */
[C---:B-----5:R-:W-:Y:S02]  /*70e0*/  @!P0 LEA R18, P4, R8.reuse, R14, 0x1 ;  /* 0x0000000e08128211 */ /* 0x060fe400078808ff */
[----:B-123--:R-:W-:-:S02]  /*70f0*/  IADD3 R0, R8, 0x80, RZ ;  /* 0x0000008008007810 */ /* 0x00efc40007ffe0ff */
[----:B------:R-:W-:Y:S02]  /*7100*/  @!P0 LEA.HI.X R19, R8, R15, R21, 0x1, P4 ;  /* 0x0000000f08138211 */ /* 0x000fe400020f0c15 */
[----:B------:R-:W-:Y:S02]  /*7110*/  @!P0 SHF.R.S32.HI R13, RZ, 0x1f, R0 ;  /* 0x0000001fff0d8819 */ /* 0x000fe40000011400 */
[----:B------:R-:W-:Y:S01]  /*7120*/  LOP3.LUT P4, RZ, R197, 0x1, RZ, 0xc0, !PT ;  /* 0x00000001c5ff7812 */ /* 0x000fe2000788c0ff */
[----:B------:R-:W-:Y:S01]  /*7130*/  @!PT LDS RZ, [RZ] ;  /* 0x00000000fffff984 */ /* 0x000fe20000000800 */
[----:B------:R1:W-:Y:S01]  /*7140*/  @!P0 LDGSTS.E.BYPASS.LTC128B.128 [R132+0x1b100], [R18.64], !P2 ;  /* 0x1b10000012848fae */ /* 0x0003e2000d101d46 */
[----:B------:R-:W-:Y:S02]  /*7150*/  ISETP.NE.AND P2, PT, R12, RZ, PT ;  /* 0x000000ff0c00720c */ /* 0x000fe40003f45270 */
[----:B------:R-:W-:-:S04]  /*7160*/  @!P0 SHF.R.S32.HI R12, RZ, 0x1f, R11 ;  /* 0x0000001fff0c8819 */ /* 0x000fc8000001140b */
[----:B------:R-:W-:Y:S02]  /*7170*/  @!P0 LEA.HI R17, R12, R11, RZ, 0x3 ;  /* 0x0000000b0c118211 */ /* 0x000fe400078f18ff */
[----:B------:R-:W-:Y:S02]  /*7180*/  @!P0 LEA.HI R12, R13, R0, RZ, 0x3 ;  /* 0x000000000d0c8211 */ /* 0x000fe400078f18ff */
[----:B------:R-:W-:Y:S02]  /*7190*/  @!P0 LOP3.LUT R17, R17, 0xfffffff8, RZ, 0xc0, !PT ;  /* 0xfffffff811118812 */ /* 0x000fe400078ec0ff */
[----:B------:R-:W-:-:S03]  /*71a0*/  @!P0 LOP3.LUT R12, R12, 0xfffffff8, RZ, 0xc0, !PT ;  /* 0xfffffff80c0c8812 */ /* 0x000fc600078ec0ff */
[----:B------:R-:W-:-:S04]  /*71b0*/  @!P0 IMAD.WIDE R20, R17, 0x2, R14 ;  /* 0x0000000211148825 */ /* 0x000fc800078e020e */
[----:B------:R-:W-:Y:S01]  /*71c0*/  @!P0 IMAD.WIDE R16, R12, 0x2, R14 ;  /* 0x000000020c108825 */ /* 0x000fe200078e020e */
[----:B------:R2:W-:Y:S01]  /*71d0*/  @!P0 LDGSTS.E.BYPASS.LTC128B.128 [R132+0x1f100], [R20.64], !P3 ;  /* 0x1f10000014848fae */ /* 0x0005e2000d901d46 */
[----:B------:R-:W-:Y:S02]  /*71e0*/  SHF.R.S32.HI R12, RZ, 0x1f, R87 ;  /* 0x0000001fff0c7819 */ /* 0x000fe40000011457 */
[----:B------:R-:W-:Y:S01]  /*71f0*/  IMAD.MOV.U32 R15, RZ, RZ, c[0x0][0x1e0] ;  /* 0x00007800ff0f7624 */ /* 0x000fe200078e00ff */
[----:B------:R3:W-:Y:S01]  /*7200*/  @!P0 LDGSTS.E.BYPASS.LTC128B.128 [R132+0x23100], [R16.64], !P2 ;  /* 0x2310000010848fae */ /* 0x0007e2000d101d46 */
[----:B------:R-:W-:Y:S02]  /*7210*/  ISETP.GE.AND P2, PT, R10, 0x1, PT ;  /* 0x000000010a00780c */ /* 0x000fe40003f46270 */
[C---:B------:R-:W-:Y:S01]  /*7220*/  IMAD.SHL.U32 R93, R15.reuse, 0x40, RZ ;  /* 0x000000400f5d7824 */ /* 0x040fe200078e00ff */
[C---:B------:R-:W-:Y:S01]  /*7230*/  SHF.L.U64.HI R94, R15.reuse, R50, c[0x0][0x1e4] ;  /* 0x000079000f5e7619 */ /* 0x040fe20000010232 */
[C---:B------:R-:W-:Y:S01]  /*7240*/  IMAD.SHL.U32 R199, R15.reuse, 0x20, RZ ;  /* 0x000000200fc77824 */ /* 0x040fe200078e00ff */
[----:B------:R-:W0:Y:S01]  /*7250*/  LDGDEPBAR ;  /* 0x00000000000079af */ /* 0x000e220000000000 */
[----:B------:R-:W-:-:S02]  /*7260*/  SHF.L.U64.HI R198, R15, R200, c[0x0][0x1e4] ;  /* 0x000079000fc67619 */ /* 0x000fc400000102c8 */
[----:B------:R-:W-:-:S04]  /*7270*/  IMAD R13, R94, R87, RZ ;  /* 0x000000575e0d7224 */ /* 0x000fc800078e02ff */
[-C--:B------:R-:W-:Y:S02]  /*7280*/  IMAD R13, R12, R93.reuse, R13 ;  /* 0x0000005d0c0d7224 */ /* 0x080fe400078e020d */
[----:B---3--:R-:W-:-:S04]  /*7290*/  IMAD.WIDE.U32 R16, R87, R93, R210 ;  /* 0x0000005d57107225 */ /* 0x008fc800078e00d2 */
[----:B------:R-:W-:Y:S01]  /*72a0*/  IMAD.IADD R13, R17, 0x1, R13 ;  /* 0x00000001110d7824 */ /* 0x000fe200078e020d */
[----:B------:R-:W-:Y:S01]  /*72b0*/  BAR.SYNC.DEFER_BLOCKING 0x0 ;  /* 0x0000000000007b1d */ /* 0x000fe20000010000 */
[----:B--2---:R-:W-:-:S04]  /*72c0*/  @P2 LEA R20, P0, R16, c[0x0][0x1c8], 0x1 ;  /* 0x0000720010142a11 */ /* 0x004fc800078008ff */
[----:B------:R-:W-:Y:S02]  /*72d0*/  @P2 LEA.HI.X R21, R16, c[0x0][0x1cc], R13, 0x1, P0 ;  /* 0x0000730010152a11 */ /* 0x000fe400000f0c0d */
[----:B------:R-:W-:-:S13]  /*72e0*/  ISETP.GT.AND P0, PT, R10, 0x20, PT ;  /* 0x000000200a00780c */ /* 0x000fda0003f04270 */
[----:B------:R-:W-:Y:S01]  /*72f0*/  @P0 IADD3 R14, P3, R199, R16, RZ ;  /* 0x00000010c70e0210 */ /* 0x000fe20007f7e0ff */
[----:B------:R-:W-:Y:S01]  /*7300*/  @!PT LDS RZ, [RZ] ;  /* 0x00000000fffff984 */ /* 0x000fe20000000800 */
[----:B------:R-:W-:Y:S01]  /*7310*/  @!PT LDS RZ, [RZ] ;  /* 0x00000000fffff984 */ /* 0x000fe20000000800 */
[----:B------:R-:W-:Y:S01]  /*7320*/  @!PT LDS RZ, [RZ] ;  /* 0x00000000fffff984 */ /* 0x000fe20000000800 */
[----:B------:R2:W-:Y:S04]  /*7330*/  @P2 LDGSTS.E.BYPASS.LTC128B.128 [R132+0xc100], [R20.64], !P6 ;  /* 0x0c10000014842fae */ /* 0x0005e8000f101d46 */
[----:B------:R-:W-:Y:S01]  /*7340*/  @P0 IMAD.X R13, R198, 0x1, R13, P3 ;  /* 0x00000001c60d0824 */ /* 0x000fe200018e060d */
[C---:B-1----:R-:W-:Y:S01]  /*7350*/  @P0 LEA R18, P3, R14.reuse, c[0x0][0x1c8], 0x1 ;  /* 0x000072000e120a11 */ /* 0x042fe200078608ff */
[----:B------:R2:W-:Y:S03]  /*7360*/  @P2 LDGSTS.E.BYPASS.LTC128B.128 [R132+0xe100], [R20.64+0x80], !P5 ;  /* 0x0e10008014842fae */ /* 0x0005e6000e901d46 */
[----:B------:R-:W-:Y:S01]  /*7370*/  @P0 LEA.HI.X R19, R14, c[0x0][0x1cc], R13, 0x1, P3 ;  /* 0x000073000e130a11 */ /* 0x000fe200018f0c0d */
[----:B------:R-:W-:Y:S01]  /*7380*/  IMAD.MOV.U32 R13, RZ, RZ, c[0x0][0x208] ;  /* 0x00008200ff0d7624 */ /* 0x000fe200078e00ff */
[----:B------:R2:W-:Y:S01]  /*7390*/  @P2 LDGSTS.E.BYPASS.LTC128B.128 [R132+0x10100], [R20.64+0x100], !P4 ;  /* 0x1010010014842fae */ /* 0x0005e2000e101d46 */
[----:B------:R-:W-:-:S02]  /*73a0*/  ISETP.GE.AND P3, PT, R8, c[0x0][0x1d4], PT ;  /* 0x0000750008007a0c */ /* 0x000fc40003f66270 */
[C---:B------:R-:W-:Y:S01]  /*73b0*/  IMAD.SHL.U32 R51, R13.reuse, 0x40, RZ ;  /* 0x000000400d337824 */ /* 0x040fe200078e00ff */
[C---:B------:R-:W-:Y:S01]  /*73c0*/  SHF.L.U64.HI R50, R13.reuse, R50, c[0x0][0x20c] ;  /* 0x000083000d327619 */ /* 0x040fe20000010232 */
[----:B------:R-:W-:Y:S01]  /*73d0*/  IMAD.SHL.U32 R201, R13, 0x20, RZ ;  /* 0x000000200dc97824 */ /* 0x000fe200078e00ff */
[----:B------:R2:W-:Y:S01]  /*73e0*/  @P0 LDGSTS.E.BYPASS.LTC128B.128 [R132+0xd100], [R18.64], !P6 ;  /* 0x0d10000012840fae */ /* 0x0005e2000f101d46 */
[----:B------:R-:W-:Y:S01]  /*73f0*/  IMAD.WIDE.U32 R16, R87, R51, R208 ;  /* 0x0000003357107225 */ /* 0x000fe200078e00d0 */
[----:B------:R-:W-:Y:S02]  /*7400*/  SHF.L.U64.HI R200, R13, R200, c[0x0][0x20c] ;  /* 0x000083000dc87619 */ /* 0x000fe400000102c8 */
[----:B------:R2:W-:Y:S01]  /*7410*/  @P0 LDGSTS.E.BYPASS.LTC128B.128 [R132+0xf100], [R18.64+0x80], !P5 ;  /* 0x0f10008012840fae */ /* 0x0005e2000e901d46 */
[----:B------:R-:W-:Y:S01]  /*7420*/  IMAD R14, R50, R87, RZ ;  /* 0x00000057320e7224 */ /* 0x000fe200078e02ff */
[C---:B------:R-:W-:Y:S01]  /*7430*/  SHF.L.U64.HI R48, R201.reuse, 0x1, R200 ;  /* 0x00000001c9307819 */ /* 0x040fe200000102c8 */
[----:B------:R-:W-:Y:S01]  /*7440*/  IMAD.SHL.U32 R49, R201, 0x2, RZ ;  /* 0x00000002c9317824 */ /* 0x000fe200078e00ff */
[----:B------:R2:W-:Y:S01]  /*7450*/  @P0 LDGSTS.E.BYPASS.LTC128B.128 [R132+0x11100], [R18.64+0x100], !P4 ;  /* 0x1110010012840fae */ /* 0x0005e2000e101d46 */
[----:B------:R-:W-:Y:S01]  /*7460*/  IMAD R12, R12, R51, R14 ;  /* 0x000000330c0c7224 */ /* 0x000fe200078e020e */
[----:B------:R-:W-:-:S02]  /*7470*/  LEA R14, P0, R16, c[0x0][0x1f8], 0x1 ;  /* 0x00007e00100e7a11 */ /* 0x000fc400078008ff */
[----:B------:R-:W-:Y:S01]  /*7480*/  ISETP.GE.AND P2, PT, R11, c[0x0][0x1d4], PT ;  /* 0x000075000b007a0c */ /* 0x000fe20003f46270 */
[----:B------:R-:W-:Y:S01]  /*7490*/  IMAD.IADD R12, R17, 0x1, R12 ;  /* 0x00000001110c7824 */ /* 0x000fe200078e020c */
[----:B------:R-:W0:Y:S04]  /*74a0*/  LDGDEPBAR ;  /* 0x00000000000079af */ /* 0x000e280000000000 */
[----:B------:R-:W-:Y:S02]  /*74b0*/  LEA.HI.X R15, R16, c[0x0][0x1fc], R12, 0x1, P0 ;  /* 0x00007f00100f7a11 */ /* 0x000fe400000f0c0c */
[----:B------:R-:W-:-:S05]  /*74c0*/  IADD3 R12, P0, R49, R14, RZ ;  /* 0x0000000e310c7210 */ /* 0x000fca0007f1e0ff */
[----:B------:R-:W-:Y:S01]  /*74d0*/  IMAD.X R13, R48, 0x1, R15, P0 ;  /* 0x00000001300d7824 */ /* 0x000fe200000e060f */
[C---:B------:R-:W-:Y:S02]  /*74e0*/  ISETP.LT.OR P0, PT, R10.reuse, 0x1, P3 ;  /* 0x000000010a00780c */ /* 0x040fe40001f01670 */
[----:B------:R-:W-:-:S11]  /*74f0*/  ISETP.LT.OR P3, PT, R10, 0x21, P3 ;  /* 0x000000210a00780c */ /* 0x000fd60001f61670 */
[----:B------:R2:W-:Y:S01]  /*7500*/  LDGSTS.E.BYPASS.LTC128B.128 [R132+0x100], [R14.64], !P0 ;  /* 0x001000000e847fae */ /* 0x0005e2000c101d46 */
[C---:B------:R-:W-:Y:S02]  /*7510*/  ISETP.LT.OR P0, PT, R10.reuse, 0x1, P2 ;  /* 0x000000010a00780c */ /* 0x040fe40001701670 */
[----:B------:R-:W-:-:S11]  /*7520*/  ISETP.LT.OR P2, PT, R10, 0x21, P2 ;  /* 0x000000210a00780c */ /* 0x000fd60001741670 */
[----:B------:R2:W-:Y:S01]  /*7530*/  LDGSTS.E.BYPASS.LTC128B.128 [R132+0x2100], [R14.64+0x80], !P0 ;  /* 0x021000800e847fae */ /* 0x0005e2000c101d46 */
[----:B------:R-:W-:-:S04]  /*7540*/  ISETP.GE.AND P0, PT, R0, c[0x0][0x1d4], PT ;  /* 0x0000750000007a0c */ /* 0x000fc80003f06270 */
[C---:B------:R-:W-:Y:S02]  /*7550*/  ISETP.LT.OR P4, PT, R10.reuse, 0x1, P0 ;  /* 0x000000010a00780c */ /* 0x040fe40000781670 */
[----:B------:R-:W-:-:S11]  /*7560*/  ISETP.LT.OR P0, PT, R10, 0x21, P0 ;  /* 0x000000210a00780c */ /* 0x000fd60000701670 */
[----:B------:R2:W-:Y:S01]  /*7570*/  LDGSTS.E.BYPASS.LTC128B.128 [R132+0x4100], [R14.64+0x100], !P4 ;  /* 0x041001000e847fae */ /* 0x0005e2000e101d46 */
[----:B------:R-:W-:-:S03]  /*7580*/  LOP3.LUT P4, RZ, R197, 0x1, RZ, 0xc0, !PT ;  /* 0x00000001c5ff7812 */ /* 0x000fc6000788c0ff */
[----:B------:R2:W-:Y:S04]  /*7590*/  LDGSTS.E.BYPASS.LTC128B.128 [R132+0x1100], [R12.64], !P3 ;  /* 0x011000000c847fae */ /* 0x0005e8000d901d46 */
[----:B------:R2:W-:Y:S01]  /*75a0*/  LDGSTS.E.BYPASS.LTC128B.128 [R132+0x3100], [R12.64+0x80], !P2 ;  /* 0x031000800c847fae */ /* 0x0005e2000d101d46 */
[----:B------:R-:W-:-:S03]  /*75b0*/  ISETP.GE.AND P2, PT, R95, 0x2, PT ;  /* 0x000000025f00780c */ /* 0x000fc60003f46270 */
        /* <DEDUP_REMOVED lines=8> */
[----:B--2---:R-:W-:-:S03]  /*7640*/  LEA R12, P0, R10, c[0x0][0x1c8], 0x1 ;  /* 0x000072000a0c7a11 */ /* 0x004fc600078008ff */
        /* <DEDUP_REMOVED lines=10> */
.L_x_1216:
[----:B------:R-:W-:Y:S01]  /*76f0*/  ISETP.LT.AND P0, PT, RZ, c[0x0][0x27c], PT ;  /* 0x00009f00ff007a0c */ /* 0x000fe20003f01270 */
[----:B------:R-:W0:Y:S01]  /*7700*/  LDGDEPBAR ;  /* 0x00000000000079af */ /* 0x000e220000000000 */
[----:B------:R-:W-:Y:S01]  /*7710*/  IMAD R0, R86, 0x400, R3 ;  /* 0x0000040056007824 */ /* 0x000fe200078e0203 */
[----:B------:R-:W-:-:S10]  /*7720*/  ISETP.NE.AND P3, PT, R216, 0x1, PT ;  /* 0x00000001d800780c */ /* 0x000fd40003f65270 */
[----:B------:R-:W-:Y:S05]  /*7730*/  @P0 BRA `(.L_x_1217) ;  /* 0x0000002000000947 */ /* 0x000fea0003800000 */
[----:B------:R-:W-:-:S04]  /*7740*/  DEPBAR.LE SB0, 0x3 ;  /* 0x000080c00000791a */ /* 0x000fc80000000000 */
[----:B------:R-:W-:Y:S05]  /*7750*/  BRA `(.L_x_1218) ;  /* 0x00006de000007947 */ /* 0x000fea0003800000 */
.L_x_1217:
[----:B------:R-:W-:Y:S01]  /*7760*/  ULDC.U8 UR4, c[0x0][0x298] ;  /* 0x0000a60000047ab9 */ /* 0x000fe20000000000 */
[----:B------:R-:W-:Y:S01]  /*7770*/  SHF.R.S32.HI R8, RZ, 0x1f, R85 ;  /* 0x0000001fff087819 */ /* 0x000fe20000011455 */
[----:B--2---:R-:W-:Y:S01]  /*7780*/  IMAD.WIDE.U32 R14, R85, c[0x0][0x280], RZ ;  /* 0x0000a000550e7a25 */ /* 0x004fe200078e00ff */
[----:B------:R-:W-:Y:S01]  /*7790*/  ISETP.NE.AND P0, PT, RZ, UR4, PT ;  /* 0x00000004ff007c0c */ /* 0x000fe2000bf05270 */
[----:B------:R-:W-:Y:S01]  /*77a0*/  BSSY B2, `(.L_x_1218) ;  /* 0x00006d9000027945 */ /* 0x000fe20003800000 */
[-C--:B------:R-:W-:Y:S01]  /*77b0*/  LEA.HI R53, R7, R84.reuse, RZ, 0x2 ;  /* 0x0000005407357211 */ /* 0x080fe200078f10ff */
[C---:B-1----:R-:W-:Y:S02]  /*77c0*/  IMAD R10, R8.reuse, c[0x0][0x280], RZ ;  /* 0x0000a000080a7a24 */ /* 0x042fe400078e02ff */
        /* <DEDUP_REMOVED lines=34> */
[----:B----4-:R1:W2:Y:S01]  /*79f0*/  SHFL.IDX PT, R22, R14, RZ, 0x1c1f ;  /* 0x001c1fff0e167589 */ /* 0x0102a200000e0000 */
        /* <DEDUP_REMOVED lines=78> */
.L_x_1221:
[----:B--2---:R-:W-:Y:S05]  /*7ee0*/  BSYNC B0 ;  /* 0x0000000000007941 */ /* 0x004fea0003800000 */
.L_x_1220:
        /* <DEDUP_REMOVED lines=117> */
.L_x_1223:
[----:B--2---:R-:W-:Y:S05]  /*8640*/  BSYNC B0 ;  /* 0x0000000000007941 */ /* 0x004fea0003800000 */
.L_x_1222:
        /* <DEDUP_REMOVED lines=11> */
[----:B------:R-:W-:-:S04]  /*8700*/  IMAD.IADD R8, R53, 0x1, -R8 ;  /* 0x0000000135087824 */ /* 0x000fc800078e0a08 */
        /* <DEDUP_REMOVED lines=12> */
[----:B----4-:R-:W-:Y:S01]  /*87d0*/  LOP3.LUT R15, R57, R10, RZ, 0x3c, !PT ;  /* 0x0000000a390f7212 */ /* 0x010fe200078e3cff */
        /* <DEDUP_REMOVED lines=10> */
[----:B------:R-:W-:-:S02]  /*8880*/  IMAD R15, R86, 0x200, R15 ;  /* 0x00000200560f7824 */ /* 0x000fc400078e020f */
[----:B------:R-:W-:Y:S01]  /*8890*/  IMAD.MOV.U32 R8, RZ, RZ, R30 ;  /* 0x000000ffff087224 */ /* 0x000fe200078e001e */
[----:B------:R-:W-:Y:S01]  /*88a0*/  PRMT R29, R10, 0x5410, R11 ;  /* 0x000054100a1d7816 */ /* 0x000fe2000000000b */
[----:B------:R-:W-:Y:S01]  /*88b0*/  IMAD.MOV.U32 R11, RZ, RZ, R60 ;  /* 0x000000ffff0b7224 */ /* 0x000fe200078e003c */
[C---:B------:R-:W-:Y:S01]  /*88c0*/  IADD3 R12, R15.reuse, 0x20, RZ ;  /* 0x000000200f0c7810 */ /* 0x040fe20007ffe0ff */
[----:B------:R-:W-:Y:S01]  /*88d0*/  IMAD.MOV.U32 R10, RZ, RZ, R61 ;  /* 0x000000ffff0a7224 */ /* 0x000fe200078e003d */
[----:B------:R-:W-:Y:S02]  /*88e0*/  @P0 IADD3 R12, R15, -0x20, RZ ;  /* 0xffffffe00f0c0810 */ /* 0x000fe40007ffe0ff */
[----:B------:R-:W-:Y:S02]  /*88f0*/  ISETP.GE.AND P0, PT, R53, R44, PT ;  /* 0x0000002c3500720c */ /* 0x000fe40003f06270 */
        /* <DEDUP_REMOVED lines=15> */
[----:B------:R-:W-:Y:S02]  /*89f0*/  IMAD.MOV.U32 R11, RZ, RZ, R43 ;  /* 0x000000ffff0b7224 */ /* 0x000fe400078e002b */
[----:B------:R-:W-:-:S03]  /*8a00*/  IMAD.MOV.U32 R10, RZ, RZ, R54 ;  /* 0x000000ffff0a7224 */ /* 0x000fc600078e0036 */
[----:B------:R-:W-:Y:S02]  /*8a10*/  PRMT R35, R35, 0x5410, R11 ;  /* 0x0000541023237816 */ /* 0x000fe4000000000b */
[----:B------:R-:W-:Y:S01]  /*8a20*/  PRMT R41, R8, 0x5410, R10 ;  /* 0x0000541008297816 */ /* 0x000fe2000000000a */
[----:B------:R-:W-:Y:S05]  /*8a30*/  @P0 BRA `(.L_x_1225) ;  /* 0x0000117000000947 */ /* 0x000fea0003800000 */
[----:B------:R-:W-:Y:S01]  /*8a40*/  ISETP.GE.AND P0, PT, R83, c[0x0][0x27c], PT ;  /* 0x00009f0053007a0c */ /* 0x000fe20003f06270 */
[----:B------:R-:W-:-:S12]  /*8a50*/  BSSY B0, `(.L_x_1226) ;  /* 0x000002c000007945 */ /* 0x000fd80003800000 */
[----:B------:R-:W-:Y:S05]  /*8a60*/  @P0 BRA `(.L_x_1227) ;  /* 0x000002a000000947 */ /* 0x000fea0003800000 */
[----:B------:R-:W1:Y:S01]  /*8a70*/  LDS.128 R8, [R15] ;  /* 0x000000000f087984 */ /* 0x000e620000000c00 */
[--C-:B------:R-:W-:Y:S01]  /*8a80*/  SHF.R.U32.HI R85, RZ, 0x10, R89.reuse ;  /* 0x00000010ff557819 */ /* 0x100fe20000011659 */
[--C-:B------:R-:W-:Y:S01]  /*8a90*/  HADD2.F32 R98, -RZ, R75.reuse.H1_H1 ;  /* 0x3000004bff627230 */ /* 0x100fe20000004100 */
[----:B------:R-:W-:Y:S01]  /*8aa0*/  SHF.R.U64 R82, R88, 0x10, R89 ;  /* 0x0000001058527819 */ /* 0x000fe20000001259 */
[----:B------:R-:W-:Y:S01]  /*8ab0*/  HADD2.F32 R75, -RZ, R75.H0_H0 ;  /* 0x2000004bff4b7230 */ /* 0x000fe20000004100 */
[--C-:B------:R-:W-:Y:S01]  /*8ac0*/  SHF.R.U32.HI R81, RZ, 0x10, R91.reuse ;  /* 0x00000010ff517819 */ /* 0x100fe2000001165b */
[----:B------:R-:W-:Y:S01]  /*8ad0*/  HADD2.F32 R85, -RZ, R85.H0_H0 ;  /* 0x20000055ff557230 */ /* 0x000fe20000004100 */
[----:B------:R-:W-:Y:S01]  /*8ae0*/  SHF.R.U64 R57, R90, 0x10, R91 ;  /* 0x000000105a397819 */ /* 0x000fe2000000125b */
[----:B------:R-:W-:Y:S02]  /*8af0*/  HADD2.F32 R82, -RZ, R82.H0_H0 ;  /* 0x20000052ff527230 */ /* 0x000fe40000004100 */
[----:B------:R-:W-:-:S02]  /*8b00*/  HADD2.F32 R102, -RZ, R81.H0_H0 ;  /* 0x20000051ff667230 */ /* 0x000fc40000004100 */
[----:B------:R-:W-:Y:S02]  /*8b10*/  HADD2.F32 R99, -RZ, R80.H1_H1 ;  /* 0x30000050ff637230 */ /* 0x000fe40000004100 */
        /* <DEDUP_REMOVED lines=31> */
.L_x_1227:
[----:B------:R-:W-:Y:S05]  /*8d10*/  BSYNC B0 ;  /* 0x0000000000007941 */ /* 0x000fea0003800000 */
.L_x_1226:
        /* <DEDUP_REMOVED lines=45> */
[----:B------:R1:W-:Y:S02]  /*8ff0*/  STS.128 [R12], R8 ;  /* 0x000000080c007388 */ /* 0x0003e40000000c00 */
.L_x_1229:
[----:B------:R-:W-:Y:S05]  /*9000*/  BSYNC B0 ;  /* 0x0000000000007941 */ /* 0x000fea0003800000 */
.L_x_1228:
        /* <DEDUP_REMOVED lines=46> */
.L_x_1231:
[----:B------:R-:W-:Y:S05]  /*92f0*/  BSYNC B0 ;  /* 0x0000000000007941 */ /* 0x000fea0003800000 */
.L_x_1230:
        /* <DEDUP_REMOVED lines=46> */
.L_x_1233:
[----:B------:R-:W-:Y:S05]  /*95e0*/  BSYNC B0 ;  /* 0x0000000000007941 */ /* 0x000fea0003800000 */
.L_x_1232:
        /* <DEDUP_REMOVED lines=36> */
[C---:B------:R-:W-:Y:S02]  /*9830*/  FMUL.FTZ R56, R69.reuse, R56 ;  /* 0x0000003845387220 */ /* 0x040fe40000410000 */
[----:B------:R-:W-:Y:S01]  /*9840*/  FFMA.FTZ R57, R8, R59, -R57 ;  /* 0x0000003b08397223 */ /* 0x000fe20000010839 */
        /* <DEDUP_REMOVED lines=8> */
.L_x_1235:
[----:B------:R-:W-:Y:S05]  /*98d0*/  BSYNC B0 ;  /* 0x0000000000007941 */ /* 0x000fea0003800000 */
.L_x_1234:
[----:B-1----:R-:W-:-:S04]  /*98e0*/  IADD3 R8, R83, 0x50, RZ ;  /* 0x0000005053087810 */ /* 0x002fc80007ffe0ff */
        /* <DEDUP_REMOVED lines=44> */
.L_x_1225:
[----:B------:R-:W-:Y:S05]  /*9bb0*/  BSYNC B1 ;  /* 0x0000000000017941 */ /* 0x000fea0003800000 */
.L_x_1224:
        /* <DEDUP_REMOVED lines=48> */
.L_x_1238:
[----:B------:R-:W-:Y:S05]  /*9ec0*/  BSYNC B0 ;  /* 0x0000000000007941 */ /* 0x000fea0003800000 */
.L_x_1237:
        /* <DEDUP_REMOVED lines=46> */
.L_x_1240:
[----:B------:R-:W-:Y:S05]  /*a1b0*/  BSYNC B0 ;  /* 0x0000000000007941 */ /* 0x000fea0003800000 */
.L_x_1239:
        /* <DEDUP_REMOVED lines=46> */
.L_x_1242:
[----:B------:R-:W-:Y:S05]  /*a4a0*/  BSYNC B0 ;  /* 0x0000000000007941 */ /* 0x000fea0003800000 */
.L_x_1241:
        /* <DEDUP_REMOVED lines=46> */
.L_x_1244:
[----:B------:R-:W-:Y:S05]  /*a790*/  BSYNC B0 ;  /* 0x0000000000007941 */ /* 0x000fea0003800000 */
.L_x_1243:
        /* <DEDUP_REMOVED lines=46> */
.L_x_1246:
[----:B------:R-:W-:Y:S05]  /*aa80*/  BSYNC B0 ;  /* 0x0000000000007941 */ /* 0x000fea0003800000 */
.L_x_1245:
        /* <DEDUP_REMOVED lines=46> */
.L_x_1219:
        /* <DEDUP_REMOVED lines=43> */
[----:B--234-:R-:W-:-:S04]  /*b020*/  @!P0 IMAD.WIDE R22, R57, 0x2, R20 ;  /* 0x0000000239168825 */ /* 0x01cfc800078e0214 */
[----:B-1----:R-:W-:Y:S01]  /*b030*/  @!P0 IMAD.WIDE R24, R57, 0x2, R16 ;  /* 0x0000000239188825 */ /* 0x002fe200078e0210 */
        /* <DEDUP_REMOVED lines=27> */
.L_x_1248:
[----:B------:R-:W-:Y:S05]  /*b1f0*/  BSYNC B0 ;  /* 0x0000000000007941 */ /* 0x000fea0003800000 */
.L_x_1247:
        /* <DEDUP_REMOVED lines=90> */
.L_x_1250:
[----:B-1--4-:R-:W-:Y:S05]  /*b7a0*/  BSYNC B0 ;  /* 0x0000000000007941 */ /* 0x012fea0003800000 */
.L_x_1249:
        /* <DEDUP_REMOVED lines=62> */
[----:B------:R-:W-:Y:S02]  /*bb90*/  LOP3.LUT R8, R12, 0x38, R8, 0xf8, !PT ;  /* 0x000000380c087812 */ /* 0x000fe400078ef808 */
        /* <DEDUP_REMOVED lines=91> */
.L_x_1254:
[----:B------:R-:W-:Y:S05]  /*c150*/  BSYNC B0 ;  /* 0x0000000000007941 */ /* 0x000fea0003800000 */
.L_x_1253:
        /* <DEDUP_REMOVED lines=20> */
[----:B------:R-:W-:Y:S02]  /*c2a0*/  LOP3.LUT R11, R11, 0x7fffe000, RZ, 0xc0, !PT ;  /* 0x7fffe0000b0b7812 */ /* 0x000fe400078ec0ff */
[----:B------:R-:W-:Y:S01]  /*c2b0*/  LEA.HI R13, R13, R8, RZ, 0x3 ;  /* 0x000000080d0d7211 */ /* 0x000fe200078f18ff */
[----:B------:R-:W-:Y:S01]  /*c2c0*/  IMAD.SHL.U32 R8, R8, 0x8, RZ ;  /* 0x0000000808087824 */ /* 0x000fe200078e00ff */
[----:B------:R-:W-:Y:S02]  /*c2d0*/  LOP3.LUT R15, R9, 0x38, R10, 0xf8, !PT ;  /* 0x00000038090f7812 */ /* 0x000fe400078ef80a */
[----:B------:R-:W-:Y:S02]  /*c2e0*/  SHF.L.U32 R13, R13, 0xa, RZ ;  /* 0x0000000a0d0d7819 */ /* 0x000fe400000006ff */
[----:B------:R-:W-:-:S02]  /*c2f0*/  SHF.R.U32.HI R10, RZ, 0x3, R9 ;  /* 0x00000003ff0a7819 */ /* 0x000fc40000011609 */
[C---:B------:R-:W-:Y:S02]  /*c300*/  LEA R12, R86.reuse, R11, 0x9 ;  /* 0x0000000b560c7211 */ /* 0x040fe400078e48ff */
[----:B------:R-:W-:Y:S02]  /*c310*/  LOP3.LUT R11, R9, 0x38, R8, 0xf8, !PT ;  /* 0x00000038090b7812 */ /* 0x000fe400078ef808 */
[----:B------:R-:W-:Y:S02]  /*c320*/  LOP3.LUT R9, R13, 0x7fffe000, RZ, 0xc0, !PT ;  /* 0x7fffe0000d097812 */ /* 0x000fe400078ec0ff */
[-C--:B------:R-:W-:Y:S02]  /*c330*/  LOP3.LUT R15, R15, R10.reuse, RZ, 0x3c, !PT ;  /* 0x0000000a0f0f7212 */ /* 0x080fe400078e3cff */
        /* <DEDUP_REMOVED lines=84> */
.L_x_1256:
[----:B------:R-:W-:Y:S05]  /*c880*/  BSYNC B0 ;  /* 0x0000000000007941 */ /* 0x000fea0003800000 */
.L_x_1255:
        /* <DEDUP_REMOVED lines=113> */
.L_x_1252:
[----:B------:R-:W-:Y:S05]  /*cfa0*/  BSYNC B1 ;  /* 0x0000000000017941 */ /* 0x000fea0003800000 */
.L_x_1251:
        /* <DEDUP_REMOVED lines=111> */
.L_x_1258:
[----:B------:R-:W-:Y:S05]  /*d6a0*/  BSYNC B0 ;  /* 0x0000000000007941 */ /* 0x000fea0003800000 */
.L_x_1257:
        /* <DEDUP_REMOVED lines=116> */
.L_x_1260:
[----:B------:R-:W-:Y:S05]  /*ddf0*/  BSYNC B0 ;  /* 0x0000000000007941 */ /* 0x000fea0003800000 */
.L_x_1259:
[----:B-1----:R-:W-:-:S04]  /*de00*/  IADD3 R14, R57, 0x40, RZ ;  /* 0x00000040390e7810 */ /* 0x002fc80007ffe0ff */
[----:B------:R-:W-:-:S13]  /*de10*/  ISETP.GE.AND P0, PT, R14, c[0x0][0x27c], PT ;  /* 0x00009f000e007a0c */ /* 0x000fda0003f06270 */
[----:B------:R-:W-:Y:S05]  /*de20*/  @P0 BRA `(.L_x_1236) ;  /* 0x0000070000000947 */ /* 0x000fea0003800000 */
[----:B------:R-:W-:Y:S01]  /*de30*/  SHF.R.S32.HI R13, RZ, 0x1f, R14 ;  /* 0x0000001fff0d7819 */ /* 0x000fe2000001140e */
[----:B------:R-:W-:Y:S01]  /*de40*/  IMAD.MOV.U32 R11, RZ, RZ, c[0x0][0x27c] ;  /* 0x00009f00ff0b7624 */ /* 0x000fe200078e00ff */
[----:B------:R-:W-:Y:S01]  /*de50*/  SHF.R.S32.HI R8, RZ, 0x1f, R53 ;  /* 0x0000001fff087819 */ /* 0x000fe20000011435 */
[----:B------:R-:W-:Y:S01]  /*de60*/  IMAD.SHL.U32 R12, R53, 0x40, RZ ;  /* 0x00000040350c7824 */ /* 0x000fe200078e00ff */
[----:B------:R-:W-:Y:S01]  /*de70*/  LEA.HI R9, R13, R14, RZ, 0x3 ;  /* 0x0000000e0d097211 */ /* 0x000fe200078f18ff */
[----:B------:R-:W-:Y:S01]  /*de80*/  HADD2.F32 R37, -RZ, R56.H0_H0 ;  /* 0x20000038ff257230 */ /* 0x000fe20000004100 */
[----:B------:R-:W-:Y:S01]  /*de90*/  LEA.HI R8, R8, R53, RZ, 0x3 ;  /* 0x0000003508087211 */ /* 0x000fe200078f18ff */
[--C-:B------:R-:W-:Y:S01]  /*dea0*/  HADD2.F32 R38, -RZ, R52.reuse.H0_H0 ;  /* 0x20000034ff267230 */ /* 0x100fe20000004100 */
[----:B------:R-:W-:Y:S01]  /*deb0*/  SHF.R.S32.HI R10, RZ, 0x3, R9 ;  /* 0x00000003ff0a7819 */ /* 0x000fe20000011409 */
[--C-:B------:R-:W-:Y:S01]  /*dec0*/  HADD2.F32 R42, -RZ, R55.reuse.H0_H0 ;  /* 0x20000037ff2a7230 */ /* 0x100fe20000004100 */
[----:B------:R-:W-:Y:S01]  /*ded0*/  LOP3.LUT R12, R12, 0x1c0, RZ, 0xc0, !PT ;  /* 0x000001c00c0c7812 */ /* 0x000fe200078ec0ff */
[----:B------:R-:W-:Y:S01]  /*dee0*/  IMAD.SHL.U32 R8, R8, 0x40, RZ ;  /* 0x0000004008087824 */ /* 0x000fe200078e00ff */
[----:B------:R-:W-:Y:S01]  /*def0*/  LEA.HI R11, R11, R10, RZ, 0x1d ;  /* 0x0000000a0b0b7211 */ /* 0x000fe200078fe8ff */
[----:B------:R-:W-:Y:S01]  /*df00*/  HADD2.F32 R52, -RZ, R52.H1_H1 ;  /* 0x30000034ff347230 */ /* 0x000fe20000004100 */
[----:B------:R-:W-:Y:S01]  /*df10*/  LEA.HI R13, R13, R14, RZ, 0x6 ;  /* 0x0000000e0d0d7211 */ /* 0x000fe200078f30ff */
[----:B------:R-:W-:Y:S01]  /*df20*/  HADD2.F32 R55, -RZ, R55.H1_H1 ;  /* 0x30000037ff377230 */ /* 0x000fe20000004100 */
        /* <DEDUP_REMOVED lines=41> */
[----:B------:R-:W-:Y:S02]  /*e1c0*/  HADD2.F32 R11, -RZ, R11.H1_H1 ;  /* 0x3000000bff0b7230 */ /* 0x000fe40000004100 */
        /* <DEDUP_REMOVED lines=27> */
[----:B------:R-:W-:-:S02]  /*e380*/  FMUL.FTZ R28, R13, R44 ;  /* 0x0000002c0d1c7220 */ /* 0x000fc40000410000 */
[----:B------:R-:W-:Y:S02]  /*e390*/  FMUL.FTZ R23, R27, R20 ;  /* 0x000000141b177220 */ /* 0x000fe40000410000 */
[-C--:B------:R-:W-:Y:S02]  /*e3a0*/  FMUL.FTZ R8, R14, R31.reuse ;  /* 0x0000001f0e087220 */ /* 0x080fe40000410000 */
[----:B------:R-:W-:Y:S02]  /*e3b0*/  FMUL.FTZ R44, R9, R44 ;  /* 0x0000002c092c7220 */ /* 0x000fe40000410000 */
[----:B------:R-:W-:Y:S02]  /*e3c0*/  FMUL.FTZ R20, R34, R20 ;  /* 0x0000001422147220 */ /* 0x000fe40000410000 */
[----:B------:R-:W-:Y:S02]  /*e3d0*/  FMUL.FTZ R31, R10, R31 ;  /* 0x0000001f0a1f7220 */ /* 0x000fe40000410000 */
        /* <DEDUP_REMOVED lines=21> */
.L_x_1236:
[----:B------:R-:W-:Y:S05]  /*e530*/  BSYNC B2 ;  /* 0x0000000000027941 */ /* 0x000fea0003800000 */
.L_x_1218:
[----:B------:R-:W-:-:S04]  /*e540*/  DEPBAR.LE SB0, 0x2 ;  /* 0x000080800000791a */ /* 0x000fc80000000000 */
[----:B------:R-:W-:Y:S01]  /*e550*/  IADD3 R217, R95, -0x2, RZ ;  /* 0xfffffffe5fd97810 */ /* 0x000fe20007ffe0ff */
[----:B------:R-:W-:Y:S01]  /*e560*/  IMAD.SHL.U32 R36, R0, 0x2, RZ ;  /* 0x0000000200247824 */ /* 0x000fe200078e00ff */
[----:B------:R-:W-:Y:S01]  /*e570*/  BAR.SYNC.DEFER_BLOCKING 0x0 ;  /* 0x0000000000007b1d */ /* 0x000fe20000010000 */
[----:B------:R-:W-:Y:S01]  /*e580*/  IMAD.SHL.U32 R187, R5, 0x2, RZ ;  /* 0x0000000205bb7824 */ /* 0x000fe200078e00ff */
[----:B-1----:R-:W-:Y:S01]  /*e590*/  @P2 SHF.R.S32.HI R8, RZ, 0x1f, R217 ;  /* 0x0000001fff082819 */ /* 0x002fe200000114d9 */
[----:B------:R-:W-:Y:S01]  /*e5a0*/  @P2 IMAD R50, R50, R217, RZ ;  /* 0x000000d932322224 */ /* 0x000fe200078e02ff */
[----:B------:R-:W-:Y:S01]  /*e5b0*/  LEA R189, R0, 0x18100, 0x1 ;  /* 0x0001810000bd7811 */ /* 0x000fe200078e08ff */
[-C--:B------:R-:W-:Y:S01]  /*e5c0*/  @P2 IMAD.WIDE.U32 R10, R217, R51.reuse, R208 ;  /* 0x00000033d90a2225 */ /* 0x080fe200078e00d0 */
[----:B------:R-:W-:Y:S01]  /*e5d0*/  LEA.HI R7, R7, R84, RZ, 0x2 ;  /* 0x0000005407077211 */ /* 0x000fe200078f10ff */
[----:B------:R-:W-:Y:S02]  /*e5e0*/  UMOV UR5, 0x1 ;  /* 0x0000000100057882 */ /* 0x000fe40000000000 */
[----:B------:R-:W-:Y:S01]  /*e5f0*/  @P2 IMAD R8, R8, R51, R50 ;  /* 0x0000003308082224 */ /* 0x000fe200078e0232 */
[----:B------:R-:W-:Y:S01]  /*e600*/  @P2 LEA R34, P0, R10, c[0x0][0x1f8], 0x1 ;  /* 0x00007e000a222a11 */ /* 0x000fe200078008ff */
[----:B------:R-:W-:Y:S01]  /*e610*/  IMAD.MOV.U32 R188, RZ, RZ, 0x20 ;  /* 0x00000020ffbc7424 */ /* 0x000fe200078e00ff */
[----:B------:R-:W-:Y:S01]  /*e620*/  LOP3.LUT R7, R7, 0xfffffffc, RZ, 0xc0, !PT ;  /* 0xfffffffc07077812 */ /* 0x000fe200078ec0ff */
[----:B------:R-:W-:-:S02]  /*e630*/  @P2 IMAD.IADD R8, R11, 0x1, R8 ;  /* 0x000000010b082824 */ /* 0x000fc400078e0208 */
[----:B------:R-:W-:Y:S02]  /*e640*/  IMAD.SHL.U32 R186, R2, 0x2, RZ ;  /* 0x0000000202ba7824 */ /* 0x000fe400078e00ff */
[----:B------:R-:W-:Y:S01]  /*e650*/  IMAD.MOV.U32 R0, RZ, RZ, 0x40 ;  /* 0x00000040ff007424 */ /* 0x000fe200078e00ff */
[----:B------:R-:W-:Y:S01]  /*e660*/  @P2 LEA.HI.X R35, R10, c[0x0][0x1fc], R8, 0x1, P0 ;  /* 0x00007f000a232a11 */ /* 0x000fe200000f0c08 */
[----:B------:R-:W-:Y:S01]  /*e670*/  IMAD.IADD R5, R189, 0x1, R186 ;  /* 0x00000001bd057824 */ /* 0x000fe200078e02ba */
[----:B------:R-:W-:Y:S01]  /*e680*/  @P2 IADD3 R32, P0, R49, R34, RZ ;  /* 0x0000002231202210 */ /* 0x000fe20007f1e0ff */
[----:B------:R-:W-:Y:S01]  /*e690*/  IMAD R185, R4, 0x2, R189 ;  /* 0x0000000204b97824 */ /* 0x000fe200078e02bd */
[----:B------:R-:W-:Y:S01]  /*e6a0*/  SEL R191, R0, 0xffffffc0, !P1 ;  /* 0xffffffc000bf7807 */ /* 0x000fe20004800000 */
[----:B------:R-:W-:Y:S01]  /*e6b0*/  IMAD R184, R4, 0x2, R5 ;  /* 0x0000000204b87824 */ /* 0x000fe200078e0205 */
[----:B------:R-:W-:Y:S01]  /*e6c0*/  LDSM.16.M88.4 R36, [R36+0x18100] ;  /* 0x018100002424783b */ /* 0x000fe20000000200 */
[----:B------:R-:W-:Y:S01]  /*e6d0*/  @P2 IMAD.X R33, R48, 0x1, R35, P0 ;  /* 0x0000000130212824 */ /* 0x000fe200000e0623 */
[----:B------:R-:W-:Y:S01]  /*e6e0*/  LOP3.LUT P0, RZ, R219, 0x2, RZ, 0xc0, !PT ;  /* 0x00000002dbff7812 */ /* 0x000fe2000780c0ff */
[----:B------:R-:W-:Y:S01]  /*e6f0*/  IMAD.IADD R85, R187, 0x1, R191 ;  /* 0x00000001bb557824 */ /* 0x000fe200078e02bf */
[----:B--2---:R-:W1:Y:S01]  /*e700*/  LDSM.16.M88.4 R16, [R187+0xc100] ;  /* 0x00c10000bb10783b */ /* 0x004e620000000200 */
[----:B------:R-:W-:Y:S01]  /*e710*/  IMAD.SHL.U32 R135, R3, 0x2, RZ ;  /* 0x0000000203877824 */ /* 0x000fe200078e00ff */
[----:B------:R-:W-:-:S02]  /*e720*/  SEL R188, R188, 0xffffffe0, !P0 ;  /* 0xffffffe0bcbc7807 */ /* 0x000fc40004000000 */
[----:B------:R-:W2:Y:S01]  /*e730*/  LDSM.16.M88.4 R60, [R187+0xc900] ;  /* 0x00c90000bb3c783b */ /* 0x000ea20000000200 */
[--C-:B------:R-:W-:Y:S02]  /*e740*/  IMAD R134, R4, 0x2, R135.reuse ;  /* 0x0000000204867824 */ /* 0x100fe400078e0287 */
[----:B------:R-:W-:Y:S01]  /*e750*/  IMAD.IADD R2, R187, 0x1, R188 ;  /* 0x00000001bb027824 */ /* 0x000fe200078e02bc */
[----:B------:R-:W-:Y:S01]  /*e760*/  LDSM.16.M88.4 R44, [R5] ;  /* 0x00000000052c783b */ /* 0x000fe20000000200 */
[C---:B------:R-:W-:Y:S02]  /*e770*/  IMAD.IADD R165, R186.reuse, 0x1, R134 ;  /* 0x00000001baa57824 */ /* 0x040fe400078e0286 */
[----:B------:R-:W-:Y:S01]  /*e780*/  IMAD.IADD R0, R191, 0x1, R2 ;  /* 0x00000001bf007824 */ /* 0x000fe200078e0202 */
[----:B------:R-:W3:Y:S01]  /*e790*/  LDSM.16.M88.4 R8, [R2+0xc100] ;  /* 0x00c100000208783b */ /* 0x000ee20000000200 */
[----:B------:R-:W-:-:S03]  /*e7a0*/  IMAD.IADD R173, R186, 0x1, R135 ;  /* 0x00000001baad7824 */ /* 0x000fc600078e0287 */
[----:B------:R-:W5:Y:S01]  /*e7b0*/  LDSM.16.M88.4 R52, [R187+0xd100] ;  /* 0x00d10000bb34783b */ /* 0x000f620000000200 */
[----:B------:R-:W-:-:S03]  /*e7c0*/  IMAD R4, R4, 0x2, R173 ;  /* 0x0000000204047824 */ /* 0x000fc600078e02ad */
[----:B------:R-:W4:Y:S04]  /*e7d0*/  LDSM.16.M88.4 R28, [R187+0xd900] ;  /* 0x00d90000bb1c783b */ /* 0x000f280000000200 */
[----:B------:R-:W3:Y:S04]  /*e7e0*/  LDSM.16.M88.4 R76, [R2+0xc900] ;  /* 0x00c90000024c783b */ /* 0x000ee80000000200 */
[----:B------:R-:W-:Y:S04]  /*e7f0*/  LDSM.16.M88.4 R72, [R2+0xd100] ;  /* 0x00d100000248783b */ /* 0x000fe80000000200 */
[----:B------:R-:W-:Y:S04]  /*e800*/  LDSM.16.M88.4 R68, [R2+0xd900] ;  /* 0x00d900000244783b */ /* 0x000fe80000000200 */
[----:B------:R-:W-:Y:S01]  /*e810*/  @!PT LDS RZ, [RZ] ;  /* 0x00000000fffff984 */ /* 0x000fe20000000800 */
[----:B------:R-:W-:Y:S01]  /*e820*/  @!PT LDS RZ, [RZ] ;  /* 0x00000000fffff984 */ /* 0x000fe20000000800 */
[----:B------:R-:W-:Y:S01]  /*e830*/  @!PT LDS RZ, [RZ] ;  /* 0x00000000fffff984 */ /* 0x000fe20000000800 */
[----:B------:R3:W-:Y:S01]  /*e840*/  @P2 LDGSTS.E.BYPASS.LTC128B.128 [R132+0x6100], [R34.64], !P6 ;  /* 0x0610000022842fae */ /* 0x0007e2000f101d46 */
[C---:B-1--4-:R-:W-:Y:S03]  /*e850*/  HMMA.16816.F32 R20, R36.reuse, R16, RZ ;  /* 0x000000102414723c */ /* 0x052fe600000018ff */
        /* <DEDUP_REMOVED lines=8> */
[----:B------:R-:W-:Y:S03]  /*e8e0*/  HMMA.16816.F32 R60, R36, R62, RZ ;  /* 0x0000003e243c723c */ /* 0x000fe600000018ff */
[----:B------:R-:W2:Y:S04]  /*e8f0*/  LDSM.16.M88.4 R12, [R85+0xc100] ;  /* 0x00c10000550c783b */ /* 0x000ea80000000200 */
[----:B------:R-:W4:Y:S01]  /*e900*/  LDSM.16.M88.4 R80, [R85+0xc900] ;  /* 0x00c900005550783b */ /* 0x000f220000000200 */
[----:B---3--:R-:W-:Y:S03]  /*e910*/  HMMA.16816.F32 R20, R44, R8, R20 ;  /* 0x000000082c14723c */ /* 0x008fe60000001814 */
[----:B------:R-:W-:Y:S04]  /*e920*/  LDSM.16.M88.4 R40, [R184] ;  /* 0x00000000b828783b */ /* 0x000fe80000000200 */
[----:B------:R-:W0:Y:S01]  /*e930*/  LDGDEPBAR ;  /* 0x00000000000079af */ /* 0x000e220000000000 */
[C---:B-----5:R-:W-:Y:S03]  /*e940*/  HMMA.16816.F32 R56, R36.reuse, R52, RZ ;  /* 0x000000342438723c */ /* 0x060fe600000018ff */
[----:B-1----:R-:W-:Y:S05]  /*e950*/  LDSM.16.M88.4 R32, [R85+0xd100] ;  /* 0x00d100005520783b */ /* 0x002fea0000000200 */
[----:B------:R-:W-:Y:S08]  /*e960*/  HMMA.16816.F32 R52, R36, R54, RZ ;  /* 0x000000362434723c */ /* 0x000ff000000018ff */
[----:B------:R-:W-:Y:S01]  /*e970*/  HMMA.16816.F32 R16, R44, R10, R16 ;  /* 0x0000000a2c10723c */ /* 0x000fe20000001810 */
[----:B------:R-:W1:Y:S07]  /*e980*/  LDSM.16.M88.4 R8, [R0+0xc100] ;  /* 0x00c100000008783b */ /* 0x000e6e0000000200 */
[C---:B------:R-:W-:Y:S08]  /*e990*/  HMMA.16816.F32 R48, R36.reuse, R28, RZ ;  /* 0x0000001c2430723c */ /* 0x040ff000000018ff */
[----:B------:R-:W-:Y:S01]  /*e9a0*/  HMMA.16816.F32 R36, R36, R30, RZ ;  /* 0x0000001e2424723c */ /* 0x000fe200000018ff */
[----:B------:R-:W3:Y:S07]  /*e9b0*/  LDSM.16.M88.4 R28, [R85+0xd900] ;  /* 0x00d90000551c783b */ /* 0x000eee0000000200 */
[C---:B------:R-:W-:Y:S08]  /*e9c0*/  HMMA.16816.F32 R64, R44.reuse, R76, R64 ;  /* 0x0000004c2c40723c */ /* 0x040ff00000001840 */
[----:B------:R-:W-:Y:S01]  /*e9d0*/  HMMA.16816.F32 R60, R44, R78, R60 ;  /* 0x0000004e2c3c723c */ /* 0x000fe2000000183c */
[----:B------:R-:W5:Y:S07]  /*e9e0*/  LDSM.16.M88.4 R76, [R0+0xc900] ;  /* 0x00c90000004c783b */ /* 0x000f6e0000000200 */
[----:B--2---:R-:W-:Y:S08]  /*e9f0*/  HMMA.16816.F32 R20, R24, R12, R20 ;  /* 0x0000000c1814723c */ /* 0x004ff00000001814 */
[C---:B------:R-:W-:Y:S08]  /*ea00*/  HMMA.16816.F32 R56, R44.reuse, R72, R56 ;  /* 0x000000482c38723c */ /* 0x040ff00000001838 */
[----:B------:R-:W-:Y:S01]  /*ea10*/  HMMA.16816.F32 R52, R44, R74, R52 ;  /* 0x0000004a2c34723c */ /* 0x000fe20000001834 */
[----:B------:R-:W-:Y:S07]  /*ea20*/  LDSM.16.M88.4 R72, [R0+0xd100] ;  /* 0x00d100000048783b */ /* 0x000fee0000000200 */
[----:B------:R-:W-:Y:S01]  /*ea30*/  HMMA.16816.F32 R16, R24, R14, R16 ;  /* 0x0000000e1810723c */ /* 0x000fe20000001810 */
[----:B------:R-:W-:Y:S07]  /*ea40*/  LDSM.16.M88.4 R12, [R189+0x4000] ;  /* 0x00400000bd0c783b */ /* 0x000fee0000000200 */
[C---:B------:R-:W-:Y:S08]  /*ea50*/  HMMA.16816.F32 R48, R44.reuse, R68, R48 ;  /* 0x000000442c30723c */ /* 0x040ff00000001830 */
[----:B------:R-:W-:Y:S01]  /*ea60*/  HMMA.16816.F32 R44, R44, R70, R36 ;  /* 0x000000462c2c723c */ /* 0x000fe20000001824 */
[----:B------:R-:W2:Y:S04]  /*ea70*/  LDSM.16.M88.4 R36, [R187+0xe100] ;  /* 0x00e10000bb24783b */ /* 0x000ea80000000200 */
[----:B------:R-:W2:Y:S03]  /*ea80*/  LDSM.16.M88.4 R68, [R0+0xd900] ;  /* 0x00d900000044783b */ /* 0x000ea60000000200 */
[C---:B----4-:R-:W-:Y:S08]  /*ea90*/  HMMA.16816.F32 R64, R24.reuse, R80, R64 ;  /* 0x000000501840723c */ /* 0x050ff00000001840 */
[----:B------:R-:W-:Y:S01]  /*eaa0*/  HMMA.16816.F32 R60, R24, R82, R60 ;  /* 0x00000052183c723c */ /* 0x000fe2000000183c */
[----:B------:R-:W-:Y:S07]  /*eab0*/  LDSM.16.M88.4 R80, [R5+0x4000] ;  /* 0x004000000550783b */ /* 0x000fee0000000200 */
[----:B-1----:R-:W-:Y:S08]  /*eac0*/  HMMA.16816.F32 R20, R40, R8, R20 ;  /* 0x000000082814723c */ /* 0x002ff00000001814 */
[C---:B------:R-:W-:Y:S08]  /*ead0*/  HMMA.16816.F32 R56, R24.reuse, R32, R56 ;  /* 0x000000201838723c */ /* 0x040ff00000001838 */
[----:B------:R-:W-:Y:S01]  /*eae0*/  HMMA.16816.F32 R52, R24, R34, R52 ;  /* 0x000000221834723c */ /* 0x000fe20000001834 */
[----:B------:R-:W1:Y:S07]  /*eaf0*/  LDSM.16.M88.4 R32, [R187+0xe900] ;  /* 0x00e90000bb20783b */ /* 0x000e6e0000000200 */
[----:B------:R-:W-:Y:S01]  /*eb00*/  HMMA.16816.F32 R16, R40, R10, R16 ;  /* 0x0000000a2810723c */ /* 0x000fe20000001810 */
[----:B------:R-:W4:Y:S07]  /*eb10*/  LDSM.16.M88.4 R8, [R2+0xe100] ;  /* 0x00e100000208783b */ /* 0x000f2e0000000200 */
[C---:B---3--:R-:W-:Y:S08]  /*eb20*/  HMMA.16816.F32 R48, R24.reuse, R28, R48 ;  /* 0x0000001c1830723c */ /* 0x048ff00000001830 */
[----:B------:R-:W-:Y:S01]  /*eb30*/  HMMA.16816.F32 R44, R24, R30, R44 ;  /* 0x0000001e182c723c */ /* 0x000fe2000000182c */
[----:B------:R-:W3:Y:S04]  /*eb40*/  LDSM.16.M88.4 R28, [R187+0xf100] ;  /* 0x00f10000bb1c783b */ /* 0x000ee80000000200 */
[----:B------:R-:W1:Y:S03]  /*eb50*/  LDSM.16.M88.4 R24, [R187+0xf900] ;  /* 0x00f90000bb18783b */ /* 0x000e660000000200 */
[C---:B-----5:R-:W-:Y:S08]  /*eb60*/  HMMA.16816.F32 R64, R40.reuse, R76, R64 ;  /* 0x0000004c2840723c */ /* 0x060ff00000001840 */
        /* <DEDUP_REMOVED lines=12> */
[C---:B-1----:R-:W-:Y:S08]  /*ec30*/  HMMA.16816.F32 R64, R12.reuse, R32, R64 ;  /* 0x000000200c40723c */ /* 0x042ff00000001840 */
[----:B------:R-:W-:Y:S01]  /*ec40*/  HMMA.16816.F32 R60, R12, R34, R60 ;  /* 0x000000220c3c723c */ /* 0x000fe2000000183c */
[----:B------:R-:W1:Y:S07]  /*ec50*/  LDSM.16.M88.4 R32, [R85+0xe900] ;  /* 0x00e900005520783b */ /* 0x000e6e0000000200 */
[----:B----4-:R-:W-:Y:S08]  /*ec60*/  HMMA.16816.F32 R20, R80, R8, R20 ;  /* 0x000000085014723c */ /* 0x010ff00000001814 */
[C---:B---3--:R-:W-:Y:S08]  /*ec70*/  HMMA.16816.F32 R56, R12.reuse, R28, R56 ;  /* 0x0000001c0c38723c */ /* 0x048ff00000001838 */
[----:B------:R-:W-:Y:S01]  /*ec80*/  HMMA.16816.F32 R52, R12, R30, R52 ;  /* 0x0000001e0c34723c */ /* 0x000fe20000001834 */
[----:B------:R-:W-:Y:S07]  /*ec90*/  LDSM.16.M88.4 R28, [R85+0xf100] ;  /* 0x00f10000551c783b */ /* 0x000fee0000000200 */
[----:B------:R-:W-:Y:S01]  /*eca0*/  HMMA.16816.F32 R16, R80, R10, R16 ;  /* 0x0000000a5010723c */ /* 0x000fe20000001810 */
[----:B------:R-:W-:Y:S07]  /*ecb0*/  LDSM.16.M88.4 R8, [R0+0xe100] ;  /* 0x00e100000008783b */ /* 0x000fee0000000200 */
[C---:B------:R-:W-:Y:S08]  /*ecc0*/  HMMA.16816.F32 R48, R12.reuse, R24, R48 ;  /* 0x000000180c30723c */ /* 0x040ff00000001830 */
[----:B------:R-:W-:Y:S01]  /*ecd0*/  HMMA.16816.F32 R44, R12, R26, R44 ;  /* 0x0000001a0c2c723c */ /* 0x000fe2000000182c */
[----:B------:R-:W3:Y:S04]  /*ece0*/  LDSM.16.M88.4 R12, [R184+0x4000] ;  /* 0x00400000b80c783b */ /* 0x000ee80000000200 */
[----:B------:R-:W4:Y:S03]  /*ecf0*/  LDSM.16.M88.4 R24, [R85+0xf900] ;  /* 0x00f900005518783b */ /* 0x000f260000000200 */
[C---:B-----5:R-:W-:Y:S08]  /*ed00*/  HMMA.16816.F32 R64, R80.reuse, R76, R64 ;  /* 0x0000004c5040723c */ /* 0x060ff00000001840 */
[----:B------:R-:W-:Y:S08]  /*ed10*/  HMMA.16816.F32 R60, R80, R78, R60 ;  /* 0x0000004e503c723c */ /* 0x000ff0000000183c */
[----:B--2---:R-:W-:Y:S08]  /*ed20*/  HMMA.16816.F32 R20, R40, R36, R20 ;  /* 0x000000242814723c */ /* 0x004ff00000001814 */
[C---:B------:R-:W-:Y:S08]  /*ed30*/  HMMA.16816.F32 R56, R80.reuse, R72, R56 ;  /* 0x000000485038723c */ /* 0x040ff00000001838 */
[----:B------:R-:W-:Y:S01]  /*ed40*/  HMMA.16816.F32 R52, R80, R74, R52 ;  /* 0x0000004a5034723c */ /* 0x000fe20000001834 */
[----:B------:R-:W2:Y:S07]  /*ed50*/  LDSM.16.M88.4 R72, [R0+0xe900] ;  /* 0x00e900000048783b */ /* 0x000eae0000000200 */
[----:B------:R-:W-:Y:S01]  /*ed60*/  HMMA.16816.F32 R76, R40, R38, R16 ;  /* 0x00000026284c723c */ /* 0x000fe20000001810 */
[----:B------:R-:W-:Y:S04]  /*ed70*/  LDSM.16.M88.4 R36, [R189+0x8000] ;  /* 0x00800000bd24783b */ /* 0x000fe80000000200 */
[----:B------:R-:W5:Y:S03]  /*ed80*/  LDSM.16.M88.4 R16, [R187+0x10100] ;  /* 0x01010000bb10783b */ /* 0x000f660000000200 */
[C---:B------:R-:W-:Y:S08]  /*ed90*/  HMMA.16816.F32 R48, R80.reuse, R68, R48 ;  /* 0x000000445030723c */ /* 0x040ff00000001830 */
[----:B------:R-:W-:Y:S01]  /*eda0*/  HMMA.16816.F32 R44, R80, R70, R44 ;  /* 0x00000046502c723c */ /* 0x000fe2000000182c */
[----:B------:R-:W2:Y:S07]  /*edb0*/  LDSM.16.M88.4 R68, [R0+0xf100] ;  /* 0x00f100000044783b */ /* 0x000eae0000000200 */
[C---:B-1----:R-:W-:Y:S08]  /*edc0*/  HMMA.16816.F32 R64, R40.reuse, R32, R64 ;  /* 0x000000202840723c */ /* 0x042ff00000001840 */
[----:B------:R-:W-:Y:S01]  /*edd0*/  HMMA.16816.F32 R60, R40, R34, R60 ;  /* 0x00000022283c723c */ /* 0x000fe2000000183c */
[----:B------:R-:W-:Y:S07]  /*ede0*/  LDSM.16.M88.4 R32, [R5+0x8000] ;  /* 0x008000000520783b */ /* 0x000fee0000000200 */
[C---:B---3--:R-:W-:Y:S08]  /*edf0*/  HMMA.16816.F32 R20, R12.reuse, R8, R20 ;  /* 0x000000080c14723c */ /* 0x048ff00000001814 */
[----:B------:R-:W-:Y:S01]  /*ee00*/  HMMA.16816.F32 R76, R12, R10, R76 ;  /* 0x0000000a0c4c723c */ /* 0x000fe2000000184c */
[----:B------:R-:W1:Y:S07]  /*ee10*/  LDSM.16.M88.4 R8, [R187+0x10900] ;  /* 0x01090000bb08783b */ /* 0x000e6e0000000200 */
[C---:B------:R-:W-:Y:S08]  /*ee20*/  HMMA.16816.F32 R56, R40.reuse, R28, R56 ;  /* 0x0000001c2838723c */ /* 0x040ff00000001838 */
[C---:B------:R-:W-:Y:S01]  /*ee30*/  HMMA.16816.F32 R52, R40.reuse, R30, R52 ;  /* 0x0000001e2834723c */ /* 0x040fe20000001834 */
[----:B------:R-:W-:Y:S07]  /*ee40*/  LDSM.16.M88.4 R28, [R0+0xf900] ;  /* 0x00f90000001c783b */ /* 0x000fee0000000200 */
[C---:B----4-:R-:W-:Y:S08]  /*ee50*/  HMMA.16816.F32 R48, R40.reuse, R24, R48 ;  /* 0x000000182830723c */ /* 0x050ff00000001830 */
[----:B------:R-:W-:Y:S01]  /*ee60*/  HMMA.16816.F32 R44, R40, R26, R44 ;  /* 0x0000001a282c723c */ /* 0x000fe2000000182c */
[----:B------:R-:W3:Y:S04]  /*ee70*/  LDSM.16.M88.4 R24, [R2+0x10100] ;  /* 0x010100000218783b */ /* 0x000ee80000000200 */
[----:B------:R-:W-:Y:S03]  /*ee80*/  LDSM.16.M88.4 R40, [R185+0x8000] ;  /* 0x00800000b928783b */ /* 0x000fe60000000200 */
[C---:B--2---:R-:W-:Y:S08]  /*ee90*/  HMMA.16816.F32 R64, R12.reuse, R72, R64 ;  /* 0x000000480c40723c */ /* 0x044ff00000001840 */
[----:B------:R-:W-:Y:S01]  /*eea0*/  HMMA.16816.F32 R60, R12, R74, R60 ;  /* 0x0000004a0c3c723c */ /* 0x000fe2000000183c */
[----:B------:R-:W-:Y:S07]  /*eeb0*/  LDSM.16.M88.4 R72, [R187+0x11100] ;  /* 0x01110000bb48783b */ /* 0x000fee0000000200 */
[C---:B-----5:R-:W-:Y:S08]  /*eec0*/  HMMA.16816.F32 R20, R36.reuse, R16, R20 ;  /* 0x000000102414723c */ /* 0x060ff00000001814 */
[----:B------:R-:W-:Y:S01]  /*eed0*/  HMMA.16816.F32 R76, R36, R18, R76 ;  /* 0x00000012244c723c */ /* 0x000fe2000000184c */
[----:B------:R-:W2:Y:S07]  /*eee0*/  LDSM.16.M88.4 R16, [R2+0x10900] ;  /* 0x010900000210783b */ /* 0x000eae0000000200 */
[C---:B------:R-:W-:Y:S08]  /*eef0*/  HMMA.16816.F32 R56, R12.reuse, R68, R56 ;  /* 0x000000440c38723c */ /* 0x040ff00000001838 */
[----:B------:R-:W-:Y:S01]  /*ef00*/  HMMA.16816.F32 R68, R12, R70, R52 ;  /* 0x000000460c44723c */ /* 0x000fe20000001834 */
[----:B------:R-:W4:Y:S07]  /*ef10*/  LDSM.16.M88.4 R52, [R85+0x10100] ;  /* 0x010100005534783b */ /* 0x000f2e0000000200 */
[C---:B-1----:R-:W-:Y:S08]  /*ef20*/  HMMA.16816.F32 R64, R36.reuse, R8, R64 ;  /* 0x000000082440723c */ /* 0x042ff00000001840 */
[----:B------:R-:W-:Y:S01]  /*ef30*/  HMMA.16816.F32 R60, R36, R10, R60 ;  /* 0x0000000a243c723c */ /* 0x000fe2000000183c */
[----:B------:R-:W1:Y:S07]  /*ef40*/  LDSM.16.M88.4 R8, [R85+0x10900] ;  /* 0x010900005508783b */ /* 0x000e6e0000000200 */
[C---:B---3--:R-:W-:Y:S08]  /*ef50*/  HMMA.16816.F32 R20, R32.reuse, R24, R20 ;  /* 0x000000182014723c */ /* 0x048ff00000001814 */
[----:B------:R-:W-:Y:S01]  /*ef60*/  HMMA.16816.F32 R76, R32, R26, R76 ;  /* 0x0000001a204c723c */ /* 0x000fe2000000184c */
[----:B------:R-:W-:Y:S07]  /*ef70*/  LDSM.16.M88.4 R24, [R187+0x11900] ;  /* 0x01190000bb18783b */ /* 0x000fee0000000200 */
[C---:B------:R-:W-:Y:S08]  /*ef80*/  HMMA.16816.F32 R48, R12.reuse, R28, R48 ;  /* 0x0000001c0c30723c */ /* 0x040ff00000001830 */
[----:B------:R-:W-:Y:S01]  /*ef90*/  HMMA.16816.F32 R44, R12, R30, R44 ;  /* 0x0000001e0c2c723c */ /* 0x000fe2000000182c */
[----:B------:R-:W-:Y:S04]  /*efa0*/  LDSM.16.M88.4 R12, [R184+0x8000] ;  /* 0x00800000b80c783b */ /* 0x000fe80000000200 */
[----:B------:R-:W3:Y:S03]  /*efb0*/  LDSM.16.M88.4 R28, [R0+0x10100] ;  /* 0x01010000001c783b */ /* 0x000ee60000000200 */
[C---:B--2---:R-:W-:Y:S08]  /*efc0*/  HMMA.16816.F32 R64, R32.reuse, R16, R64 ;  /* 0x000000102040723c */ /* 0x044ff00000001840 */
[----:B------:R-:W-:Y:S01]  /*efd0*/  HMMA.16816.F32 R60, R32, R18, R60 ;  /* 0x00000012203c723c */ /* 0x000fe2000000183c */
[----:B------:R-:W2:Y:S07]  /*efe0*/  LDSM.16.M88.4 R16, [R2+0x11100] ;  /* 0x011100000210783b */ /* 0x000eae0000000200 */
[C---:B----4-:R-:W-:Y:S08]  /*eff0*/  HMMA.16816.F32 R20, R40.reuse, R52, R20 ;  /* 0x000000342814723c */ /* 0x050ff00000001814 */
[----:B------:R-:W-:Y:S01]  /*f000*/  HMMA.16816.F32 R76, R40, R54, R76 ;  /* 0x00000036284c723c */ /* 0x000fe2000000184c */
[----:B------:R-:W-:Y:S07]  /*f010*/  LDSM.16.M88.4 R52, [R0+0x10900] ;  /* 0x010900000034783b */ /* 0x000fee0000000200 */
[----:B------:R-:W-:Y:S08]  /*f020*/  HMMA.16816.F32 R56, R36, R72, R56 ;  /* 0x000000482438723c */ /* 0x000ff00000001838 */
[C---:B-1----:R-:W-:Y:S08]  /*f030*/  HMMA.16816.F32 R64, R40.reuse, R8, R64 ;  /* 0x000000082840723c */ /* 0x042ff00000001840 */
[----:B------:R-:W-:Y:S01]  /*f040*/  HMMA.16816.F32 R60, R40, R10, R60 ;  /* 0x0000000a283c723c */ /* 0x000fe2000000183c */
[----:B------:R-:W1:Y:S07]  /*f050*/  LDSM.16.M88.4 R8, [R85+0x11100] ;  /* 0x011100005508783b */ /* 0x000e6e0000000200 */
[----:B---3--:R-:W-:Y:S08]  /*f060*/  HMMA.16816.F32 R20, R12, R28, R20 ;  /* 0x0000001c0c14723c */ /* 0x008ff00000001814 */
[----:B------:R-:W-:Y:S08]  /*f070*/  HMMA.16816.F32 R68, R36, R74, R68 ;  /* 0x0000004a2444723c */ /* 0x000ff00000001844 */
[----:B------:R-:W-:Y:S01]  /*f080*/  HMMA.16816.F32 R76, R12, R30, R76 ;  /* 0x0000001e0c4c723c */ /* 0x000fe2000000184c */
[----:B------:R3:W4:Y:S07]  /*f090*/  LDSM.16.M88.4 R28, [R2+0x11900] ;  /* 0x01190000021c783b */ /* 0x00072e0000000200 */
[----:B--2---:R-:W-:Y:S01]  /*f0a0*/  HMMA.16816.F32 R56, R32, R16, R56 ;  /* 0x000000102038723c */ /* 0x004fe20000001838 */
[----:B------:R-:W-:-:S02]  /*f0b0*/  FMUL.FTZ R21, R21, c[0x0][0x320] ;  /* 0x0000c80015157a20 */ /* 0x000fc40000410000 */
[----:B------:R-:W-:Y:S02]  /*f0c0*/  FMUL.FTZ R22, R22, c[0x0][0x320] ;  /* 0x0000c80016167a20 */ /* 0x000fe40000410000 */
[----:B------:R-:W-:-:S03]  /*f0d0*/  FMUL.FTZ R5, R20, c[0x0][0x320] ;  /* 0x0000c80014057a20 */ /* 0x000fc60000410000 */
[C---:B------:R-:W-:Y:S01]  /*f0e0*/  HMMA.16816.F32 R48, R36.reuse, R24, R48 ;  /* 0x000000182430723c */ /* 0x040fe20000001830 */
[----:B------:R-:W-:Y:S07]  /*f0f0*/  MUFU.TANH R25, R21 ;  /* 0x0000001500197308 */ /* 0x000fee0000002400 */
[----:B------:R-:W-:Y:S01]  /*f100*/  HMMA.16816.F32 R44, R36, R26, R44 ;  /* 0x0000001a242c723c */ /* 0x000fe2000000182c */
[----:B------:R2:W-:Y:S01]  /*f110*/  MUFU.TANH R24, R22 ;  /* 0x0000001600187308 */ /* 0x0005e20000002400 */
[----:B---3--:R-:W-:-:S05]  /*f120*/  FMUL.FTZ R2, R78, c[0x0][0x320] ;  /* 0x0000c8004e027a20 */ /* 0x008fca0000410000 */
[----:B------:R-:W-:Y:S01]  /*f130*/  FMUL.FTZ R37, R23, c[0x0][0x320] ;  /* 0x0000c80017257a20 */ /* 0x000fe20000410000 */
[----:B------:R-:W-:Y:S01]  /*f140*/  HMMA.16816.F32 R68, R32, R18, R68 ;  /* 0x000000122044723c */ /* 0x000fe20000001844 */
[----:B------:R-:W3:Y:S01]  /*f150*/  LDSM.16.M88.4 R16, [R0+0x11100] ;  /* 0x011100000010783b */ /* 0x000ee20000000200 */
[----:B------:R-:W-:Y:S01]  /*f160*/  SHF.R.S32.HI R39, RZ, 0x1f, R86 ;  /* 0x0000001fff277819 */ /* 0x000fe20000011456 */
[----:B------:R-:W-:Y:S01]  /*f170*/  FMUL.FTZ R26, R76, c[0x0][0x320] ;  /* 0x0000c8004c1a7a20 */ /* 0x000fe20000410000 */
[----:B------:R-:W5:Y:S01]  /*f180*/  MUFU.TANH R5, R5 ;  /* 0x0000000500057308 */ /* 0x000f620000002400 */
[----:B------:R-:W-:Y:S01]  /*f190*/  FMUL.FTZ R27, R77, c[0x0][0x320] ;  /* 0x0000c8004d1b7a20 */ /* 0x000fe20000410000 */
[----:B------:R-:W-:Y:S01]  /*f1a0*/  LEA.HI R39, R39, R86, RZ, 0x3 ;  /* 0x0000005627277211 */ /* 0x000fe200078f18ff */
[----:B------:R-:W-:Y:S01]  /*f1b0*/  FMUL.FTZ R36, R79, c[0x0][0x320] ;  /* 0x0000c8004f247a20 */ /* 0x000fe20000410000 */
[----:B-1----:R-:W-:Y:S01]  /*f1c0*/  HMMA.16816.F32 R56, R40, R8, R56 ;  /* 0x000000082838723c */ /* 0x002fe20000001838 */
[----:B--2---:R-:W1:Y:S01]  /*f1d0*/  LDSM.16.M88.4 R20, [R85+0x11900] ;  /* 0x011900005514783b */ /* 0x004e620000000200 */
[----:B------:R-:W-:-:S02]  /*f1e0*/  LOP3.LUT R39, R39, 0xffffff8, RZ, 0xc0, !PT ;  /* 0x0ffffff827277812 */ /* 0x000fc400078ec0ff */
[----:B------:R-:W2:Y:S03]  /*f1f0*/  MUFU.TANH R26, R26 ;  /* 0x0000001a001a7308 */ /* 0x000ea60000002400 */
[----:B------:R-:W-:Y:S01]  /*f200*/  LOP3.LUT R9, R6, 0xffffffe0, RZ, 0xc0, !PT ;  /* 0xffffffe006097812 */ /* 0x000fe200078ec0ff */
[----:B----4-:R-:W-:Y:S01]  /*f210*/  HMMA.16816.F32 R48, R32, R28, R48 ;  /* 0x0000001c2030723c */ /* 0x010fe20000001830 */
[----:B------:R-:W-:-:S03]  /*f220*/  IMAD.IADD R39, R86, 0x1, -R39 ;  /* 0x0000000156277824 */ /* 0x000fc600078e0a27 */
[C---:B------:R-:W-:Y:S01]  /*f230*/  IMAD.IADD R6, R84.reuse, 0x1, -R9 ;  /* 0x0000000154067824 */ /* 0x040fe200078e0a09 */
[----:B------:R-:W4:Y:S01]  /*f240*/  MUFU.TANH R27, R27 ;  /* 0x0000001b001b7308 */ /* 0x000f220000002400 */
[----:B------:R-:W-:Y:S02]  /*f250*/  IMAD.IADD R84, R84, 0x1, -R7 ;  /* 0x0000000154547824 */ /* 0x000fe400078e0a07 */
[----:B------:R-:W-:Y:S05]  /*f260*/  HMMA.16816.F32 R44, R32, R30, R44 ;  /* 0x0000001e202c723c */ /* 0x000fea000000182c */
[----:B------:R-:W-:Y:S02]  /*f270*/  MUFU.TANH R37, R37 ;  /* 0x0000002500257308 */ /* 0x000fe40000002400 */
[----:B------:R-:W-:Y:S01]  /*f280*/  SHF.R.S32.HI R33, RZ, 0x1f, R6 ;  /* 0x0000001fff217819 */ /* 0x000fe20000011406 */
[----:B------:R-:W-:Y:S01]  /*f290*/  HMMA.16816.F32 R68, R40, R10, R68 ;  /* 0x0000000a2844723c */ /* 0x000fe20000001844 */
[----:B------:R-:W-:Y:S01]  /*f2a0*/  LEA.HI R35, R84, R84, RZ, 0x1 ;  /* 0x0000005454237211 */ /* 0x000fe200078f08ff */
[----:B------:R-:W2:Y:S01]  /*f2b0*/  LDSM.16.M88.4 R8, [R0+0x11900] ;  /* 0x011900000008783b */ /* 0x000ea20000000200 */
[----:B------:R-:W-:Y:S01]  /*f2c0*/  LEA.HI R33, R33, R6, RZ, 0x2 ;  /* 0x0000000621217211 */ /* 0x000fe200078f10ff */
[----:B------:R-:W-:-:S04]  /*f2d0*/  DEPBAR.LE SB0, 0x2 ;  /* 0x000080800000791a */ /* 0x000fc80000000000 */
[----:B------:R-:W-:Y:S01]  /*f2e0*/  LEA.HI.SX32 R32, R33, R92, 0x1e ;  /* 0x0000005c21207211 */ /* 0x000fe200078ff2ff */
[----:B---3--:R-:W-:Y:S01]  /*f2f0*/  HMMA.16816.F32 R56, R12, R16, R56 ;  /* 0x000000100c38723c */ /* 0x008fe20000001838 */
[----:B------:R-:W-:Y:S01]  /*f300*/  LOP3.LUT R35, R35, 0x1ffffffe, RZ, 0xc0, !PT ;  /* 0x1ffffffe23237812 */ /* 0x000fe200078ec0ff */
[----:B------:R-:W-:Y:S01]  /*f310*/  MUFU.TANH R2, R2 ;  /* 0x0000000200027308 */ /* 0x000fe20000002400 */
[----:B------:R-:W-:Y:S01]  /*f320*/  LOP3.LUT R33, R33, 0x7ffffffc, RZ, 0xc0, !PT ;  /* 0x7ffffffc21217812 */ /* 0x000fe200078ec0ff */
[----:B------:R-:W-:Y:S01]  /*f330*/  IMAD R32, R39, 0x10, R32 ;  /* 0x0000001027207824 */ /* 0x000fe200078e0220 */
[----:B------:R-:W-:Y:S01]  /*f340*/  BAR.SYNC.DEFER_BLOCKING 0x0 ;  /* 0x0000000000007b1d */ /* 0x000fe20000010000 */
[----:B------:R-:W-:Y:S02]  /*f350*/  IMAD.IADD R35, R84, 0x1, -R35 ;  /* 0x0000000154237824 */ /* 0x000fe400078e0a23 */
[----:B-1----:R-:W-:Y:S01]  /*f360*/  HMMA.16816.F32 R48, R40, R20, R48 ;  /* 0x000000142830723c */ /* 0x002fe20000001830 */
[----:B------:R-:W-:-:S02]  /*f370*/  IMAD.IADD R222, R6, 0x1, -R33 ;  /* 0x0000000106de7824 */ /* 0x000fc400078e0a21 */
[----:B------:R-:W-:Y:S01]  /*f380*/  IMAD R220, R35, 0x8, R32 ;  /* 0x0000000823dc7824 */ /* 0x000fe200078e0220 */
[----:B------:R-:W-:Y:S01]  /*f390*/  MUFU.TANH R36, R36 ;  /* 0x0000002400247308 */ /* 0x000fe20000002400 */
[----:B------:R-:W-:Y:S02]  /*f3a0*/  IMAD.SHL.U32 R222, R222, 0x2, RZ ;  /* 0x00000002dede7824 */ /* 0x000fe400078e00ff */
[----:B------:R-:W-:Y:S01]  /*f3b0*/  @P3 IMAD.HI.U32 R17, R220, c[0x0][0x2c8], RZ ;  /* 0x0000b200dc113a27 */ /* 0x000fe200078e00ff */
[----:B------:R-:W-:Y:S03]  /*f3c0*/  HMMA.16816.F32 R68, R12, R18, R68 ;  /* 0x000000120c44723c */ /* 0x000fe60000001844 */
[----:B------:R-:W-:Y:S01]  /*f3d0*/  IMAD.MOV.U32 R20, RZ, RZ, R220 ;  /* 0x000000ffff147224 */ /* 0x000fe200078e00dc */
[----:B------:R-:W-:-:S04]  /*f3e0*/  @P3 SHF.R.U32.HI R20, RZ, c[0x0][0x2cc], R17 ;  /* 0x0000b300ff143a19 */ /* 0x000fc80000011611 */
[----:B------:R-:W-:Y:S01]  /*f3f0*/  HMMA.16816.F32 R64, R12, R52, R64 ;  /* 0x000000340c40723c */ /* 0x000fe20000001840 */
[----:B------:R-:W1:Y:S01]  /*f400*/  SHFL.IDX PT, R18, R20, RZ, 0x1c1f ;  /* 0x001c1fff14127589 */ /* 0x000e6200000e0000 */
[----:B------:R-:W-:Y:S02]  /*f410*/  FMUL.FTZ R56, R56, c[0x0][0x320] ;  /* 0x0000c80038387a20 */ /* 0x000fe40000410000 */
[----:B------:R-:W-:Y:S01]  /*f420*/  FMUL.FTZ R57, R57, c[0x0][0x320] ;  /* 0x0000c80039397a20 */ /* 0x000fe20000410000 */
[----:B------:R-:W3:Y:S01]  /*f430*/  SHFL.IDX PT, R19, R20, 0x1, 0x1c1f ;  /* 0x003c1f0014137f89 */ /* 0x000ee200000e0000 */
[----:B------:R-:W-:Y:S01]  /*f440*/  MUFU.TANH R224, R56 ;  /* 0x0000003800e07308 */ /* 0x000fe20000002400 */
[----:B------:R-:W-:Y:S01]  /*f450*/  FMUL.FTZ R58, R58, c[0x0][0x320] ;  /* 0x0000c8003a3a7a20 */ /* 0x000fe20000410000 */
[----:B------:R-:W-:Y:S01]  /*f460*/  HMMA.16816.F32 R44, R40, R22, R44 ;  /* 0x00000016282c723c */ /* 0x000fe2000000182c */
[----:B------:R-:W-:Y:S01]  /*f470*/  FMUL.FTZ R59, R59, c[0x0][0x320] ;  /* 0x0000c8003b3b7a20 */ /* 0x000fe20000410000 */
[----:B------:R-:W-:Y:S04]  /*f480*/  LDSM.16.MT88.4 R124, [R135+0x100] ;  /* 0x00010000877c783b */ /* 0x000fe80000004200 */
[----:B------:R-:W-:Y:S01]  /*f490*/  MUFU.TANH R168, R57 ;  /* 0x0000003900a87308 */ /* 0x000fe20000002400 */
[----:B------:R-:W-:Y:S01]  /*f4a0*/  IMAD.MOV.U32 R22, RZ, RZ, -0x40 ;  /* 0xffffffc0ff167424 */ /* 0x000fe200078e00ff */
[----:B------:R-:W-:Y:S01]  /*f4b0*/  HMMA.16816.F32 R60, R12, R54, R60 ;  /* 0x000000360c3c723c */ /* 0x000fe2000000183c */
[----:B------:R-:W-:Y:S01]  /*f4c0*/  FMUL.FTZ R68, R68, c[0x0][0x320] ;  /* 0x0000c80044447a20 */ /* 0x000fe20000410000 */
[----:B------:R-:W-:Y:S01]  /*f4d0*/  LDSM.16.MT88.4 R116, [R173+0x100] ;  /* 0x00010000ad74783b */ /* 0x000fe20000004200 */
[----:B------:R-:W-:-:S02]  /*f4e0*/  IMAD R22, R87, R22, 0x1 ;  /* 0x0000000157167424 */ /* 0x000fc400078e0216 */
[--C-:B------:R-:W-:Y:S01]  /*f4f0*/  IMAD R87, R87, -0x40, R215.reuse ;  /* 0xffffffc057577824 */ /* 0x100fe200078e02d7 */
[----:B------:R-:W-:Y:S01]  /*f500*/  MUFU.TANH R170, R68 ;  /* 0x0000004400aa7308 */ /* 0x000fe20000002400 */
[----:B------:R-:W-:Y:S01]  /*f510*/  FMUL.FTZ R69, R69, c[0x0][0x320] ;  /* 0x0000c80045457a20 */ /* 0x000fe20000410000 */
[C---:B--2---:R-:W-:Y:S01]  /*f520*/  HMMA.16816.F32 R48, R12.reuse, R8, R48 ;  /* 0x000000080c30723c */ /* 0x044fe20000001830 */
[----:B------:R-:W-:Y:S01]  /*f530*/  FMUL.FTZ R28, R64, c[0x0][0x320] ;  /* 0x0000c800401c7a20 */ /* 0x000fe20000410000 */
[----:B------:R-:W-:Y:S01]  /*f540*/  LDSM.16.MT88.4 R108, [R134+0x100] ;  /* 0x00010000866c783b */ /* 0x000fe20000004200 */
[----:B------:R-:W-:Y:S02]  /*f550*/  FMUL.FTZ R29, R65, c[0x0][0x320] ;  /* 0x0000c800411d7a20 */ /* 0x000fe40000410000 */
[----:B------:R-:W-:Y:S01]  /*f560*/  FMUL.FTZ R16, R66, c[0x0][0x320] ;  /* 0x0000c80042107a20 */ /* 0x000fe20000410000 */
[----:B------:R-:W-:Y:S01]  /*f570*/  MUFU.TANH R214, R69 ;  /* 0x0000004500d67308 */ /* 0x000fe20000002400 */
[----:B------:R-:W-:Y:S01]  /*f580*/  IADD3 R9, -R222, R22, R215 ;  /* 0x00000016de097210 */ /* 0x000fe20007ffe1d7 */
[----:B------:R-:W-:Y:S01]  /*f590*/  HMMA.16816.F32 R44, R12, R10, R44 ;  /* 0x0000000a0c2c723c */ /* 0x000fe2000000182c */
[----:B------:R-:W-:Y:S01]  /*f5a0*/  FMUL.FTZ R17, R67, c[0x0][0x320] ;  /* 0x0000c80043117a20 */ /* 0x000fe20000410000 */
[----:B------:R-:W-:Y:S01]  /*f5b0*/  LDSM.16.MT88.4 R100, [R4+0x100] ;  /* 0x000100000464783b */ /* 0x000fe20000004200 */
[----:B------:R-:W-:-:S02]  /*f5c0*/  FMUL.FTZ R70, R70, c[0x0][0x320] ;  /* 0x0000c80046467a20 */ /* 0x000fc40000410000 */
[----:B------:R-:W-:Y:S01]  /*f5d0*/  IMAD.IADD R6, R9, 0x1, -R218 ;  /* 0x0000000109067824 */ /* 0x000fe200078e0ada */
[----:B------:R-:W2:Y:S01]  /*f5e0*/  MUFU.TANH R28, R28 ;  /* 0x0000001c001c7308 */ /* 0x000ea20000002400 */
[----:B------:R-:W-:Y:S01]  /*f5f0*/  IMAD.IADD R9, R87, 0x1, -R222 ;  /* 0x0000000157097824 */ /* 0x000fe200078e0ade */
[----:B------:R-:W-:Y:S01]  /*f600*/  LDSM.16.MT88.4 R64, [R165+0x2100] ;  /* 0x00210000a540783b */ /* 0x000fe20000004200 */
[----:B-1----:R-:W-:Y:S02]  /*f610*/  IMAD.IADD R8, R6, 0x1, R18 ;  /* 0x0000000106087824 */ /* 0x002fe400078e0212 */
[----:B------:R-:W-:Y:S01]  /*f620*/  FMUL.FTZ R30, R60, c[0x0][0x320] ;  /* 0x0000c8003c1e7a20 */ /* 0x000fe20000410000 */
[----:B------:R-:W-:Y:S01]  /*f630*/  LDSM.16.MT88.4 R40, [R135+0x2100] ;  /* 0x002100008728783b */ /* 0x000fe20000004200 */
[----:B------:R-:W-:Y:S01]  /*f640*/  FMUL.FTZ R31, R61, c[0x0][0x320] ;  /* 0x0000c8003d1f7a20 */ /* 0x000fe20000410000 */
[----:B------:R-:W-:Y:S01]  /*f650*/  IMNMX R8, R9, R8, PT ;  /* 0x0000000809087217 */ /* 0x000fe20003800200 */
[----:B------:R-:W1:Y:S01]  /*f660*/  MUFU.TANH R29, R29 ;  /* 0x0000001d001d7308 */ /* 0x000e620000002400 */
[----:B---3--:R-:W-:Y:S01]  /*f670*/  IMAD.IADD R6, R6, 0x1, R19 ;  /* 0x0000000106067824 */ /* 0x008fe200078e0213 */
[----:B------:R-:W-:Y:S01]  /*f680*/  LDSM.16.MT88.4 R72, [R135+0x4100] ;  /* 0x004100008748783b */ /* 0x000fe20000004200 */
[----:B------:R-:W-:Y:S01]  /*f690*/  ISETP.GT.AND P0, PT, R8, RZ, PT ;  /* 0x000000ff0800720c */ /* 0x000fe20003f04270 */
[----:B------:R-:W-:Y:S01]  /*f6a0*/  FMUL.FTZ R48, R48, c[0x0][0x320] ;  /* 0x0000c80030307a20 */ /* 0x000fe20000410000 */
[C---:B------:R-:W-:Y:S01]  /*f6b0*/  ISETP.GT.AND P1, PT, R8.reuse, 0x1, PT ;  /* 0x000000010800780c */ /* 0x040fe20003f24270 */
[----:B------:R-:W-:Y:S01]  /*f6c0*/  FMUL.FTZ R49, R49, c[0x0][0x320] ;  /* 0x0000c80031317a20 */ /* 0x000fe20000410000 */
[----:B-----5:R-:W-:Y:S01]  /*f6d0*/  FSEL R5, R5, -INF , P0 ;  /* 0xff80000005057808 */ /* 0x020fe20000000000 */
[----:B------:R-:W3:Y:S01]  /*f6e0*/  MUFU.TANH R30, R30 ;  /* 0x0000001e001e7308 */ /* 0x000ee20000002400 */
[----:B------:R-:W-:Y:S01]  /*f6f0*/  ISETP.GT.AND P0, PT, R8, 0x8, PT ;  /* 0x000000080800780c */ /* 0x000fe20003f04270 */
[----:B------:R-:W-:Y:S01]  /*f700*/  FMUL.FTZ R44, R44, c[0x0][0x320] ;  /* 0x0000c8002c2c7a20 */ /* 0x000fe20000410000 */
[----:B------:R-:W-:Y:S01]  /*f710*/  FSEL R32, R25, -INF , P1 ;  /* 0xff80000019207808 */ /* 0x000fe20000800000 */
[----:B------:R-:W-:Y:S01]  /*f720*/  FMUL.FTZ R45, R45, c[0x0][0x320] ;  /* 0x0000c8002d2d7a20 */ /* 0x000fe20000410000 */
[----:B------:R-:W-:Y:S01]  /*f730*/  ISETP.GT.AND P1, PT, R8, 0x9, PT ;  /* 0x000000090800780c */ /* 0x000fe20003f24270 */
[----:B------:R-:W-:Y:S01]  /*f740*/  FMUL.FTZ R7, R62, c[0x0][0x320] ;  /* 0x0000c8003e077a20 */ /* 0x000fe20000410000 */
[----:B------:R-:W-:Y:S01]  /*f750*/  FSEL R26, R26, -INF , P0 ;  /* 0xff8000001a1a7808 */ /* 0x000fe20000000000 */
[----:B------:R-:W5:Y:S01]  /*f760*/  MUFU.TANH R31, R31 ;  /* 0x0000001f001f7308 */ /* 0x000f620000002400 */
[C---:B------:R-:W-:Y:S01]  /*f770*/  ISETP.GT.AND P0, PT, R8.reuse, 0x10, PT ;  /* 0x000000100800780c */ /* 0x040fe20003f04270 */
[----:B------:R-:W-:Y:S01]  /*f780*/  FMUL.FTZ R0, R63, c[0x0][0x320] ;  /* 0x0000c8003f007a20 */ /* 0x000fe20000410000 */
[----:B----4-:R-:W-:Y:S01]  /*f790*/  FSEL R22, R27, -INF , P1 ;  /* 0xff8000001b167808 */ /* 0x010fe20000800000 */
[----:B------:R-:W-:Y:S01]  /*f7a0*/  FMUL.FTZ R71, R71, c[0x0][0x320] ;  /* 0x0000c80047477a20 */ /* 0x000fe20000410000 */
[----:B------:R-:W-:Y:S01]  /*f7b0*/  ISETP.GT.AND P1, PT, R8, 0x11, PT ;  /* 0x000000110800780c */ /* 0x000fe20003f24270 */
[----:B------:R-:W-:Y:S01]  /*f7c0*/  FMUL.FTZ R50, R50, c[0x0][0x320] ;  /* 0x0000c80032327a20 */ /* 0x000fe20000410000 */
[----:B------:R-:W-:Y:S01]  /*f7d0*/  IMNMX R9, R9, R6, PT ;  /* 0x0000000609097217 */ /* 0x000fe20003800200 */
[----:B------:R-:W4:Y:S01]  /*f7e0*/  MUFU.TANH R192, R48 ;  /* 0x0000003000c07308 */ /* 0x000f220000002400 */
[----:B--2---:R-:W-:Y:S01]  /*f7f0*/  FSEL R20, R28, -INF , P0 ;  /* 0xff8000001c147808 */ /* 0x004fe20000000000 */
[----:B------:R-:W-:Y:S01]  /*f800*/  FMUL.FTZ R51, R51, c[0x0][0x320] ;  /* 0x0000c80033337a20 */ /* 0x000fe20000410000 */
[----:B------:R-:W-:Y:S01]  /*f810*/  ISETP.GT.AND P0, PT, R8, 0x18, PT ;  /* 0x000000180800780c */ /* 0x000fe20003f04270 */
[----:B------:R-:W-:Y:S01]  /*f820*/  FMUL.FTZ R46, R46, c[0x0][0x320] ;  /* 0x0000c8002e2e7a20 */ /* 0x000fe20000410000 */
[----:B-1----:R-:W-:Y:S01]  /*f830*/  FSEL R6, R29, -INF , P1 ;  /* 0xff8000001d067808 */ /* 0x002fe20000800000 */
[----:B------:R-:W-:Y:S01]  /*f840*/  FMUL.FTZ R47, R47, c[0x0][0x320] ;  /* 0x0000c8002f2f7a20 */ /* 0x000fe20000410000 */
[----:B------:R-:W-:Y:S01]  /*f850*/  ISETP.GT.AND P1, PT, R8, 0x19, PT ;  /* 0x000000190800780c */ /* 0x000fe20003f24270 */
[----:B------:R-:W1:Y:S01]  /*f860*/  MUFU.TANH R190, R49 ;  /* 0x0000003100be7308 */ /* 0x000e620000002400 */
[----:B---3--:R-:W-:Y:S01]  /*f870*/  FSEL R18, R30, -INF , P0 ;  /* 0xff8000001e127808 */ /* 0x008fe20000000000 */
[----:B------:R-:W-:Y:S01]  /*f880*/  LDSM.16.MT88.4 R80, [R173+0x4100] ;  /* 0x00410000ad50783b */ /* 0x000fe20000004200 */
[----:B------:R-:W-:-:S02]  /*f890*/  ISETP.GT.AND P0, PT, R8, 0x20, PT ;  /* 0x000000200800780c */ /* 0x000fc40003f04270 */
[----:B-----5:R-:W-:Y:S01]  /*f8a0*/  FSEL R14, R31, -INF , P1 ;  /* 0xff8000001f0e7808 */ /* 0x020fe20000800000 */
[----:B------:R-:W-:Y:S01]  /*f8b0*/  LDSM.16.MT88.4 R88, [R134+0x4100] ;  /* 0x004100008658783b */ /* 0x000fe20000004200 */
[----:B------:R-:W-:Y:S01]  /*f8c0*/  ISETP.GT.AND P1, PT, R8, 0x21, PT ;  /* 0x000000210800780c */ /* 0x000fe20003f24270 */
[----:B------:R-:W2:Y:S01]  /*f8d0*/  MUFU.TANH R182, R44 ;  /* 0x0000002c00b67308 */ /* 0x000ea20000002400 */
[----:B------:R-:W-:Y:S01]  /*f8e0*/  FSEL R224, R224, -INF , P0 ;  /* 0xff800000e0e07808 */ /* 0x000fe20000000000 */
[----:B------:R-:W-:Y:S01]  /*f8f0*/  LDSM.16.MT88.4 R144, [R135+0x900] ;  /* 0x000900008790783b */ /* 0x000fe20000004200 */
[----:B------:R-:W-:Y:S02]  /*f900*/  ISETP.GT.AND P0, PT, R8, 0x28, PT ;  /* 0x000000280800780c */ /* 0x000fe40003f04270 */
[----:B------:R-:W-:Y:S01]  /*f910*/  FSEL R168, R168, -INF , P1 ;  /* 0xff800000a8a87808 */ /* 0x000fe20000800000 */
[----:B------:R-:W-:Y:S01]  /*f920*/  LDSM.16.MT88.4 R140, [R173+0x900] ;  /* 0x00090000ad8c783b */ /* 0x000fe20000004200 */
[----:B------:R-:W-:Y:S01]  /*f930*/  ISETP.GT.AND P1, PT, R8, 0x29, PT ;  /* 0x000000290800780c */ /* 0x000fe20003f24270 */
[----:B------:R-:W3:Y:S01]  /*f940*/  MUFU.TANH R180, R45 ;  /* 0x0000002d00b47308 */ /* 0x000ee20000002400 */
[----:B------:R-:W-:Y:S01]  /*f950*/  FSEL R170, R170, -INF , P0 ;  /* 0xff800000aaaa7808 */ /* 0x000fe20000000000 */
[----:B------:R-:W-:Y:S01]  /*f960*/  LDSM.16.MT88.4 R136, [R134+0x900] ;  /* 0x000900008688783b */ /* 0x000fe20000004200 */
[----:B------:R-:W-:-:S02]  /*f970*/  ISETP.GT.AND P0, PT, R8, 0x30, PT ;  /* 0x000000300800780c */ /* 0x000fc40003f04270 */
[----:B------:R-:W-:Y:S02]  /*f980*/  FSEL R214, R214, -INF , P1 ;  /* 0xff800000d6d67808 */ /* 0x000fe40000800000 */
[----:B------:R-:W-:Y:S01]  /*f990*/  ISETP.GT.AND P1, PT, R8, 0x31, PT ;  /* 0x000000310800780c */ /* 0x000fe20003f24270 */
[----:B------:R-:W5:Y:S01]  /*f9a0*/  MUFU.TANH R16, R16 ;  /* 0x0000001000107308 */ /* 0x000f620000002400 */
[----:B----4-:R-:W-:Y:S02]  /*f9b0*/  FSEL R192, R192, -INF , P0 ;  /* 0xff800000c0c07808 */ /* 0x010fe40000000000 */
[----:B------:R-:W-:Y:S02]  /*f9c0*/  ISETP.GT.AND P0, PT, R8, 0x38, PT ;  /* 0x000000380800780c */ /* 0x000fe40003f04270 */
[----:B-1----:R-:W-:Y:S02]  /*f9d0*/  FSEL R190, R190, -INF , P1 ;  /* 0xff800000bebe7808 */ /* 0x002fe40000800000 */
[----:B------:R-:W-:Y:S01]  /*f9e0*/  ISETP.GT.AND P1, PT, R8, 0x39, PT ;  /* 0x000000390800780c */ /* 0x000fe20003f24270 */
[----:B------:R-:W1:Y:S01]  /*f9f0*/  MUFU.TANH R17, R17 ;  /* 0x0000001100117308 */ /* 0x000e620000002400 */
[----:B--2---:R-:W-:-:S02]  /*fa00*/  FSEL R182, R182, -INF , P0 ;  /* 0xff800000b6b67808 */ /* 0x004fc40000000000 */
[C---:B------:R-:W-:Y:S02]  /*fa10*/  ISETP.GT.AND P0, PT, R9.reuse, RZ, PT ;  /* 0x000000ff0900720c */ /* 0x040fe40003f04270 */
[----:B---3--:R-:W-:Y:S02]  /*fa20*/  FSEL R180, R180, -INF , P1 ;  /* 0xff800000b4b47808 */ /* 0x008fe40000800000 */
[----:B------:R-:W-:Y:S01]  /*fa30*/  ISETP.GT.AND P1, PT, R9, 0x1, PT ;  /* 0x000000010900780c */ /* 0x000fe20003f24270 */
[----:B------:R-:W2:Y:S01]  /*fa40*/  MUFU.TANH R7, R7 ;  /* 0x0000000700077308 */ /* 0x000ea20000002400 */
[----:B------:R-:W-:Y:S02]  /*fa50*/  FMNMX.FTZ R15, R5, R32, !PT ;  /* 0x00000020050f7209 */ /* 0x000fe40007810000 */
[----:B------:R-:W-:Y:S02]  /*fa60*/  FSEL R11, R24, -INF , P0 ;  /* 0xff800000180b7808 */ /* 0x000fe40000000000 */
[----:B------:R-:W-:-:S02]  /*fa70*/  ISETP.GT.AND P0, PT, R9, 0x8, PT ;  /* 0x000000080900780c */ /* 0x000fc40003f04270 */
[----:B------:R-:W-:Y:S01]  /*fa80*/  FSEL R28, R37, -INF , P1 ;  /* 0xff800000251c7808 */ /* 0x000fe20000800000 */
[----:B------:R-:W3:Y:S01]  /*fa90*/  MUFU.TANH R0, R0 ;  /* 0x0000000000007308 */ /* 0x000ee20000002400 */
[----:B------:R-:W-:Y:S02]  /*faa0*/  FMNMX.FTZ R15, R26, R15, !PT ;  /* 0x0000000f1a0f7209 */ /* 0x000fe40007810000 */
[----:B------:R-:W-:Y:S02]  /*fab0*/  ISETP.GT.AND P1, PT, R9, 0x9, PT ;  /* 0x000000090900780c */ /* 0x000fe40003f24270 */
[----:B------:R-:W-:Y:S02]  /*fac0*/  FSEL R24, R2, -INF , P0 ;  /* 0xff80000002187808 */ /* 0x000fe40000000000 */
[----:B------:R-:W-:Y:S01]  /*fad0*/  FMNMX.FTZ R13, R11, R28, !PT ;  /* 0x0000001c0b0d7209 */ /* 0x000fe20007810000 */
[----:B------:R-:W4:Y:S01]  /*fae0*/  MUFU.TANH R174, R58 ;  /* 0x0000003a00ae7308 */ /* 0x000f220000002400 */
[----:B------:R-:W-:-:S02]  /*faf0*/  FMNMX.FTZ R15, R22, R15, !PT ;  /* 0x0000000f160f7209 */ /* 0x000fc40007810000 */
[C---:B------:R-:W-:Y:S02]  /*fb00*/  ISETP.GT.AND P0, PT, R9.reuse, 0x10, PT ;  /* 0x000000100900780c */ /* 0x040fe40003f04270 */
[----:B------:R-:W-:Y:S02]  /*fb10*/  FSEL R36, R36, -INF , P1 ;  /* 0xff80000024247808 */ /* 0x000fe40000800000 */
[----:B------:R-:W-:Y:S01]  /*fb20*/  FMNMX.FTZ R13, R24, R13, !PT ;  /* 0x0000000d180d7209 */ /* 0x000fe20007810000 */
[----:B------:R2:W2:Y:S01]  /*fb30*/  MUFU.TANH R212, R59 ;  /* 0x0000003b00d47308 */ /* 0x0004a20000002400 */
[----:B------:R-:W-:Y:S02]  /*fb40*/  FMNMX.FTZ R15, R20, R15, !PT ;  /* 0x0000000f140f7209 */ /* 0x000fe40007810000 */
[----:B------:R-:W-:Y:S02]  /*fb50*/  ISETP.GT.AND P1, PT, R9, 0x11, PT ;  /* 0x000000110900780c */ /* 0x000fe40003f24270 */
[----:B-----5:R-:W-:-:S02]  /*fb60*/  FSEL R16, R16, -INF , P0 ;  /* 0xff80000010107808 */ /* 0x020fc40000000000 */
[----:B------:R-:W-:Y:S01]  /*fb70*/  FMNMX.FTZ R13, R36, R13, !PT ;  /* 0x0000000d240d7209 */ /* 0x000fe20007810000 */
[----:B------:R-:W5:Y:S01]  /*fb80*/  MUFU.TANH R194, R70 ;  /* 0x0000004600c27308 */ /* 0x000f620000002400 */
[----:B------:R-:W-:Y:S02]  /*fb90*/  FMNMX.FTZ R15, R6, R15, !PT ;  /* 0x0000000f060f7209 */ /* 0x000fe40007810000 */
[----:B------:R-:W-:Y:S02]  /*fba0*/  ISETP.GT.AND P0, PT, R9, 0x18, PT ;  /* 0x000000180900780c */ /* 0x000fe40003f04270 */
[----:B-1----:R-:W-:Y:S02]  /*fbb0*/  FSEL R12, R17, -INF , P1 ;  /* 0xff800000110c7808 */ /* 0x002fe40000800000 */
[----:B------:R-:W-:Y:S01]  /*fbc0*/  FMNMX.FTZ R13, R16, R13, !PT ;  /* 0x0000000d100d7209 */ /* 0x000fe20007810000 */
[----:B------:R-:W1:Y:S01]  /*fbd0*/  MUFU.TANH R71, R71 ;  /* 0x0000004700477308 */ /* 0x000e620000002400 */
[----:B------:R-:W-:Y:S01]  /*fbe0*/  FMNMX.FTZ R15, R18, R15, !PT ;  /* 0x0000000f120f7209 */ /* 0x000fe20007810000 */
[----:B--2---:R-:W-:Y:S01]  /*fbf0*/  LDSM.16.MT88.4 R56, [R134+0x2100] ;  /* 0x002100008638783b */ /* 0x004fe20000004200 */
[----:B------:R-:W-:-:S02]  /*fc00*/  ISETP.GT.AND P1, PT, R9, 0x19, PT ;  /* 0x000000190900780c */ /* 0x000fc40003f24270 */
[----:B------:R-:W-:Y:S02]  /*fc10*/  FSEL R10, R7, -INF , P0 ;  /* 0xff800000070a7808 */ /* 0x000fe40000000000 */
[----:B------:R-:W-:Y:S01]  /*fc20*/  FMNMX.FTZ R13, R12, R13, !PT ;  /* 0x0000000d0c0d7209 */ /* 0x000fe20007810000 */
[----:B------:R-:W2:Y:S01]  /*fc30*/  MUFU.TANH R50, R50 ;  /* 0x0000003200327308 */ /* 0x000ea20000002400 */
[----:B------:R-:W-:Y:S02]  /*fc40*/  FMNMX.FTZ R15, R14, R15, !PT ;  /* 0x0000000f0e0f7209 */ /* 0x000fe40007810000 */
[----:B------:R-:W-:Y:S02]  /*fc50*/  ISETP.GT.AND P0, PT, R9, 0x20, PT ;  /* 0x000000200900780c */ /* 0x000fe40003f04270 */
[----:B---3--:R-:W-:Y:S02]  /*fc60*/  FSEL R8, R0, -INF , P1 ;  /* 0xff80000000087808 */ /* 0x008fe40000800000 */
[----:B------:R-:W-:Y:S01]  /*fc70*/  FMNMX.FTZ R13, R10, R13, !PT ;  /* 0x0000000d0a0d7209 */ /* 0x000fe20007810000 */
[----:B------:R-:W3:Y:S01]  /*fc80*/  MUFU.TANH R51, R51 ;  /* 0x0000003300337308 */ /* 0x000ee20000002400 */
[----:B------:R-:W-:-:S02]  /*fc90*/  FMNMX.FTZ R15, R224, R15, !PT ;  /* 0x0000000fe00f7209 */ /* 0x000fc40007810000 */
[C---:B------:R-:W-:Y:S02]  /*fca0*/  ISETP.GT.AND P1, PT, R9.reuse, 0x21, PT ;  /* 0x000000210900780c */ /* 0x040fe40003f24270 */
[----:B----4-:R-:W-:Y:S02]  /*fcb0*/  FSEL R174, R174, -INF , P0 ;  /* 0xff800000aeae7808 */ /* 0x010fe40000000000 */
[----:B------:R-:W-:Y:S01]  /*fcc0*/  FMNMX.FTZ R13, R8, R13, !PT ;  /* 0x0000000d080d7209 */ /* 0x000fe20007810000 */
[----:B------:R-:W4:Y:S01]  /*fcd0*/  MUFU.TANH R46, R46 ;  /* 0x0000002e002e7308 */ /* 0x000f220000002400 */
[----:B------:R-:W-:Y:S02]  /*fce0*/  FMNMX.FTZ R7, R168, R15, !PT ;  /* 0x0000000fa8077209 */ /* 0x000fe40007810000 */
[----:B------:R-:W-:Y:S02]  /*fcf0*/  ISETP.GT.AND P0, PT, R9, 0x28, PT ;  /* 0x000000280900780c */ /* 0x000fe40003f04270 */
[----:B------:R-:W-:-:S02]  /*fd00*/  FSEL R212, R212, -INF , P1 ;  /* 0xff800000d4d47808 */ /* 0x000fc40000800000 */
[----:B------:R-:W-:Y:S01]  /*fd10*/  FMNMX.FTZ R13, R174, R13, !PT ;  /* 0x0000000dae0d7209 */ /* 0x000fe20007810000 */
[----:B------:R-:W2:Y:S01]  /*fd20*/  MUFU.TANH R47, R47 ;  /* 0x0000002f002f7308 */ /* 0x000ea20000002400 */
[----:B------:R-:W-:Y:S02]  /*fd30*/  FMNMX.FTZ R7, R170, R7, !PT ;  /* 0x00000007aa077209 */ /* 0x000fe40007810000 */
[----:B------:R-:W-:Y:S02]  /*fd40*/  ISETP.GT.AND P1, PT, R9, 0x29, PT ;  /* 0x000000290900780c */ /* 0x000fe40003f24270 */
[----:B-----5:R-:W-:Y:S02]  /*fd50*/  FSEL R194, R194, -INF , P0 ;  /* 0xff800000c2c27808 */ /* 0x020fe40000000000 */
[----:B------:R-:W-:Y:S02]  /*fd60*/  FMNMX.FTZ R13, R212, R13, !PT ;  /* 0x0000000dd40d7209 */ /* 0x000fe40007810000 */
[----:B------:R-:W-:-:S02]  /*fd70*/  FMNMX.FTZ R7, R214, R7, !PT ;  /* 0x00000007d6077209 */ /* 0x000fc40007810000 */
[----:B------:R-:W-:Y:S02]  /*fd80*/  ISETP.GT.AND P0, PT, R9, 0x30, PT ;  /* 0x000000300900780c */ /* 0x000fe40003f04270 */
[----:B-1----:R-:W-:Y:S02]  /*fd90*/  FSEL R178, R71, -INF , P1 ;  /* 0xff80000047b27808 */ /* 0x002fe40000800000 */
[----:B------:R-:W-:Y:S02]  /*fda0*/  FMNMX.FTZ R13, R194, R13, !PT ;  /* 0x0000000dc20d7209 */ /* 0x000fe40007810000 */
[----:B------:R-:W-:Y:S02]  /*fdb0*/  FMNMX.FTZ R7, R192, R7, !PT ;  /* 0x00000007c0077209 */ /* 0x000fe40007810000 */
[----:B------:R-:W-:Y:S02]  /*fdc0*/  ISETP.GT.AND P2, PT, R9, 0x31, PT ;  /* 0x000000310900780c */ /* 0x000fe40003f44270 */
[----:B--2---:R-:W-:-:S02]  /*fdd0*/  FSEL R150, R50, -INF , P0 ;  /* 0xff80000032967808 */ /* 0x004fc40000000000 */
[----:B------:R-:W-:Y:S02]  /*fde0*/  FMNMX.FTZ R13, R178, R13, !PT ;  /* 0x0000000db20d7209 */ /* 0x000fe40007810000 */
[----:B------:R-:W-:Y:S02]  /*fdf0*/  FMNMX.FTZ R7, R190, R7, !PT ;  /* 0x00000007be077209 */ /* 0x000fe40007810000 */
[----:B------:R-:W-:Y:S02]  /*fe00*/  ISETP.GT.AND P1, PT, R9, 0x38, PT ;  /* 0x000000380900780c */ /* 0x000fe40003f24270 */
[----:B---3--:R-:W-:Y:S02]  /*fe10*/  FSEL R148, R51, -INF , P2 ;  /* 0xff80000033947808 */ /* 0x008fe40001000000 */
[----:B------:R-:W-:Y:S01]  /*fe20*/  FMNMX.FTZ R13, R150, R13, !PT ;  /* 0x0000000d960d7209 */ /* 0x000fe20007810000 */
[----:B------:R-:W-:Y:S01]  /*fe30*/  LDSM.16.MT88.4 R48, [R173+0x2100] ;  /* 0x00210000ad30783b */ /* 0x000fe20000004200 */
[----:B------:R-:W-:-:S02]  /*fe40*/  FMNMX.FTZ R7, R182, R7, !PT ;  /* 0x00000007b6077209 */ /* 0x000fc40007810000 */
[----:B------:R-:W-:Y:S02]  /*fe50*/  ISETP.GT.AND P0, PT, R9, 0x39, PT ;  /* 0x000000390900780c */ /* 0x000fe40003f04270 */
[----:B----4-:R-:W-:Y:S02]  /*fe60*/  FSEL R176, R46, -INF , P1 ;  /* 0xff8000002eb07808 */ /* 0x010fe40000800000 */
[----:B------:R-:W-:Y:S02]  /*fe70*/  FMNMX.FTZ R13, R148, R13, !PT ;  /* 0x0000000d940d7209 */ /* 0x000fe40007810000 */
[----:B------:R-:W-:Y:S02]  /*fe80*/  FMNMX.FTZ R0, R180, R7, !PT ;  /* 0x00000007b4007209 */ /* 0x000fe40007810000 */
[----:B------:R-:W-:Y:S02]  /*fe90*/  FSEL R172, R47, -INF , P0 ;  /* 0xff8000002fac7808 */ /* 0x000fe40000000000 */
        /* <DEDUP_REMOVED lines=19> */
[----:B------:R-:W-:Y:S01]  /*ffd0*/  LDSM.16.MT88.4 R32, [R165+0x900] ;  /* 0x00090000a520783b */ /* 0x000fe20000004200 */
[----:B------:R-:W-:Y:S01]  /*ffe0*/  FFMA.FTZ R157, R22, c[0x0][0x2d0], -R149 ;  /* 0x0000b400169d7a23 */ /* 0x000fe20000010895 */
[----:B------:R-:W-:Y:S01]  /*fff0*/  MUFU.EX2 R164, R164 ;  /* 0x000000a400a47308 */ /* 0x000fe20000000800 */
[--C-:B------:R-:W-:Y:S01]  /*10000*/  FFMA.FTZ R166, R11, c[0x0][0x2d0], -R171.reuse ;  /* 0x0000b4000ba67a23 */ /* 0x100fe200000108ab */
[----:B------:R-:W-:Y:S01]  /*10010*/  ISETP.GE.AND P0, PT, R95, 0x3, PT ;  /* 0x000000035f00780c */ /* 0x000fe20003f06270 */
[----:B------:R-:W-:-:S02]  /*10020*/  FFMA.FTZ R163, R28, c[0x0][0x2d0], -R171 ;  /* 0x0000b4001ca37a23 */ /* 0x000fc400000108ab */
[--C-:B------:R-:W-:Y:S01]  /*10030*/  FFMA.FTZ R158, R24, c[0x0][0x2d0], -R171.reuse ;  /* 0x0000b400189e7a23 */ /* 0x100fe200000108ab */
[----:B------:R-:W-:Y:S01]  /*10040*/  LDSM.16.MT88.4 R28, [R173+0x2900] ;  /* 0x00290000ad1c783b */ /* 0x000fe20000004200 */
[----:B------:R-:W-:Y:S01]  /*10050*/  FFMA.FTZ R159, R36, c[0x0][0x2d0], -R171 ;  /* 0x0000b400249f7a23 */ /* 0x000fe200000108ab */
[----:B------:R-:W1:Y:S01]  /*10060*/  MUFU.EX2 R161, R161 ;  /* 0x000000a100a17308 */ /* 0x000e620000000800 */
[--C-:B------:R-:W-:Y:S01]  /*10070*/  FFMA.FTZ R155, R6, c[0x0][0x2d0], -R149.reuse ;  /* 0x0000b400069b7a23 */ /* 0x100fe20000010895 */
[----:B------:R-:W-:Y:S01]  /*10080*/  LDSM.16.MT88.4 R24, [R134+0x2900] ;  /* 0x002900008618783b */ /* 0x000fe20000004200 */
[----:B------:R-:W-:Y:S02]  /*10090*/  FFMA.FTZ R3, R14, c[0x0][0x2d0], -R149 ;  /* 0x0000b4000e037a23 */ /* 0x000fe40000010895 */
[----:B------:R-:W-:Y:S01]  /*100a0*/  FFMA.FTZ R153, R12, c[0x0][0x2d0], -R171 ;  /* 0x0000b4000c997a23 */ /* 0x000fe200000108ab */
[----:B------:R-:W2:Y:S01]  /*100b0*/  LDSM.16.MT88.4 R4, [R4+0x4100] ;  /* 0x004100000404783b */ /* 0x000ea20000004200 */
[--C-:B------:R-:W-:Y:S01]  /*100c0*/  FFMA.FTZ R160, R20, c[0x0][0x2d0], -R149.reuse ;  /* 0x0000b40014a07a23 */ /* 0x100fe20000010895 */
[----:B------:R-:W-:Y:S01]  /*100d0*/  MUFU.EX2 R162, R162 ;  /* 0x000000a200a27308 */ /* 0x000fe20000000800 */
[----:B------:R-:W-:Y:S01]  /*100e0*/  FFMA.FTZ R152, R18, c[0x0][0x2d0], -R149 ;  /* 0x0000b40012987a23 */ /* 0x000fe20000010895 */
[----:B------:R-:W3:Y:S01]  /*100f0*/  LDSM.16.MT88.4 R12, [R165+0x2900] ;  /* 0x00290000a50c783b */ /* 0x000ee20000004200 */
[--C-:B------:R-:W-:Y:S01]  /*10100*/  FFMA.FTZ R156, R16, c[0x0][0x2d0], -R171.reuse ;  /* 0x0000b400109c7a23 */ /* 0x100fe200000108ab */
[----:B------:R-:W-:Y:S01]  /*10110*/  @P0 IADD3 R95, R95, -0x3, RZ ;  /* 0xfffffffd5f5f0810 */ /* 0x000fe20007ffe0ff */
[--C-:B------:R-:W-:Y:S01]  /*10120*/  FFMA.FTZ R133, R10, c[0x0][0x2d0], -R171.reuse ;  /* 0x0000b4000a857a23 */ /* 0x100fe200000108ab */
[----:B------:R-:W4:Y:S01]  /*10130*/  LDSM.16.MT88.4 R20, [R135+0x2900] ;  /* 0x002900008714783b */ /* 0x000f220000004200 */
[----:B------:R-:W-:Y:S01]  /*10140*/  FFMA.FTZ R154, R8, c[0x0][0x2d0], -R171 ;  /* 0x0000b400089a7a23 */ /* 0x000fe200000108ab */
[----:B------:R-:W5:Y:S01]  /*10150*/  MUFU.EX2 R157, R157 ;  /* 0x0000009d009d7308 */ /* 0x000f620000000800 */
[----:B-1----:R-:W-:Y:S01]  /*10160*/  F2FP.PACK_AB R96, R161, R164 ;  /* 0x000000a4a160723e */ /* 0x002fe200000000ff */
[----:B------:R-:W1:Y:S01]  /*10170*/  LDSM.16.MT88.4 R16, [R135+0x4900] ;  /* 0x004900008710783b */ /* 0x000e620000004200 */
[----:B------:R-:W-:-:S02]  /*10180*/  FFMA.FTZ R167, R224, c[0x0][0x2d0], -R149 ;  /* 0x0000b400e0a77a23 */ /* 0x000fc40000010895 */
[--C-:B------:R-:W-:Y:S02]  /*10190*/  FFMA.FTZ R168, R168, c[0x0][0x2d0], -R149.reuse ;  /* 0x0000b400a8a87a23 */ /* 0x100fe40000010895 */
[--C-:B------:R-:W-:Y:S01]  /*101a0*/  FFMA.FTZ R170, R170, c[0x0][0x2d0], -R149.reuse ;  /* 0x0000b400aaaa7a23 */ /* 0x100fe20000010895 */
[----:B------:R-:W-:Y:S01]  /*101b0*/  MUFU.EX2 R166, R166 ;  /* 0x000000a600a67308 */ /* 0x000fe20000000800 */
[----:B------:R-:W-:Y:S02]  /*101c0*/  FFMA.FTZ R169, R214, c[0x0][0x2d0], -R149 ;  /* 0x0000b400d6a97a23 */ /* 0x000fe40000010895 */
[--C-:B------:R-:W-:Y:S02]  /*101d0*/  FFMA.FTZ R174, R174, c[0x0][0x2d0], -R171.reuse ;  /* 0x0000b400aeae7a23 */ /* 0x100fe400000108ab */
[--C-:B------:R-:W-:Y:S02]  /*101e0*/  FFMA.FTZ R175, R212, c[0x0][0x2d0], -R171.reuse ;  /* 0x0000b400d4af7a23 */ /* 0x100fe400000108ab */
[--C-:B------:R-:W-:Y:S01]  /*101f0*/  FFMA.FTZ R177, R194, c[0x0][0x2d0], -R171.reuse ;  /* 0x0000b400c2b17a23 */ /* 0x100fe200000108ab */
[----:B------:R-:W2:Y:S01]  /*10200*/  MUFU.EX2 R163, R163 ;  /* 0x000000a300a37308 */ /* 0x000ea20000000800 */
[----:B-----5:R-:W-:Y:S01]  /*10210*/  F2FP.PACK_AB R98, R157, R162 ;  /* 0x000000a29d62723e */ /* 0x020fe200000000ff */
[----:B------:R-:W-:-:S02]  /*10220*/  FFMA.FTZ R178, R178, c[0x0][0x2d0], -R171 ;  /* 0x0000b400b2b27a23 */ /* 0x000fc400000108ab */
[----:B------:R-:W-:Y:S02]  /*10230*/  FFMA.FTZ R181, R182, c[0x0][0x2d0], -R149 ;  /* 0x0000b400b6b57a23 */ /* 0x000fe40000010895 */
[--C-:B------:R-:W-:Y:S02]  /*10240*/  FFMA.FTZ R182, R150, c[0x0][0x2d0], -R171.reuse ;  /* 0x0000b40096b67a23 */ /* 0x100fe400000108ab */
[----:B------:R-:W-:Y:S01]  /*10250*/  MUFU.EX2 R158, R158 ;  /* 0x0000009e009e7308 */ /* 0x000fe20000000800 */
[--C-:B------:R-:W-:Y:S02]  /*10260*/  FFMA.FTZ R183, R148, c[0x0][0x2d0], -R171.reuse ;  /* 0x0000b40094b77a23 */ /* 0x100fe400000108ab */
[----:B------:R-:W-:Y:S02]  /*10270*/  FFMA.FTZ R176, R176, c[0x0][0x2d0], -R171 ;  /* 0x0000b400b0b07a23 */ /* 0x000fe400000108ab */
[--C-:B------:R-:W-:Y:S02]  /*10280*/  FFMA.FTZ R179, R192, c[0x0][0x2d0], -R149.reuse ;  /* 0x0000b400c0b37a23 */ /* 0x100fe40000010895 */
[--C-:B------:R-:W-:Y:S01]  /*10290*/  FFMA.FTZ R190, R190, c[0x0][0x2d0], -R149.reuse ;  /* 0x0000b400bebe7a23 */ /* 0x100fe20000010895 */
[----:B------:R-:W5:Y:S01]  /*102a0*/  MUFU.EX2 R159, R159 ;  /* 0x0000009f009f7308 */ /* 0x000f620000000800 */
[----:B--2---:R-:W-:Y:S01]  /*102b0*/  F2FP.PACK_AB R97, R163, R166 ;  /* 0x000000a6a361723e */ /* 0x004fe200000000ff */
[----:B------:R-:W-:-:S02]  /*102c0*/  FFMA.FTZ R180, R180, c[0x0][0x2d0], -R149 ;  /* 0x0000b400b4b47a23 */ /* 0x000fc40000010895 */
[----:B------:R-:W-:Y:S01]  /*102d0*/  FFMA.FTZ R171, R172, c[0x0][0x2d0], -R171 ;  /* 0x0000b400acab7a23 */ /* 0x000fe200000108ab */
[----:B------:R-:W-:Y:S01]  /*102e0*/  LDSM.16.MT88.4 R148, [R173+0x3900] ;  /* 0x00390000ad94783b */ /* 0x000fe20000004200 */
[----:B------:R-:W-:Y:S02]  /*102f0*/  FADD.FTZ R161, R164, R161 ;  /* 0x000000a1a4a17221 */ /* 0x000fe40000010000 */
[----:B------:R-:W-:Y:S01]  /*10300*/  MUFU.EX2 R160, R160 ;  /* 0x000000a000a07308 */ /* 0x000fe20000000800 */
[----:B------:R-:W-:Y:S02]  /*10310*/  FADD.FTZ R163, R166, R163 ;  /* 0x000000a3a6a37221 */ /* 0x000fe40000010000 */
[----:B------:R-:W-:Y:S02]  /*10320*/  FADD.FTZ R162, R162, R161 ;  /* 0x000000a1a2a27221 */ /* 0x000fe40000010000 */
[----:B------:R-:W-:Y:S02]  /*10330*/  @P0 IMAD R94, R94, R95, RZ ;  /* 0x0000005f5e5e0224 */ /* 0x000fe400078e02ff */
[----:B------:R-:W-:Y:S01]  /*10340*/  FADD.FTZ R157, R157, R162 ;  /* 0x000000a29d9d7221 */ /* 0x000fe20000010000 */
[----:B-----5:R-:W-:Y:S01]  /*10350*/  F2FP.PACK_AB R99, R159, R158 ;  /* 0x0000009e9f63723e */ /* 0x020fe200000000ff */
[----:B------:R-:W2:Y:S01]  /*10360*/  MUFU.EX2 R155, R155 ;  /* 0x0000009b009b7308 */ /* 0x000ea20000000800 */
[----:B------:R-:W-:-:S02]  /*10370*/  FADD.FTZ R158, R158, R163 ;  /* 0x000000a39e9e7221 */ /* 0x000fc40000010000 */
[----:B------:R-:W-:Y:S02]  /*10380*/  IMAD.MOV.U32 R212, RZ, RZ, RZ ;  /* 0x000000ffffd47224 */ /* 0x000fe400078e00ff */
        /* <DEDUP_REMOVED lines=62> */
[C---:B----4-:R-:W-:Y:S08]  /*10770*/  HMMA.16816.F32 R36, R4.reuse, R20, R36 ;  /* 0x000000140424723c */ /* 0x050ff00000001824 */
[C---:B------:R-:W-:Y:S01]  /*10780*/  HMMA.16816.F32 R40, R4.reuse, R22, R40 ;  /* 0x000000160428723c */ /* 0x040fe20000001828 */
[----:B------:R-:W2:Y:S07]  /*10790*/  LDSM.16.MT88.4 R20, [R173+0x4900] ;  /* 0x00490000ad14783b */ /* 0x000eae0000004200 */
[C---:B------:R-:W-:Y:S08]  /*107a0*/  HMMA.16816.F32 R68, R4.reuse, R16, R68 ;  /* 0x000000100444723c */ /* 0x040ff00000001844 */
        /* <DEDUP_REMOVED lines=25> */
[----:B------:R-:W4:Y:S07]  /*10940*/  LDSM.16.MT88.4 R24, [R173+0x1100] ;  /* 0x00110000ad18783b */ /* 0x000f2e0000004200 */
[C---:B---3--:R-:W-:Y:S08]  /*10950*/  HMMA.16816.F32 R8, R4.reuse, R16, R8 ;  /* 0x000000100408723c */ /* 0x048ff00000001808 */
[----:B------:R-:W-:Y:S01]  /*10960*/  HMMA.16816.F32 R96, R4, R18, R96 ;  /* 0x000000120460723c */ /* 0x000fe20000001860 */
[----:B------:R-:W3:Y:S06]  /*10970*/  LDSM.16.MT88.4 R16, [R165+0x3100] ;  /* 0x00310000a510783b */ /* 0x000eec0000004200 */
[----:B------:R-:W-:Y:S01]  /*10980*/  F2FP.PACK_AB R4, R168, R167 ;  /* 0x000000a7a804723e */ /* 0x000fe200000000ff */
[----:B------:R-:W-:Y:S01]  /*10990*/  FADD.FTZ R167, R167, R152 ;  /* 0x00000098a7a77221 */ /* 0x000fe20000010000 */
[----:B------:R-:W-:Y:S01]  /*109a0*/  F2FP.PACK_AB R5, R175, R174 ;  /* 0x000000aeaf05723e */ /* 0x000fe200000000ff */
[----:B------:R-:W-:Y:S01]  /*109b0*/  FADD.FTZ R174, R174, R133 ;  /* 0x00000085aeae7221 */ /* 0x000fe20000010000 */
[----:B------:R-:W-:Y:S01]  /*109c0*/  F2FP.PACK_AB R6, R169, R170 ;  /* 0x000000aaa906723e */ /* 0x000fe200000000ff */
[----:B------:R-:W-:Y:S01]  /*109d0*/  FADD.FTZ R167, R168, R167 ;  /* 0x000000a7a8a77221 */ /* 0x000fe20000010000 */
[----:B------:R-:W-:Y:S01]  /*109e0*/  F2FP.PACK_AB R7, R178, R177 ;  /* 0x000000b1b207723e */ /* 0x000fe200000000ff */
[----:B------:R-:W-:-:S02]  /*109f0*/  FADD.FTZ R174, R175, R174 ;  /* 0x000000aeafae7221 */ /* 0x000fc40000010000 */
[----:B------:R-:W-:Y:S02]  /*10a00*/  FADD.FTZ R170, R170, R167 ;  /* 0x000000a7aaaa7221 */ /* 0x000fe40000010000 */
[----:B------:R-:W-:Y:S02]  /*10a10*/  FADD.FTZ R177, R177, R174 ;  /* 0x000000aeb1b17221 */ /* 0x000fe40000010000 */
[----:B-1----:R-:W-:Y:S01]  /*10a20*/  HMMA.16816.F32 R36, R4, R12, R36 ;  /* 0x0000000c0424723c */ /* 0x002fe20000001824 */
[----:B------:R-:W-:Y:S02]  /*10a30*/  FADD.FTZ R170, R169, R170 ;  /* 0x000000aaa9aa7221 */ /* 0x000fe40000010000 */
[----:B------:R-:W-:-:S05]  /*10a40*/  FADD.FTZ R177, R178, R177 ;  /* 0x000000b1b2b17221 */ /* 0x000fca0000010000 */
        /* <DEDUP_REMOVED lines=29> */
[C---:B----4-:R-:W-:Y:S08]  /*10c20*/  HMMA.16816.F32 R68, R4.reuse, R24, R68 ;  /* 0x000000180444723c */ /* 0x050ff00000001844 */
[C---:B------:R-:W-:Y:S01]  /*10c30*/  HMMA.16816.F32 R72, R4.reuse, R26, R72 ;  /* 0x0000001a0448723c */ /* 0x040fe20000001848 */
[----:B------:R-:W-:Y:S07]  /*10c40*/  LDSM.16.MT88.4 R24, [R134+0x3900] ;  /* 0x003900008618783b */ /* 0x000fee0000004200 */
        /* <DEDUP_REMOVED lines=21> */
[C---:B---3--:R-:W-:Y:S07]  /*10da0*/  HMMA.16816.F32 R68, R4.reuse, R16, R68 ;  /* 0x000000100444723c */ /* 0x048fee0000001844 */
[-C--:B------:R-:W-:Y:S01]  /*10db0*/  @P0 IMAD.WIDE.U32 R16, R95, R93.reuse, R210 ;  /* 0x0000005d5f100225 */ /* 0x080fe200078e00d2 */
[C---:B------:R-:W-:Y:S07]  /*10dc0*/  HMMA.16816.F32 R72, R4.reuse, R18, R72 ;  /* 0x000000120448723c */ /* 0x040fee0000001848 */
[----:B------:R-:W-:Y:S01]  /*10dd0*/  @P0 LEA R18, P1, R16, c[0x0][0x1c8], 0x1 ;  /* 0x0000720010120a11 */ /* 0x000fe200078208ff */
[C---:B------:R-:W-:Y:S08]  /*10de0*/  HMMA.16816.F32 R44, R4.reuse, R148, R44 ;  /* 0x00000094042c723c */ /* 0x040ff0000000182c */
[C---:B-1----:R-:W-:Y:S07]  /*10df0*/  HMMA.16816.F32 R84, R4.reuse, R12, R84 ;  /* 0x0000000c0454723c */ /* 0x042fee0000001854 */
[----:B------:R-:W-:Y:S01]  /*10e00*/  @P3 IMAD.HI.U32 R13, R92, c[0x0][0x2c8], RZ ;  /* 0x0000b2005c0d3a27 */ /* 0x000fe200078e00ff */
[----:B------:R-:W-:Y:S01]  /*10e10*/  @P0 SHF.R.S32.HI R12, RZ, 0x1f, R95 ;  /* 0x0000001fff0c0819 */ /* 0x000fe2000001145f */
[----:B------:R-:W-:Y:S03]  /*10e20*/  HMMA.16816.F32 R88, R4, R14, R88 ;  /* 0x0000000e0458723c */ /* 0x000fe60000001858 */
[----:B------:R-:W-:Y:S01]  /*10e30*/  @P3 SHF.R.U32.HI R92, RZ, c[0x0][0x2cc], R13 ;  /* 0x0000b300ff5c3a19 */ /* 0x000fe2000001160d */
[----:B------:R-:W-:-:S03]  /*10e40*/  @P0 IMAD R12, R12, R93, R94 ;  /* 0x0000005d0c0c0224 */ /* 0x000fc600078e025e */
[----:B------:R-:W-:Y:S01]  /*10e50*/  IADD3 R92, R92, R215, -R218 ;  /* 0x000000d75c5c7210 */ /* 0x000fe20007ffe8da */
[----:B------:R-:W-:Y:S01]  /*10e60*/  @P0 IMAD.IADD R13, R17, 0x1, R12 ;  /* 0x00000001110d0824 */ /* 0x000fe200078e020c */
[C---:B------:R-:W-:Y:S02]  /*10e70*/  HMMA.16816.F32 R48, R4.reuse, R150, R48 ;  /* 0x000000960430723c */ /* 0x040fe40000001830 */
[----:B------:R-:W-:Y:S02]  /*10e80*/  SHF.R.S32.HI R15, RZ, 0x1f, R92 ;  /* 0x0000001fff0f7819 */ /* 0x000fe4000001145c */
[----:B------:R-:W-:Y:S02]  /*10e90*/  @P0 LEA.HI.X R19, R16, c[0x0][0x1cc], R13, 0x1, P1 ;  /* 0x0000730010130a11 */ /* 0x000fe400008f0c0d */
[----:B------:R-:W-:Y:S02]  /*10ea0*/  LEA.HI R3, R15, R92, RZ, 0x6 ;  /* 0x0000005c0f037211 */ /* 0x000fe400078f30ff */
[----:B--2---:R-:W-:Y:S01]  /*10eb0*/  HMMA.16816.F32 R92, R4, R20, R8 ;  /* 0x00000014045c723c */ /* 0x004fe20000001808 */
[----:B------:R-:W-:Y:S01]  /*10ec0*/  @!PT LDS RZ, [RZ] ;  /* 0x00000000fffff984 */ /* 0x000fe20000000800 */
[----:B------:R-:W-:Y:S01]  /*10ed0*/  @!PT LDS RZ, [RZ] ;  /* 0x00000000fffff984 */ /* 0x000fe20000000800 */
[----:B------:R-:W-:Y:S01]  /*10ee0*/  @!PT LDS RZ, [RZ] ;  /* 0x00000000fffff984 */ /* 0x000fe20000000800 */
[----:B------:R1:W-:Y:S01]  /*10ef0*/  @P0 LDGSTS.E.BYPASS.LTC128B.128 [R132+0xc100], [R18.64], !P6 ;  /* 0x0c10000012840fae */ /* 0x0003e2000f101d46 */
[----:B------:R-:W-:-:S03]  /*10f00*/  SHF.R.S32.HI R3, RZ, 0x6, R3 ;  /* 0x00000006ff037819 */ /* 0x000fc60000011403 */
[----:B------:R1:W-:Y:S01]  /*10f10*/  @P0 LDGSTS.E.BYPASS.LTC128B.128 [R132+0xe100], [R18.64+0x80], !P5 ;  /* 0x0e10008012840fae */ /* 0x0003e2000e901d46 */
[----:B------:R-:W-:Y:S02]  /*10f20*/  IMNMX R234, RZ, R3, !PT ;  /* 0x00000003ffea7217 */ /* 0x000fe40007800200 */
[C---:B------:R-:W-:Y:S01]  /*10f30*/  @P0 LEA R8, P1, R199.reuse, R18, 0x1 ;  /* 0x00000012c7080211 */ /* 0x040fe200078208ff */
[----:B------:R1:W-:Y:S01]  /*10f40*/  @P0 LDGSTS.E.BYPASS.LTC128B.128 [R132+0x10100], [R18.64+0x100], !P4 ;  /* 0x1010010012840fae */ /* 0x0003e2000e101d46 */
[----:B------:R-:W-:Y:S02]  /*10f50*/  HMMA.16816.F32 R76, R4, R144, R76 ;  /* 0x00000090044c723c */ /* 0x000fe4000000184c */
[----:B------:R-:W-:-:S05]  /*10f60*/  @P0 LEA.HI.X R9, R199, R19, R198, 0x1, P1 ;  /* 0x00000013c7090211 */ /* 0x000fca00008f0cc6 */
[----:B------:R1:W-:Y:S01]  /*10f70*/  @P0 LDGSTS.E.BYPASS.LTC128B.128 [R132+0xd100], [R8.64], !P6 ;  /* 0x0d10000008840fae */ /* 0x0003e2000f101d46 */
[C---:B------:R-:W-:Y:S03]  /*10f80*/  HMMA.16816.F32 R80, R4.reuse, R146, R80 ;  /* 0x000000920450723c */ /* 0x040fe60000001850 */
[----:B------:R1:W-:Y:S04]  /*10f90*/  @P0 LDGSTS.E.BYPASS.LTC128B.128 [R132+0xf100], [R8.64+0x80], !P5 ;  /* 0x0f10008008840fae */ /* 0x0003e8000e901d46 */
[----:B------:R1:W-:Y:S01]  /*10fa0*/  @P0 LDGSTS.E.BYPASS.LTC128B.128 [R132+0x11100], [R8.64+0x100], !P4 ;  /* 0x1110010008840fae */ /* 0x0003e2000e101d46 */
[----:B------:R-:W-:Y:S01]  /*10fb0*/  ISETP.GE.AND P0, PT, R217, R234, PT ;  /* 0x000000ead900720c */ /* 0x000fe20003f06270 */
[C---:B------:R-:W-:Y:S02]  /*10fc0*/  HMMA.16816.F32 R128, R4.reuse, R140, R128 ;  /* 0x0000008c0480723c */ /* 0x040fe40000001880 */
[----:B------:R-:W0:Y:S06]  /*10fd0*/  LDGDEPBAR ;  /* 0x00000000000079af */ /* 0x000e2c0000000000 */
        /* <DEDUP_REMOVED lines=11> */
[C---:B-1----:R-:W-:Y:S01]  /*11090*/  IADD3 RZ, P1, R206.reuse, 0x40, RZ ;  /* 0x00000040ceff7810 */ /* 0x042fe20007f3e0ff */
[----:B------:R-:W-:Y:S01]  /*110a0*/  IMAD.MOV.U32 R132, RZ, RZ, R0 ;  /* 0x000000ffff847224 */ /* 0x000fe200078e0000 */
[----:B------:R-:W-:Y:S01]  /*110b0*/  IADD3 RZ, P0, R206, 0x80, RZ ;  /* 0x00000080ceff7810 */ /* 0x000fe20007f1e0ff */
[----:B------:R-:W-:Y:S01]  /*110c0*/  IMAD.MOV.U32 R3, RZ, RZ, R2 ;  /* 0x000000ffff037224 */ /* 0x000fe200078e0002 */
[----:B------:R-:W-:Y:S01]  /*110d0*/  IADD3.X R232, RZ, R211, RZ, P1, !PT ;  /* 0x000000d3ffe87210 */ /* 0x000fe20000ffe4ff */
[----:B------:R-:W-:Y:S01]  /*110e0*/  IMAD.MOV.U32 R212, RZ, RZ, RZ ;  /* 0x000000ffffd47224 */ /* 0x000fe200078e00ff */
[C---:B------:R-:W-:Y:S01]  /*110f0*/  IADD3 R227, P1, R204.reuse, 0x80, RZ ;  /* 0x00000080cce37810 */ /* 0x040fe20007f3e0ff */
[----:B------:R-:W-:Y:S01]  /*11100*/  IMAD.X R231, RZ, RZ, R211, P0 ;  /* 0x000000ffffe77224 */ /* 0x000fe200000e06d3 */
[----:B------:R-:W-:Y:S01]  /*11110*/  IADD3 R225, P0, R204, 0x40, RZ ;  /* 0x00000040cce17810 */ /* 0x000fe20007f1e0ff */
[----:B------:R-:W-:Y:S01]  /*11120*/  IMAD.IADD R133, R189, 0x1, R186 ;  /* 0x00000001bd857824 */ /* 0x000fe200078e02ba */
[----:B------:R-:W-:Y:S01]  /*11130*/  IADD3 R190, R187, 0xc100, RZ ;  /* 0x0000c100bbbe7810 */ /* 0x000fe20007ffe0ff */
[----:B------:R-:W-:Y:S01]  /*11140*/  @P3 IMAD.HI.U32 R229, R220, c[0x0][0x2c8], RZ ;  /* 0x0000b200dce53a27 */ /* 0x000fe200078e00ff */
[----:B------:R-:W-:Y:S01]  /*11150*/  MOV R230, 0x20 ;  /* 0x0000002000e67802 */ /* 0x000fe20000000f00 */
[----:B------:R-:W-:Y:S01]  /*11160*/  UMOV UR5, 0x1 ;  /* 0x0000000100057882 */ /* 0x000fe20000000000 */
[C---:B------:R-:W-:Y:S01]  /*11170*/  IADD3 R223, R206.reuse, 0x40, RZ ;  /* 0x00000040cedf7810 */ /* 0x040fe20007ffe0ff */
[----:B------:R-:W-:Y:S01]  /*11180*/  IMAD.MOV.U32 R228, RZ, RZ, -0x40 ;  /* 0xffffffc0ffe47424 */ /* 0x000fe200078e00ff */
[----:B------:R-:W-:Y:S01]  /*11190*/  IADD3 R221, R206, 0x80, RZ ;  /* 0x00000080cedd7810 */ /* 0x000fe20007ffe0ff */
[----:B------:R-:W-:Y:S01]  /*111a0*/  IMAD.X R226, RZ, RZ, R209, P1 ;  /* 0x000000ffffe27224 */ /* 0x000fe200008e06d1 */
[----:B------:R-:W-:-:S02]  /*111b0*/  IADD3.X R224, RZ, R209, RZ, P0, !PT ;  /* 0x000000d1ffe07210 */ /* 0x000fc400007fe4ff */
.L_x_1262:
[----:B------:R-:W-:Y:S04]  /*111c0*/  DEPBAR.LE SB0, 0x2 ;  /* 0x000080800000791a */ /* 0x000fe80000000000 */
[----:B------:R-:W-:Y:S01]  /*111d0*/  BAR.SYNC.DEFER_BLOCKING 0x0 ;  /* 0x0000000000007b1d */ /* 0x000fe20000010000 */
[----:B------:R-:W-:Y:S01]  /*111e0*/  MOV R193, UR5 ;  /* 0x0000000500c17c02 */ /* 0x000fe20008000f00 */
[----:B------:R-:W-:Y:S01]  /*111f0*/  UIMAD UR4, UR5, 0x6000, URZ ;  /* 0x00006000050478a4 */ /* 0x000fe2000f8e023f */
[C---:B------:R-:W-:Y:S01]  /*11200*/  ISETP.GE.AND P0, PT, R217.reuse, 0x1, PT ;  /* 0x00000001d900780c */ /* 0x040fe20003f06270 */
[----:B------:R-:W-:Y:S01]  /*11210*/  UIADD3 UR8, UR5, 0x1, URZ ;  /* 0x0000000105087890 */ /* 0x000fe2000fffe03f */
[----:B------:R-:W-:Y:S01]  /*11220*/  IADD3 R8, R217, -0x1, RZ ;  /* 0xffffffffd9087810 */ /* 0x000fe20007ffe0ff */
[----:B------:R-:W-:Y:S01]  /*11230*/  IMAD R152, R193, 0x6000, R187 ;  /* 0x00006000c1987824 */ /* 0x000fe200078e02bb */
[----:B------:R-:W-:Y:S01]  /*11240*/  LOP3.LUT P2, RZ, R219, 0x2, RZ, 0xc0, !PT ;  /* 0x00000002dbff7812 */ /* 0x000fe2000784c0ff */
[----:B------:R-:W-:Y:S01]  /*11250*/  IMAD R193, R193, 0x6000, R190 ;  /* 0x00006000c1c17824 */ /* 0x000fe200078e02be */
[----:B------:R-:W-:Y:S01]  /*11260*/  LOP3.LUT P3, RZ, R197, 0x1, RZ, 0xc0, !PT ;  /* 0x00000001c5ff7812 */ /* 0x000fe2000786c0ff */
[----:B------:R-:W-:Y:S01]  /*11270*/  UISETP.GE.AND UP0, UPT, UR5, 0x1, UPT ;  /* 0x000000010500788c */ /* 0x000fe2000bf06270 */
[----:B------:R-:W-:Y:S02]  /*11280*/  SEL R188, R230, 0xffffffe0, !P2 ;  /* 0xffffffe0e6bc7807 */ /* 0x000fe40005000000 */
[----:B------:R-:W-:Y:S01]  /*11290*/  ISETP.NE.AND P2, PT, R216, 0x1, PT ;  /* 0x00000001d800780c */ /* 0x000fe20003f45270 */
[----:B------:R-:W-:Y:S01]  /*112a0*/  USEL UR5, UR8, URZ, !UP0 ;  /* 0x0000003f08057287 */ /* 0x000fe2000c000000 */
[-C--:B------:R-:W-:Y:S01]  /*112b0*/  IADD3 R192, R188, R193.reuse, RZ ;  /* 0x000000c1bcc07210 */ /* 0x080fe20007ffe0ff */
[----:B------:R-:W-:Y:S01]  /*112c0*/  @P0 IMAD R171, R212, 0x6000, R202 ;  /* 0x00006000d4ab0824 */ /* 0x000fe200078e02ca */
[----:B------:R-:W-:Y:S02]  /*112d0*/  @P0 SHF.R.S32.HI R29, RZ, 0x1f, R8 ;  /* 0x0000001fff1d0819 */ /* 0x000fe40000011408 */
[----:B------:R-:W-:Y:S03]  /*112e0*/  IADD3 R194, R188, R193, R191 ;  /* 0x000000c1bcc27210 */ /* 0x000fe60007ffe0bf */
[----:B------:R-:W-:Y:S01]  /*112f0*/  @P0 IMAD R29, R29, c[0x0][0x208], RZ ;  /* 0x000082001d1d0a24 */ /* 0x000fe200078e02ff */
[----:B------:R-:W-:Y:S03]  /*11300*/  LDSM.16.M88.4 R136, [R189] ;  /* 0x00000000bd88783b */ /* 0x000fe60000000200 */
[C---:B------:R-:W-:Y:S02]  /*11310*/  @P0 IMAD R29, R8.reuse, c[0x0][0x20c], R29 ;  /* 0x00008300081d0a24 */ /* 0x040fe400078e021d */
[----:B------:R-:W-:Y:S03]  /*11320*/  @P0 IMAD.WIDE.U32 R8, R8, c[0x0][0x208], RZ ;  /* 0x0000820008080a25 */ /* 0x000fe600078e00ff */
[----:B------:R-:W1:Y:S02]  /*11330*/  LDSM.16.M88.4 R140, [R152+0xc100] ;  /* 0x00c10000988c783b */ /* 0x000e640000000200 */
[----:B------:R-:W-:Y:S02]  /*11340*/  @P0 SHF.L.U32 R0, R8, 0x6, RZ ;  /* 0x0000000608000819 */ /* 0x000fe400000006ff */
[----:B------:R-:W-:Y:S02]  /*11350*/  @P0 IADD3 R29, R9, R29, RZ ;  /* 0x0000001d091d0210 */ /* 0x000fe40007ffe0ff */
[----:B------:R-:W-:Y:S02]  /*11360*/  @P0 IADD3 R9, P1, R0, R204, RZ ;  /* 0x000000cc00090210 */ /* 0x000fe40007f3e0ff */
[----:B------:R-:W-:Y:S01]  /*11370*/  @P0 SHF.L.U64.HI R29, R8, 0x6, R29 ;  /* 0x00000006081d0819 */ /* 0x000fe2000001021d */
[----:B------:R-:W2:Y:S03]  /*11380*/  LDSM.16.M88.4 R144, [R152+0xc900] ;  /* 0x00c900009890783b */ /* 0x000ea60000000200 */
[----:B------:R-:W-:Y:S02]  /*11390*/  @P0 IADD3.X R2, R29, R209, RZ, P1, !PT ;  /* 0x000000d11d020210 */ /* 0x000fe40000ffe4ff */
[C---:B------:R-:W-:Y:S03]  /*113a0*/  @P0 LEA R168, P1, R9.reuse, c[0x0][0x1f8], 0x1 ;  /* 0x00007e0009a80a11 */ /* 0x040fe600078208ff */
[----:B------:R-:W3:Y:S01]  /*113b0*/  LDSM.16.M88.4 R148, [R152+0xd100] ;  /* 0x00d100009894783b */ /* 0x000ee20000000200 */
[----:B------:R-:W-:Y:S02]  /*113c0*/  @P0 LEA.HI.X R169, R9, c[0x0][0x1fc], R2, 0x1, P1 ;  /* 0x00007f0009a90a11 */ /* 0x000fe400008f0c02 */
[C---:B------:R-:W-:Y:S04]  /*113d0*/  @P0 IADD3 R9, P1, R0.reuse, R225, RZ ;  /* 0x000000e100090210 */ /* 0x040fe80007f3e0ff */
[----:B------:R-:W-:Y:S01]  /*113e0*/  @P0 IADD3.X R2, R29, R224, RZ, P1, !PT ;  /* 0x000000e01d020210 */ /* 0x000fe20000ffe4ff */
[----:B------:R-:W4:Y:S01]  /*113f0*/  LDSM.16.M88.4 R32, [R152+0xd900] ;  /* 0x00d900009820783b */ /* 0x000f220000000200 */
[C---:B------:R-:W-:Y:S04]  /*11400*/  @P0 LEA R164, P1, R9.reuse, c[0x0][0x1f8], 0x1 ;  /* 0x00007e0009a40a11 */ /* 0x040fe800078208ff */
[----:B------:R-:W-:Y:S02]  /*11410*/  @P0 LEA.HI.X R165, R9, c[0x0][0x1fc], R2, 0x1, P1 ;  /* 0x00007f0009a50a11 */ /* 0x000fe400008f0c02 */
[----:B------:R-:W-:Y:S01]  /*11420*/  @P0 IADD3 R2, P1, R0, R227, RZ ;  /* 0x000000e300020210 */ /* 0x000fe20007f3e0ff */
[----:B------:R-:W-:Y:S03]  /*11430*/  LDSM.16.M88.4 R152, [R192+0x800] ;  /* 0x00080000c098783b */ /* 0x000fe60000000200 */
[----:B------:R-:W-:Y:S02]  /*11440*/  @P0 IADD3.X R13, R29, R226, RZ, P1, !PT ;  /* 0x000000e21d0d0210 */ /* 0x000fe40000ffe4ff */
[C---:B------:R-:W-:Y:S01]  /*11450*/  @P0 LEA R166, P1, R2.reuse, c[0x0][0x1f8], 0x1 ;  /* 0x00007e0002a60a11 */ /* 0x040fe200078208ff */
[C---:B-1----:R-:W-:Y:S03]  /*11460*/  HMMA.16816.F32 R4, R136.reuse, R140, RZ ;  /* 0x0000008c8804723c */ /* 0x042fe600000018ff */
[----:B------:R-:W-:Y:S02]  /*11470*/  @P0 LEA.HI.X R167, R2, c[0x0][0x1fc], R13, 0x1, P1 ;  /* 0x00007f0002a70a11 */ /* 0x000fe400008f0c0d */
[----:B------:R-:W-:Y:S03]  /*11480*/  @P0 IADD3 R0, P1, R201, R0, RZ ;  /* 0x00000000c9000210 */ /* 0x000fe60007f3e0ff */
[C---:B------:R-:W-:Y:S01]  /*11490*/  HMMA.16816.F32 R8, R136.reuse, R142, RZ ;  /* 0x0000008e8808723c */ /* 0x040fe200000018ff */
[----:B------:R-:W-:Y:S01]  /*114a0*/  @P0 IADD3.X R29, R200, R29, RZ, P1, !PT ;  /* 0x0000001dc81d0210 */ /* 0x000fe20000ffe4ff */
[----:B------:R-:W-:Y:S02]  /*114b0*/  LDSM.16.M88.4 R140, [R133] ;  /* 0x00000000858c783b */ /* 0x000fe40000000200 */
[----:B------:R-:W-:Y:S04]  /*114c0*/  @P0 IADD3 R2, P1, R0, R204, RZ ;  /* 0x000000cc00020210 */ /* 0x000fe80007f3e0ff */
[C---:B--2---:R-:W-:Y:S01]  /*114d0*/  HMMA.16816.F32 R12, R136.reuse, R144, RZ ;  /* 0x00000090880c723c */ /* 0x044fe200000018ff */
[C---:B------:R-:W-:Y:S03]  /*114e0*/  @P0 IADD3.X R21, R29.reuse, R209, RZ, P1, !PT ;  /* 0x000000d11d150210 */ /* 0x040fe60000ffe4ff */
[C---:B------:R-:W-:Y:S04]  /*114f0*/  @P0 LEA R172, P1, R2.reuse, c[0x0][0x1f8], 0x1 ;  /* 0x00007e0002ac0a11 */ /* 0x040fe800078208ff */
[C---:B------:R-:W-:Y:S01]  /*11500*/  HMMA.16816.F32 R16, R136.reuse, R146, RZ ;  /* 0x000000928810723c */ /* 0x040fe200000018ff */
[----:B------:R-:W-:Y:S01]  /*11510*/  @P0 LEA.HI.X R173, R2, c[0x0][0x1fc], R21, 0x1, P1 ;  /* 0x00007f0002ad0a11 */ /* 0x000fe200008f0c15 */
[----:B------:R-:W1:Y:S02]  /*11520*/  LDSM.16.M88.4 R144, [R192] ;  /* 0x00000000c090783b */ /* 0x000e640000000200 */
[----:B------:R-:W-:Y:S04]  /*11530*/  @P0 IADD3 R2, P1, R0, R225, RZ ;  /* 0x000000e100020210 */ /* 0x000fe80007f3e0ff */
[C---:B---3--:R-:W-:Y:S01]  /*11540*/  HMMA.16816.F32 R20, R136.reuse, R148, RZ ;  /* 0x000000948814723c */ /* 0x048fe200000018ff */
[----:B------:R-:W-:Y:S03]  /*11550*/  @P0 IADD3.X R31, R29, R224, RZ, P1, !PT ;  /* 0x000000e01d1f0210 */ /* 0x000fe60000ffe4ff */
[C---:B------:R-:W-:Y:S04]  /*11560*/  @P0 LEA R174, P1, R2.reuse, c[0x0][0x1f8], 0x1 ;  /* 0x00007e0002ae0a11 */ /* 0x040fe800078208ff */
[C---:B------:R-:W-:Y:S01]  /*11570*/  HMMA.16816.F32 R24, R136.reuse, R150, RZ ;  /* 0x000000968818723c */ /* 0x040fe200000018ff */
[----:B------:R-:W-:Y:S01]  /*11580*/  @P0 LEA.HI.X R175, R2, c[0x0][0x1fc], R31, 0x1, P1 ;  /* 0x00007f0002af0a11 */ /* 0x000fe200008f0c1f */
[----:B------:R-:W2:Y:S02]  /*11590*/  LDSM.16.M88.4 R148, [R192+0x1000] ;  /* 0x00100000c094783b */ /* 0x000ea40000000200 */
[----:B------:R-:W-:Y:S02]  /*115a0*/  @P0 IADD3 R157, P1, R0, R227, RZ ;  /* 0x000000e3009d0210 */ /* 0x000fe40007f3e0ff */
[----:B------:R-:W-:Y:S02]  /*115b0*/  IADD3 R2, R191, R192, RZ ;  /* 0x000000c0bf027210 */ /* 0x000fe40007ffe0ff */
[----:B------:R-:W-:Y:S02]  /*115c0*/  @P0 IADD3.X R0, R29, R226, RZ, P1, !PT ;  /* 0x000000e21d000210 */ /* 0x000fe40000ffe4ff */
[C---:B----4-:R-:W-:Y:S02]  /*115d0*/  HMMA.16816.F32 R28, R136.reuse, R32, RZ ;  /* 0x00000020881c723c */ /* 0x050fe400000018ff */
[C---:B------:R-:W-:Y:S04]  /*115e0*/  @P0 LEA R176, P1, R157.reuse, c[0x0][0x1f8], 0x1 ;  /* 0x00007e009db00a11 */ /* 0x040fe800078208ff */
[----:B------:R-:W-:Y:S02]  /*115f0*/  @P0 LEA.HI.X R177, R157, c[0x0][0x1fc], R0, 0x1, P1 ;  /* 0x00007f009db10a11 */ /* 0x000fe400008f0c00 */
[----:B------:R-:W-:Y:S01]  /*11600*/  HMMA.16816.F32 R32, R136, R34, RZ ;  /* 0x000000228820723c */ /* 0x000fe200000018ff */
[----:B------:R-:W3:Y:S03]  /*11610*/  LDSM.16.M88.4 R156, [R192+0x1800] ;  /* 0x00180000c09c783b */ /* 0x000ee60000000200 */
[----:B------:R-:W-:Y:S04]  /*11620*/  IADD3 R0, R191, R193, RZ ;  /* 0x000000c1bf007210 */ /* 0x000fe80007ffe0ff */
[C---:B-1----:R-:W-:Y:S01]  /*11630*/  HMMA.16816.F32 R4, R140.reuse, R144, R4 ;  /* 0x000000908c04723c */ /* 0x042fe20000001804 */
[----:B------:R-:W-:Y:S01]  /*11640*/  @!PT LDS RZ, [RZ] ;  /* 0x00000000fffff984 */ /* 0x000fe20000000800 */
[----:B------:R-:W-:Y:S01]  /*11650*/  @!PT LDS RZ, [RZ] ;  /* 0x00000000fffff984 */ /* 0x000fe20000000800 */
[----:B------:R-:W-:Y:S01]  /*11660*/  @!PT LDS RZ, [RZ] ;  /* 0x00000000fffff984 */ /* 0x000fe20000000800 */
[----:B------:R1:W-:Y:S07]  /*11670*/  @P0 LDGSTS.E.BYPASS.LTC128B.128 [R171], [R168.64], !P6 ;  /* 0x00000000a8ab0fae */ /* 0x0003ee000f101d46 */
[C---:B------:R-:W-:Y:S01]  /*11680*/  HMMA.16816.F32 R8, R140.reuse, R146, R8 ;  /* 0x000000928c08723c */ /* 0x040fe20000001808 */
[----:B------:R4:W-:Y:S07]  /*11690*/  @P0 LDGSTS.E.BYPASS.LTC128B.128 [R171+0x2000], [R164.64], !P5 ;  /* 0x02000000a4ab0fae */ /* 0x0009ee000e901d46 */
[C---:B------:R-:W-:Y:S01]  /*116a0*/  HMMA.16816.F32 R12, R140.reuse, R152, R12 ;  /* 0x000000988c0c723c */ /* 0x040fe2000000180c */
[----:B------:R4:W-:Y:S07]  /*116b0*/  @P0 LDGSTS.E.BYPASS.LTC128B.128 [R171+0x4000], [R166.64], !P3 ;  /* 0x04000000a6ab0fae */ /* 0x0009ee000d901d46 */
[C---:B------:R-:W-:Y:S01]  /*116c0*/  HMMA.16816.F32 R16, R140.reuse, R154, R16 ;  /* 0x0000009a8c10723c */ /* 0x040fe20000001810 */
[----:B------:R1:W-:Y:S07]  /*116d0*/  @P0 LDGSTS.E.BYPASS.LTC128B.128 [R171+0x1000], [R172.64], !P6 ;  /* 0x01000000acab0fae */ /* 0x0003ee000f101d46 */
[C---:B--2---:R-:W-:Y:S01]  /*116e0*/  HMMA.16816.F32 R20, R140.reuse, R148, R20 ;  /* 0x000000948c14723c */ /* 0x044fe20000001814 */
[----:B------:R1:W-:Y:S07]  /*116f0*/  @P0 LDGSTS.E.BYPASS.LTC128B.128 [R171+0x3000], [R174.64], !P5 ;  /* 0x03000000aeab0fae */ /* 0x0003ee000e901d46 */
[C---:B------:R-:W-:Y:S01]  /*11700*/  HMMA.16816.F32 R24, R140.reuse, R150, R24 ;  /* 0x000000968c18723c */ /* 0x040fe20000001818 */
[----:B------:R1:W-:Y:S07]  /*11710*/  @P0 LDGSTS.E.BYPASS.LTC128B.128 [R171+0x5000], [R176.64], !P3 ;  /* 0x05000000b0ab0fae */ /* 0x0003ee000d901d46 */
[C---:B---3--:R-:W-:Y:S01]  /*11720*/  HMMA.16816.F32 R28, R140.reuse, R156, R28 ;  /* 0x0000009c8c1c723c */ /* 0x048fe2000000181c */
[----:B------:R-:W-:Y:S07]  /*11730*/  LDSM.16.M88.4 R136, [R185] ;  /* 0x00000000b988783b */ /* 0x000fee0000000200 */
[----:B------:R-:W-:Y:S01]  /*11740*/  HMMA.16816.F32 R32, R140, R158, R32 ;  /* 0x0000009e8c20723c */ /* 0x000fe20000001820 */
[----:B------:R-:W2:Y:S08]  /*11750*/  LDSM.16.M88.4 R160, [R0] ;  /* 0x0000000000a0783b */ /* 0x000eb00000000200 */
[----:B------:R-:W3:Y:S08]  /*11760*/  LDSM.16.M88.4 R144, [R0+0x800] ;  /* 0x000800000090783b */ /* 0x000ef00000000200 */
[----:B------:R-:W5:Y:S08]  /*11770*/  LDSM.16.M88.4 R152, [R0+0x1000] ;  /* 0x001000000098783b */ /* 0x000f700000000200 */
[----:B------:R-:W0:Y:S08]  /*11780*/  LDGDEPBAR ;  /* 0x00000000000079af */ /* 0x000e300000000000 */
[----:B------:R-:W5:Y:S01]  /*11790*/  LDSM.16.M88.4 R148, [R0+0x1800] ;  /* 0x001800000094783b */ /* 0x000f620000000200 */
[C---:B--2---:R-:W-:Y:S07]  /*117a0*/  HMMA.16816.F32 R4, R136.reuse, R160, R4 ;  /* 0x000000a08804723c */ /* 0x044fee0000001804 */
[----:B----4-:R-:W-:Y:S01]  /*117b0*/  LDSM.16.M88.4 R164, [R184] ;  /* 0x00000000b8a4783b */ /* 0x010fe20000000200 */
[C---:B------:R-:W-:Y:S07]  /*117c0*/  HMMA.16816.F32 R8, R136.reuse, R162, R8 ;  /* 0x000000a28808723c */ /* 0x040fee0000001808 */
[----:B-1----:R-:W1:Y:S01]  /*117d0*/  LDSM.16.M88.4 R168, [R2] ;  /* 0x0000000002a8783b */ /* 0x002e620000000200 */
[C---:B---3--:R-:W-:Y:S07]  /*117e0*/  HMMA.16816.F32 R12, R136.reuse, R144, R12 ;  /* 0x00000090880c723c */ /* 0x048fee000000180c */
[----:B------:R-:W2:Y:S01]  /*117f0*/  LDSM.16.M88.4 R140, [R2+0x800] ;  /* 0x00080000028c783b */ /* 0x000ea20000000200 */
[C---:B------:R-:W-:Y:S07]  /*11800*/  HMMA.16816.F32 R16, R136.reuse, R146, R16 ;  /* 0x000000928810723c */ /* 0x040fee0000001810 */
[----:B------:R-:W3:Y:S01]  /*11810*/  LDSM.16.M88.4 R156, [R2+0x1000] ;  /* 0x00100000029c783b */ /* 0x000ee20000000200 */
[C---:B-----5:R-:W-:Y:S07]  /*11820*/  HMMA.16816.F32 R20, R136.reuse, R152, R20 ;  /* 0x000000988814723c */ /* 0x060fee0000001814 */
[----:B------:R-:W4:Y:S01]  /*11830*/  LDSM.16.M88.4 R144, [R2+0x1800] ;  /* 0x001800000290783b */ /* 0x000f220000000200 */
[C---:B------:R-:W-:Y:S07]  /*11840*/  HMMA.16816.F32 R24, R136.reuse, R154, R24 ;  /* 0x0000009a8818723c */ /* 0x040fee0000001818 */
[----:B------:R-:W-:Y:S01]  /*11850*/  LDSM.16.M88.4 R152, [R193+0x2800] ;  /* 0x00280000c198783b */ /* 0x000fe20000000200 */
[C---:B------:R-:W-:Y:S07]  /*11860*/  HMMA.16816.F32 R28, R136.reuse, R148, R28 ;  /* 0x00000094881c723c */ /* 0x040fee000000181c */
[----:B------:R-:W-:Y:S01]  /*11870*/  LDSM.16.M88.4 R160, [R193+0x3800] ;  /* 0x00380000c1a0783b */ /* 0x000fe20000000200 */
[----:B------:R-:W-:Y:S07]  /*11880*/  HMMA.16816.F32 R32, R136, R150, R32 ;  /* 0x000000968820723c */ /* 0x000fee0000001820 */
[----:B------:R-:W-:Y:S01]  /*11890*/  LDSM.16.M88.4 R136, [R189+0x4000] ;  /* 0x00400000bd88783b */ /* 0x000fe20000000200 */
[C---:B-1----:R-:W-:Y:S07]  /*118a0*/  HMMA.16816.F32 R4, R164.reuse, R168, R4 ;  /* 0x000000a8a404723c */ /* 0x042fee0000001804 */
[----:B------:R-:W1:Y:S01]  /*118b0*/  LDSM.16.M88.4 R148, [R193+0x2000] ;  /* 0x00200000c194783b */ /* 0x000e620000000200 */
[C---:B------:R-:W-:Y:S07]  /*118c0*/  HMMA.16816.F32 R8, R164.reuse, R170, R8 ;  /* 0x000000aaa408723c */ /* 0x040fee0000001808 */
[----:B------:R-:W-:Y:S01]  /*118d0*/  LDSM.16.M88.4 R168, [R192+0x2000] ;  /* 0x00200000c0a8783b */ /* 0x000fe20000000200 */
[C---:B--2---:R-:W-:Y:S07]  /*118e0*/  HMMA.16816.F32 R12, R164.reuse, R140, R12 ;  /* 0x0000008ca40c723c */ /* 0x044fee000000180c */
[----:B------:R-:W-:Y:S01]  /*118f0*/  LDSM.16.M88.4 R172, [R192+0x2800] ;  /* 0x00280000c0ac783b */ /* 0x000fe20000000200 */
[C---:B------:R-:W-:Y:S07]  /*11900*/  HMMA.16816.F32 R16, R164.reuse, R142, R16 ;  /* 0x0000008ea410723c */ /* 0x040fee0000001810 */
[----:B------:R-:W2:Y:S01]  /*11910*/  LDSM.16.M88.4 R140, [R193+0x3000] ;  /* 0x00300000c18c783b */ /* 0x000ea20000000200 */
[C---:B---3--:R-:W-:Y:S07]  /*11920*/  HMMA.16816.F32 R20, R164.reuse, R156, R20 ;  /* 0x0000009ca414723c */ /* 0x048fee0000001814 */
[----:B------:R-:W-:Y:S01]  /*11930*/  LDSM.16.M88.4 R176, [R0+0x2000] ;  /* 0x0020000000b0783b */ /* 0x000fe20000000200 */
[C---:B------:R-:W-:Y:S07]  /*11940*/  HMMA.16816.F32 R24, R164.reuse, R158, R24 ;  /* 0x0000009ea418723c */ /* 0x040fee0000001818 */
[----:B------:R-:W3:Y:S01]  /*11950*/  LDSM.16.M88.4 R156, [R133+0x4000] ;  /* 0x00400000859c783b */ /* 0x000ee20000000200 */
[C---:B----4-:R-:W-:Y:S07]  /*11960*/  HMMA.16816.F32 R28, R164.reuse, R144, R28 ;  /* 0x00000090a41c723c */ /* 0x050fee000000181c */
[----:B------:R-:W-:Y:S01]  /*11970*/  LDSM.16.M88.4 R180, [R193+0x4000] ;  /* 0x00400000c1b4783b */ /* 0x000fe20000000200 */
[----:B------:R-:W-:Y:S07]  /*11980*/  HMMA.16816.F32 R32, R164, R146, R32 ;  /* 0x00000092a420723c */ /* 0x000fee0000001820 */
[----:B------:R-:W4:Y:S01]  /*11990*/  LDSM.16.M88.4 R144, [R192+0x3000] ;  /* 0x00300000c090783b */ /* 0x000f220000000200 */
        /* <DEDUP_REMOVED lines=22> */
[----:B------:R-:W4:Y:S07]  /*11b00*/  LDSM.16.M88.4 R144, [R194+0x2800] ;  /* 0x00280000c290783b */ /* 0x000f2e0000000200 */
        /* <DEDUP_REMOVED lines=44> */
[C---:B------:R-:W-:Y:S08]  /*11dd0*/  HMMA.16816.F32 R8, R164.reuse, R178, R8 ;  /* 0x000000b2a408723c */ /* 0x040ff00000001808 */
[C---:B----4-:R-:W-:Y:S08]  /*11de0*/  HMMA.16816.F32 R12, R164.reuse, R144, R12 ;  /* 0x00000090a40c723c */ /* 0x050ff0000000180c */
        /* <DEDUP_REMOVED lines=33> */
[----:B------:R-:W-:Y:S01]  /*12000*/  FMUL.FTZ R252, R16, c[0x0][0x320] ;  /* 0x0000c80010fc7a20 */ /* 0x000fe20000410000 */
[----:B------:R-:W-:Y:S01]  /*12010*/  MOV R16, R220 ;  /* 0x000000dc00107202 */ /* 0x000fe20000000f00 */
[----:B------:R-:W-:Y:S01]  /*12020*/  FMUL.FTZ R163, R12, c[0x0][0x320] ;  /* 0x0000c8000ca37a20 */ /* 0x000fe20000410000 */
[----:B------:R-:W-:Y:S01]  /*12030*/  @P2 SHF.R.U32.HI R16, RZ, c[0x0][0x2cc], R229 ;  /* 0x0000b300ff102a19 */ /* 0x000fe200000116e5 */
[----:B------:R-:W-:Y:S02]  /*12040*/  FMUL.FTZ R154, R7, c[0x0][0x320] ;  /* 0x0000c800079a7a20 */ /* 0x000fe40000410000 */
[----:B------:R-:W-:Y:S02]  /*12050*/  FMUL.FTZ R2, R5, c[0x0][0x320] ;  /* 0x0000c80005027a20 */ /* 0x000fe40000410000 */
[----:B------:R-:W-:Y:S01]  /*12060*/  SHFL.IDX PT, R12, R16, 0x1, 0x1c1f ;  /* 0x003c1f00100c7f89 */ /* 0x000fe200000e0000 */
[----:B------:R2:W-:Y:S01]  /*12070*/  MUFU.TANH R158, R11 ;  /* 0x0000000b009e7308 */ /* 0x0005e20000002400 */
[----:B------:R-:W-:Y:S02]  /*12080*/  FMUL.FTZ R17, R17, c[0x0][0x320] ;  /* 0x0000c80011117a20 */ /* 0x000fe40000410000 */
[----:B------:R-:W-:Y:S02]  /*12090*/  FMUL.FTZ R18, R18, c[0x0][0x320] ;  /* 0x0000c80012127a20 */ /* 0x000fe40000410000 */
        /* <DEDUP_REMOVED lines=9> */
[----:B------:R4:W-:Y:S01]  /*12130*/  MUFU.TANH R168, R13 ;  /* 0x0000000d00a87308 */ /* 0x0009e20000002400 */
[----:B------:R-:W-:Y:S01]  /*12140*/  FMUL.FTZ R27, R27, c[0x0][0x320] ;  /* 0x0000c8001b1b7a20 */ /* 0x000fe20000410000 */
[----:B--2---:R-:W-:Y:S01]  /*12150*/  LDSM.16.M88.4 R8, [R194+0x5800] ;  /* 0x00580000c208783b */ /* 0x004fe20000000200 */
[----:B------:R-:W-:Y:S07]  /*12160*/  DEPBAR.LE SB0, 0x2 ;  /* 0x000080800000791a */ /* 0x000fee0000000000 */
[----:B------:R2:W-:Y:S01]  /*12170*/  MUFU.TANH R170, R15 ;  /* 0x0000000f00aa7308 */ /* 0x0005e20000002400 */
[----:B---3--:R-:W3:Y:S09]  /*12180*/  SHFL.IDX PT, R14, R16, RZ, 0x1c1f ;  /* 0x001c1fff100e7589 */ /* 0x008ef200000e0000 */
[----:B------:R-:W5:Y:S01]  /*12190*/  MUFU.TANH R154, R154 ;  /* 0x0000009a009a7308 */ /* 0x000f620000002400 */
[----:B------:R-:W-:Y:S01]  /*121a0*/  BAR.SYNC.DEFER_BLOCKING 0x0 ;  /* 0x0000000000007b1d */ /* 0x000fe20000010000 */
[----:B----4-:R-:W-:Y:S05]  /*121b0*/  IMAD R13, R217, R228, 0x1 ;  /* 0x00000001d90d7424 */ /* 0x010fea00078e02e4 */
[----:B------:R-:W-:Y:S05]  /*121c0*/  IADD3 R13, R215, R13, -R222 ;  /* 0x0000000dd70d7210 */ /* 0x000fea0007ffe8de */
[----:B--2---:R-:W-:Y:S05]  /*121d0*/  IMAD.IADD R15, R13, 0x1, -R218 ;  /* 0x000000010d0f7824 */ /* 0x004fea00078e0ada */
[----:B---3--:R-:W-:Y:S04]  /*121e0*/  IADD3 R13, R15, R14, RZ ;  /* 0x0000000e0f0d7210 */ /* 0x008fe80007ffe0ff */
[C---:B------:R-:W-:Y:S01]  /*121f0*/  ISETP.GT.AND P0, PT, R13.reuse, RZ, PT ;  /* 0x000000ff0d00720c */ /* 0x040fe20003f04270 */
[C---:B------:R-:W-:Y:S05]  /*12200*/  HMMA.16816.F32 R28, R172.reuse, R8, R28 ;  /* 0x00000008ac1c723c */ /* 0x040fea000000181c */
[----:B------:R-:W-:Y:S01]  /*12210*/  ISETP.GT.AND P2, PT, R13, 0x1, PT ;  /* 0x000000010d00780c */ /* 0x000fe20003f44270 */
[----:B------:R-:W2:Y:S01]  /*12220*/  MUFU.TANH R153, R153 ;  /* 0x0000009900997308 */ /* 0x000ea20000002400 */
[----:B------:R-:W-:Y:S01]  /*12230*/  IADD3 R9, R15, R12, RZ ;  /* 0x0000000c0f097210 */ /* 0x000fe20007ffe0ff */
[----:B------:R-:W-:Y:S01]  /*12240*/  HMMA.16816.F32 R32, R172, R10, R32 ;  /* 0x0000000aac20723c */ /* 0x000fe20000001820 */
[----:B------:R-:W-:Y:S02]  /*12250*/  LDSM.16.MT88.4 R140, [R134+UR4+0x1900] ;  /* 0x00190004868c783b */ /* 0x000fe40008004200 */
[C---:B------:R-:W-:Y:S02]  /*12260*/  ISETP.GT.AND P1, PT, R9.reuse, RZ, PT ;  /* 0x000000ff0900720c */ /* 0x040fe40003f24270 */
[----:B-1----:R-:W-:Y:S02]  /*12270*/  FSEL R8, R0, -INF , P0 ;  /* 0xff80000000087808 */ /* 0x002fe40000000000 */
[----:B------:R-:W-:Y:S01]  /*12280*/  ISETP.GT.AND P0, PT, R9, 0x1, PT ;  /* 0x000000010900780c */ /* 0x000fe20003f04270 */
[----:B------:R-:W1:Y:S01]  /*12290*/  MUFU.TANH R2, R2 ;  /* 0x0000000200027308 */ /* 0x000e620000002400 */
[----:B------:R-:W-:Y:S03]  /*122a0*/  FMNMX.FTZ R11, R8, R3, !PT ;  /* 0x00000003080b7209 */ /* 0x000fe60007810000 */
[----:B-----5:R-:W-:Y:S02]  /*122b0*/  FSEL R154, R154, -INF , P0 ;  /* 0xff8000009a9a7808 */ /* 0x020fe40000000000 */
[----:B------:R-:W-:Y:S02]  /*122c0*/  ISETP.GT.AND P0, PT, R13, 0x9, PT ;  /* 0x000000090d00780c */ /* 0x000fe40003f04270 */
[----:B------:R-:W-:Y:S02]  /*122d0*/  FMUL.FTZ R28, R28, c[0x0][0x320] ;  /* 0x0000c8001c1c7a20 */ /* 0x000fe40000410000 */
[----:B------:R-:W3:Y:S01]  /*122e0*/  MUFU.TANH R155, R155 ;  /* 0x0000009b009b7308 */ /* 0x000ee20000002400 */
[----:B------:R-:W-:Y:S01]  /*122f0*/  FSEL R156, R156, -INF , P0 ;  /* 0xff8000009c9c7808 */ /* 0x000fe20000000000 */
[----:B------:R-:W-:Y:S01]  /*12300*/  FMUL.FTZ R29, R29, c[0x0][0x320] ;  /* 0x0000c8001d1d7a20 */ /* 0x000fe20000410000 */
[----:B------:R-:W-:Y:S01]  /*12310*/  ISETP.GT.AND P0, PT, R9, 0x9, PT ;  /* 0x000000090900780c */ /* 0x000fe20003f04270 */
[----:B------:R-:W-:Y:S01]  /*12320*/  FMUL.FTZ R30, R30, c[0x0][0x320] ;  /* 0x0000c8001e1e7a20 */ /* 0x000fe20000410000 */
[----:B--2---:R-:W-:Y:S01]  /*12330*/  FSEL R153, R153, -INF , P1 ;  /* 0xff80000099997808 */ /* 0x004fe20000800000 */
[----:B------:R-:W-:Y:S01]  /*12340*/  FMUL.FTZ R32, R32, c[0x0][0x320] ;  /* 0x0000c80020207a20 */ /* 0x000fe20000410000 */
[----:B------:R-:W-:Y:S01]  /*12350*/  ISETP.GT.AND P1, PT, R13, 0x8, PT ;  /* 0x000000080d00780c */ /* 0x000fe20003f24270 */
[----:B------:R-:W-:Y:S01]  /*12360*/  FMUL.FTZ R33, R33, c[0x0][0x320] ;  /* 0x0000c80021217a20 */ /* 0x000fe20000410000 */
[----:B------:R-:W-:Y:S01]  /*12370*/  FSEL R10, R158, -INF , P0 ;  /* 0xff8000009e0a7808 */ /* 0x000fe20000000000 */
[----:B------:R-:W2:Y:S01]  /*12380*/  MUFU.TANH R163, R163 ;  /* 0x000000a300a37308 */ /* 0x000ea20000002400 */
[----:B------:R-:W-:Y:S01]  /*12390*/  ISETP.GT.AND P0, PT, R13, 0x11, PT ;  /* 0x000000110d00780c */ /* 0x000fe20003f04270 */
[----:B------:R-:W-:Y:S01]  /*123a0*/  FMUL.FTZ R31, R31, c[0x0][0x320] ;  /* 0x0000c8001f1f7a20 */ /* 0x000fe20000410000 */
[----:B------:R-:W-:Y:S01]  /*123b0*/  FMNMX.FTZ R15, R153, R132, !PT ;  /* 0x00000084990f7209 */ /* 0x000fe20007810000 */
[----:B------:R-:W-:Y:S01]  /*123c0*/  FMUL.FTZ R34, R34, c[0x0][0x320] ;  /* 0x0000c80022227a20 */ /* 0x000fe20000410000 */
[----:B-1----:R-:W-:Y:S01]  /*123d0*/  FSEL R0, R2, -INF , P2 ;  /* 0xff80000002007808 */ /* 0x002fe20001000000 */
[----:B------:R-:W-:Y:S01]  /*123e0*/  FMUL.FTZ R35, R35, c[0x0][0x320] ;  /* 0x0000c80023237a20 */ /* 0x000fe20000410000 */
[----:B------:R-:W-:Y:S02]  /*123f0*/  FSEL R168, R168, -INF , P0 ;  /* 0xff800000a8a87808 */ /* 0x000fe40000000000 */
[----:B------:R-:W-:Y:S01]  /*12400*/  FMNMX.FTZ R11, R0, R11, !PT ;  /* 0x0000000b000b7209 */ /* 0x000fe20007810000 */
[----:B------:R-:W1:Y:S01]  /*12410*/  MUFU.TANH R176, R17 ;  /* 0x0000001100b07308 */ /* 0x000e620000002400 */
[----:B------:R-:W-:Y:S02]  /*12420*/  ISETP.GT.AND P0, PT, R9, 0x11, PT ;  /* 0x000000110900780c */ /* 0x000fe40003f04270 */
[----:B------:R-:W-:Y:S02]  /*12430*/  FMNMX.FTZ R15, R154, R15, !PT ;  /* 0x0000000f9a0f7209 */ /* 0x000fe40007810000 */
[----:B---3--:R-:W-:Y:S02]  /*12440*/  FSEL R12, R155, -INF , P1 ;  /* 0xff8000009b0c7808 */ /* 0x008fe40000800000 */
[----:B------:R-:W-:Y:S02]  /*12450*/  ISETP.GT.AND P1, PT, R9, 0x8, PT ;  /* 0x000000080900780c */ /* 0x000fe40003f24270 */
[----:B------:R-:W-:Y:S01]  /*12460*/  FMNMX.FTZ R11, R12, R11, !PT ;  /* 0x0000000b0c0b7209 */ /* 0x000fe20007810000 */
[----:B------:R-:W3:Y:S01]  /*12470*/  MUFU.TANH R252, R252 ;  /* 0x000000fc00fc7308 */ /* 0x000ee20000002400 */
[----:B------:R-:W-:Y:S02]  /*12480*/  FSEL R14, R157, -INF , P1 ;  /* 0xff8000009d0e7808 */ /* 0x000fe40000800000 */
[----:B------:R-:W-:Y:S02]  /*12490*/  ISETP.GT.AND P1, PT, R13, 0x10, PT ;  /* 0x000000100d00780c */ /* 0x000fe40003f24270 */
[----:B------:R-:W-:Y:S02]  /*124a0*/  FMNMX.FTZ R2, R156, R11, !PT ;  /* 0x0000000b9c027209 */ /* 0x000fe40007810000 */
[----:B--2---:R-:W-:Y:S02]  /*124b0*/  FSEL R163, R163, -INF , P1 ;  /* 0xff800000a3a37808 */ /* 0x004fe40000800000 */
[----:B------:R-:W-:Y:S01]  /*124c0*/  ISETP.GT.AND P1, PT, R9, 0x10, PT ;  /* 0x000000100900780c */ /* 0x000fe20003f24270 */
[----:B------:R-:W2:Y:S01]  /*124d0*/  MUFU.TANH R250, R18 ;  /* 0x0000001200fa7308 */ /* 0x000ea20000002400 */
[----:B------:R-:W-:Y:S02]  /*124e0*/  FSEL R170, R170, -INF , P0 ;  /* 0xff800000aaaa7808 */ /* 0x000fe40000000000 */
[----:B------:R-:W-:Y:S02]  /*124f0*/  ISETP.GT.AND P0, PT, R13, 0x19, PT ;  /* 0x000000190d00780c */ /* 0x000fe40003f04270 */
[----:B------:R-:W-:Y:S02]  /*12500*/  FSEL R167, R167, -INF , P1 ;  /* 0xff800000a7a77808 */ /* 0x000fe40000800000 */
[----:B------:R-:W-:Y:S02]  /*12510*/  ISETP.GT.AND P1, PT, R13, 0x18, PT ;  /* 0x000000180d00780c */ /* 0x000fe40003f24270 */
[----:B------:R-:W-:Y:S01]  /*12520*/  FMNMX.FTZ R11, R163, R2, !PT ;  /* 0x00000002a30b7209 */ /* 0x000fe20007810000 */
[----:B------:R-:W4:Y:S01]  /*12530*/  MUFU.TANH R182, R19 ;  /* 0x0000001300b67308 */ /* 0x000f220000002400 */
[----:B-1----:R-:W-:Y:S02]  /*12540*/  FSEL R176, R176, -INF , P0 ;  /* 0xff800000b0b07808 */ /* 0x002fe40000000000 */
[C---:B------:R-:W-:Y:S02]  /*12550*/  ISETP.GT.AND P0, PT, R9.reuse, 0x19, PT ;  /* 0x000000190900780c */ /* 0x040fe40003f04270 */
[----:B---3--:R-:W-:Y:S02]  /*12560*/  FSEL R252, R252, -INF , P1 ;  /* 0xff800000fcfc7808 */ /* 0x008fe40000800000 */
[----:B------:R-:W-:Y:S02]  /*12570*/  ISETP.GT.AND P1, PT, R9, 0x18, PT ;  /* 0x000000180900780c */ /* 0x000fe40003f24270 */
[----:B------:R-:W-:Y:S01]  /*12580*/  FMNMX.FTZ R11, R168, R11, !PT ;  /* 0x0000000ba80b7209 */ /* 0x000fe20007810000 */
[----:B------:R-:W1:Y:S01]  /*12590*/  MUFU.TANH R236, R21 ;  /* 0x0000001500ec7308 */ /* 0x000e620000002400 */
[----:B------:R-:W-:Y:S02]  /*125a0*/  FMNMX.FTZ R15, R14, R15, !PT ;  /* 0x0000000f0e0f7209 */ /* 0x000fe40007810000 */
[----:B------:R-:W-:Y:S02]  /*125b0*/  FMNMX.FTZ R11, R252, R11, !PT ;  /* 0x0000000bfc0b7209 */ /* 0x000fe40007810000 */
[----:B--2---:R-:W-:Y:S02]  /*125c0*/  FSEL R250, R250, -INF , P1 ;  /* 0xff800000fafa7808 */ /* 0x004fe40000800000 */
[----:B------:R-:W-:Y:S02]  /*125d0*/  ISETP.GT.AND P1, PT, R13, 0x20, PT ;  /* 0x000000200d00780c */ /* 0x000fe40003f24270 */
[----:B------:R-:W-:Y:S01]  /*125e0*/  FMNMX.FTZ R2, R10, R15, !PT ;  /* 0x0000000f0a027209 */ /* 0x000fe20007810000 */
[----:B------:R-:W2:Y:S01]  /*125f0*/  MUFU.TANH R248, R248 ;  /* 0x000000f800f87308 */ /* 0x000ea20000002400 */
[----:B------:R-:W-:Y:S02]  /*12600*/  FMNMX.FTZ R11, R176, R11, !PT ;  /* 0x0000000bb00b7209 */ /* 0x000fe40007810000 */
[----:B------:R-:W-:Y:S02]  /*12610*/  FMNMX.FTZ R15, R167, R2, !PT ;  /* 0x00000002a70f7209 */ /* 0x000fe40007810000 */
[----:B----4-:R-:W-:Y:S02]  /*12620*/  FSEL R182, R182, -INF , P0 ;  /* 0xff800000b6b67808 */ /* 0x010fe40000000000 */
[----:B------:R-:W-:Y:S02]  /*12630*/  ISETP.GT.AND P0, PT, R13, 0x21, PT ;  /* 0x000000210d00780c */ /* 0x000fe40003f04270 */
[----:B------:R-:W-:Y:S01]  /*12640*/  FMNMX.FTZ R15, R170, R15, !PT ;  /* 0x0000000faa0f7209 */ /* 0x000fe20007810000 */
[----:B------:R-:W3:Y:S01]  /*12650*/  MUFU.TANH R246, R22 ;  /* 0x0000001600f67308 */ /* 0x000ee20000002400 */
[----:B------:R-:W-:Y:S02]  /*12660*/  IADD3 R17, R134, UR4, RZ ;  /* 0x0000000486117c10 */ /* 0x000fe4000fffe0ff */
[----:B-1----:R-:W-:Y:S02]  /*12670*/  FSEL R236, R236, -INF , P0 ;  /* 0xff800000ecec7808 */ /* 0x002fe40000000000 */
[C---:B------:R-:W-:Y:S02]  /*12680*/  ISETP.GT.AND P0, PT, R9.reuse, 0x21, PT ;  /* 0x000000210900780c */ /* 0x040fe40003f04270 */
[----:B------:R-:W-:Y:S03]  /*12690*/  IADD3 R149, R186, R17, RZ ;  /* 0x00000011ba957210 */ /* 0x000fe60007ffe0ff */
[----:B------:R-:W1:Y:S02]  /*126a0*/  MUFU.TANH R242, R23 ;  /* 0x0000001700f27308 */ /* 0x000e640000002400 */
[----:B------:R-:W-:Y:S01]  /*126b0*/  LDSM.16.MT88.4 R144, [R149+0x1900] ;  /* 0x001900009590783b */ /* 0x000fe20000004200 */
[----:B--2---:R-:W-:Y:S02]  /*126c0*/  FSEL R248, R248, -INF , P1 ;  /* 0xff800000f8f87808 */ /* 0x004fe40000800000 */
[----:B------:R-:W-:Y:S02]  /*126d0*/  ISETP.GT.AND P1, PT, R9, 0x20, PT ;  /* 0x000000200900780c */ /* 0x000fe40003f24270 */
[----:B------:R-:W-:Y:S03]  /*126e0*/  FMNMX.FTZ R11, R248, R11, !PT ;  /* 0x0000000bf80b7209 */ /* 0x000fe60007810000 */
[----:B------:R-:W2:Y:S01]  /*126f0*/  MUFU.TANH R244, R24 ;  /* 0x0000001800f47308 */ /* 0x000ea20000002400 */
[----:B------:R-:W-:Y:S02]  /*12700*/  FMNMX.FTZ R11, R236, R11, !PT ;  /* 0x0000000bec0b7209 */ /* 0x000fe40007810000 */
[----:B---3--:R-:W-:Y:S02]  /*12710*/  FSEL R246, R246, -INF , P1 ;  /* 0xff800000f6f67808 */ /* 0x008fe40000800000 */
[C---:B------:R-:W-:Y:S05]  /*12720*/  ISETP.GT.AND P1, PT, R13.reuse, 0x28, PT ;  /* 0x000000280d00780c */ /* 0x040fea0003f24270 */
[----:B------:R-:W3:Y:S01]  /*12730*/  MUFU.TANH R240, R25 ;  /* 0x0000001900f07308 */ /* 0x000ee20000002400 */
[----:B-1----:R-:W-:Y:S02]  /*12740*/  FSEL R242, R242, -INF , P0 ;  /* 0xff800000f2f27808 */ /* 0x002fe40000000000 */
[C---:B------:R-:W-:Y:S07]  /*12750*/  ISETP.GT.AND P0, PT, R13.reuse, 0x29, PT ;  /* 0x000000290d00780c */ /* 0x040fee0003f04270 */
[----:B------:R-:W1:Y:S01]  /*12760*/  MUFU.TANH R192, R28 ;  /* 0x0000001c00c07308 */ /* 0x000e620000002400 */
[----:B--2---:R-:W-:Y:S02]  /*12770*/  FSEL R244, R244, -INF , P1 ;  /* 0xff800000f4f47808 */ /* 0x004fe40000800000 */
[C---:B------:R-:W-:Y:S02]  /*12780*/  ISETP.GT.AND P1, PT, R13.reuse, 0x30, PT ;  /* 0x000000300d00780c */ /* 0x040fe40003f24270 */
[----:B------:R-:W-:Y:S05]  /*12790*/  FMNMX.FTZ R11, R244, R11, !PT ;  /* 0x0000000bf40b7209 */ /* 0x000fea0007810000 */
[----:B------:R-:W2:Y:S01]  /*127a0*/  MUFU.TANH R180, R29 ;  /* 0x0000001d00b47308 */ /* 0x000ea20000002400 */
[----:B---3--:R-:W-:Y:S02]  /*127b0*/  FSEL R240, R240, -INF , P0 ;  /* 0xff800000f0f07808 */ /* 0x008fe40000000000 */
[C---:B------:R-:W-:Y:S02]  /*127c0*/  ISETP.GT.AND P0, PT, R13.reuse, 0x31, PT ;  /* 0x000000310d00780c */ /* 0x040fe40003f04270 */
[----:B------:R-:W-:Y:S05]  /*127d0*/  FMNMX.FTZ R11, R240, R11, !PT ;  /* 0x0000000bf00b7209 */ /* 0x000fea0007810000 */
[----:B------:R-:W3:Y:S01]  /*127e0*/  MUFU.TANH R172, R32 ;  /* 0x0000002000ac7308 */ /* 0x000ee20000002400 */
[----:B-1----:R-:W-:Y:S02]  /*127f0*/  FSEL R192, R192, -INF , P1 ;  /* 0xff800000c0c07808 */ /* 0x002fe40000800000 */
[C---:B------:R-:W-:Y:S02]  /*12800*/  ISETP.GT.AND P1, PT, R13.reuse, 0x38, PT ;  /* 0x000000380d00780c */ /* 0x040fe40003f24270 */
[----:B------:R-:W-:Y:S05]  /*12810*/  FMNMX.FTZ R11, R192, R11, !PT ;  /* 0x0000000bc00b7209 */ /* 0x000fea0007810000 */
[----:B------:R-:W1:Y:S01]  /*12820*/  MUFU.TANH R238, R26 ;  /* 0x0000001a00ee7308 */ /* 0x000e620000002400 */
[----:B--2---:R-:W-:Y:S02]  /*12830*/  FSEL R180, R180, -INF , P0 ;  /* 0xff800000b4b47808 */ /* 0x004fe40000000000 */
[----:B------:R-:W-:Y:S02]  /*12840*/  ISETP.GT.AND P0, PT, R13, 0x39, PT ;  /* 0x000000390d00780c */ /* 0x000fe40003f04270 */
[----:B------:R-:W-:Y:S05]  /*12850*/  FMNMX.FTZ R13, R250, R15, !PT ;  /* 0x0000000ffa0d7209 */ /* 0x000fea0007810000 */
[----:B------:R-:W2:Y:S01]  /*12860*/  MUFU.TANH R166, R33 ;  /* 0x0000002100a67308 */ /* 0x000ea20000002400 */
[----:B------:R-:W-:Y:S02]  /*12870*/  FMNMX.FTZ R11, R180, R11, !PT ;  /* 0x0000000bb40b7209 */ /* 0x000fe40007810000 */
[----:B------:R-:W-:Y:S02]  /*12880*/  FMNMX.FTZ R13, R182, R13, !PT ;  /* 0x0000000db60d7209 */ /* 0x000fe40007810000 */
[----:B---3--:R-:W-:Y:S02]  /*12890*/  FSEL R172, R172, -INF , P1 ;  /* 0xff800000acac7808 */ /* 0x008fe40000800000 */
[C---:B------:R-:W-:Y:S02]  /*128a0*/  ISETP.GT.AND P1, PT, R9.reuse, 0x28, PT ;  /* 0x000000280900780c */ /* 0x040fe40003f24270 */
[----:B------:R-:W-:Y:S01]  /*128b0*/  FMNMX.FTZ R13, R246, R13, !PT ;  /* 0x0000000df60d7209 */ /* 0x000fe20007810000 */
[----:B------:R-:W3:Y:S01]  /*128c0*/  MUFU.TANH R194, R27 ;  /* 0x0000001b00c27308 */ /* 0x000ee20000002400 */
[----:B------:R-:W-:Y:S02]  /*128d0*/  FMNMX.FTZ R11, R172, R11, !PT ;  /* 0x0000000bac0b7209 */ /* 0x000fe40007810000 */
[----:B------:R-:W-:Y:S02]  /*128e0*/  FMNMX.FTZ R13, R242, R13, !PT ;  /* 0x0000000df20d7209 */ /* 0x000fe40007810000 */
[----:B-1----:R-:W-:Y:S02]  /*128f0*/  FSEL R238, R238, -INF , P1 ;  /* 0xff800000eeee7808 */ /* 0x002fe40000800000 */
[C---:B------:R-:W-:Y:S02]  /*12900*/  ISETP.GT.AND P1, PT, R9.reuse, 0x30, PT ;  /* 0x000000300900780c */ /* 0x040fe40003f24270 */
[----:B------:R-:W-:Y:S01]  /*12910*/  FMNMX.FTZ R13, R238, R13, !PT ;  /* 0x0000000dee0d7209 */ /* 0x000fe20007810000 */
[----:B------:R-:W1:Y:S01]  /*12920*/  MUFU.TANH R178, R30 ;  /* 0x0000001e00b27308 */ /* 0x000e620000002400 */
[----:B--2---:R-:W-:Y:S02]  /*12930*/  FSEL R166, R166, -INF , P0 ;  /* 0xff800000a6a67808 */ /* 0x004fe40000000000 */
[C---:B------:R-:W-:Y:S02]  /*12940*/  ISETP.GT.AND P0, PT, R9.reuse, 0x29, PT ;  /* 0x000000290900780c */ /* 0x040fe40003f04270 */
[----:B------:R-:W-:Y:S05]  /*12950*/  FMNMX.FTZ R2, R166, R11, !PT ;  /* 0x0000000ba6027209 */ /* 0x000fea0007810000 */
[----:B------:R-:W2:Y:S01]  /*12960*/  MUFU.TANH R31, R31 ;  /* 0x0000001f001f7308 */ /* 0x000ea20000002400 */
[----:B------:R-:W4:Y:S01]  /*12970*/  SHFL.BFLY PT, R11, R2, 0x2, 0x1f ;  /* 0x0c401f00020b7f89 */ /* 0x000f2200000e0000 */
[----:B---3--:R-:W-:Y:S02]  /*12980*/  FSEL R194, R194, -INF , P0 ;  /* 0xff800000c2c27808 */ /* 0x008fe40000000000 */
[C---:B------:R-:W-:Y:S02]  /*12990*/  ISETP.GT.AND P0, PT, R9.reuse, 0x31, PT ;  /* 0x000000310900780c */ /* 0x040fe40003f04270 */
[----:B------:R-:W-:Y:S04]  /*129a0*/  FMNMX.FTZ R13, R194, R13, !PT ;  /* 0x0000000dc20d7209 */ /* 0x000fe80007810000 */
[----:B------:R-:W3:Y:S01]  /*129b0*/  MUFU.TANH R164, R34 ;  /* 0x0000002200a47308 */ /* 0x000ee20000002400 */
[----:B-1----:R-:W-:Y:S02]  /*129c0*/  FSEL R178, R178, -INF , P1 ;  /* 0xff800000b2b27808 */ /* 0x002fe40000800000 */
[----:B------:R-:W-:Y:S02]  /*129d0*/  ISETP.GT.AND P1, PT, R9, 0x38, PT ;  /* 0x000000380900780c */ /* 0x000fe40003f24270 */
[----:B------:R-:W-:Y:S05]  /*129e0*/  FMNMX.FTZ R13, R178, R13, !PT ;  /* 0x0000000db20d7209 */ /* 0x000fea0007810000 */
[----:B------:R-:W1:Y:S01]  /*129f0*/  MUFU.TANH R162, R35 ;  /* 0x0000002300a27308 */ /* 0x000e620000002400 */
[----:B--2---:R-:W-:Y:S02]  /*12a00*/  FSEL R174, R31, -INF , P0 ;  /* 0xff8000001fae7808 */ /* 0x004fe40000000000 */
[----:B------:R-:W-:Y:S01]  /*12a10*/  ISETP.GT.AND P0, PT, R9, 0x39, PT ;  /* 0x000000390900780c */ /* 0x000fe20003f04270 */
[----:B------:R-:W-:Y:S01]  /*12a20*/  LDSM.16.MT88.4 R28, [R134+UR4+0x100] ;  /* 0x00010004861c783b */ /* 0x000fe20008004200 */
[----:B------:R-:W-:Y:S02]  /*12a30*/  FMNMX.FTZ R13, R174, R13, !PT ;  /* 0x0000000dae0d7209 */ /* 0x000fe40007810000 */
[----:B----4-:R-:W-:Y:S02]  /*12a40*/  FMNMX.FTZ R11, R2, R11, !PT ;  /* 0x0000000b020b7209 */ /* 0x010fe40007810000 */
[----:B---3--:R-:W-:Y:S03]  /*12a50*/  FSEL R164, R164, -INF , P1 ;  /* 0xff800000a4a47808 */ /* 0x008fe60000800000 */
[----:B------:R-:W2:Y:S01]  /*12a60*/  SHFL.BFLY PT, R2, R11, 0x1, 0x1f ;  /* 0x0c201f000b027f89 */ /* 0x000ea200000e0000 */
[----:B------:R-:W-:Y:S02]  /*12a70*/  FMNMX.FTZ R13, R164, R13, !PT ;  /* 0x0000000da40d7209 */ /* 0x000fe40007810000 */
[----:B-1----:R-:W-:Y:S04]  /*12a80*/  FSEL R162, R162, -INF , P0 ;  /* 0xff800000a2a27808 */ /* 0x002fe80000000000 */
[----:B------:R-:W-:Y:S05]  /*12a90*/  FMNMX.FTZ R15, R162, R13, !PT ;  /* 0x0000000da20f7209 */ /* 0x000fea0007810000 */
[----:B------:R-:W1:Y:S01]  /*12aa0*/  SHFL.BFLY PT, R18, R15, 0x2, 0x1f ;  /* 0x0c401f000f127f89 */ /* 0x000e6200000e0000 */
[----:B--2---:R-:W-:Y:S04]  /*12ab0*/  FMNMX.FTZ R2, R11, R2, !PT ;  /* 0x000000020b027209 */ /* 0x004fe80007810000 */
[C---:B------:R-:W-:Y:S01]  /*12ac0*/  FSETP.NEU.FTZ.AND P1, PT, R2.reuse, -INF , PT ;  /* 0xff8000000200780b */ /* 0x040fe20003f3d000 */
[C---:B------:R-:W-:Y:S03]  /*12ad0*/  FMUL.FTZ R165, R2.reuse, c[0x0][0x2d0] ;  /* 0x0000b40002a57a20 */ /* 0x040fe60000410000 */
[----:B------:R-:W-:Y:S02]  /*12ae0*/  FSEL R4, R2, RZ, P1 ;  /* 0x000000ff02047208 */ /* 0x000fe40000800000 */
[----:B------:R-:W-:Y:S03]  /*12af0*/  FSEL R165, R165, RZ, P1 ;  /* 0x000000ffa5a57208 */ /* 0x000fe60000800000 */
[----:B------:R-:W-:Y:S02]  /*12b00*/  FADD.FTZ R4, -R4, R3 ;  /* 0x0000000304047221 */ /* 0x000fe40000010100 */
[--C-:B------:R-:W-:Y:S02]  /*12b10*/  FFMA.FTZ R159, R0, c[0x0][0x2d0], -R165.reuse ;  /* 0x0000b400009f7a23 */ /* 0x100fe400000108a5 */
[--C-:B------:R-:W-:Y:S01]  /*12b20*/  FFMA.FTZ R158, R12, c[0x0][0x2d0], -R165.reuse ;  /* 0x0000b4000c9e7a23 */ /* 0x100fe200000108a5 */
[----:B-1----:R-:W-:Y:S01]  /*12b30*/  FMNMX.FTZ R16, R15, R18, !PT ;  /* 0x000000120f107209 */ /* 0x002fe20007810000 */
[--C-:B------:R-:W-:Y:S02]  /*12b40*/  FFMA.FTZ R155, R156, c[0x0][0x2d0], -R165.reuse ;  /* 0x0000b4009c9b7a23 */ /* 0x100fe400000108a5 */
[--C-:B------:R-:W-:Y:S01]  /*12b50*/  FFMA.FTZ R160, R8, c[0x0][0x2d0], -R165.reuse ;  /* 0x0000b40008a07a23 */ /* 0x100fe200000108a5 */
[----:B------:R-:W-:Y:S01]  /*12b60*/  MUFU.EX2 R159, R159 ;  /* 0x0000009f009f7308 */ /* 0x000fe20000000800 */
[----:B------:R-:W1:Y:S01]  /*12b70*/  SHFL.BFLY PT, R9, R16, 0x1, 0x1f ;  /* 0x0c201f0010097f89 */ /* 0x000e6200000e0000 */
[--C-:B------:R-:W-:Y:S02]  /*12b80*/  FFMA.FTZ R163, R163, c[0x0][0x2d0], -R165.reuse ;  /* 0x0000b400a3a37a23 */ /* 0x100fe400000108a5 */
[--C-:B------:R-:W-:Y:S02]  /*12b90*/  FFMA.FTZ R168, R168, c[0x0][0x2d0], -R165.reuse ;  /* 0x0000b400a8a87a23 */ /* 0x100fe400000108a5 */
[--C-:B------:R-:W-:Y:S02]  /*12ba0*/  FFMA.FTZ R169, R252, c[0x0][0x2d0], -R165.reuse ;  /* 0x0000b400fca97a23 */ /* 0x100fe400000108a5 */
[--C-:B------:R-:W-:Y:S02]  /*12bb0*/  FFMA.FTZ R176, R176, c[0x0][0x2d0], -R165.reuse ;  /* 0x0000b400b0b07a23 */ /* 0x100fe400000108a5 */
[----:B------:R-:W2:Y:S01]  /*12bc0*/  MUFU.EX2 R160, R160 ;  /* 0x000000a000a07308 */ /* 0x000ea20000000800 */
[--C-:B------:R-:W-:Y:S02]  /*12bd0*/  FFMA.FTZ R173, R248, c[0x0][0x2d0], -R165.reuse ;  /* 0x0000b400f8ad7a23 */ /* 0x100fe400000108a5 */
[--C-:B------:R-:W-:Y:S02]  /*12be0*/  FFMA.FTZ R236, R236, c[0x0][0x2d0], -R165.reuse ;  /* 0x0000b400ecec7a23 */ /* 0x100fe400000108a5 */
[--C-:B------:R-:W-:Y:S02]  /*12bf0*/  FFMA.FTZ R177, R244, c[0x0][0x2d0], -R165.reuse ;  /* 0x0000b400f4b17a23 */ /* 0x100fe400000108a5 */
[--C-:B------:R-:W-:Y:S02]  /*12c00*/  FFMA.FTZ R240, R240, c[0x0][0x2d0], -R165.reuse ;  /* 0x0000b400f0f07a23 */ /* 0x100fe400000108a5 */
[--C-:B------:R-:W-:Y:S01]  /*12c10*/  FFMA.FTZ R181, R192, c[0x0][0x2d0], -R165.reuse ;  /* 0x0000b400c0b57a23 */ /* 0x100fe200000108a5 */
[----:B------:R-:W-:Y:S01]  /*12c20*/  MUFU.EX2 R158, R158 ;  /* 0x0000009e009e7308 */ /* 0x000fe20000000800 */
[--C-:B------:R-:W-:Y:S02]  /*12c30*/  FFMA.FTZ R180, R180, c[0x0][0x2d0], -R165.reuse ;  /* 0x0000b400b4b47a23 */ /* 0x100fe400000108a5 */
[--C-:B------:R-:W-:Y:S01]  /*12c40*/  FFMA.FTZ R172, R172, c[0x0][0x2d0], -R165.reuse ;  /* 0x0000b400acac7a23 */ /* 0x100fe200000108a5 */
[----:B-1----:R-:W-:Y:S01]  /*12c50*/  FMNMX.FTZ R0, R16, R9, !PT ;  /* 0x0000000910007209 */ /* 0x002fe20007810000 */
[----:B------:R-:W-:Y:S01]  /*12c60*/  FFMA.FTZ R165, R166, c[0x0][0x2d0], -R165 ;  /* 0x0000b400a6a57a23 */ /* 0x000fe200000108a5 */
[----:B------:R-:W-:Y:S02]  /*12c70*/  IADD3 R9, R135, UR4, RZ ;  /* 0x0000000487097c10 */ /* 0x000fe4000fffe0ff */
[C---:B------:R-:W-:Y:S01]  /*12c80*/  FSETP.NEU.FTZ.AND P0, PT, R0.reuse, -INF , PT ;  /* 0xff8000000000780b */ /* 0x040fe20003f1d000 */
[----:B------:R-:W-:Y:S01]  /*12c90*/  FMUL.FTZ R161, R0, c[0x0][0x2d0] ;  /* 0x0000b40000a17a20 */ /* 0x000fe20000410000 */
[----:B------:R-:W1:Y:S01]  /*12ca0*/  MUFU.EX2 R155, R155 ;  /* 0x0000009b009b7308 */ /* 0x000e620000000800 */
[----:B------:R-:W-:Y:S02]  /*12cb0*/  IADD3 R148, R186, R9, RZ ;  /* 0x00000009ba947210 */ /* 0x000fe40007ffe0ff */
[----:B------:R-:W-:Y:S02]  /*12cc0*/  FSEL R5, R0, RZ, P0 ;  /* 0x000000ff00057208 */ /* 0x000fe40000000000 */
[----:B------:R-:W-:Y:S01]  /*12cd0*/  FSEL R161, R161, RZ, P0 ;  /* 0x000000ffa1a17208 */ /* 0x000fe20000000000 */
[----:B------:R-:W-:Y:S01]  /*12ce0*/  LDSM.16.MT88.4 R20, [R148+0x100] ;  /* 0x000100009414783b */ /* 0x000fe20000004200 */
[----:B--2---:R-:W-:Y:S01]  /*12cf0*/  F2FP.PACK_AB R136, R159, R160 ;  /* 0x000000a09f88723e */ /* 0x004fe200000000ff */
[----:B------:R-:W-:Y:S01]  /*12d00*/  FADD.FTZ R3, -R5, R132 ;  /* 0x0000008405037221 */ /* 0x000fe20000010100 */
[----:B------:R-:W-:Y:S01]  /*12d10*/  ISETP.GE.AND P0, PT, R217, 0x2, PT ;  /* 0x00000002d900780c */ /* 0x000fe20003f06270 */
[--C-:B------:R-:W-:Y:S01]  /*12d20*/  FFMA.FTZ R156, R154, c[0x0][0x2d0], -R161.reuse ;  /* 0x0000b4009a9c7a23 */ /* 0x100fe200000108a1 */
[----:B------:R-:W-:Y:S01]  /*12d30*/  MUFU.EX2 R163, R163 ;  /* 0x000000a300a37308 */ /* 0x000fe20000000800 */
[--C-:B------:R-:W-:Y:S02]  /*12d40*/  FFMA.FTZ R154, R14, c[0x0][0x2d0], -R161.reuse ;  /* 0x0000b4000e9a7a23 */ /* 0x100fe400000108a1 */
[----:B------:R-:W2:Y:S01]  /*12d50*/  LDSM.16.MT88.4 R12, [R135+UR4+0x100] ;  /* 0x00010004870c783b */ /* 0x000ea20008004200 */
[----:B------:R-:W-:Y:S02]  /*12d60*/  FMUL.FTZ R132, R4, c[0x0][0x2d0] ;  /* 0x0000b40004847a20 */ /* 0x000fe40000410000 */
[--C-:B------:R-:W-:Y:S02]  /*12d70*/  FFMA.FTZ R157, R153, c[0x0][0x2d0], -R161.reuse ;  /* 0x0000b400999d7a23 */ /* 0x100fe400000108a1 */
[--C-:B------:R-:W-:Y:S02]  /*12d80*/  FFMA.FTZ R153, R10, c[0x0][0x2d0], -R161.reuse ;  /* 0x0000b4000a997a23 */ /* 0x100fe400000108a1 */
[----:B------:R-:W-:Y:S01]  /*12d90*/  FMUL.FTZ R7, R3, c[0x0][0x2d0] ;  /* 0x0000b40003077a20 */ /* 0x000fe20000410000 */
[----:B------:R-:W3:Y:S01]  /*12da0*/  MUFU.EX2 R132, R132 ;  /* 0x0000008400847308 */ /* 0x000ee20000000800 */
[--C-:B------:R-:W-:Y:S01]  /*12db0*/  FFMA.FTZ R167, R167, c[0x0][0x2d0], -R161.reuse ;  /* 0x0000b400a7a77a23 */ /* 0x100fe200000108a1 */
[----:B-1----:R-:W-:Y:S01]  /*12dc0*/  F2FP.PACK_AB R138, R155, R158 ;  /* 0x0000009e9b8a723e */ /* 0x002fe200000000ff */
[--C-:B------:R-:W-:Y:S02]  /*12dd0*/  FFMA.FTZ R170, R170, c[0x0][0x2d0], -R161.reuse ;  /* 0x0000b400aaaa7a23 */ /* 0x100fe400000108a1 */
[--C-:B------:R-:W-:Y:S02]  /*12de0*/  FFMA.FTZ R171, R250, c[0x0][0x2d0], -R161.reuse ;  /* 0x0000b400faab7a23 */ /* 0x100fe400000108a1 */
[--C-:B------:R-:W-:Y:S02]  /*12df0*/  FFMA.FTZ R182, R182, c[0x0][0x2d0], -R161.reuse ;  /* 0x0000b400b6b67a23 */ /* 0x100fe400000108a1 */
[--C-:B------:R-:W-:Y:S01]  /*12e00*/  FFMA.FTZ R175, R246, c[0x0][0x2d0], -R161.reuse ;  /* 0x0000b400f6af7a23 */ /* 0x100fe200000108a1 */
[----:B------:R-:W1:Y:S01]  /*12e10*/  MUFU.EX2 R3, R7 ;  /* 0x0000000700037308 */ /* 0x000e620000000800 */
[--C-:B------:R-:W-:Y:S02]  /*12e20*/  FFMA.FTZ R242, R242, c[0x0][0x2d0], -R161.reuse ;  /* 0x0000b400f2f27a23 */ /* 0x100fe400000108a1 */
[--C-:B------:R-:W-:Y:S02]  /*12e30*/  FFMA.FTZ R179, R238, c[0x0][0x2d0], -R161.reuse ;  /* 0x0000b400eeb37a23 */ /* 0x100fe400000108a1 */
[--C-:B------:R-:W-:Y:S02]  /*12e40*/  FFMA.FTZ R194, R194, c[0x0][0x2d0], -R161.reuse ;  /* 0x0000b400c2c27a23 */ /* 0x100fe400000108a1 */
[--C-:B------:R-:W-:Y:S02]  /*12e50*/  FFMA.FTZ R178, R178, c[0x0][0x2d0], -R161.reuse ;  /* 0x0000b400b2b27a23 */ /* 0x100fe400000108a1 */
[--C-:B------:R-:W-:Y:S01]  /*12e60*/  FFMA.FTZ R183, R174, c[0x0][0x2d0], -R161.reuse ;  /* 0x0000b400aeb77a23 */ /* 0x100fe200000108a1 */
[----:B------:R-:W-:Y:S01]  /*12e70*/  MUFU.EX2 R156, R156 ;  /* 0x0000009c009c7308 */ /* 0x000fe20000000800 */
[--C-:B------:R-:W-:Y:S02]  /*12e80*/  FFMA.FTZ R164, R164, c[0x0][0x2d0], -R161.reuse ;  /* 0x0000b400a4a47a23 */ /* 0x100fe400000108a1 */
[----:B------:R-:W-:Y:S02]  /*12e90*/  FFMA.FTZ R161, R162, c[0x0][0x2d0], -R161 ;  /* 0x0000b400a2a17a23 */ /* 0x000fe400000108a1 */
[C---:B---3--:R-:W-:Y:S02]  /*12ea0*/  FMUL.FTZ R4, R132.reuse, R128 ;  /* 0x0000008084047220 */ /* 0x048fe40000410000 */
[C---:B------:R-:W-:Y:S02]  /*12eb0*/  FMUL.FTZ R5, R132.reuse, R129 ;  /* 0x0000008184057220 */ /* 0x040fe40000410000 */
[C---:B------:R-:W-:Y:S01]  /*12ec0*/  FMUL.FTZ R8, R132.reuse, R124 ;  /* 0x0000007c84087220 */ /* 0x040fe20000410000 */
[----:B------:R-:W3:Y:S01]  /*12ed0*/  MUFU.EX2 R157, R157 ;  /* 0x0000009d009d7308 */ /* 0x000ee20000000800 */
[C---:B------:R-:W-:Y:S02]  /*12ee0*/  FMUL.FTZ R9, R132.reuse, R125 ;  /* 0x0000007d84097220 */ /* 0x040fe40000410000 */
[C---:B------:R-:W-:Y:S02]  /*12ef0*/  FMUL.FTZ R16, R132.reuse, R116 ;  /* 0x0000007484107220 */ /* 0x040fe40000410000 */
[C---:B-1----:R-:W-:Y:S02]  /*12f00*/  FMUL.FTZ R6, R3.reuse, R130 ;  /* 0x0000008203067220 */ /* 0x042fe40000410000 */
[C---:B------:R-:W-:Y:S02]  /*12f10*/  FMUL.FTZ R7, R3.reuse, R131 ;  /* 0x0000008303077220 */ /* 0x040fe40000410000 */
[C---:B------:R-:W-:Y:S01]  /*12f20*/  FMUL.FTZ R10, R3.reuse, R126 ;  /* 0x0000007e030a7220 */ /* 0x040fe20000410000 */
[----:B------:R-:W-:Y:S01]  /*12f30*/  MUFU.EX2 R154, R154 ;  /* 0x0000009a009a7308 */ /* 0x000fe20000000800 */
[C---:B------:R-:W-:Y:S01]  /*12f40*/  FMUL.FTZ R11, R3.reuse, R127 ;  /* 0x0000007f030b7220 */ /* 0x040fe20000410000 */
[----:B------:R-:W-:Y:S01]  /*12f50*/  LDSM.16.MT88.4 R128, [R134+UR4+0x1100] ;  /* 0x001100048680783b */ /* 0x000fe20008004200 */
[C---:B------:R-:W-:Y:S02]  /*12f60*/  FMUL.FTZ R17, R132.reuse, R117 ;  /* 0x0000007584117220 */ /* 0x040fe40000410000 */
[C---:B------:R-:W-:Y:S02]  /*12f70*/  FMUL.FTZ R18, R3.reuse, R118 ;  /* 0x0000007603127220 */ /* 0x040fe40000410000 */
[C---:B------:R-:W-:Y:S02]  /*12f80*/  FMUL.FTZ R19, R3.reuse, R119 ;  /* 0x0000007703137220 */ /* 0x040fe40000410000 */
[C---:B------:R-:W-:Y:S01]  /*12f90*/  FMUL.FTZ R24, R132.reuse, R108 ;  /* 0x0000006c84187220 */ /* 0x040fe20000410000 */
[----:B------:R-:W1:Y:S01]  /*12fa0*/  MUFU.EX2 R153, R153 ;  /* 0x0000009900997308 */ /* 0x000e620000000800 */
[----:B------:R-:W-:Y:S01]  /*12fb0*/  FMUL.FTZ R25, R132, R109 ;  /* 0x0000006d84197220 */ /* 0x000fe20000410000 */
[----:B------:R-:W-:Y:S01]  /*12fc0*/  LDSM.16.MT88.4 R116, [R134+UR4+0x900] ;  /* 0x000900048674783b */ /* 0x000fe20008004200 */
[C---:B------:R-:W-:Y:S01]  /*12fd0*/  FMUL.FTZ R26, R3.reuse, R110 ;  /* 0x0000006e031a7220 */ /* 0x040fe20000410000 */
[----:B---3--:R-:W-:Y:S01]  /*12fe0*/  F2FP.PACK_AB R137, R156, R157 ;  /* 0x0000009d9c89723e */ /* 0x008fe200000000ff */
[C---:B------:R-:W-:Y:S02]  /*12ff0*/  FMUL.FTZ R27, R3.reuse, R111 ;  /* 0x0000006f031b7220 */ /* 0x040fe40000410000 */
[C---:B------:R-:W-:Y:S02]  /*13000*/  FMUL.FTZ R32, R132.reuse, R100 ;  /* 0x0000006484207220 */ /* 0x040fe40000410000 */
[C---:B------:R-:W-:Y:S01]  /*13010*/  FMUL.FTZ R33, R132.reuse, R101 ;  /* 0x0000006584217220 */ /* 0x040fe20000410000 */
[----:B------:R-:W-:Y:S01]  /*13020*/  LDSM.16.MT88.4 R108, [R149+0x2100] ;  /* 0x00210000956c783b */ /* 0x000fe20000004200 */
[C---:B------:R-:W-:Y:S01]  /*13030*/  FMUL.FTZ R34, R3.reuse, R102 ;  /* 0x0000006603227220 */ /* 0x040fe20000410000 */
[----:B------:R-:W3:Y:S01]  /*13040*/  MUFU.EX2 R168, R168 ;  /* 0x000000a800a87308 */ /* 0x000ee20000000800 */
[C---:B------:R-:W-:Y:S02]  /*13050*/  FMUL.FTZ R35, R3.reuse, R103 ;  /* 0x0000006703237220 */ /* 0x040fe40000410000 */
[C---:B------:R-:W-:Y:S02]  /*13060*/  FMUL.FTZ R38, R3.reuse, R38 ;  /* 0x0000002603267220 */ /* 0x040fe40000410000 */
[C---:B------:R-:W-:Y:S01]  /*13070*/  FMUL.FTZ R36, R132.reuse, R36 ;  /* 0x0000002484247220 */ /* 0x040fe20000410000 */
[----:B------:R-:W-:Y:S01]  /*13080*/  LDSM.16.MT88.4 R100, [R134+UR4+0x2100] ;  /* 0x002100048664783b */ /* 0x000fe20008004200 */
[C---:B------:R-:W-:Y:S02]  /*13090*/  FMUL.FTZ R39, R3.reuse, R39 ;  /* 0x0000002703277220 */ /* 0x040fe40000410000 */
[C---:B------:R-:W-:Y:S01]  /*130a0*/  FMUL.FTZ R37, R132.reuse, R37 ;  /* 0x0000002584257220 */ /* 0x040fe20000410000 */
[----:B------:R-:W-:Y:S01]  /*130b0*/  MUFU.EX2 R167, R167 ;  /* 0x000000a700a77308 */ /* 0x000fe20000000800 */
[----:B------:R-:W-:Y:S01]  /*130c0*/  FMUL.FTZ R42, R3, R42 ;  /* 0x0000002a032a7220 */ /* 0x000fe20000410000 */
[----:B-1----:R-:W-:Y:S01]  /*130d0*/  F2FP.PACK_AB R139, R153, R154 ;  /* 0x0000009a998b723e */ /* 0x002fe200000000ff */
[C---:B------:R-:W-:Y:S01]  /*130e0*/  FMUL.FTZ R40, R132.reuse, R40 ;  /* 0x0000002884287220 */ /* 0x040fe20000410000 */
[----:B------:R-:W-:Y:S01]  /*130f0*/  LDSM.16.MT88.4 R124, [R135+UR4+0x2900] ;  /* 0x00290004877c783b */ /* 0x000fe20008004200 */
[C---:B------:R-:W-:Y:S02]  /*13100*/  FMUL.FTZ R43, R3.reuse, R43 ;  /* 0x0000002b032b7220 */ /* 0x040fe40000410000 */
[C---:B------:R-:W-:Y:S02]  /*13110*/  FMUL.FTZ R41, R132.reuse, R41 ;  /* 0x0000002984297220 */ /* 0x040fe40000410000 */
[C---:B--2---:R-:W-:Y:S01]  /*13120*/  HMMA.16816.F32 R4, R136.reuse, R12, R4 ;  /* 0x0000000c8804723c */ /* 0x044fe20000001804 */
        /* <DEDUP_REMOVED lines=9> */
[----:B------:R-:W2:Y:S01]  /*131c0*/  MUFU.EX2 R176, R176 ;  /* 0x000000b000b07308 */ /* 0x000ea20000000800 */
[----:B------:R-:W4:Y:S01]  /*131d0*/  LDSM.16.MT88.4 R120, [R149+0x100] ;  /* 0x000100009578783b */ /* 0x000f220000004200 */
[C---:B------:R-:W-:Y:S02]  /*131e0*/  FMUL.FTZ R50, R3.reuse, R50 ;  /* 0x0000003203327220 */ /* 0x040fe40000410000 */
[C---:B------:R-:W-:Y:S02]  /*131f0*/  FMUL.FTZ R44, R132.reuse, R44 ;  /* 0x0000002c842c7220 */ /* 0x040fe40000410000 */
[C---:B------:R-:W-:Y:S03]  /*13200*/  HMMA.16816.F32 R12, R136.reuse, R20, R12 ;  /* 0x00000014880c723c */ /* 0x040fe6000000180c */
[C---:B------:R-:W-:Y:S01]  /*13210*/  FMUL.FTZ R51, R3.reuse, R51 ;  /* 0x0000003303337220 */ /* 0x040fe20000410000 */
[----:B------:R-:W-:Y:S01]  /*13220*/  MUFU.EX2 R171, R171 ;  /* 0x000000ab00ab7308 */ /* 0x000fe20000000800 */
[C---:B------:R-:W-:Y:S02]  /*13230*/  FMUL.FTZ R45, R132.reuse, R45 ;  /* 0x0000002d842d7220 */ /* 0x040fe40000410000 */
[C---:B------:R-:W-:Y:S01]  /*13240*/  FMUL.FTZ R20, R132.reuse, R112 ;  /* 0x0000007084147220 */ /* 0x040fe20000410000 */
[C---:B------:R-:W-:Y:S04]  /*13250*/  HMMA.16816.F32 R16, R136.reuse, R22, R16 ;  /* 0x000000168810723c */ /* 0x040fe80000001810 */
[C---:B------:R-:W-:Y:S02]  /*13260*/  FMUL.FTZ R21, R132.reuse, R113 ;  /* 0x0000007184157220 */ /* 0x040fe40000410000 */
[C---:B------:R-:W-:Y:S01]  /*13270*/  FMUL.FTZ R48, R132.reuse, R48 ;  /* 0x0000003084307220 */ /* 0x040fe20000410000 */
[----:B------:R-:W5:Y:S01]  /*13280*/  MUFU.EX2 R182, R182 ;  /* 0x000000b600b67308 */ /* 0x000f620000000800 */
        /* <DEDUP_REMOVED lines=56> */
[C---:B------:R-:W-:Y:S01]  /*13610*/  FMUL.FTZ R78, R3.reuse, R78 ;  /* 0x0000004e034e7220 */ /* 0x040fe20000410000 */
[----:B------:R-:W4:Y:S01]  /*13620*/  MUFU.EX2 R180, R180 ;  /* 0x000000b400b47308 */ /* 0x000f220000000800 */
        /* <DEDUP_REMOVED lines=11> */
[----:B------:R-:W1:Y:S01]  /*136e0*/  MUFU.EX2 R183, R183 ;  /* 0x000000b700b77308 */ /* 0x000e620000000800 */
[C---:B------:R-:W-:Y:S02]  /*136f0*/  FMUL.FTZ R89, R132.reuse, R89 ;  /* 0x0000005984597220 */ /* 0x040fe40000410000 */
[C---:B------:R-:W-:Y:S01]  /*13700*/  FMUL.FTZ R86, R3.reuse, R86 ;  /* 0x0000005603567220 */ /* 0x040fe20000410000 */
[C---:B------:R-:W-:Y:S01]  /*13710*/  HMMA.16816.F32 R72, R136.reuse, R106, R72 ;  /* 0x0000006a8848723c */ /* 0x040fe20000001848 */
[----:B------:R-:W1:Y:S03]  /*13720*/  LDSM.16.MT88.4 R104, [R149+0x4100] ;  /* 0x004100009568783b */ /* 0x000e660000004200 */
[C---:B------:R-:W-:Y:S02]  /*13730*/  FMUL.FTZ R76, R132.reuse, R76 ;  /* 0x0000004c844c7220 */ /* 0x040fe40000410000 */
[C---:B------:R-:W-:Y:S01]  /*13740*/  FMUL.FTZ R77, R132.reuse, R77 ;  /* 0x0000004d844d7220 */ /* 0x040fe20000410000 */
[----:B------:R-:W-:Y:S01]  /*13750*/  MUFU.EX2 R172, R172 ;  /* 0x000000ac00ac7308 */ /* 0x000fe20000000800 */
[C---:B------:R-:W-:Y:S04]  /*13760*/  FMUL.FTZ R87, R3.reuse, R87 ;  /* 0x0000005703577220 */ /* 0x040fe80000410000 */
[C---:B------:R-:W-:Y:S01]  /*13770*/  FMUL.FTZ R92, R132.reuse, R92 ;  /* 0x0000005c845c7220 */ /* 0x040fe20000410000 */
[C---:B--2---:R-:W-:Y:S03]  /*13780*/  HMMA.16816.F32 R76, R136.reuse, R100, R76 ;  /* 0x00000064884c723c */ /* 0x044fe6000000184c */
[C---:B------:R-:W-:Y:S01]  /*13790*/  FMUL.FTZ R80, R132.reuse, R80 ;  /* 0x0000005084507220 */ /* 0x040fe20000410000 */
[----:B------:R-:W2:Y:S01]  /*137a0*/  MUFU.EX2 R165, R165 ;  /* 0x000000a500a57308 */ /* 0x000ea20000000800 */
[----:B------:R-:W-:Y:S02]  /*137b0*/  FMUL.FTZ R81, R132, R81 ;  /* 0x0000005184517220 */ /* 0x000fe40000410000 */
[C---:B------:R-:W-:Y:S01]  /*137c0*/  FMUL.FTZ R90, R3.reuse, R90 ;  /* 0x0000005a035a7220 */ /* 0x040fe20000410000 */
[----:B---3--:R-:W-:Y:S01]  /*137d0*/  F2FP.PACK_AB R100, R168, R163 ;  /* 0x000000a3a864723e */ /* 0x008fe200000000ff */
[----:B------:R-:W-:Y:S03]  /*137e0*/  FMUL.FTZ R93, R132, R93 ;  /* 0x0000005d845d7220 */ /* 0x000fe60000410000 */
[C---:B------:R-:W-:Y:S02]  /*137f0*/  HMMA.16816.F32 R80, R136.reuse, R102, R80 ;  /* 0x000000668850723c */ /* 0x040fe40000001850 */
[----:B------:R-:W-:Y:S01]  /*13800*/  MUFU.EX2 R164, R164 ;  /* 0x000000a400a47308 */ /* 0x000fe20000000800 */
[C---:B------:R-:W-:Y:S01]  /*13810*/  FMUL.FTZ R91, R3.reuse, R91 ;  /* 0x0000005b035b7220 */ /* 0x040fe20000410000 */
[----:B------:R-:W-:Y:S01]  /*13820*/  F2FP.PACK_AB R101, R170, R167 ;  /* 0x000000a7aa65723e */ /* 0x000fe200000000ff */
[C---:B------:R-:W-:Y:S02]  /*13830*/  FMUL.FTZ R96, R132.reuse, R96 ;  /* 0x0000006084607220 */ /* 0x040fe40000410000 */
[C---:B------:R-:W-:Y:S01]  /*13840*/  FMUL.FTZ R94, R3.reuse, R94 ;  /* 0x0000005e035e7220 */ /* 0x040fe20000410000 */
[C---:B----4-:R-:W-:Y:S04]  /*13850*/  HMMA.16816.F32 R84, R136.reuse, R108, R84 ;  /* 0x0000006c8854723c */ /* 0x050fe80000001854 */
[----:B------:R-:W-:Y:S01]  /*13860*/  FMUL.FTZ R97, R132, R97 ;  /* 0x0000006184617220 */ /* 0x000fe20000410000 */
[----:B------:R-:W-:Y:S01]  /*13870*/  F2FP.PACK_AB R102, R176, R169 ;  /* 0x000000a9b066723e */ /* 0x000fe200000000ff */
[C---:B------:R-:W-:Y:S01]  /*13880*/  FMUL.FTZ R95, R3.reuse, R95 ;  /* 0x0000005f035f7220 */ /* 0x040fe20000410000 */
[----:B-----5:R-:W-:Y:S01]  /*13890*/  F2FP.PACK_AB R103, R182, R171 ;  /* 0x000000abb667723e */ /* 0x020fe200000000ff */
[C---:B------:R-:W-:Y:S01]  /*138a0*/  HMMA.16816.F32 R88, R136.reuse, R110, R88 ;  /* 0x0000006e8858723c */ /* 0x040fe20000001858 */
[----:B------:R-:W3:Y:S01]  /*138b0*/  LDSM.16.MT88.4 R108, [R148+0x900] ;  /* 0x00090000946c783b */ /* 0x000ee20000004200 */
[----:B------:R-:W4:Y:S02]  /*138c0*/  MUFU.EX2 R161, R161 ;  /* 0x000000a100a17308 */ /* 0x000f240000000800 */
[C---:B------:R-:W-:Y:S02]  /*138d0*/  FMUL.FTZ R98, R3.reuse, R98 ;  /* 0x0000006203627220 */ /* 0x040fe40000410000 */
[C---:B------:R-:W-:Y:S02]  /*138e0*/  FMUL.FTZ R99, R3.reuse, R99 ;  /* 0x0000006303637220 */ /* 0x040fe40000410000 */
[C---:B-1----:R-:W-:Y:S04]  /*138f0*/  HMMA.16816.F32 R92, R136.reuse, R104, R92 ;  /* 0x00000068885c723c */ /* 0x042fe8000000185c */
[----:B------:R-:W-:Y:S02]  /*13900*/  FFMA.FTZ R157, R3, R214, R157 ;  /* 0x000000d6039d7223 */ /* 0x000fe4000001009d */
[----:B------:R-:W-:Y:S01]  /*13910*/  FFMA.FTZ R160, R132, R213, R160 ;  /* 0x000000d584a07223 */ /* 0x000fe200000100a0 */
[----:B------:R-:W-:Y:S01]  /*13920*/  MOV R132, R0 ;  /* 0x0000000000847202 */ /* 0x000fe20000000f00 */
[----:B------:R-:W-:Y:S01]  /*13930*/  HMMA.16816.F32 R96, R136, R106, R96 ;  /* 0x0000006a8860723c */ /* 0x000fe20000001860 */
[----:B------:R-:W1:Y:S03]  /*13940*/  LDSM.16.MT88.4 R104, [R148+0x2900] ;  /* 0x002900009468783b */ /* 0x000e660000004200 */
[----:B------:R-:W-:Y:S02]  /*13950*/  FADD.FTZ R159, R159, R160 ;  /* 0x000000a09f9f7221 */ /* 0x000fe40000010000 */
[----:B------:R-:W-:Y:S01]  /*13960*/  FADD.FTZ R157, R156, R157 ;  /* 0x0000009d9c9d7221 */ /* 0x000fe20000010000 */
[----:B------:R-:W-:Y:S01]  /*13970*/  F2FP.PACK_AB R136, R180, R181 ;  /* 0x000000b5b488723e */ /* 0x000fe200000000ff */
[C---:B------:R-:W-:Y:S05]  /*13980*/  HMMA.16816.F32 R4, R100.reuse, R112, R4 ;  /* 0x000000706404723c */ /* 0x040fea0000001804 */
[----:B------:R-:W-:Y:S01]  /*13990*/  F2FP.PACK_AB R137, R183, R178 ;  /* 0x000000b2b789723e */ /* 0x000fe200000000ff */
[----:B------:R-:W-:Y:S01]  /*139a0*/  FADD.FTZ R158, R158, R159 ;  /* 0x0000009f9e9e7221 */ /* 0x000fe20000010000 */
[----:B--2---:R-:W-:Y:S01]  /*139b0*/  F2FP.PACK_AB R138, R165, R172 ;  /* 0x000000aca58a723e */ /* 0x004fe200000000ff */
[C---:B------:R-:W-:Y:S01]  /*139c0*/  HMMA.16816.F32 R8, R100.reuse, R114, R8 ;  /* 0x000000726408723c */ /* 0x040fe20000001808 */
[----:B------:R-:W2:Y:S03]  /*139d0*/  LDSM.16.MT88.4 R112, [R134+UR4+0x2900] ;  /* 0x002900048670783b */ /* 0x000ea60008004200 */
[----:B----4-:R-:W-:Y:S01]  /*139e0*/  F2FP.PACK_AB R139, R161, R164 ;  /* 0x000000a4a18b723e */ /* 0x010fe200000000ff */
[----:B------:R-:W-:Y:S03]  /*139f0*/  FADD.FTZ R158, R155, R158 ;  /* 0x0000009e9b9e7221 */ /* 0x000fe60000010000 */
[C---:B---3--:R-:W-:Y:S04]  /*13a00*/  HMMA.16816.F32 R12, R100.reuse, R108, R12 ;  /* 0x0000006c640c723c */ /* 0x048fe8000000180c */
[----:B------:R-:W-:Y:S04]  /*13a10*/  FADD.FTZ R163, R163, R158 ;  /* 0x0000009ea3a37221 */ /* 0x000fe80000010000 */
[----:B------:R-:W-:Y:S01]  /*13a20*/  FADD.FTZ R168, R168, R163 ;  /* 0x000000a3a8a87221 */ /* 0x000fe20000010000 */
[C---:B------:R-:W-:Y:S01]  /*13a30*/  HMMA.16816.F32 R16, R100.reuse, R110, R16 ;  /* 0x0000006e6410723c */ /* 0x040fe20000001810 */
[----:B------:R-:W3:Y:S02]  /*13a40*/  LDSM.16.MT88.4 R108, [R149+0x2900] ;  /* 0x00290000956c783b */ /* 0x000ee40000004200 */
[----:B------:R-:W-:Y:S05]  /*13a50*/  FADD.FTZ R169, R169, R168 ;  /* 0x000000a8a9a97221 */ /* 0x000fea0000010000 */
[C---:B------:R-:W-:Y:S04]  /*13a60*/  HMMA.16816.F32 R20, R100.reuse, R116, R20 ;  /* 0x000000746414723c */ /* 0x040fe80000001814 */
[----:B------:R-:W-:Y:S04]  /*13a70*/  FADD.FTZ R176, R176, R169 ;  /* 0x000000a9b0b07221 */ /* 0x000fe80000010000 */
[C---:B------:R-:W-:Y:S01]  /*13a80*/  HMMA.16816.F32 R24, R100.reuse, R118, R24 ;  /* 0x000000766418723c */ /* 0x040fe20000001818 */
[----:B------:R-:W4:Y:S07]  /*13a90*/  LDSM.16.MT88.4 R116, [R135+UR4+0x4900] ;  /* 0x004900048774783b */ /* 0x000f2e0008004200 */
        /* <DEDUP_REMOVED lines=10> */
[C---:B------:R-:W-:Y:S01]  /*13b40*/  HMMA.16816.F32 R56, R100.reuse, R114, R56 ;  /* 0x000000726438723c */ /* 0x040fe20000001838 */
[----:B------:R-:W2:Y:S07]  /*13b50*/  LDSM.16.MT88.4 R112, [R134+UR4+0x4900] ;  /* 0x004900048670783b */ /* 0x000eae0008004200 */
[C---:B---3--:R-:W-:Y:S08]  /*13b60*/  HMMA.16816.F32 R60, R100.reuse, R108, R60 ;  /* 0x0000006c643c723c */ /* 0x048ff0000000183c */
[C---:B------:R-:W-:Y:S01]  /*13b70*/  HMMA.16816.F32 R64, R100.reuse, R110, R64 ;  /* 0x0000006e6440723c */ /* 0x040fe20000001840 */
[----:B------:R-:W3:Y:S07]  /*13b80*/  LDSM.16.MT88.4 R108, [R135+UR4+0x1100] ;  /* 0x00110004876c783b */ /* 0x000eee0008004200 */
[C---:B----4-:R-:W-:Y:S08]  /*13b90*/  HMMA.16816.F32 R68, R100.reuse, R116, R68 ;  /* 0x000000746444723c */ /* 0x050ff00000001844 */
[C---:B------:R-:W-:Y:S01]  /*13ba0*/  HMMA.16816.F32 R72, R100.reuse, R118, R72 ;  /* 0x000000766448723c */ /* 0x040fe20000001848 */
[----:B------:R-:W4:Y:S07]  /*13bb0*/  LDSM.16.MT88.4 R116, [R149+0x1100] ;  /* 0x001100009574783b */ /* 0x000f2e0000004200 */
[C---:B-1----:R-:W-:Y:S08]  /*13bc0*/  HMMA.16816.F32 R76, R100.reuse, R104, R76 ;  /* 0x00000068644c723c */ /* 0x042ff0000000184c */
[C---:B------:R-:W-:Y:S01]  /*13bd0*/  HMMA.16816.F32 R80, R100.reuse, R106, R80 ;  /* 0x0000006a6450723c */ /* 0x040fe20000001850 */
[----:B------:R-:W1:Y:S07]  /*13be0*/  LDSM.16.MT88.4 R104, [R135+UR4+0x3100] ;  /* 0x003100048768783b */ /* 0x000e6e0008004200 */
[C---:B--2---:R-:W-:Y:S08]  /*13bf0*/  HMMA.16816.F32 R84, R100.reuse, R112, R84 ;  /* 0x000000706454723c */ /* 0x044ff00000001854 */
        /* <DEDUP_REMOVED lines=12> */
[C---:B---3--:R-:W-:Y:S03]  /*13cc0*/  HMMA.16816.F32 R4, R100.reuse, R108, R4 ;  /* 0x0000006c6404723c */ /* 0x048fe60000001804 */
[----:B------:R-:W-:Y:S04]  /*13cd0*/  FADD.FTZ R240, R240, R177 ;  /* 0x000000b1f0f07221 */ /* 0x000fe80000010000 */
[----:B------:R-:W-:Y:S01]  /*13ce0*/  FADD.FTZ R181, R181, R240 ;  /* 0x000000f0b5b57221 */ /* 0x000fe20000010000 */
[C---:B------:R-:W-:Y:S01]  /*13cf0*/  HMMA.16816.F32 R8, R100.reuse, R110, R8 ;  /* 0x0000006e6408723c */ /* 0x040fe20000001808 */
[----:B------:R-:W2:Y:S03]  /*13d00*/  LDSM.16.MT88.4 R108, [R148+0x3100] ;  /* 0x00310000946c783b */ /* 0x000ea60000004200 */
        /* <DEDUP_REMOVED lines=9> */
[C---:B----4-:R-:W-:Y:S08]  /*13da0*/  HMMA.16816.F32 R28, R100.reuse, R116, R28 ;  /* 0x00000074641c723c */ /* 0x050ff0000000181c */
[C---:B------:R-:W-:Y:S01]  /*13db0*/  HMMA.16816.F32 R32, R100.reuse, R118, R32 ;  /* 0x000000766420723c */ /* 0x040fe20000001820 */
[----:B------:R-:W3:Y:S07]  /*13dc0*/  LDSM.16.MT88.4 R116, [R149+0x3100] ;  /* 0x003100009574783b */ /* 0x000eee0000004200 */
[C---:B-1----:R-:W-:Y:S08]  /*13dd0*/  HMMA.16816.F32 R36, R100.reuse, R104, R36 ;  /* 0x000000686424723c */ /* 0x042ff00000001824 */
[C---:B------:R-:W-:Y:S01]  /*13de0*/  HMMA.16816.F32 R40, R100.reuse, R106, R40 ;  /* 0x0000006a6428723c */ /* 0x040fe20000001828 */
[----:B------:R-:W1:Y:S07]  /*13df0*/  LDSM.16.MT88.4 R104, [R135+UR4+0x5100] ;  /* 0x005100048768783b */ /* 0x000e6e0008004200 */
[C---:B--2---:R-:W-:Y:S08]  /*13e00*/  HMMA.16816.F32 R44, R100.reuse, R108, R44 ;  /* 0x0000006c642c723c */ /* 0x044ff0000000182c */
[C---:B------:R-:W-:Y:S01]  /*13e10*/  HMMA.16816.F32 R48, R100.reuse, R110, R48 ;  /* 0x0000006e6430723c */ /* 0x040fe20000001830 */
[----:B------:R-:W2:Y:S07]  /*13e20*/  LDSM.16.MT88.4 R108, [R135+UR4+0x1900] ;  /* 0x00190004876c783b */ /* 0x000eae0008004200 */
[C---:B------:R-:W-:Y:S08]  /*13e30*/  HMMA.16816.F32 R52, R100.reuse, R112, R52 ;  /* 0x000000706434723c */ /* 0x040ff00000001834 */
[C---:B------:R-:W-:Y:S01]  /*13e40*/  HMMA.16816.F32 R56, R100.reuse, R114, R56 ;  /* 0x000000726438723c */ /* 0x040fe20000001838 */
[----:B------:R-:W4:Y:S07]  /*13e50*/  LDSM.16.MT88.4 R112, [R148+0x1900] ;  /* 0x001900009470783b */ /* 0x000f2e0000004200 */
[C---:B---3--:R-:W-:Y:S08]  /*13e60*/  HMMA.16816.F32 R60, R100.reuse, R116, R60 ;  /* 0x00000074643c723c */ /* 0x048ff0000000183c */
        /* <DEDUP_REMOVED lines=10> */
[C---:B------:R-:W-:Y:S01]  /*13f10*/  HMMA.16816.F32 R124, R136.reuse, R110, R8 ;  /* 0x0000006e887c723c */ /* 0x040fe20000001808 */
[----:B------:R-:W1:Y:S07]  /*13f20*/  LDSM.16.MT88.4 R8, [R135+UR4+0x3900] ;  /* 0x003900048708783b */ /* 0x000e6e0008004200 */
[C---:B----4-:R-:W-:Y:S01]  /*13f30*/  HMMA.16816.F32 R120, R136.reuse, R112, R12 ;  /* 0x000000708878723c */ /* 0x050fe2000000180c */
[----:B------:R-:W2:Y:S07]  /*13f40*/  LDSM.16.MT88.4 R12, [R148+0x3900] ;  /* 0x00390000940c783b */ /* 0x000eae0000004200 */
[C---:B------:R-:W-:Y:S01]  /*13f50*/  HMMA.16816.F32 R116, R136.reuse, R114, R16 ;  /* 0x000000728874723c */ /* 0x040fe20000001810 */
[----:B------:R-:W3:Y:S07]  /*13f60*/  LDSM.16.MT88.4 R16, [R134+UR4+0x3900] ;  /* 0x003900048610783b */ /* 0x000eee0008004200 */
[C---:B------:R-:W-:Y:S08]  /*13f70*/  HMMA.16816.F32 R112, R136.reuse, R140, R20 ;  /* 0x0000008c8870723c */ /* 0x040ff00000001814 */
[C---:B------:R-:W-:Y:S07]  /*13f80*/  HMMA.16816.F32 R108, R136.reuse, R142, R24 ;  /* 0x0000008e886c723c */ /* 0x040fee0000001818 */
[----:B------:R-:W-:Y:S01]  /*13f90*/  @P0 IADD3 R24, R217, -0x2, RZ ;  /* 0xfffffffed9180810 */ /* 0x000fe20007ffe0ff */
[C---:B------:R-:W-:Y:S04]  /*13fa0*/  HMMA.16816.F32 R104, R136.reuse, R144, R28 ;  /* 0x000000908868723c */ /* 0x040fe8000000181c */
[----:B------:R-:W-:Y:S04]  /*13fb0*/  @P0 SHF.R.S32.HI R20, RZ, 0x1f, R24 ;  /* 0x0000001fff140819 */ /* 0x000fe80000011418 */
[C---:B------:R-:W-:Y:S08]  /*13fc0*/  HMMA.16816.F32 R100, R136.reuse, R146, R32 ;  /* 0x000000928864723c */ /* 0x040ff00000001820 */
        /* <DEDUP_REMOVED lines=12> */
[----:B------:R-:W-:Y:S01]  /*14090*/  @P0 IADD3 R12, P1, R28, R206, RZ ;  /* 0x000000ce1c0c0210 */ /* 0x000fe20007f3e0ff */
[C---:B---3--:R-:W-:Y:S04]  /*140a0*/  HMMA.16816.F32 R52, R136.reuse, R16, R52 ;  /* 0x000000108834723c */ /* 0x048fe80000001834 */
[C---:B------:R-:W-:Y:S02]  /*140b0*/  @P0 IADD3.X R13, R29.reuse, R211, RZ, P1, !PT ;  /* 0x000000d31d0d0210 */ /* 0x040fe40000ffe4ff */
[C---:B------:R-:W-:Y:S02]  /*140c0*/  @P0 LEA R24, P1, R12.reuse, c[0x0][0x1c8], 0x1 ;  /* 0x000072000c180a11 */ /* 0x040fe400078208ff */
[C---:B------:R-:W-:Y:S04]  /*140d0*/  HMMA.16816.F32 R56, R136.reuse, R18, R56 ;  /* 0x000000128838723c */ /* 0x040fe80000001838 */
[----:B------:R-:W-:Y:S02]  /*140e0*/  @P0 LEA.HI.X R25, R12, c[0x0][0x1cc], R13, 0x1, P1 ;  /* 0x000073000c190a11 */ /* 0x000fe400008f0c0d */
[C---:B------:R-:W-:Y:S02]  /*140f0*/  @P0 IADD3 R13, P1, R28.reuse, R223, RZ ;  /* 0x000000df1c0d0210 */ /* 0x040fe40007f3e0ff */
[C---:B-1----:R-:W-:Y:S04]  /*14100*/  HMMA.16816.F32 R60, R136.reuse, R20, R60 ;  /* 0x00000014883c723c */ /* 0x042fe8000000183c */
[----:B------:R-:W-:Y:S01]  /*14110*/  @P0 IMAD.X R12, R29, 0x1, R232, P1 ;  /* 0x000000011d0c0824 */ /* 0x000fe200008e06e8 */
[C---:B------:R-:W-:Y:S04]  /*14120*/  @P0 LEA R26, P1, R13.reuse, c[0x0][0x1c8], 0x1 ;  /* 0x000072000d1a0a11 */ /* 0x040fe800078208ff */
[----:B------:R-:W-:Y:S01]  /*14130*/  @P0 LEA.HI.X R27, R13, c[0x0][0x1cc], R12, 0x1, P1 ;  /* 0x000073000d1b0a11 */ /* 0x000fe200008f0c0c */
[C---:B------:R-:W-:Y:S01]  /*14140*/  HMMA.16816.F32 R64, R136.reuse, R22, R64 ;  /* 0x000000168840723c */ /* 0x040fe20000001840 */
[----:B------:R-:W1:Y:S02]  /*14150*/  LDSM.16.MT88.4 R12, [R148+0x5900] ;  /* 0x00590000940c783b */ /* 0x000e640000004200 */
[----:B------:R-:W-:Y:S04]  /*14160*/  @P0 IADD3 R16, P1, R28, R221, RZ ;  /* 0x000000dd1c100210 */ /* 0x000fe80007f3e0ff */
[----:B------:R-:W-:Y:S02]  /*14170*/  @P0 IADD3.X R17, R29, R231, RZ, P1, !PT ;  /* 0x000000e71d110210 */ /* 0x000fe40000ffe4ff */
[C---:B------:R-:W-:Y:S01]  /*14180*/  @P0 LEA R20, P1, R16.reuse, c[0x0][0x1c8], 0x1 ;  /* 0x0000720010140a11 */ /* 0x040fe200078208ff */
[C---:B--2---:R-:W-:Y:S03]  /*14190*/  HMMA.16816.F32 R68, R136.reuse, R8, R68 ;  /* 0x000000088844723c */ /* 0x044fe60000001844 */
[----:B------:R-:W-:Y:S02]  /*141a0*/  @P0 LEA.HI.X R21, R16, c[0x0][0x1cc], R17, 0x1, P1 ;  /* 0x0000730010150a11 */ /* 0x000fe400008f0c11 */
[----:B------:R-:W2:Y:S01]  /*141b0*/  LDSM.16.MT88.4 R16, [R134+UR4+0x5900] ;  /* 0x005900048610783b */ /* 0x000ea20008004200 */
[----:B------:R-:W-:Y:S02]  /*141c0*/  @P0 IADD3 R28, P1, R199, R28, RZ ;  /* 0x0000001cc71c0210 */ /* 0x000fe40007f3e0ff */
[C---:B------:R-:W-:Y:S04]  /*141d0*/  HMMA.16816.F32 R72, R136.reuse, R10, R72 ;  /* 0x0000000a8848723c */ /* 0x040fe80000001848 */
[----:B------:R-:W-:Y:S02]  /*141e0*/  @P0 IADD3.X R29, R198, R29, RZ, P1, !PT ;  /* 0x0000001dc61d0210 */ /* 0x000fe40000ffe4ff */
[C---:B------:R-:W-:Y:S06]  /*141f0*/  @P0 IADD3 R23, P1, R28.reuse, R206, RZ ;  /* 0x000000ce1c170210 */ /* 0x040fec0007f3e0ff */
[----:B------:R-:W-:Y:S02]  /*14200*/  @P0 IADD3.X R8, R29, R211, RZ, P1, !PT ;  /* 0x000000d31d080210 */ /* 0x000fe40000ffe4ff */
[C---:B------:R-:W-:Y:S04]  /*14210*/  @P0 LEA R22, P1, R23.reuse, c[0x0][0x1c8], 0x1 ;  /* 0x0000720017160a11 */ /* 0x040fe800078208ff */
[----:B------:R-:W-:Y:S02]  /*14220*/  @P0 LEA.HI.X R23, R23, c[0x0][0x1cc], R8, 0x1, P1 ;  /* 0x0000730017170a11 */ /* 0x000fe400008f0c08 */
[----:B------:R-:W-:Y:S01]  /*14230*/  @P0 IADD3 R8, P1, R28, R223, RZ ;  /* 0x000000df1c080210 */ /* 0x000fe20007f3e0ff */
[C---:B-1----:R-:W-:Y:S03]  /*14240*/  HMMA.16816.F32 R76, R136.reuse, R12, R76 ;  /* 0x0000000c884c723c */ /* 0x042fe6000000184c */
        /* <DEDUP_REMOVED lines=46> */
.L_x_1261:
[----:B-1----:R-:W-:-:S13]  /*14530*/  ISETP.GE.AND P0, PT, R217, RZ, PT ;  /* 0x000000ffd900720c */ /* 0x002fda0003f06270 */
[----:B------:R-:W-:Y:S05]  /*14540*/  @!P0 BRA `(.L_x_1263) ;  /* 0x00002fa000008947 */ /* 0x000fea0003800000 */
[----:B------:R-:W1:Y:S01]  /*14550*/  S2R R3, SR_TID.X ;  /* 0x0000000000037919 */ /* 0x000e620000002100 */
[C---:B------:R-:W-:Y:S01]  /*14560*/  IADD3 RZ, P1, R204.reuse, 0x40, RZ ;  /* 0x00000040ccff7810 */ /* 0x040fe20007f3e0ff */
[----:B------:R-:W-:Y:S01]  /*14570*/  IMAD.MOV.U32 R192, RZ, RZ, 0x40 ;  /* 0x00000040ffc07424 */ /* 0x000fe200078e00ff */
[----:B------:R-:W-:Y:S01]  /*14580*/  IADD3 R219, P3, R204, 0x80, RZ ;  /* 0x00000080ccdb7810 */ /* 0x000fe20007f7e0ff */
[----:B------:R-:W-:Y:S01]  /*14590*/  IMAD.MOV.U32 R133, RZ, RZ, R2 ;  /* 0x000000ffff857224 */ /* 0x000fe200078e0002 */
[C---:B------:R-:W-:Y:S01]  /*145a0*/  IADD3 R216, P2, R206.reuse, 0x40, RZ ;  /* 0x00000040ced87810 */ /* 0x040fe20007f5e0ff */
[--C-:B------:R-:W-:Y:S01]  /*145b0*/  IMAD.X R220, RZ, RZ, R209.reuse, P1 ;  /* 0x000000ffffdc7224 */ /* 0x100fe200008e06d1 */
[----:B------:R-:W-:Y:S01]  /*145c0*/  IADD3 R194, P1, R206, 0x80, RZ ;  /* 0x00000080cec27810 */ /* 0x000fe20007f3e0ff */
[----:B------:R-:W-:Y:S01]  /*145d0*/  IMAD.X R218, RZ, RZ, R209, P3 ;  /* 0x000000ffffda7224 */ /* 0x000fe200018e06d1 */
[----:B------:R-:W-:Y:S01]  /*145e0*/  IADD3 R221, R204, 0x40, RZ ;  /* 0x00000040ccdd7810 */ /* 0x000fe20007ffe0ff */
[----:B------:R-:W-:-:S02]  /*145f0*/  IMAD.X R215, RZ, RZ, R211, P2 ;  /* 0x000000ffffd77224 */ /* 0x000fc400010e06d3 */
[----:B------:R-:W-:Y:S02]  /*14600*/  IMAD.X R193, RZ, RZ, R211, P1 ;  /* 0x000000ffffc17224 */ /* 0x000fe400008e06d3 */
[----:B------:R-:W-:Y:S01]  /*14610*/  IMAD.IADD R190, R189, 0x1, R186 ;  /* 0x00000001bdbe7824 */ /* 0x000fe200078e02ba */
[----:B-1----:R-:W-:-:S04]  /*14620*/  SHF.R.S32.HI R4, RZ, 0x1f, R3 ;  /* 0x0000001fff047819 */ /* 0x002fc80000011403 */
[----:B------:R-:W-:-:S04]  /*14630*/  LEA.HI R4, R4, R3, RZ, 0x3 ;  /* 0x0000000304047211 */ /* 0x000fc800078f18ff */
[----:B------:R-:W-:-:S05]  /*14640*/  LOP3.LUT R4, R4, 0xfffffff8, RZ, 0xc0, !PT ;  /* 0xfffffff804047812 */ /* 0x000fca00078ec0ff */
[----:B------:R-:W-:Y:S02]  /*14650*/  IMAD.IADD R4, R3, 0x1, -R4 ;  /* 0x0000000103047824 */ /* 0x000fe400078e0a04 */
[----:B------:R-:W-:-:S03]  /*14660*/  IMAD.MOV.U32 R3, RZ, RZ, R0 ;  /* 0x000000ffff037224 */ /* 0x000fc600078e0000 */
[----:B------:R-:W-:-:S04]  /*14670*/  LOP3.LUT P0, RZ, R4, 0x4, RZ, 0xc0, !PT ;  /* 0x0000000404ff7812 */ /* 0x000fc8000780c0ff */
[----:B------:R-:W-:Y:S02]  /*14680*/  SEL R192, R192, 0xffffffc0, !P0 ;  /* 0xffffffc0c0c07807 */ /* 0x000fe40004000000 */
.L_x_1264:
        /* <DEDUP_REMOVED lines=14> */
[----:B------:R-:W-:Y:S01]  /*14770*/  @P0 IMAD R175, R212, 0x6000, R202 ;  /* 0x00006000d4af0824 */ /* 0x000fe200078e02ca */
[----:B------:R-:W-:Y:S01]  /*14780*/  LDSM.16.M88.4 R32, [R189] ;  /* 0x00000000bd20783b */ /* 0x000fe20000000200 */
[----:B------:R-:W-:Y:S01]  /*14790*/  @P0 IMAD R155, R222, c[0x0][0x20c], R155 ;  /* 0x00008300de9b0a24 */ /* 0x000fe200078e029b */
[C---:B------:R-:W-:Y:S02]  /*147a0*/  @P0 IADD3 R149, P2, R132.reuse, R221, RZ ;  /* 0x000000dd84950210 */ /* 0x040fe40007f5e0ff */
[----:B------:R-:W-:Y:S02]  /*147b0*/  @P0 IADD3 R0, P1, R132, R204, RZ ;  /* 0x000000cc84000210 */ /* 0x000fe40007f3e0ff */
[----:B------:R-:W-:Y:S02]  /*147c0*/  @P0 IADD3 R155, R21, R155, RZ ;  /* 0x0000009b159b0210 */ /* 0x000fe40007ffe0ff */
[----:B------:R-:W1:Y:S01]  /*147d0*/  LDSM.16.M88.4 R8, [R187+UR4+0xc100] ;  /* 0x00c10004bb08783b */ /* 0x000e620008000200 */
        /* <DEDUP_REMOVED lines=10> */
[----:B------:R-:W-:Y:S02]  /*14880*/  @P0 LEA R168, P3, R29, c[0x0][0x1f8], 0x1 ;  /* 0x00007e001da80a11 */ /* 0x000fe400078608ff */
[----:B------:R-:W-:Y:S02]  /*14890*/  @P0 IADD3.X R0, R155, R218, RZ, P2, !PT ;  /* 0x000000da9b000210 */ /* 0x000fe400017fe4ff */
[----:B------:R-:W-:Y:S01]  /*148a0*/  @P0 IADD3 R132, P1, R201, R132, RZ ;  /* 0x00000084c9840210 */ /* 0x000fe20007f3e0ff */
[----:B------:R-:W4:Y:S01]  /*148b0*/  LDSM.16.M88.4 R136, [R187+UR4+0xd900] ;  /* 0x00d90004bb88783b */ /* 0x000f220008000200 */
[----:B------:R-:W-:Y:S02]  /*148c0*/  @P0 LEA.HI.X R169, R29, c[0x0][0x1fc], R0, 0x1, P3 ;  /* 0x00007f001da90a11 */ /* 0x000fe400018f0c00 */
[----:B------:R-:W-:Y:S02]  /*148d0*/  @P0 IADD3 R159, P2, R132, R204, RZ ;  /* 0x000000cc849f0210 */ /* 0x000fe40007f5e0ff */
[----:B------:R-:W-:Y:S02]  /*148e0*/  @P0 IADD3.X R155, R200, R155, RZ, P1, !PT ;  /* 0x0000009bc89b0210 */ /* 0x000fe40000ffe4ff */
[----:B------:R-:W-:Y:S01]  /*148f0*/  @P0 LEA R172, P4, R159, c[0x0][0x1f8], 0x1 ;  /* 0x00007e009fac0a11 */ /* 0x000fe200078808ff */
[----:B------:R-:W-:Y:S01]  /*14900*/  LDSM.16.M88.4 R140, [R190] ;  /* 0x00000000be8c783b */ /* 0x000fe20000000200 */
[----:B------:R-:W-:Y:S02]  /*14910*/  @P0 IADD3.X R0, R155, R209, RZ, P2, !PT ;  /* 0x000000d19b000210 */ /* 0x000fe400017fe4ff */
[C---:B------:R-:W-:Y:S02]  /*14920*/  @P0 IADD3 R153, P2, R132.reuse, R219, RZ ;  /* 0x000000db84990210 */ /* 0x040fe40007f5e0ff */
[----:B------:R-:W-:Y:S02]  /*14930*/  @P0 LEA.HI.X R173, R159, c[0x0][0x1fc], R0, 0x1, P4 ;  /* 0x00007f009fad0a11 */ /* 0x000fe400020f0c00 */
[----:B------:R-:W-:Y:S01]  /*14940*/  @P0 IADD3.X R0, R155, R218, RZ, P2, !PT ;  /* 0x000000da9b000210 */ /* 0x000fe200017fe4ff */
[C---:B-1----:R-:W-:Y:S01]  /*14950*/  HMMA.16816.F32 R4, R32.reuse, R8, RZ ;  /* 0x000000082004723c */ /* 0x042fe200000018ff */
[----:B------:R-:W1:Y:S02]  /*14960*/  LDSM.16.M88.4 R144, [R191+0xc100] ;  /* 0x00c10000bf90783b */ /* 0x000e640000000200 */
[----:B------:R-:W-:Y:S02]  /*14970*/  LOP3.LUT P4, RZ, R197, 0x1, RZ, 0xc0, !PT ;  /* 0x00000001c5ff7812 */ /* 0x000fe4000788c0ff */
[----:B------:R-:W-:Y:S03]  /*14980*/  @P0 IADD3 R2, P1, R132, R221, RZ ;  /* 0x000000dd84020210 */ /* 0x000fe60007f3e0ff */
[C---:B------:R-:W-:Y:S01]  /*14990*/  HMMA.16816.F32 R8, R32.reuse, R10, RZ ;  /* 0x0000000a2008723c */ /* 0x040fe200000018ff */
[----:B------:R-:W5:Y:S03]  /*149a0*/  LDSM.16.M88.4 R148, [R191+0xc900] ;  /* 0x00c90000bf94783b */ /* 0x000f660000000200 */
[C---:B------:R-:W-:Y:S04]  /*149b0*/  @P0 LEA R170, P3, R2.reuse, c[0x0][0x1f8], 0x1 ;  /* 0x00007e0002aa0a11 */ /* 0x040fe800078608ff */
[C---:B--2---:R-:W-:Y:S08]  /*149c0*/  HMMA.16816.F32 R12, R32.reuse, R16, RZ ;  /* 0x00000010200c723c */ /* 0x044ff000000018ff */
[C---:B------:R-:W-:Y:S08]  /*149d0*/  HMMA.16816.F32 R16, R32.reuse, R18, RZ ;  /* 0x000000122010723c */ /* 0x040ff000000018ff */
[C---:B---3--:R-:W-:Y:S08]  /*149e0*/  HMMA.16816.F32 R20, R32.reuse, R24, RZ ;  /* 0x000000182014723c */ /* 0x048ff000000018ff */
[C---:B------:R-:W-:Y:S08]  /*149f0*/  HMMA.16816.F32 R24, R32.reuse, R26, RZ ;  /* 0x0000001a2018723c */ /* 0x040ff000000018ff */
[C---:B----4-:R-:W-:Y:S07]  /*14a00*/  HMMA.16816.F32 R28, R32.reuse, R136, RZ ;  /* 0x00000088201c723c */ /* 0x050fee00000018ff */
[----:B------:R-:W-:Y:S01]  /*14a10*/  @P0 IADD3.X R137, R155, R220, RZ, P1, !PT ;  /* 0x000000dc9b890210 */ /* 0x000fe20000ffe4ff */
[----:B------:R-:W-:Y:S01]  /*14a20*/  HMMA.16816.F32 R32, R32, R138, RZ ;  /* 0x0000008a2020723c */ /* 0x000fe200000018ff */
[C---:B------:R-:W-:Y:S03]  /*14a30*/  @P0 LEA R180, P1, R153.reuse, c[0x0][0x1f8], 0x1 ;  /* 0x00007e0099b40a11 */ /* 0x040fe600078208ff */
[----:B------:R-:W-:Y:S02]  /*14a40*/  @P0 LEA.HI.X R171, R2, c[0x0][0x1fc], R137, 0x1, P3 ;  /* 0x00007f0002ab0a11 */ /* 0x000fe400018f0c89 */
[----:B------:R-:W-:Y:S01]  /*14a50*/  @P0 LEA.HI.X R181, R153, c[0x0][0x1fc], R0, 0x1, P1 ;  /* 0x00007f0099b50a11 */ /* 0x000fe200008f0c00 */
[----:B------:R-:W2:Y:S01]  /*14a60*/  LDSM.16.M88.4 R136, [R191+0xd100] ;  /* 0x00d10000bf88783b */ /* 0x000ea20000000200 */
[C---:B-1----:R-:W-:Y:S05]  /*14a70*/  HMMA.16816.F32 R4, R140.reuse, R144, R4 ;  /* 0x000000908c04723c */ /* 0x042fea0000001804 */
[C---:B------:R-:W-:Y:S02]  /*14a80*/  IADD3 R0, R192.reuse, R157, RZ ;  /* 0x0000009dc0007210 */ /* 0x040fe40007ffe0ff */
[----:B------:R-:W1:Y:S01]  /*14a90*/  LDSM.16.M88.4 R152, [R191+0xd900] ;  /* 0x00d90000bf98783b */ /* 0x000e620000000200 */
[C---:B------:R-:W-:Y:S04]  /*14aa0*/  HMMA.16816.F32 R8, R140.reuse, R146, R8 ;  /* 0x000000928c08723c */ /* 0x040fe80000001808 */
[C---:B------:R-:W-:Y:S03]  /*14ab0*/  IADD3 R2, R192.reuse, R191, RZ ;  /* 0x000000bfc0027210 */ /* 0x040fe60007ffe0ff */
[----:B------:R-:W-:Y:S01]  /*14ac0*/  @!PT LDS RZ, [RZ] ;  /* 0x00000000fffff984 */ /* 0x000fe20000000800 */
[----:B------:R-:W-:Y:S01]  /*14ad0*/  @!PT LDS RZ, [RZ] ;  /* 0x00000000fffff984 */ /* 0x000fe20000000800 */
[----:B------:R-:W-:Y:S01]  /*14ae0*/  @!PT LDS RZ, [RZ] ;  /* 0x00000000fffff984 */ /* 0x000fe20000000800 */
[----:B------:R3:W-:Y:S01]  /*14af0*/  @P0 LDGSTS.E.BYPASS.LTC128B.128 [R175], [R178.64], !P6 ;  /* 0x00000000b2af0fae */ /* 0x0007e2000f101d46 */
[C---:B-----5:R-:W-:Y:S07]  /*14b00*/  HMMA.16816.F32 R12, R140.reuse, R148, R12 ;  /* 0x000000948c0c723c */ /* 0x060fee000000180c */
[----:B------:R3:W-:Y:S01]  /*14b10*/  @P0 LDGSTS.E.BYPASS.LTC128B.128 [R175+0x2000], [R176.64], !P5 ;  /* 0x02000000b0af0fae */ /* 0x0007e2000e901d46 */
[C---:B------:R-:W-:Y:S07]  /*14b20*/  HMMA.16816.F32 R16, R140.reuse, R150, R16 ;  /* 0x000000968c10723c */ /* 0x040fee0000001810 */
[----:B------:R4:W-:Y:S01]  /*14b30*/  @P0 LDGSTS.E.BYPASS.LTC128B.128 [R175+0x4000], [R168.64], !P4 ;  /* 0x04000000a8af0fae */ /* 0x0009e2000e101d46 */
[C---:B--2---:R-:W-:Y:S07]  /*14b40*/  HMMA.16816.F32 R20, R140.reuse, R136, R20 ;  /* 0x000000888c14723c */ /* 0x044fee0000001814 */
[----:B------:R3:W-:Y:S01]  /*14b50*/  @P0 LDGSTS.E.BYPASS.LTC128B.128 [R175+0x1000], [R172.64], !P6 ;  /* 0x01000000acaf0fae */ /* 0x0007e2000f101d46 */
[C---:B------:R-:W-:Y:S07]  /*14b60*/  HMMA.16816.F32 R24, R140.reuse, R138, R24 ;  /* 0x0000008a8c18723c */ /* 0x040fee0000001818 */
[----:B------:R4:W-:Y:S01]  /*14b70*/  @P0 LDGSTS.E.BYPASS.LTC128B.128 [R175+0x3000], [R170.64], !P5 ;  /* 0x03000000aaaf0fae */ /* 0x0009e2000e901d46 */
[C---:B-1----:R-:W-:Y:S07]  /*14b80*/  HMMA.16816.F32 R28, R140.reuse, R152, R28 ;  /* 0x000000988c1c723c */ /* 0x042fee000000181c */
[----:B------:R3:W-:Y:S01]  /*14b90*/  @P0 LDGSTS.E.BYPASS.LTC128B.128 [R175+0x5000], [R180.64], !P4 ;  /* 0x05000000b4af0fae */ /* 0x0007e2000e101d46 */
[----:B------:R-:W-:Y:S01]  /*14ba0*/  ISETP.GE.AND P0, PT, R217, 0x2, PT ;  /* 0x00000002d900780c */ /* 0x000fe20003f06270 */
[----:B------:R-:W-:Y:S06]  /*14bb0*/  HMMA.16816.F32 R32, R140, R154, R32 ;  /* 0x0000009a8c20723c */ /* 0x000fec0000001820 */
[----:B------:R-:W-:Y:S08]  /*14bc0*/  LDSM.16.M88.4 R156, [R185] ;  /* 0x00000000b99c783b */ /* 0x000ff00000000200 */
[----:B------:R-:W1:Y:S08]  /*14bd0*/  LDSM.16.M88.4 R160, [R0+0xc100] ;  /* 0x00c1000000a0783b */ /* 0x000e700000000200 */
[----:B------:R-:W2:Y:S08]  /*14be0*/  LDSM.16.M88.4 R164, [R0+0xc900] ;  /* 0x00c9000000a4783b */ /* 0x000eb00000000200 */
[----:B------:R-:W5:Y:S08]  /*14bf0*/  LDSM.16.M88.4 R144, [R0+0xd100] ;  /* 0x00d100000090783b */ /* 0x000f700000000200 */
[----:B------:R-:W0:Y:S08]  /*14c00*/  LDGDEPBAR ;  /* 0x00000000000079af */ /* 0x000e300000000000 */
[----:B------:R-:W3:Y:S01]  /*14c10*/  LDSM.16.M88.4 R148, [R0+0xd900] ;  /* 0x00d900000094783b */ /* 0x000ee20000000200 */
[C---:B-1----:R-:W-:Y:S07]  /*14c20*/  HMMA.16816.F32 R4, R156.reuse, R160, R4 ;  /* 0x000000a09c04723c */ /* 0x042fee0000001804 */
[----:B------:R-:W-:Y:S01]  /*14c30*/  LDSM.16.M88.4 R136, [R184] ;  /* 0x00000000b888783b */ /* 0x000fe20000000200 */
[C---:B------:R-:W-:Y:S07]  /*14c40*/  HMMA.16816.F32 R8, R156.reuse, R162, R8 ;  /* 0x000000a29c08723c */ /* 0x040fee0000001808 */
[----:B----4-:R-:W1:Y:S01]  /*14c50*/  LDSM.16.M88.4 R168, [R2+0xc100] ;  /* 0x00c1000002a8783b */ /* 0x010e620000000200 */
[C---:B--2---:R-:W-:Y:S07]  /*14c60*/  HMMA.16816.F32 R12, R156.reuse, R164, R12 ;  /* 0x000000a49c0c723c */ /* 0x044fee000000180c */
[----:B------:R-:W2:Y:S01]  /*14c70*/  LDSM.16.M88.4 R140, [R2+0xc900] ;  /* 0x00c90000028c783b */ /* 0x000ea20000000200 */
[C---:B------:R-:W-:Y:S07]  /*14c80*/  HMMA.16816.F32 R16, R156.reuse, R166, R16 ;  /* 0x000000a69c10723c */ /* 0x040fee0000001810 */
[----:B------:R-:W4:Y:S01]  /*14c90*/  LDSM.16.M88.4 R152, [R2+0xd100] ;  /* 0x00d100000298783b */ /* 0x000f220000000200 */
[C---:B-----5:R-:W-:Y:S07]  /*14ca0*/  HMMA.16816.F32 R20, R156.reuse, R144, R20 ;  /* 0x000000909c14723c */ /* 0x060fee0000001814 */
[----:B------:R-:W5:Y:S01]  /*14cb0*/  LDSM.16.M88.4 R160, [R2+0xd900] ;  /* 0x00d9000002a0783b */ /* 0x000f620000000200 */
[C---:B------:R-:W-:Y:S07]  /*14cc0*/  HMMA.16816.F32 R24, R156.reuse, R146, R24 ;  /* 0x000000929c18723c */ /* 0x040fee0000001818 */
[----:B------:R-:W-:Y:S01]  /*14cd0*/  LDSM.16.M88.4 R144, [R189+0x4000] ;  /* 0x00400000bd90783b */ /* 0x000fe20000000200 */
[C---:B---3--:R-:W-:Y:S07]  /*14ce0*/  HMMA.16816.F32 R28, R156.reuse, R148, R28 ;  /* 0x000000949c1c723c */ /* 0x048fee000000181c */
[----:B------:R-:W3:Y:S01]  /*14cf0*/  LDSM.16.M88.4 R164, [R187+UR4+0xe100] ;  /* 0x00e10004bba4783b */ /* 0x000ee20008000200 */
[----:B------:R-:W-:Y:S07]  /*14d00*/  HMMA.16816.F32 R32, R156, R150, R32 ;  /* 0x000000969c20723c */ /* 0x000fee0000001820 */
[----:B------:R-:W3:Y:S01]  /*14d10*/  LDSM.16.M88.4 R148, [R187+UR4+0xe900] ;  /* 0x00e90004bb94783b */ /* 0x000ee20008000200 */
[C---:B-1----:R-:W-:Y:S07]  /*14d20*/  HMMA.16816.F32 R4, R136.reuse, R168, R4 ;  /* 0x000000a88804723c */ /* 0x042fee0000001804 */
[----:B------:R-:W1:Y:S01]  /*14d30*/  LDSM.16.M88.4 R156, [R187+UR4+0xf100] ;  /* 0x00f10004bb9c783b */ /* 0x000e620008000200 */
[C---:B------:R-:W-:Y:S07]  /*14d40*/  HMMA.16816.F32 R8, R136.reuse, R170, R8 ;  /* 0x000000aa8808723c */ /* 0x040fee0000001808 */
[----:B------:R-:W1:Y:S01]  /*14d50*/  LDSM.16.M88.4 R168, [R187+UR4+0xf900] ;  /* 0x00f90004bba8783b */ /* 0x000e620008000200 */
[C---:B--2---:R-:W-:Y:S07]  /*14d60*/  HMMA.16816.F32 R12, R136.reuse, R140, R12 ;  /* 0x0000008c880c723c */ /* 0x044fee000000180c */
[----:B------:R-:W-:Y:S01]  /*14d70*/  LDSM.16.M88.4 R172, [R191+0xf900] ;  /* 0x00f90000bfac783b */ /* 0x000fe20000000200 */
[C---:B------:R-:W-:Y:S07]  /*14d80*/  HMMA.16816.F32 R16, R136.reuse, R142, R16 ;  /* 0x0000008e8810723c */ /* 0x040fee0000001810 */
[----:B------:R-:W-:Y:S01]  /*14d90*/  LDSM.16.M88.4 R140, [R191+0xe100] ;  /* 0x00e10000bf8c783b */ /* 0x000fe20000000200 */
[C---:B----4-:R-:W-:Y:S07]  /*14da0*/  HMMA.16816.F32 R20, R136.reuse, R152, R20 ;  /* 0x000000988814723c */ /* 0x050fee0000001814 */
[----:B------:R-:W-:Y:S01]  /*14db0*/  LDSM.16.M88.4 R176, [R189+0x8000] ;  /* 0x00800000bdb0783b */ /* 0x000fe20000000200 */
[C---:B------:R-:W-:Y:S07]  /*14dc0*/  HMMA.16816.F32 R24, R136.reuse, R154, R24 ;  /* 0x0000009a8818723c */ /* 0x040fee0000001818 */
[----:B------:R-:W-:Y:S01]  /*14dd0*/  LDSM.16.M88.4 R152, [R191+0xe900] ;  /* 0x00e90000bf98783b */ /* 0x000fe20000000200 */
[C---:B-----5:R-:W-:Y:S07]  /*14de0*/  HMMA.16816.F32 R28, R136.reuse, R160, R28 ;  /* 0x000000a0881c723c */ /* 0x060fee000000181c */
[----:B------:R-:W-:Y:S01]  /*14df0*/  LDSM.16.M88.4 R180, [R187+UR4+0x10100] ;  /* 0x01010004bbb4783b */ /* 0x000fe20008000200 */
[----:B------:R-:W-:Y:S07]  /*14e00*/  HMMA.16816.F32 R32, R136, R162, R32 ;  /* 0x000000a28820723c */ /* 0x000fee0000001820 */
[----:B------:R-:W2:Y:S01]  /*14e10*/  LDSM.16.M88.4 R136, [R190+0x4000] ;  /* 0x00400000be88783b */ /* 0x000ea20000000200 */
[C---:B---3--:R-:W-:Y:S07]  /*14e20*/  HMMA.16816.F32 R4, R144.reuse, R164, R4 ;  /* 0x000000a49004723c */ /* 0x048fee0000001804 */
[----:B------:R-:W3:Y:S01]  /*14e30*/  LDSM.16.M88.4 R160, [R191+0xf100] ;  /* 0x00f10000bfa0783b */ /* 0x000ee20000000200 */
[C---:B------:R-:W-:Y:S07]  /*14e40*/  HMMA.16816.F32 R8, R144.reuse, R166, R8 ;  /* 0x000000a69008723c */ /* 0x040fee0000001808 */
[----:B------:R-:W-:Y:S01]  /*14e50*/  LDSM.16.M88.4 R164, [R2+0xe100] ;  /* 0x00e1000002a4783b */ /* 0x000fe20000000200 */
        /* <DEDUP_REMOVED lines=15> */
[C---:B---3--:R-:W-:Y:S08]  /*14f50*/  HMMA.16816.F32 R20, R136.reuse, R160, R20 ;  /* 0x000000a08814723c */ /* 0x048ff00000001814 */
[C---:B------:R-:W-:Y:S01]  /*14f60*/  HMMA.16816.F32 R24, R136.reuse, R162, R24 ;  /* 0x000000a28818723c */ /* 0x040fe20000001818 */
[----:B------:R-:W3:Y:S07]  /*14f70*/  LDSM.16.M88.4 R160, [R184+0x4000] ;  /* 0x00400000b8a0783b */ /* 0x000eee0000000200 */
[C---:B------:R-:W-:Y:S08]  /*14f80*/  HMMA.16816.F32 R28, R136.reuse, R172, R28 ;  /* 0x000000ac881c723c */ /* 0x040ff0000000181c */
[----:B------:R-:W-:Y:S07]  /*14f90*/  HMMA.16816.F32 R32, R136, R174, R32 ;  /* 0x000000ae8820723c */ /* 0x000fee0000001820 */
[----:B------:R-:W-:Y:S01]  /*14fa0*/  IADD3 R137, R192, UR4, R187 ;  /* 0x00000004c0897c10 */ /* 0x000fe2000fffe0bb */
[C---:B-1----:R-:W-:Y:S05]  /*14fb0*/  HMMA.16816.F32 R4, R148.reuse, R156, R4 ;  /* 0x0000009c9404723c */ /* 0x042fea0000001804 */
[----:B------:R-:W-:Y:S03]  /*14fc0*/  IADD3 R132, R188, R137, RZ ;  /* 0x00000089bc847210 */ /* 0x000fe60007ffe0ff */
[C---:B------:R-:W-:Y:S01]  /*14fd0*/  HMMA.16816.F32 R8, R148.reuse, R158, R8 ;  /* 0x0000009e9408723c */ /* 0x040fe20000001808 */
[----:B------:R-:W-:Y:S07]  /*14fe0*/  LDSM.16.M88.4 R156, [R191+0x10100] ;  /* 0x01010000bf9c783b */ /* 0x000fee0000000200 */
[C---:B--2---:R-:W-:Y:S01]  /*14ff0*/  HMMA.16816.F32 R12, R148.reuse, R140, R12 ;  /* 0x0000008c940c723c */ /* 0x044fe2000000180c */
[----:B------:R-:W1:Y:S07]  /*15000*/  LDSM.16.M88.4 R136, [R132+0xe900] ;  /* 0x00e900008488783b */ /* 0x000e6e0000000200 */
[C---:B------:R-:W-:Y:S01]  /*15010*/  HMMA.16816.F32 R16, R148.reuse, R142, R16 ;  /* 0x0000008e9410723c */ /* 0x040fe20000001810 */
[----:B------:R-:W2:Y:S07]  /*15020*/  LDSM.16.M88.4 R168, [R132+0xf100] ;  /* 0x00f1000084a8783b */ /* 0x000eae0000000200 */
[C---:B------:R-:W-:Y:S01]  /*15030*/  HMMA.16816.F32 R20, R148.reuse, R144, R20 ;  /* 0x000000909414723c */ /* 0x040fe20000001814 */
[----:B------:R-:W5:Y:S07]  /*15040*/  LDSM.16.M88.4 R172, [R132+0xf900] ;  /* 0x00f9000084ac783b */ /* 0x000f6e0000000200 */
[C---:B------:R-:W-:Y:S01]  /*15050*/  HMMA.16816.F32 R24, R148.reuse, R146, R24 ;  /* 0x000000929418723c */ /* 0x040fe20000001818 */
[----:B------:R-:W2:Y:S07]  /*15060*/  LDSM.16.M88.4 R140, [R187+UR4+0x10900] ;  /* 0x01090004bb8c783b */ /* 0x000eae0008000200 */
[C---:B----4-:R-:W-:Y:S01]  /*15070*/  HMMA.16816.F32 R28, R148.reuse, R152, R28 ;  /* 0x00000098941c723c */ /* 0x050fe2000000181c */
[----:B------:R-:W4:Y:S07]  /*15080*/  LDSM.16.M88.4 R144, [R187+UR4+0x11100] ;  /* 0x01110004bb90783b */ /* 0x000f2e0008000200 */
[----:B------:R-:W-:Y:S01]  /*15090*/  HMMA.16816.F32 R32, R148, R154, R32 ;  /* 0x0000009a9420723c */ /* 0x000fe20000001820 */
[----:B------:R-:W4:Y:S07]  /*150a0*/  LDSM.16.M88.4 R148, [R187+UR4+0x11900] ;  /* 0x01190004bb94783b */ /* 0x000f2e0008000200 */
[C---:B---3--:R-:W-:Y:S01]  /*150b0*/  HMMA.16816.F32 R4, R160.reuse, R164, R4 ;  /* 0x000000a4a004723c */ /* 0x048fe20000001804 */
[----:B------:R-:W3:Y:S07]  /*150c0*/  LDSM.16.M88.4 R152, [R190+0x8000] ;  /* 0x00800000be98783b */ /* 0x000eee0000000200 */
[C---:B------:R-:W-:Y:S01]  /*150d0*/  HMMA.16816.F32 R8, R160.reuse, R166, R8 ;  /* 0x000000a6a008723c */ /* 0x040fe20000001808 */
[----:B------:R-:W-:Y:S07]  /*150e0*/  LDSM.16.M88.4 R164, [R191+0x11900] ;  /* 0x01190000bfa4783b */ /* 0x000fee0000000200 */
[C---:B-1----:R-:W-:Y:S08]  /*150f0*/  HMMA.16816.F32 R12, R160.reuse, R136, R12 ;  /* 0x00000088a00c723c */ /* 0x042ff0000000180c */
[C---:B------:R-:W-:Y:S01]  /*15100*/  HMMA.16816.F32 R16, R160.reuse, R138, R16 ;  /* 0x0000008aa010723c */ /* 0x040fe20000001810 */
[----:B------:R-:W1:Y:S07]  /*15110*/  LDSM.16.M88.4 R136, [R191+0x10900] ;  /* 0x01090000bf88783b */ /* 0x000e6e0000000200 */
[C---:B--2---:R-:W-:Y:S08]  /*15120*/  HMMA.16816.F32 R20, R160.reuse, R168, R20 ;  /* 0x000000a8a014723c */ /* 0x044ff00000001814 */
[C---:B------:R-:W-:Y:S01]  /*15130*/  HMMA.16816.F32 R24, R160.reuse, R170, R24 ;  /* 0x000000aaa018723c */ /* 0x040fe20000001818 */
[----:B------:R-:W-:Y:S07]  /*15140*/  LDSM.16.M88.4 R168, [R185+0x8000] ;  /* 0x00800000b9a8783b */ /* 0x000fee0000000200 */
[C---:B-----5:R-:W-:Y:S08]  /*15150*/  HMMA.16816.F32 R28, R160.reuse, R172, R28 ;  /* 0x000000aca01c723c */ /* 0x060ff0000000181c */
[----:B------:R-:W-:Y:S01]  /*15160*/  HMMA.16816.F32 R32, R160, R174, R32 ;  /* 0x000000aea020723c */ /* 0x000fe20000001820 */
[----:B------:R-:W2:Y:S07]  /*15170*/  LDSM.16.M88.4 R160, [R191+0x11100] ;  /* 0x01110000bfa0783b */ /* 0x000eae0000000200 */
        /* <DEDUP_REMOVED lines=12> */
[----:B------:R-:W4:Y:S07]  /*15240*/  LDSM.16.M88.4 R148, [R0+0x11900] ;  /* 0x011900000094783b */ /* 0x000f2e0000000200 */
[C---:B---3--:R-:W-:Y:S01]  /*15250*/  HMMA.16816.F32 R4, R152.reuse, R156, R4 ;  /* 0x0000009c9804723c */ /* 0x048fe20000001804 */
[----:B------:R-:W3:Y:S07]  /*15260*/  LDSM.16.M88.4 R176, [R184+0x8000] ;  /* 0x00800000b8b0783b */ /* 0x000eee0000000200 */
        /* <DEDUP_REMOVED lines=86> */
[----:B-1----:R-:W-:Y:S09]  /*157d0*/  FMNMX.FTZ R13, R138, R13, !PT ;  /* 0x0000000d8a0d7209 */ /* 0x002ff20007810000 */
[----:B------:R-:W1:Y:S01]  /*157e0*/  MUFU.TANH R140, R18 ;  /* 0x00000012008c7308 */ /* 0x000e620000002400 */
[----:B---3--:R-:W-:Y:S09]  /*157f0*/  FMNMX.FTZ R0, R139, R0, !PT ;  /* 0x000000008b007209 */ /* 0x008ff20007810000 */
[----:B------:R-:W3:Y:S01]  /*15800*/  MUFU.TANH R136, R19 ;  /* 0x0000001300887308 */ /* 0x000ee20000002400 */
[----:B--2---:R-:W-:Y:S02]  /*15810*/  FMNMX.FTZ R0, R137, R0, !PT ;  /* 0x0000000089007209 */ /* 0x004fe40007810000 */
[----:B------:R-:W-:Y:S07]  /*15820*/  IADD3 R17, R134, UR4, RZ ;  /* 0x0000000486117c10 */ /* 0x000fee000fffe0ff */
        /* <DEDUP_REMOVED lines=53> */
[--C-:B------:R-:W-:Y:S01]  /*15b80*/  FFMA.FTZ R167, R139, c[0x0][0x2d0], -R152.reuse ;  /* 0x0000b4008ba77a23 */ /* 0x100fe20000010898 */
[----:B------:R-:W-:Y:S01]  /*15b90*/  IADD3 R5, R135, UR4, RZ ;  /* 0x0000000487057c10 */ /* 0x000fe2000fffe0ff */
[--C-:B------:R-:W-:Y:S02]  /*15ba0*/  FFMA.FTZ R177, R155, c[0x0][0x2d0], -R152.reuse ;  /* 0x0000b4009bb17a23 */ /* 0x100fe40000010898 */
        /* <DEDUP_REMOVED lines=8> */
[----:B------:R-:W1:Y:S01]  /*15c30*/  LDSM.16.MT88.4 R20, [R133+0x100] ;  /* 0x000100008514783b */ /* 0x000e620000004200 */
[--C-:B------:R-:W-:Y:S01]  /*15c40*/  FFMA.FTZ R157, R166, c[0x0][0x2d0], -R145.reuse ;  /* 0x0000b400a69d7a23 */ /* 0x100fe20000010891 */
[----:B------:R-:W3:Y:S01]  /*15c50*/  MUFU.EX2 R163, R163 ;  /* 0x000000a300a37308 */ /* 0x000ee20000000800 */
[----:B------:R-:W-:Y:S02]  /*15c60*/  FMUL.FTZ R3, R4, c[0x0][0x2d0] ;  /* 0x0000b40004037a20 */ /* 0x000fe40000410000 */
[C---:B--2---:R-:W-:Y:S02]  /*15c70*/  FMUL.FTZ R4, R132.reuse, R128 ;  /* 0x0000008084047220 */ /* 0x044fe40000410000 */
[C---:B------:R-:W-:Y:S02]  /*15c80*/  FMUL.FTZ R5, R132.reuse, R129 ;  /* 0x0000008184057220 */ /* 0x040fe40000410000 */
[C---:B------:R-:W-:Y:S02]  /*15c90*/  FMUL.FTZ R8, R132.reuse, R124 ;  /* 0x0000007c84087220 */ /* 0x040fe40000410000 */
[C---:B------:R-:W-:Y:S01]  /*15ca0*/  FMUL.FTZ R9, R132.reuse, R125 ;  /* 0x0000007d84097220 */ /* 0x040fe20000410000 */
[----:B------:R-:W2:Y:S01]  /*15cb0*/  MUFU.EX2 R3, R3 ;  /* 0x0000000300037308 */ /* 0x000ea20000000800 */
[C---:B------:R-:W-:Y:S02]  /*15cc0*/  FMUL.FTZ R16, R132.reuse, R116 ;  /* 0x0000007484107220 */ /* 0x040fe40000410000 */
[C---:B------:R-:W-:Y:S02]  /*15cd0*/  FMUL.FTZ R17, R132.reuse, R117 ;  /* 0x0000007584117220 */ /* 0x040fe40000410000 */
[C---:B------:R-:W-:Y:S02]  /*15ce0*/  FMUL.FTZ R24, R132.reuse, R108 ;  /* 0x0000006c84187220 */ /* 0x040fe40000410000 */
[C---:B------:R-:W-:Y:S02]  /*15cf0*/  FMUL.FTZ R25, R132.reuse, R109 ;  /* 0x0000006d84197220 */ /* 0x040fe40000410000 */
[C---:B------:R-:W-:Y:S01]  /*15d00*/  FMUL.FTZ R32, R132.reuse, R100 ;  /* 0x0000006484207220 */ /* 0x040fe20000410000 */
[----:B------:R-:W-:Y:S01]  /*15d10*/  MUFU.EX2 R162, R162 ;  /* 0x000000a200a27308 */ /* 0x000fe20000000800 */
[----:B------:R-:W-:Y:S02]  /*15d20*/  FMUL.FTZ R33, R132, R101 ;  /* 0x0000006584217220 */ /* 0x000fe40000410000 */
[--C-:B------:R-:W-:Y:S01]  /*15d30*/  FFMA.FTZ R166, R141, c[0x0][0x2d0], -R152.reuse ;  /* 0x0000b4008da67a23 */ /* 0x100fe20000010898 */
[----:B---3--:R-:W-:Y:S01]  /*15d40*/  F2FP.PACK_AB R128, R163, R164 ;  /* 0x000000a4a380723e */ /* 0x008fe200000000ff */
[--C-:B------:R-:W-:Y:S02]  /*15d50*/  FFMA.FTZ R168, R137, c[0x0][0x2d0], -R152.reuse ;  /* 0x0000b40089a87a23 */ /* 0x100fe40000010898 */
[--C-:B------:R-:W-:Y:S02]  /*15d60*/  FFMA.FTZ R169, R142, c[0x0][0x2d0], -R145.reuse ;  /* 0x0000b4008ea97a23 */ /* 0x100fe40000010891 */
[--C-:B------:R-:W-:Y:S01]  /*15d70*/  FFMA.FTZ R170, R138, c[0x0][0x2d0], -R145.reuse ;  /* 0x0000b4008aaa7a23 */ /* 0x100fe20000010891 */
        /* <DEDUP_REMOVED lines=16> */
[----:B------:R-:W-:Y:S01]  /*15e80*/  FMUL.FTZ R35, R3, R103 ;  /* 0x0000006703237220 */ /* 0x000fe20000410000 */
[----:B---3--:R-:W-:Y:S01]  /*15e90*/  F2FP.PACK_AB R130, R159, R162 ;  /* 0x000000a29f82723e */ /* 0x008fe200000000ff */
        /* <DEDUP_REMOVED lines=8> */
[----:B------:R-:W-:Y:S01]  /*15f20*/  FMUL.FTZ R37, R132, R37 ;  /* 0x0000002584257220 */ /* 0x000fe20000410000 */
[----:B------:R-:W-:Y:S01]  /*15f30*/  LDSM.16.MT88.4 R116, [R133+0x900] ;  /* 0x000900008574783b */ /* 0x000fe20000004200 */
[----:B------:R-:W3:Y:S01]  /*15f40*/  MUFU.EX2 R157, R157 ;  /* 0x0000009d009d7308 */ /* 0x000ee20000000800 */
[C---:B------:R-:W-:Y:S02]  /*15f50*/  FMUL.FTZ R38, R3.reuse, R38 ;  /* 0x0000002603267220 */ /* 0x040fe40000410000 */
[C---:B------:R-:W-:Y:S01]  /*15f60*/  FMUL.FTZ R39, R3.reuse, R39 ;  /* 0x0000002703277220 */ /* 0x040fe20000410000 */
[----:B--2---:R-:W-:Y:S01]  /*15f70*/  F2FP.PACK_AB R129, R160, R161 ;  /* 0x000000a1a081723e */ /* 0x004fe200000000ff */
[C---:B------:R-:W-:Y:S02]  /*15f80*/  FMUL.FTZ R40, R132.reuse, R40 ;  /* 0x0000002884287220 */ /* 0x040fe40000410000 */
        /* <DEDUP_REMOVED lines=8> */
[----:B------:R-:W-:Y:S01]  /*16010*/  FMUL.FTZ R47, R3, R47 ;  /* 0x0000002f032f7220 */ /* 0x000fe20000410000 */
[----:B------:R-:W2:Y:S01]  /*16020*/  MUFU.EX2 R166, R166 ;  /* 0x000000a600a67308 */ /* 0x000ea20000000800 */
[C---:B------:R-:W-:Y:S01]  /*16030*/  FMUL.FTZ R48, R132.reuse, R48 ;  /* 0x0000003084307220 */ /* 0x040fe20000410000 */
[----:B---3--:R-:W-:Y:S01]  /*16040*/  F2FP.PACK_AB R131, R157, R158 ;  /* 0x0000009e9d83723e */ /* 0x008fe200000000ff */
[C---:B------:R-:W-:Y:S02]  /*16050*/  FMUL.FTZ R49, R132.reuse, R49 ;  /* 0x0000003184317220 */ /* 0x040fe40000410000 */
[C---:B------:R-:W-:Y:S02]  /*16060*/  FMUL.FTZ R50, R3.reuse, R50 ;  /* 0x0000003203327220 */ /* 0x040fe40000410000 */
[C---:B------:R-:W-:Y:S02]  /*16070*/  FMUL.FTZ R51, R3.reuse, R51 ;  /* 0x0000003303337220 */ /* 0x040fe40000410000 */
[C---:B------:R-:W-:Y:S01]  /*16080*/  HMMA.16816.F32 R4, R128.reuse, R12, R4 ;  /* 0x0000000c8004723c */ /* 0x040fe20000001804 */
        /* <DEDUP_REMOVED lines=10> */
[----:B------:R-:W3:Y:S01]  /*16130*/  LDSM.16.MT88.4 R120, [R156+0x100] ;  /* 0x000100009c78783b */ /* 0x000ee20000004200 */
[C---:B------:R-:W-:Y:S02]  /*16140*/  FMUL.FTZ R54, R3.reuse, R54 ;  /* 0x0000003603367220 */ /* 0x040fe40000410000 */
[C---:B------:R-:W-:Y:S02]  /*16150*/  FMUL.FTZ R55, R3.reuse, R55 ;  /* 0x0000003703377220 */ /* 0x040fe40000410000 */
[C---:B-1----:R-:W-:Y:S03]  /*16160*/  HMMA.16816.F32 R12, R128.reuse, R20, R12 ;  /* 0x00000014800c723c */ /* 0x042fe6000000180c */
[C---:B------:R-:W-:Y:S01]  /*16170*/  FMUL.FTZ R56, R132.reuse, R56 ;  /* 0x0000003884387220 */ /* 0x040fe20000410000 */
[----:B------:R-:W1:Y:S01]  /*16180*/  MUFU.EX2 R170, R170 ;  /* 0x000000aa00aa7308 */ /* 0x000e620000000800 */
        /* <DEDUP_REMOVED lines=8> */
[----:B------:R-:W4:Y:S01]  /*16210*/  LDSM.16.MT88.4 R112, [R135+UR4+0x2100] ;  /* 0x002100048770783b */ /* 0x000f220008004200 */
[C---:B------:R-:W-:Y:S02]  /*16220*/  FMUL.FTZ R59, R3.reuse, R59 ;  /* 0x0000003b033b7220 */ /* 0x040fe40000410000 */
[C---:B------:R-:W-:Y:S01]  /*16230*/  FMUL.FTZ R60, R132.reuse, R60 ;  /* 0x0000003c843c7220 */ /* 0x040fe20000410000 */
[----:B------:R-:W5:Y:S01]  /*16240*/  MUFU.EX2 R172, R172 ;  /* 0x000000ac00ac7308 */ /* 0x000f620000000800 */
        /* <DEDUP_REMOVED lines=14> */
[C---:B---3--:R-:W-:Y:S02]  /*16330*/  HMMA.16816.F32 R28, R128.reuse, R120, R28 ;  /* 0x00000078801c723c */ /* 0x048fe4000000181c */
        /* <DEDUP_REMOVED lines=9> */
[C---:B----4-:R-:W-:Y:S04]  /*163d0*/  HMMA.16816.F32 R36, R128.reuse, R112, R36 ;  /* 0x000000708024723c */ /* 0x050fe80000001824 */
        /* <DEDUP_REMOVED lines=13> */
[----:B------:R-:W1:Y:S03]  /*164b0*/  LDSM.16.MT88.4 R104, [R135+UR4+0x4100] ;  /* 0x004100048768783b */ /* 0x000e660008004200 */
        /* <DEDUP_REMOVED lines=9> */
[C---:B------:R-:W-:Y:S04]  /*16550*/  HMMA.16816.F32 R60, R128.reuse, R108, R60 ;  /* 0x0000006c803c723c */ /* 0x040fe8000000183c */
[C---:B------:R-:W-:Y:S02]  /*16560*/  FMUL.FTZ R93, R132.reuse, R93 ;  /* 0x0000005d845d7220 */ /* 0x040fe40000410000 */
[C---:B------:R-:W-:Y:S02]  /*16570*/  FMUL.FTZ R94, R3.reuse, R94 ;  /* 0x0000005e035e7220 */ /* 0x040fe40000410000 */
[C---:B------:R-:W-:Y:S01]  /*16580*/  HMMA.16816.F32 R64, R128.reuse, R110, R64 ;  /* 0x0000006e8040723c */ /* 0x040fe20000001840 */
[----:B------:R-:W4:Y:S03]  /*16590*/  LDSM.16.MT88.4 R108, [R134+UR4+0x4100] ;  /* 0x00410004866c783b */ /* 0x000f260008004200 */
        /* <DEDUP_REMOVED lines=9> */
[C---:B------:R-:W-:Y:S01]  /*16630*/  FMUL.FTZ R78, R3.reuse, R78 ;  /* 0x0000004e034e7220 */ /* 0x040fe20000410000 */
[----:B------:R-:W-:Y:S01]  /*16640*/  MUFU.EX2 R176, R176 ;  /* 0x000000b000b07308 */ /* 0x000fe20000000800 */
[C---:B------:R-:W-:Y:S02]  /*16650*/  FMUL.FTZ R76, R132.reuse, R76 ;  /* 0x0000004c844c7220 */ /* 0x040fe40000410000 */
[----:B------:R-:W-:Y:S04]  /*16660*/  FMUL.FTZ R79, R3, R79 ;  /* 0x0000004f034f7220 */ /* 0x000fe80000410000 */
[C---:B------:R-:W-:Y:S02]  /*16670*/  FMUL.FTZ R77, R132.reuse, R77 ;  /* 0x0000004d844d7220 */ /* 0x040fe40000410000 */
[--C-:B------:R-:W-:Y:S02]  /*16680*/  FFMA.FTZ R181, R153, c[0x0][0x2d0], -R152.reuse ;  /* 0x0000b40099b57a23 */ /* 0x100fe40000010898 */
[--C-:B------:R-:W-:Y:S02]  /*16690*/  FFMA.FTZ R175, R175, c[0x0][0x2d0], -R152.reuse ;  /* 0x0000b400afaf7a23 */ /* 0x100fe40000010898 */
[--C-:B------:R-:W-:Y:S01]  /*166a0*/  FFMA.FTZ R178, R173, c[0x0][0x2d0], -R152.reuse ;  /* 0x0000b400adb27a23 */ /* 0x100fe20000010898 */
[C---:B---3--:R-:W-:Y:S01]  /*166b0*/  HMMA.16816.F32 R76, R128.reuse, R100, R76 ;  /* 0x00000064804c723c */ /* 0x048fe2000000184c */
[----:B------:R-:W-:Y:S02]  /*166c0*/  MUFU.EX2 R181, R181 ;  /* 0x000000b500b57308 */ /* 0x000fe40000000800 */
[C---:B------:R-:W-:Y:S02]  /*166d0*/  FMUL.FTZ R82, R3.reuse, R82 ;  /* 0x0000005203527220 */ /* 0x040fe40000410000 */
[----:B------:R-:W-:Y:S02]  /*166e0*/  FMUL.FTZ R80, R132, R80 ;  /* 0x0000005084507220 */ /* 0x000fe40000410000 */
[----:B------:R-:W-:Y:S01]  /*166f0*/  FMUL.FTZ R83, R3, R83 ;  /* 0x0000005303537220 */ /* 0x000fe20000410000 */
[----:B--2---:R-:W-:Y:S01]  /*16700*/  F2FP.PACK_AB R100, R166, R165 ;  /* 0x000000a5a664723e */ /* 0x004fe200000000ff */
[----:B------:R-:W-:Y:S02]  /*16710*/  FMUL.FTZ R81, R132, R81 ;  /* 0x0000005184517220 */ /* 0x000fe40000410000 */
[----:B------:R-:W-:Y:S01]  /*16720*/  MUFU.EX2 R175, R175 ;  /* 0x000000af00af7308 */ /* 0x000fe20000000800 */
[----:B------:R-:W-:Y:S01]  /*16730*/  F2FP.PACK_AB R101, R170, R169 ;  /* 0x000000a9aa65723e */ /* 0x000fe200000000ff */
[--C-:B------:R-:W-:Y:S02]  /*16740*/  FFMA.FTZ R173, R180, c[0x0][0x2d0], -R145.reuse ;  /* 0x0000b400b4ad7a23 */ /* 0x100fe40000010891 */
[--C-:B------:R-:W-:Y:S01]  /*16750*/  FFMA.FTZ R180, R154, c[0x0][0x2d0], -R145.reuse ;  /* 0x0000b4009ab47a23 */ /* 0x100fe20000010891 */
[C---:B------:R-:W-:Y:S03]  /*16760*/  HMMA.16816.F32 R80, R128.reuse, R102, R80 ;  /* 0x000000668050723c */ /* 0x040fe60000001850 */
[--C-:B------:R-:W-:Y:S02]  /*16770*/  FFMA.FTZ R174, R174, c[0x0][0x2d0], -R145.reuse ;  /* 0x0000b400aeae7a23 */ /* 0x100fe40000010891 */
[--C-:B------:R-:W-:Y:S01]  /*16780*/  FFMA.FTZ R179, R182, c[0x0][0x2d0], -R145.reuse ;  /* 0x0000b400b6b37a23 */ /* 0x100fe20000010891 */
[----:B------:R-:W-:Y:S01]  /*16790*/  MUFU.EX2 R178, R178 ;  /* 0x000000b200b27308 */ /* 0x000fe20000000800 */
[--C-:B------:R-:W-:Y:S01]  /*167a0*/  FFMA.FTZ R182, R151, c[0x0][0x2d0], -R152.reuse ;  /* 0x0000b40097b67a23 */ /* 0x100fe20000010898 */
[C---:B----4-:R-:W-:Y:S01]  /*167b0*/  HMMA.16816.F32 R84, R128.reuse, R108, R84 ;  /* 0x0000006c8054723c */ /* 0x050fe20000001854 */
[----:B------:R-:W-:Y:S03]  /*167c0*/  LDSM.16.MT88.4 R148, [R135+UR4+0x3900] ;  /* 0x003900048794783b */ /* 0x000fe60008004200 */
[----:B------:R-:W-:Y:S01]  /*167d0*/  FFMA.FTZ R152, R147, c[0x0][0x2d0], -R152 ;  /* 0x0000b40093987a23 */ /* 0x000fe20000010898 */
[----:B------:R-:W-:Y:S01]  /*167e0*/  F2FP.PACK_AB R102, R168, R167 ;  /* 0x000000a7a866723e */ /* 0x000fe200000000ff */
[----:B------:R-:W-:Y:S01]  /*167f0*/  FFMA.FTZ R145, R144, c[0x0][0x2d0], -R145 ;  /* 0x0000b40090917a23 */ /* 0x000fe20000010891 */
[----:B-----5:R-:W-:Y:S01]  /*16800*/  F2FP.PACK_AB R103, R172, R171 ;  /* 0x000000abac67723e */ /* 0x020fe200000000ff */
[C---:B------:R-:W-:Y:S01]  /*16810*/  HMMA.16816.F32 R88, R128.reuse, R110, R88 ;  /* 0x0000006e8058723c */ /* 0x040fe20000001858 */
[----:B------:R-:W2:Y:S01]  /*16820*/  LDSM.16.MT88.4 R108, [R134+UR4+0x900] ;  /* 0x00090004866c783b */ /* 0x000ea20008004200 */
[----:B------:R3:W-:Y:S02]  /*16830*/  MUFU.EX2 R224, R152 ;  /* 0x0000009800e07308 */ /* 0x0007e40000000800 */
[----:B------:R-:W-:Y:S02]  /*16840*/  FFMA.FTZ R161, R3, R214, R161 ;  /* 0x000000d603a17223 */ /* 0x000fe400000100a1 */
[----:B------:R-:W-:Y:S02]  /*16850*/  FFMA.FTZ R164, R132, R213, R164 ;  /* 0x000000d584a47223 */ /* 0x000fe400000100a4 */
[C---:B-1----:R-:W-:Y:S04]  /*16860*/  HMMA.16816.F32 R92, R128.reuse, R104, R92 ;  /* 0x00000068805c723c */ /* 0x042fe8000000185c */
[----:B------:R1:W-:Y:S01]  /*16870*/  MUFU.EX2 R228, R145 ;  /* 0x0000009100e47308 */ /* 0x0003e20000000800 */
[----:B------:R-:W-:Y:S02]  /*16880*/  FADD.FTZ R163, R163, R164 ;  /* 0x000000a4a3a37221 */ /* 0x000fe40000010000 */
[----:B------:R-:W-:Y:S01]  /*16890*/  FADD.FTZ R161, R160, R161 ;  /* 0x000000a1a0a17221 */ /* 0x000fe20000010000 */
[----:B------:R-:W-:Y:S01]  /*168a0*/  HMMA.16816.F32 R96, R128, R106, R96 ;  /* 0x0000006a8060723c */ /* 0x000fe20000001860 */
[----:B------:R-:W4:Y:S03]  /*168b0*/  LDSM.16.MT88.4 R104, [R156+0x2900] ;  /* 0x002900009c68783b */ /* 0x000f260000004200 */
[----:B------:R-:W-:Y:S02]  /*168c0*/  FADD.FTZ R162, R162, R163 ;  /* 0x000000a3a2a27221 */ /* 0x000fe40000010000 */
[----:B------:R-:W-:Y:S02]  /*168d0*/  MUFU.EX2 R173, R173 ;  /* 0x000000ad00ad7308 */ /* 0x000fe40000000800 */
[C---:B------:R-:W-:Y:S01]  /*168e0*/  HMMA.16816.F32 R4, R100.reuse, R112, R4 ;  /* 0x000000706404723c */ /* 0x040fe20000001804 */
[----:B---3--:R-:W-:Y:S04]  /*168f0*/  LDSM.16.MT88.4 R152, [R133+0x3900] ;  /* 0x003900008598783b */ /* 0x008fe80000004200 */
[----:B------:R-:W-:Y:S03]  /*16900*/  FADD.FTZ R162, R159, R162 ;  /* 0x000000a29fa27221 */ /* 0x000fe60000010000 */
[C---:B------:R-:W-:Y:S01]  /*16910*/  HMMA.16816.F32 R8, R100.reuse, R114, R8 ;  /* 0x000000726408723c */ /* 0x040fe20000001808 */
[----:B------:R-:W-:Y:S01]  /*16920*/  MUFU.EX2 R174, R174 ;  /* 0x000000ae00ae7308 */ /* 0x000fe20000000800 */
[----:B------:R-:W-:Y:S02]  /*16930*/  LDSM.16.MT88.4 R112, [R133+0x4900] ;  /* 0x004900008570783b */ /* 0x000fe40000004200 */
[----:B------:R-:W-:Y:S04]  /*16940*/  FADD.FTZ R165, R165, R162 ;  /* 0x000000a2a5a57221 */ /* 0x000fe80000010000 */
[C---:B------:R-:W-:Y:S02]  /*16950*/  HMMA.16816.F32 R12, R100.reuse, R116, R12 ;  /* 0x00000074640c723c */ /* 0x040fe4000000180c */
[----:B-1----:R-:W-:Y:S01]  /*16960*/  LDSM.16.MT88.4 R144, [R156+0x1900] ;  /* 0x001900009c90783b */ /* 0x002fe20000004200 */
[----:B------:R-:W-:Y:S01]  /*16970*/  MUFU.EX2 R179, R179 ;  /* 0x000000b300b37308 */ /* 0x000fe20000000800 */
[----:B------:R-:W-:Y:S04]  /*16980*/  FADD.FTZ R166, R166, R165 ;  /* 0x000000a5a6a67221 */ /* 0x000fe80000010000 */
[C---:B------:R-:W-:Y:S02]  /*16990*/  HMMA.16816.F32 R16, R100.reuse, R118, R16 ;  /* 0x000000766410723c */ /* 0x040fe40000001810 */
[----:B------:R-:W-:Y:S02]  /*169a0*/  LDSM.16.MT88.4 R116, [R134+UR4+0x4900] ;  /* 0x004900048674783b */ /* 0x000fe40008004200 */
[----:B------:R-:W-:Y:S01]  /*169b0*/  FADD.FTZ R167, R167, R166 ;  /* 0x000000a6a7a77221 */ /* 0x000fe20000010000 */
[----:B------:R-:W-:Y:S03]  /*169c0*/  MUFU.EX2 R180, R180 ;  /* 0x000000b400b47308 */ /* 0x000fe60000000800 */
[C---:B--2---:R-:W-:Y:S04]  /*169d0*/  HMMA.16816.F32 R20, R100.reuse, R108, R20 ;  /* 0x0000006c6414723c */ /* 0x044fe80000001814 */
[----:B------:R-:W-:Y:S03]  /*169e0*/  FADD.FTZ R167, R168, R167 ;  /* 0x000000a7a8a77221 */ /* 0x000fe60000010000 */
[----:B------:R-:W1:Y:S01]  /*169f0*/  MUFU.EX2 R182, R182 ;  /* 0x000000b600b67308 */ /* 0x000e620000000800 */
[C---:B------:R-:W-:Y:S01]  /*16a00*/  HMMA.16816.F32 R24, R100.reuse, R110, R24 ;  /* 0x0000006e6418723c */ /* 0x040fe20000001818 */
[----:B------:R-:W2:Y:S07]  /*16a10*/  LDSM.16.MT88.4 R108, [R135+UR4+0x4900] ;  /* 0x00490004876c783b */ /* 0x000eae0008004200 */
[C---:B------:R-:W-:Y:S08]  /*16a20*/  HMMA.16816.F32 R28, R100.reuse, R120, R28 ;  /* 0x00000078641c723c */ /* 0x040ff0000000181c */
[C---:B------:R-:W-:Y:S01]  /*16a30*/  HMMA.16816.F32 R32, R100.reuse, R122, R32 ;  /* 0x0000007a6420723c */ /* 0x040fe20000001820 */
[----:B------:R-:W-:Y:S07]  /*16a40*/  LDSM.16.MT88.4 R120, [R156+0x1100] ;  /* 0x001100009c78783b */ /* 0x000fee0000004200 */
[C---:B------:R-:W-:Y:S08]  /*16a50*/  HMMA.16816.F32 R36, R100.reuse, R124, R36 ;  /* 0x0000007c6424723c */ /* 0x040ff00000001824 */
[C---:B------:R-:W-:Y:S01]  /*16a60*/  HMMA.16816.F32 R40, R100.reuse, R126, R40 ;  /* 0x0000007e6428723c */ /* 0x040fe20000001828 */
[----:B------:R-:W-:Y:S07]  /*16a70*/  LDSM.16.MT88.4 R124, [R135+UR4+0x3100] ;  /* 0x00310004877c783b */ /* 0x000fee0008004200 */
[C---:B------:R-:W-:Y:S07]  /*16a80*/  HMMA.16816.F32 R44, R100.reuse, R136, R44 ;  /* 0x00000088642c723c */ /* 0x040fee000000182c */
[----:B-1----:R-:W-:Y:S01]  /*16a90*/  F2FP.PACK_AB R136, R182, R181 ;  /* 0x000000b5b688723e */ /* 0x002fe200000000ff */
[C---:B------:R-:W-:Y:S04]  /*16aa0*/  HMMA.16816.F32 R48, R100.reuse, R138, R48 ;  /* 0x0000008a6430723c */ /* 0x040fe80000001830 */
[----:B------:R-:W-:Y:S03]  /*16ab0*/  F2FP.PACK_AB R137, R226, R191 ;  /* 0x000000bfe289723e */ /* 0x000fe600000000ff */
[----:B------:R-:W-:Y:S01]  /*16ac0*/  F2FP.PACK_AB R138, R224, R183 ;  /* 0x000000b7e08a723e */ /* 0x000fe200000000ff */
[C---:B------:R-:W-:Y:S04]  /*16ad0*/  HMMA.16816.F32 R52, R100.reuse, R140, R52 ;  /* 0x0000008c6434723c */ /* 0x040fe80000001834 */
[----:B------:R-:W-:Y:S04]  /*16ae0*/  F2FP.PACK_AB R139, R228, R223 ;  /* 0x000000dfe48b723e */ /* 0x000fe800000000ff */
[C---:B------:R-:W-:Y:S01]  /*16af0*/  HMMA.16816.F32 R56, R100.reuse, R142, R56 ;  /* 0x0000008e6438723c */ /* 0x040fe20000001838 */
[----:B------:R-:W-:Y:S07]  /*16b00*/  LDSM.16.MT88.4 R140, [R134+UR4+0x1900] ;  /* 0x00190004868c783b */ /* 0x000fee0008004200 */
[C---:B----4-:R-:W-:Y:S08]  /*16b10*/  HMMA.16816.F32 R60, R100.reuse, R104, R60 ;  /* 0x00000068643c723c */ /* 0x050ff0000000183c */
        /* <DEDUP_REMOVED lines=14> */
[C---:B------:R-:W-:Y:S01]  /*16c00*/  F2FP.PACK_AB R100, R177.reuse, R176 ;  /* 0x000000b0b164723e */ /* 0x040fe200000000ff */
        /* <DEDUP_REMOVED lines=43> */
[C---:B------:R-:W-:Y:S01]  /*16ec0*/  HMMA.16816.F32 R128, R136.reuse, R124, R4 ;  /* 0x0000007c8880723c */ /* 0x040fe20000001804 */
[----:B------:R-:W1:Y:S07]  /*16ed0*/  LDSM.16.MT88.4 R4, [R134+UR4+0x3900] ;  /* 0x003900048604783b */ /* 0x000e6e0008004200 */
[C---:B------:R-:W-:Y:S01]  /*16ee0*/  HMMA.16816.F32 R124, R136.reuse, R126, R8 ;  /* 0x0000007e887c723c */ /* 0x040fe20000001808 */
[----:B------:R-:W2:Y:S07]  /*16ef0*/  LDSM.16.MT88.4 R8, [R156+0x3900] ;  /* 0x003900009c08783b */ /* 0x000eae0000004200 */
[C---:B---3--:R-:W-:Y:S01]  /*16f00*/  HMMA.16816.F32 R120, R136.reuse, R116, R12 ;  /* 0x000000748878723c */ /* 0x048fe2000000180c */
[----:B------:R-:W3:Y:S07]  /*16f10*/  LDSM.16.MT88.4 R12, [R135+UR4+0x5900] ;  /* 0x00590004870c783b */ /* 0x000eee0008004200 */
[C---:B------:R-:W-:Y:S07]  /*16f20*/  HMMA.16816.F32 R116, R136.reuse, R118, R16 ;  /* 0x000000768874723c */ /* 0x040fee0000001810 */
[----:B------:R-:W-:Y:S01]  /*16f30*/  @P0 IADD3 R16, R217, -0x2, RZ ;  /* 0xfffffffed9100810 */ /* 0x000fe20007ffe0ff */
[C---:B------:R-:W-:Y:S04]  /*16f40*/  HMMA.16816.F32 R112, R136.reuse, R140, R20 ;  /* 0x0000008c8870723c */ /* 0x040fe80000001814 */
[----:B------:R-:W-:Y:S03]  /*16f50*/  @P0 SHF.R.S32.HI R17, RZ, 0x1f, R16 ;  /* 0x0000001fff110819 */ /* 0x000fe60000011410 */
[----:B------:R-:W-:Y:S01]  /*16f60*/  @P0 IMAD.WIDE.U32 R20, R16, c[0x0][0x1e0], RZ ;  /* 0x0000780010140a25 */ /* 0x000fe200078e00ff */
[C---:B------:R-:W-:Y:S04]  /*16f70*/  HMMA.16816.F32 R108, R136.reuse, R142, R24 ;  /* 0x0000008e886c723c */ /* 0x040fe80000001818 */
[----:B------:R-:W-:Y:S01]  /*16f80*/  @P0 SHF.L.U32 R23, R20, 0x6, RZ ;  /* 0x0000000614170819 */ /* 0x000fe200000006ff */
[----:B------:R-:W-:Y:S03]  /*16f90*/  @P0 IMAD R17, R17, c[0x0][0x1e0], RZ ;  /* 0x0000780011110a24 */ /* 0x000fe600078e02ff */
        /* <DEDUP_REMOVED lines=9> */
[C---:B-1----:R-:W-:Y:S08]  /*17030*/  HMMA.16816.F32 R52, R136.reuse, R4, R52 ;  /* 0x000000048834723c */ /* 0x042ff00000001834 */
[C---:B------:R-:W-:Y:S01]  /*17040*/  HMMA.16816.F32 R56, R136.reuse, R6, R56 ;  /* 0x000000068838723c */ /* 0x040fe20000001838 */
[----:B------:R-:W1:Y:S07]  /*17050*/  LDSM.16.MT88.4 R4, [R133+0x5900] ;  /* 0x005900008504783b */ /* 0x000e6e0000004200 */
[C---:B--2---:R-:W-:Y:S07]  /*17060*/  HMMA.16816.F32 R60, R136.reuse, R8, R60 ;  /* 0x00000008883c723c */ /* 0x044fee000000183c */
[C---:B------:R-:W-:Y:S01]  /*17070*/  @P0 IADD3 R8, P1, R23.reuse, R206, RZ ;  /* 0x000000ce17080210 */ /* 0x040fe20007f3e0ff */
[C---:B------:R-:W-:Y:S04]  /*17080*/  HMMA.16816.F32 R64, R136.reuse, R10, R64 ;  /* 0x0000000a8840723c */ /* 0x040fe80000001840 */
[----:B------:R-:W-:Y:S02]  /*17090*/  @P0 IADD3.X R9, R20, R211, RZ, P1, !PT ;  /* 0x000000d314090210 */ /* 0x000fe40000ffe4ff */
[----:B------:R-:W-:Y:S02]  /*170a0*/  @P0 LEA R18, P3, R8, c[0x0][0x1c8], 0x1 ;  /* 0x0000720008120a11 */ /* 0x000fe400078608ff */
[----:B------:R-:W-:Y:S01]  /*170b0*/  @P0 IADD3 R11, P2, R23, R216, RZ ;  /* 0x000000d8170b0210 */ /* 0x000fe20007f5e0ff */
[C---:B---3--:R-:W-:Y:S03]  /*170c0*/  HMMA.16816.F32 R68, R136.reuse, R12, R68 ;  /* 0x0000000c8844723c */ /* 0x048fe60000001844 */
[C---:B------:R-:W-:Y:S02]  /*170d0*/  @P0 LEA R16, P1, R11.reuse, c[0x0][0x1c8], 0x1 ;  /* 0x000072000b100a11 */ /* 0x040fe400078208ff */
[----:B------:R-:W-:Y:S02]  /*170e0*/  @P0 IADD3.X R10, R20, R215, RZ, P2, !PT ;  /* 0x000000d7140a0210 */ /* 0x000fe400017fe4ff */
[----:B------:R-:W-:Y:S01]  /*170f0*/  @P0 LEA.HI.X R19, R8, c[0x0][0x1cc], R9, 0x1, P3 ;  /* 0x0000730008130a11 */ /* 0x000fe200018f0c09 */
[C---:B------:R-:W-:Y:S04]  /*17100*/  HMMA.16816.F32 R72, R136.reuse, R14, R72 ;  /* 0x0000000e8848723c */ /* 0x040fe80000001848 */
[----:B------:R-:W-:Y:S02]  /*17110*/  @P0 LEA.HI.X R17, R11, c[0x0][0x1cc], R10, 0x1, P1 ;  /* 0x000073000b110a11 */ /* 0x000fe400008f0c0a */
[----:B------:R-:W2:Y:S01]  /*17120*/  LDSM.16.MT88.4 R8, [R134+UR4+0x5900] ;  /* 0x005900048608783b */ /* 0x000ea20008004200 */
[----:B------:R-:W-:Y:S01]  /*17130*/  @P0 IADD3 R21, P1, R199, R23, RZ ;  /* 0x00000017c7150210 */ /* 0x000fe20007f3e0ff */
[C---:B-1----:R-:W-:Y:S04]  /*17140*/  HMMA.16816.F32 R76, R136.reuse, R4, R76 ;  /* 0x00000004884c723c */ /* 0x042fe8000000184c */
[----:B------:R-:W-:Y:S02]  /*17150*/  @P0 IADD3 R12, P4, R21, R206, RZ ;  /* 0x000000ce150c0210 */ /* 0x000fe40007f9e0ff */
[----:B------:R-:W-:Y:S01]  /*17160*/  @P0 IADD3.X R24, R198, R20, RZ, P1, !PT ;  /* 0x00000014c6180210 */ /* 0x000fe20000ffe4ff */
[----:B------:R-:W-:Y:S01]  /*17170*/  FADD.FTZ R4, R158, R161 ;  /* 0x000000a19e047221 */ /* 0x000fe20000010000 */
[----:B------:R-:W-:Y:S01]  /*17180*/  @P0 LEA R26, P1, R12, c[0x0][0x1c8], 0x1 ;  /* 0x000072000c1a0a11 */ /* 0x000fe200078208ff */
[C---:B------:R-:W-:Y:S03]  /*17190*/  HMMA.16816.F32 R80, R136.reuse, R6, R80 ;  /* 0x000000068850723c */ /* 0x040fe60000001850 */
[----:B------:R-:W-:Y:S01]  /*171a0*/  @P0 IADD3.X R13, R24, R211, RZ, P4, !PT ;  /* 0x000000d3180d0210 */ /* 0x000fe200027fe4ff */
[----:B------:R-:W-:Y:S01]  /*171b0*/  FADD.FTZ R4, R157, R4 ;  /* 0x000000049d047221 */ /* 0x000fe20000010000 */
[----:B------:R-:W-:Y:S02]  /*171c0*/  @P0 IADD3 R23, P3, R23, R194, RZ ;  /* 0x000000c217170210 */ /* 0x000fe40007f7e0ff */
[----:B------:R-:W-:Y:S01]  /*171d0*/  @P0 LEA.HI.X R27, R12, c[0x0][0x1cc], R13, 0x1, P1 ;  /* 0x000073000c1b0a11 */ /* 0x000fe200008f0c0d */
[----:B------:R-:W-:Y:S01]  /*171e0*/  FADD.FTZ R169, R169, R4 ;  /* 0x00000004a9a97221 */ /* 0x000fe20000010000 */
[----:B------:R-:W1:Y:S01]  /*171f0*/  LDSM.16.MT88.4 R12, [R156+0x5900] ;  /* 0x005900009c0c783b */ /* 0x000e620000004200 */
[C---:B------:R-:W-:Y:S02]  /*17200*/  ISETP.GE.AND P1, PT, R212.reuse, 0x1, PT ;  /* 0x00000001d400780c */ /* 0x040fe40003f26270 */
[----:B------:R-:W-:Y:S01]  /*17210*/  IADD3 R212, R212, 0x1, RZ ;  /* 0x00000001d4d47810 */ /* 0x000fe20007ffe0ff */
[----:B------:R-:W-:Y:S01]  /*17220*/  FADD.FTZ R170, R170, R169 ;  /* 0x000000a9aaaa7221 */ /* 0x000fe20000010000 */
[----:B------:R-:W-:Y:S02]  /*17230*/  @P0 LEA R22, P2, R23, c[0x0][0x1c8], 0x1 ;  /* 0x0000720017160a11 */ /* 0x000fe400078408ff */
[----:B------:R-:W-:Y:S01]  /*17240*/  SEL R212, R212, RZ, !P1 ;  /* 0x000000ffd4d47207 */ /* 0x000fe20004800000 */
[----:B------:R-:W-:Y:S01]  /*17250*/  FADD.FTZ R171, R171, R170 ;  /* 0x000000aaabab7221 */ /* 0x000fe20000010000 */
[----:B------:R-:W-:Y:S02]  /*17260*/  @P0 IADD3.X R20, R20, R193, RZ, P3, !PT ;  /* 0x000000c114140210 */ /* 0x000fe40001ffe4ff */
[----:B------:R-:W-:Y:S01]  /*17270*/  @P0 IADD3 R3, P4, R21, R216, RZ ;  /* 0x000000d815030210 */ /* 0x000fe20007f9e0ff */
[----:B------:R-:W-:Y:S01]  /*17280*/  @P0 IMAD R5, R212, 0x3000, R203 ;  /* 0x00003000d4050824 */ /* 0x000fe200078e02cb */
[----:B------:R-:W-:Y:S01]  /*17290*/  @P0 LEA.HI.X R23, R23, c[0x0][0x1cc], R20, 0x1, P2 ;  /* 0x0000730017170a11 */ /* 0x000fe200010f0c14 */
[----:B------:R-:W-:Y:S01]  /*172a0*/  FADD.FTZ R172, R172, R171 ;  /* 0x000000abacac7221 */ /* 0x000fe20000010000 */
[----:B------:R-:W-:Y:S02]  /*172b0*/  @P0 LEA R20, P3, R3, c[0x0][0x1c8], 0x1 ;  /* 0x0000720003140a11 */ /* 0x000fe400078608ff */
[----:B------:R-:W-:Y:S01]  /*172c0*/  @P0 IADD3.X R28, R24, R215, RZ, P4, !PT ;  /* 0x000000d7181c0210 */ /* 0x000fe200027fe4ff */
[----:B------:R-:W-:Y:S01]  /*172d0*/  FADD.FTZ R173, R173, R172 ;  /* 0x000000acadad7221 */ /* 0x000fe20000010000 */
[----:B------:R-:W-:Y:S01]  /*172e0*/  @P0 IADD3 R7, P2, R21, R194, RZ ;  /* 0x000000c215070210 */ /* 0x000fe20007f5e0ff */
[C---:B--2---:R-:W-:Y:S03]  /*172f0*/  HMMA.16816.F32 R84, R136.reuse, R8, R84 ;  /* 0x000000088854723c */ /* 0x044fe60000001854 */
[----:B------:R-:W-:Y:S01]  /*17300*/  @P0 LEA.HI.X R21, R3, c[0x0][0x1cc], R28, 0x1, P3 ;  /* 0x0000730003150a11 */ /* 0x000fe200018f0c1c */
[----:B------:R-:W-:Y:S01]  /*17310*/  FADD.FTZ R174, R174, R173 ;  /* 0x000000adaeae7221 */ /* 0x000fe20000010000 */
[----:B------:R-:W-:Y:S02]  /*17320*/  @P0 SHF.L.U32 R3, R5, 0x1, RZ ;  /* 0x0000000105030819 */ /* 0x000fe400000006ff */
[----:B------:R-:W-:Y:S01]  /*17330*/  LOP3.LUT P4, RZ, R197, 0x1, RZ, 0xc0, !PT ;  /* 0x00000001c5ff7812 */ /* 0x000fe2000788c0ff */
[C---:B------:R-:W-:Y:S02]  /*17340*/  HMMA.16816.F32 R88, R136.reuse, R10, R88 ;  /* 0x0000000a8858723c */ /* 0x040fe40000001858 */
[----:B------:R-:W-:Y:S01]  /*17350*/  @!PT LDS RZ, [RZ] ;  /* 0x00000000fffff984 */ /* 0x000fe20000000800 */
[----:B------:R-:W-:Y:S01]  /*17360*/  @!PT LDS RZ, [RZ] ;  /* 0x00000000fffff984 */ /* 0x000fe20000000800 */
[----:B------:R-:W-:Y:S01]  /*17370*/  @!PT LDS RZ, [RZ] ;  /* 0x00000000fffff984 */ /* 0x000fe20000000800 */
[----:B------:R2:W-:Y:S02]  /*17380*/  @P0 LDGSTS.E.BYPASS.LTC128B.128 [R3+0xc100], [R18.64], !P6 ;  /* 0x0c10000012030fae */ /* 0x0005e4000f101d46 */
[----:B------:R-:W-:Y:S01]  /*17390*/  @P0 LEA R6, P1, R7, c[0x0][0x1c8], 0x1 ;  /* 0x0000720007060a11 */ /* 0x000fe200078208ff */
[----:B------:R-:W-:Y:S01]  /*173a0*/  FADD.FTZ R179, R179, R174 ;  /* 0x000000aeb3b37221 */ /* 0x000fe20000010000 */
[----:B------:R-:W-:Y:S02]  /*173b0*/  @P0 IADD3.X R24, R24, R193, RZ, P2, !PT ;  /* 0x000000c118180210 */ /* 0x000fe400017fe4ff */
[----:B------:R-:W-:Y:S01]  /*173c0*/  MOV R133, R2 ;  /* 0x0000000200857202 */ /* 0x000fe20000000f00 */
[----:B------:R-:W-:Y:S01]  /*173d0*/  FADD.FTZ R180, R180, R179 ;  /* 0x000000b3b4b47221 */ /* 0x000fe20000010000 */
[----:B------:R2:W-:Y:S02]  /*173e0*/  @P0 LDGSTS.E.BYPASS.LTC128B.128 [R3+0xe100], [R16.64], !P5 ;  /* 0x0e10000010030fae */ /* 0x0005e4000e901d46 */
[----:B------:R-:W-:Y:S01]  /*173f0*/  @P0 LEA.HI.X R7, R7, c[0x0][0x1cc], R24, 0x1, P1 ;  /* 0x0000730007070a11 */ /* 0x000fe200008f0c18 */
[C---:B-1----:R-:W-:Y:S03]  /*17400*/  HMMA.16816.F32 R92, R136.reuse, R12, R92 ;  /* 0x0000000c885c723c */ /* 0x042fe6000000185c */
[----:B------:R-:W-:Y:S02]  /*17410*/  FADD.FTZ R191, R191, R180 ;  /* 0x000000b4bfbf7221 */ /* 0x000fe40000010000 */
[----:B------:R2:W-:Y:S02]  /*17420*/  @P0 LDGSTS.E.BYPASS.LTC128B.128 [R3+0x10100], [R22.64], !P4 ;  /* 0x1010000016030fae */ /* 0x0005e4000e101d46 */
[----:B------:R-:W-:Y:S01]  /*17430*/  FADD.FTZ R226, R226, R191 ;  /* 0x000000bfe2e27221 */ /* 0x000fe20000010000 */
[----:B------:R-:W-:Y:S04]  /*17440*/  HMMA.16816.F32 R96, R136, R14, R96 ;  /* 0x0000000e8860723c */ /* 0x000fe80000001860 */
[----:B------:R-:W-:Y:S01]  /*17450*/  FADD.FTZ R223, R223, R226 ;  /* 0x000000e2dfdf7221 */ /* 0x000fe20000010000 */
[----:B------:R2:W-:Y:S03]  /*17460*/  @P0 LDGSTS.E.BYPASS.LTC128B.128 [R3+0xd100], [R26.64], !P6 ;  /* 0x0d1000001a030fae */ /* 0x0005e6000f101d46 */
[----:B------:R-:W-:Y:S05]  /*17470*/  FADD.FTZ R214, R228, R223 ;  /* 0x000000dfe4d67221 */ /* 0x000fea0000010000 */
[----:B------:R2:W-:Y:S08]  /*17480*/  @P0 LDGSTS.E.BYPASS.LTC128B.128 [R3+0xf100], [R20.64], !P5 ;  /* 0x0f10000014030fae */ /* 0x0005f0000e901d46 */
[----:B------:R2:W-:Y:S01]  /*17490*/  @P0 LDGSTS.E.BYPASS.LTC128B.128 [R3+0x11100], [R6.64], !P4 ;  /* 0x1110000006030fae */ /* 0x0005e2000e101d46 */
[----:B------:R-:W-:Y:S02]  /*174a0*/  ISETP.GT.AND P0, PT, R217, RZ, PT ;  /* 0x000000ffd900720c */ /* 0x000fe40003f04270 */
[----:B------:R-:W-:Y:S05]  /*174b0*/  MOV R217, R222 ;  /* 0x000000de00d97202 */ /* 0x000fea0000000f00 */
[----:B------:R-:W0:Y:S01]  /*174c0*/  LDGDEPBAR ;  /* 0x00000000000079af */ /* 0x000e220000000000 */
[----:B--2---:R-:W-:Y:S05]  /*174d0*/  MOV R3, R0 ;  /* 0x0000000000037202 */ /* 0x004fea0000000f00 */
[----:B------:R-:W-:-:S05]  /*174e0*/  @P0 BRA `(.L_x_1264) ;  /* 0xffffd1a000000947 */ /* 0x000fca000383ffff */
.L_x_1263:
        /* <DEDUP_REMOVED lines=122> */
.L_x_1209:
        /* <DEDUP_REMOVED lines=152> */
.L_x_1266:
[----:B----4-:R-:W-:Y:S01]  /*18610*/  LOP3.LUT R7, R6, 0xffffffe0, RZ, 0xc0, !PT ;  /* 0xffffffe006077812 */ /* 0x010fe200078ec0ff */
        /* <DEDUP_REMOVED lines=10> */
[----:B------:R-:W-:Y:S01]  /*186c0*/  LOP3.LUT R13, R13, 0xffffff8, RZ, 0xc0, !PT ;  /* 0x0ffffff80d0d7812 */ /* 0x000fe200078ec0ff */
[----:B------:R-:W-:Y:S01]  /*186d0*/  IMAD.IADD R21, R21, 0x1, -R6 ;  /* 0x0000000115157824 */ /* 0x000fe200078e0a06 */
[----:B------:R-:W-:Y:S01]  /*186e0*/  LEA.HI R7, R7, R8, RZ, 0x2 ;  /* 0x0000000807077211 */ /* 0x000fe200078f10ff */
[----:B------:R-:W-:Y:S01]  /*186f0*/  IMAD R6, R0, c[0x0][0x490], RZ ;  /* 0x0001240000067a24 */ /* 0x000fe200078e02ff */
[----:B------:R-:W-:Y:S01]  /*18700*/  IADD3 R4, R4, -R13, RZ ;  /* 0x8000000d04047210 */ /* 0x000fe20007ffe0ff */
[----:B------:R-:W-:Y:S01]  /*18710*/  IMAD R0, R0, c[0x0][0x3e8], RZ ;  /* 0x0000fa0000007a24 */ /* 0x000fe200078e02ff */
[----:B------:R-:W-:Y:S01]  /*18720*/  SHF.R.S32.HI R7, RZ, 0x2, R7 ;  /* 0x00000002ff077819 */ /* 0x000fe20000011407 */
[----:B------:R-:W-:Y:S01]  /*18730*/  IMAD R13, R195, c[0x0][0x494], R6 ;  /* 0x00012500c30d7a24 */ /* 0x000fe200078e0206 */
[----:B------:R-:W-:Y:S01]  /*18740*/  ISETP.NE.AND P1, PT, R9, 0x1, PT ;  /* 0x000000010900780c */ /* 0x000fe20003f25270 */
[----:B------:R-:W-:Y:S01]  /*18750*/  IMAD R9, R11, c[0x0][0x3a0], RZ ;  /* 0x0000e8000b097a24 */ /* 0x000fe200078e02ff */
[----:B------:R-:W-:Y:S01]  /*18760*/  LOP3.LUT P2, RZ, R8, 0x3, RZ, 0xc0, !PT ;  /* 0x0000000308ff7812 */ /* 0x000fe2000784c0ff */
[----:B------:R-:W-:Y:S01]  /*18770*/  IMAD R4, R4, 0x10, R7 ;  /* 0x0000001004047824 */ /* 0x000fe200078e0207 */
[----:B------:R-:W-:Y:S01]  /*18780*/  MOV R18, R10 ;  /* 0x0000000a00127202 */ /* 0x000fe20000000f00 */
[C---:B------:R-:W-:Y:S01]  /*18790*/  IMAD R9, R10.reuse, c[0x0][0x3a4], R9 ;  /* 0x0000e9000a097a24 */ /* 0x040fe200078e0209 */
[-C--:B------:R-:W-:Y:S01]  /*187a0*/  LEA.HI R12, R17, R2.reuse, RZ, 0x3 ;  /* 0x00000002110c7211 */ /* 0x080fe200078f18ff */
[----:B------:R-:W-:Y:S01]  /*187b0*/  IMAD R8, R21, 0x8, R4 ;  /* 0x0000000815087824 */ /* 0x000fe200078e0204 */
[----:B------:R-:W-:Y:S01]  /*187c0*/  LEA.HI R17, R17, R2, RZ, 0x6 ;  /* 0x0000000211117211 */ /* 0x000fe200078f30ff */
[----:B------:R-:W-:Y:S01]  /*187d0*/  IMAD.WIDE.U32 R10, R10, c[0x0][0x3a0], RZ ;  /* 0x0000e8000a0a7a25 */ /* 0x000fe200078e00ff */
[----:B------:R-:W-:-:S02]  /*187e0*/  LOP3.LUT R7, R12, 0xfffffff8, RZ, 0xc0, !PT ;  /* 0xfffffff80c077812 */ /* 0x000fc400078ec0ff */
[----:B-1----:R-:W-:Y:S01]  /*187f0*/  LEA R8, R57, R8, 0x7 ;  /* 0x0000000839087211 */ /* 0x002fe200078e38ff */
[----:B------:R-:W-:Y:S01]  /*18800*/  IMAD.WIDE.U32 R18, R195, c[0x0][0x490], R18 ;  /* 0x00012400c3127a25 */ /* 0x000fe200078e0012 */
[----:B------:R-:W-:Y:S02]  /*18810*/  IADD3 R11, R11, R9, RZ ;  /* 0x000000090b0b7210 */ /* 0x000fe40007ffe0ff */
[----:B------:R-:W-:Y:S01]  /*18820*/  SHF.R.S32.HI R12, RZ, 0x3, R12 ;  /* 0x00000003ff0c7819 */ /* 0x000fe2000001140c */
[----:B------:R-:W-:-:S04]  /*18830*/  @P1 IMAD.HI.U32 R9, R8, c[0x0][0x4ec], RZ ;  /* 0x00013b0008091a27 */ /* 0x000fc800078e00ff */
[----:B------:R-:W-:Y:S01]  /*18840*/  IMAD.IADD R7, R2, 0x1, -R7 ;  /* 0x0000000102077824 */ /* 0x000fe200078e0a07 */
[----:B------:R-:W-:Y:S01]  /*18850*/  SHF.R.S32.HI R2, RZ, 0x1f, R196 ;  /* 0x0000001fff027819 */ /* 0x000fe200000114c4 */
[----:B------:R-:W-:Y:S01]  /*18860*/  IMAD.MOV.U32 R6, RZ, RZ, R8 ;  /* 0x000000ffff067224 */ /* 0x000fe200078e0008 */
[----:B------:R-:W-:Y:S01]  /*18870*/  @P1 SHF.R.U32.HI R6, RZ, c[0x0][0x4f0], R9 ;  /* 0x00013c00ff061a19 */ /* 0x000fe20000011609 */
[----:B------:R-:W-:Y:S01]  /*18880*/  IMAD.IADD R19, R19, 0x1, R13 ;  /* 0x0000000113137824 */ /* 0x000fe200078e020d */
[----:B------:R-:W-:Y:S01]  /*18890*/  SEL R196, R196, RZ, !P0 ;  /* 0x000000ffc4c47207 */ /* 0x000fe20004000000 */
[----:B------:R-:W-:Y:S01]  /*188a0*/  IMAD R15, R195, c[0x0][0x3ec], R0 ;  /* 0x0000fb00c30f7a24 */ /* 0x000fe200078e0200 */
[----:B------:R-:W-:Y:S01]  /*188b0*/  SEL R2, R2, RZ, !P0 ;  /* 0x000000ff02027207 */ /* 0x000fe20004000000 */
[----:B------:R-:W-:Y:S01]  /*188c0*/  IMAD.MOV R9, RZ, RZ, -R6 ;  /* 0x000000ffff097224 */ /* 0x000fe200078e0a06 */
[----:B------:R-:W-:Y:S01]  /*188d0*/  LEA R0, R7, R12, 0x5 ;  /* 0x0000000c07007211 */ /* 0x000fe200078e28ff */
[----:B------:R-:W-:Y:S01]  /*188e0*/  IMAD.WIDE.U32 R18, R196, c[0x0][0x498], R18 ;  /* 0x00012600c4127a25 */ /* 0x000fe200078e0012 */
[----:B------:R-:W-:-:S03]  /*188f0*/  SHF.R.S32.HI R16, RZ, 0x1f, R6 ;  /* 0x0000001fff107819 */ /* 0x000fc60000011406 */
[----:B------:R-:W-:Y:S01]  /*18900*/  IMAD R9, R9, c[0x0][0x4e8], R8 ;  /* 0x00013a0009097a24 */ /* 0x000fe200078e0208 */
[----:B------:R-:W-:Y:S01]  /*18910*/  IADD3 R20, P0, R6, R18, RZ ;  /* 0x0000001206147210 */ /* 0x000fe20007f1e0ff */
[----:B------:R-:W-:Y:S02]  /*18920*/  IMAD R13, R2, c[0x0][0x498], RZ ;  /* 0x00012600020d7a24 */ /* 0x000fe400078e02ff */
[----:B------:R-:W-:Y:S01]  /*18930*/  IMAD.WIDE.U32 R10, R195, c[0x0][0x3e8], R10 ;  /* 0x0000fa00c30a7a25 */ /* 0x000fe200078e000a */
[----:B------:R-:W-:-:S03]  /*18940*/  SHF.R.S32.HI R18, RZ, 0x1f, R9 ;  /* 0x0000001fff127819 */ /* 0x000fc60000011409 */
[----:B------:R-:W-:Y:S01]  /*18950*/  IMAD R13, R196, c[0x0][0x49c], R13 ;  /* 0x00012700c40d7a24 */ /* 0x000fe200078e020d */
[----:B------:R-:W-:Y:S01]  /*18960*/  IADD3 R11, R11, R15, RZ ;  /* 0x0000000f0b0b7210 */ /* 0x000fe20007ffe0ff */
[----:B------:R-:W-:Y:S02]  /*18970*/  IMAD R8, R57, 0x80, R0 ;  /* 0x0000008039087824 */ /* 0x000fe400078e0200 */
[----:B------:R-:W-:Y:S01]  /*18980*/  IMAD R18, R18, c[0x0][0x488], RZ ;  /* 0x0001220012127a24 */ /* 0x000fe200078e02ff */
[----:B------:R-:W-:Y:S01]  /*18990*/  IADD3.X R21, R16, R19, R13, P0, !PT ;  /* 0x0000001310157210 */ /* 0x000fe200007fe40d */
        /* <DEDUP_REMOVED lines=13> */
[----:B------:R-:W-:Y:S01]  /*18a70*/  LOP3.LUT R13, R13, 0x38, R0, 0xf8, !PT ;  /* 0x000000380d0d7812 */ /* 0x000fe200078ef800 */
[----:B------:R-:W-:Y:S01]  /*18a80*/  SHFL.IDX PT, R34, R9, RZ, 0x1c1f ;  /* 0x001c1fff09227589 */ /* 0x000fe200000e0000 */
[----:B------:R-:W-:Y:S01]  /*18a90*/  LEA.HI.X R15, R20, c[0x0][0x454], R15, 0x2, P0 ;  /* 0x00011500140f7a11 */ /* 0x000fe200000f140f */
[----:B------:R-:W-:Y:S01]  /*18aa0*/  IMAD R7, R196, c[0x0][0x3f4], R7 ;  /* 0x0000fd00c4077a24 */ /* 0x000fe200078e0207 */
[----:B------:R-:W-:Y:S01]  /*18ab0*/  LOP3.LUT R13, R13, R2, RZ, 0x3c, !PT ;  /* 0x000000020d0d7212 */ /* 0x000fe200078e3cff */
[----:B------:R-:W-:Y:S01]  /*18ac0*/  SHFL.IDX PT, R48, R9, 0x1, 0x1c1f ;  /* 0x003c1f0009307f89 */ /* 0x000fe200000e0000 */
[--C-:B------:R-:W-:Y:S01]  /*18ad0*/  SHF.R.S32.HI R2, RZ, 0x1f, R6.reuse ;  /* 0x0000001fff027819 */ /* 0x100fe20000011406 */
[----:B------:R-:W-:Y:S01]  /*18ae0*/  IMAD.MOV R19, RZ, RZ, -R6 ;  /* 0x000000ffff137224 */ /* 0x000fe200078e0a06 */
[----:B------:R-:W-:Y:S01]  /*18af0*/  IADD3 R11, R11, R7, RZ ;  /* 0x000000070b0b7210 */ /* 0x000fe20007ffe0ff */
[----:B------:R-:W1:Y:S01]  /*18b00*/  SHFL.IDX PT, R35, R15, RZ, 0x1c1f ;  /* 0x001c1fff0f237589 */ /* 0x000e6200000e0000 */
[C---:B------:R-:W-:Y:S01]  /*18b10*/  IMAD R7, R57.reuse, 0x80, R4 ;  /* 0x0000008039077824 */ /* 0x040fe200078e0204 */
[----:B------:R-:W-:Y:S01]  /*18b20*/  LEA R57, R57, R12, 0x7 ;  /* 0x0000000c39397211 */ /* 0x000fe200078e38ff */
[----:B------:R-:W-:Y:S01]  /*18b30*/  IMAD R21, R2, c[0x0][0x3e0], RZ ;  /* 0x0000f80002157a24 */ /* 0x000fe200078e02ff */
[----:B------:R-:W2:Y:S01]  /*18b40*/  SHFL.IDX PT, R49, R15, 0x1, 0x1c1f ;  /* 0x003c1f000f317f89 */ /* 0x000ea200000e0000 */
[----:B-----5:R-:W-:Y:S01]  /*18b50*/  IMAD R2, R5, c[0x0][0x4e8], RZ ;  /* 0x00013a0005027a24 */ /* 0x020fe200078e02ff */
[----:B------:R-:W-:Y:S01]  /*18b60*/  IADD3 R5, R7, 0x8, RZ ;  /* 0x0000000807057810 */ /* 0x000fe20007ffe0ff */
[----:B------:R-:W-:-:S02]  /*18b70*/  IMAD R19, R19, c[0x0][0x4e8], R8 ;  /* 0x00013a0013137a24 */ /* 0x000fc400078e0208 */
[C---:B------:R-:W-:Y:S01]  /*18b80*/  IMAD R21, R6.reuse, c[0x0][0x3e4], R21 ;  /* 0x0000f90006157a24 */ /* 0x040fe200078e0215 */
[-C--:B------:R-:W-:Y:S01]  /*18b90*/  ISETP.GE.OR P1, PT, R7, R2.reuse, P2 ;  /* 0x000000020700720c */ /* 0x080fe20001726670 */
[----:B------:R-:W-:Y:S01]  /*18ba0*/  IMAD.WIDE.U32 R10, R6, c[0x0][0x3e0], R10 ;  /* 0x0000f800060a7a25 */ /* 0x000fe200078e000a */
[----:B------:R-:W-:Y:S02]  /*18bb0*/  ISETP.GE.OR P0, PT, R5, R2, P2 ;  /* 0x000000020500720c */ /* 0x000fe40001706670 */
[----:B------:R-:W-:Y:S01]  /*18bc0*/  SHF.L.U32 R6, R17, 0x3, RZ ;  /* 0x0000000311067819 */ /* 0x000fe200000006ff */
[----:B------:R-:W-:Y:S01]  /*18bd0*/  IMAD.IADD R11, R11, 0x1, R21 ;  /* 0x000000010b0b7824 */ /* 0x000fe200078e0215 */
[----:B------:R-:W-:Y:S02]  /*18be0*/  SHF.R.S32.HI R4, RZ, 0x1f, R19 ;  /* 0x0000001fff047819 */ /* 0x000fe40000011413 */
        /* <DEDUP_REMOVED lines=43> */
.L_x_1268:
[----:B--2---:R-:W-:Y:S05]  /*18ea0*/  BSYNC B0 ;  /* 0x0000000000007941 */ /* 0x004fea0003800000 */
.L_x_1267:
        /* <DEDUP_REMOVED lines=23> */
.L_x_1270:
[----:B------:R-:W-:Y:S05]  /*19020*/  BSYNC B0 ;  /* 0x0000000000007941 */ /* 0x000fea0003800000 */
.L_x_1269:
        /* <DEDUP_REMOVED lines=23> */
.L_x_1272:
[----:B------:R-:W-:Y:S05]  /*191a0*/  BSYNC B0 ;  /* 0x0000000000007941 */ /* 0x000fea0003800000 */
.L_x_1271:
        /* <DEDUP_REMOVED lines=24> */
.L_x_1265:
        /* <DEDUP_REMOVED lines=18> */
.L_x_1273:
        /* <DEDUP_REMOVED lines=41> */
.L_x_1275:
[----:B------:R-:W-:Y:S05]  /*196e0*/  BSYNC B0 ;  /* 0x0000000000007941 */ /* 0x000fea0003800000 */
.L_x_1274:
        /* <DEDUP_REMOVED lines=64> */
.L_x_1277:
[----:B------:R-:W-:Y:S05]  /*19af0*/  BSYNC B0 ;  /* 0x0000000000007941 */ /* 0x000fea0003800000 */
.L_x_1276:
        /* <DEDUP_REMOVED lines=21> */
.L_x_1279:
[----:B------:R-:W-:Y:S05]  /*19c50*/  BSYNC B0 ;  /* 0x0000000000007941 */ /* 0x000fea0003800000 */
.L_x_1278:
        /* <DEDUP_REMOVED lines=21> */
.L_x_1281:
[----:B------:R-:W-:Y:S05]  /*19db0*/  BSYNC B0 ;  /* 0x0000000000007941 */ /* 0x000fea0003800000 */
.L_x_1280:
        /* <DEDUP_REMOVED lines=22> */
.L_x_1282:
        /* <DEDUP_REMOVED lines=14> */
.L_x_1304:


//--------------------- .nv.shared._ZN7cutlass13device_kernelIN5flash19enable_sm80_to_sm89INS1_16FlashAttnFwdSm80INS1_25CollectiveMainloopFwdSm80ILi8ELi1ELb1EN4cute5tupleIJNS5_1CILi128EEENS7_ILi96EEENS7_ILi192EEEEEELi192ENS_6half_tEfNS_4arch4Sm80ELb0ELb0ELb1ELb0ELb0ELb0ELb1ELb0EEENS1_21CollectiveEpilogueFwdINS6_IJS8_SA_S9_EEENS6_IJNS7_ILi1EEESI_SI_EEESC_SE_Li256ELb0ELb1ELb0ELb0EEENS1_19SingleTileSchedulerILb0ELb0ELb1ELi128EEEEEEEEEvNT_6ParamsE --------------------------
	.section	.nv.shared._ZN7cutlass13device_kernelIN5flash19enable_sm80_to_sm89INS1_16FlashAttnFwdSm80INS1_25CollectiveMainloopFwdSm80ILi8ELi1ELb1EN4cute5tupleIJNS5_1CILi128EEENS7_ILi96EEENS7_ILi192EEEEEELi192ENS_6half_tEfNS_4arch4Sm80ELb0ELb0ELb1ELb0ELb0ELb0ELb1ELb0EEENS1_21CollectiveEpilogueFwdINS6_IJS8_SA_S9_EEENS6_IJNS7_ILi1EEESI_SI_EEESC_SE_Li256ELb0ELb1ELb0ELb0EEENS1_19SingleTileSchedulerILb0ELb0ELb1ELi128EEEEEEEEEvNT_6ParamsE,"aw",@nobits
	.sectionflags	@""
	.align	16


//--------------------- .nv.global                --------------------------
	.section	.nv.global,"aw",@nobits
.nv.global:
	.type		_ZN74_INTERNAL_3207daf9_38_flash_fwd_hdim192_fp16_softcap_sm80_cu_9afb97bd_36314cute1_E,@object
	.size		_ZN74_INTERNAL_3207daf9_38_flash_fwd_hdim192_fp16_softcap_sm80_cu_9afb97bd_36314cute1_E,(_ZN74_INTERNAL_3207daf9_38_flash_fwd_hdim192_fp16_softcap_sm80_cu_9afb97bd_36314cuda3std3__45__cpo6cbeginE - _ZN74_INTERNAL_3207daf9_38_flash_fwd_hdim192_fp16_softcap_sm80_cu_9afb97bd_36314cute1_E)
_ZN74_INTERNAL_3207daf9_38_flash_fwd_hdim192_fp16_softcap_sm80_cu_9afb97bd_36314cute1_E:
	.zero		1
	.type		_ZN74_INTERNAL_3207daf9_38_flash_fwd_hdim192_fp16_softcap_sm80_cu_9afb97bd_36314cuda3std3__45__cpo6cbeginE,@object
	.size		_ZN74_INTERNAL_3207daf9_38_flash_fwd_hdim192_fp16_softcap_sm80_cu_9afb97bd_36314cuda3std3__45__cpo6cbeginE,(_ZN74_INTERNAL_3207daf9_38_flash_fwd_hdim192_fp16_softcap_sm80_cu_9afb97bd_36314cuda3std3__48in_placeE - _ZN74_INTERNAL_3207daf9_38_flash_fwd_hdim192_fp16_softcap_sm80_cu_9afb97bd_36314cuda3std3__45__cpo6cbeginE)
_ZN74_INTERNAL_3207daf9_38_flash_fwd_hdim192_fp16_softcap_sm80_cu_9afb97bd_36314cuda3std3__45__cpo6cbeginE:
	.zero		1
	.type		_ZN74_INTERNAL_3207daf9_38_flash_fwd_hdim192_fp16_softcap_sm80_cu_9afb97bd_36314cuda3std3__48in_placeE,@object
	.size		_ZN74_INTERNAL_3207daf9_38_flash_fwd_hdim192_fp16_softcap_sm80_cu_9afb97bd_36314cuda3std3__48in_placeE,(_ZN74_INTERNAL_3207daf9_38_flash_fwd_hdim192_fp16_softcap_sm80_cu_9afb97bd_36314cuda3std6ranges3__45__cpo9iter_moveE - _ZN74_INTERNAL_3207daf9_38_flash_fwd_hdim192_fp16_softcap_sm80_cu_9afb97bd_36314cuda3std3__48in_placeE)
_ZN74_INTERNAL_3207daf9_38_flash_fwd_hdim192_fp16_softcap_sm80_cu_9afb97bd_36314cuda3std3__48in_placeE:
	.zero		1
	.type		_ZN74_INTERNAL_3207daf9_38_flash_fwd_hdim192_fp16_softcap_sm80_cu_9afb97bd_36314cuda3std6ranges3__45__cpo9iter_moveE,@object
	.size		_ZN74_INTERNAL_3207daf9_38_flash_fwd_hdim192_fp16_softcap_sm80_cu_9afb97bd_36314cuda3std6ranges3__45__cpo9iter_moveE,(_ZN74_INTERNAL_3207daf9_38_flash_fwd_hdim192_fp16_softcap_sm80_cu_9afb97bd_36314cuda3std3__45__cpo5beginE - _ZN74_INTERNAL_3207daf9_38_flash_fwd_hdim192_fp16_softcap_sm80_cu_9afb97bd_36314cuda3std6ranges3__45__cpo9iter_moveE)
_ZN74_INTERNAL_3207daf9_38_flash_fwd_hdim192_fp16_softcap_sm80_cu_9afb97bd_36314cuda3std6ranges3__45__cpo9iter_moveE:
	.zero		1
	.type		_ZN74_INTERNAL_3207daf9_38_flash_fwd_hdim192_fp16_softcap_sm80_cu_9afb97bd_36314cuda3std3__45__cpo5beginE,@object
	.size		_ZN74_INTERNAL_3207daf9_38_flash_fwd_hdim192_fp16_softcap_sm80_cu_9afb97bd_36314cuda3std3__45__cpo5beginE,(_ZN74_INTERNAL_3207daf9_38_flash_fwd_hdim192_fp16_softcap_sm80_cu_9afb97bd_36314cuda3std3__476_GLOBAL__N__3207daf9_38_flash_fwd_hdim192_fp16_softcap_sm80_cu_9afb97bd_36316ignoreE - _ZN74_INTERNAL_3207daf9_38_flash_fwd_hdim192_fp16_softcap_sm80_cu_9afb97bd_36314cuda3std3__45__cpo5beginE)
_ZN74_INTERNAL_3207daf9_38_flash_fwd_hdim192_fp16_softcap_sm80_cu_9afb97bd_36314cuda3std3__45__cpo5beginE:
	.zero		1
	.type		_ZN74_INTERNAL_3207daf9_38_flash_fwd_hdim192_fp16_softcap_sm80_cu_9afb97bd_36314cuda3std3__476_GLOBAL__N__3207daf9_38_flash_fwd_hdim192_fp16_softcap_sm80_cu_9afb97bd_36316ignoreE,@object
	.size		_ZN74_INTERNAL_3207daf9_38_flash_fwd_hdim192_fp16_softcap_sm80_cu_9afb97bd_36314cuda3std3__476_GLOBAL__N__3207daf9_38_flash_fwd_hdim192_fp16_softcap_sm80_cu_9afb97bd_36316ignoreE,(_ZN74_INTERNAL_3207daf9_38_flash_fwd_hdim192_fp16_softcap_sm80_cu_9afb97bd_36314cute7productE - _ZN74_INTERNAL_3207daf9_38_flash_fwd_hdim192_fp16_softcap_sm80_cu_9afb97bd_36314cuda3std3__476_GLOBAL__N__3207daf9_38_flash_fwd_hdim192_fp16_softcap_sm80_cu_9afb97bd_36316ignoreE)
_ZN74_INTERNAL_3207daf9_38_flash_fwd_hdim192_fp16_softcap_sm80_cu_9afb97bd_36314cuda3std3__476_GLOBAL__N__3207daf9_38_flash_fwd_hdim192_fp16_softcap_sm80_cu_9afb97bd_36316ignoreE:
	.zero		1
	.type		_ZN74_INTERNAL_3207daf9_38_flash_fwd_hdim192_fp16_softcap_sm80_cu_9afb97bd_36314cute7productE,@object
	.size		_ZN74_INTERNAL_3207daf9_38_flash_fwd_hdim192_fp16_softcap_sm80_cu_9afb97bd_36314cute7productE,(_ZN74_INTERNAL_3207daf9_38_flash_fwd_hdim192_fp16_softcap_sm80_cu_9afb97bd_36314cuda3std3__45__cpo3endE - _ZN74_INTERNAL_3207daf9_38_flash_fwd_hdim192_fp16_softcap_sm80_cu_9afb97bd_36314cute7productE)
_ZN74_INTERNAL_3207daf9_38_flash_fwd_hdim192_fp16_softcap_sm80_cu_9afb97bd_36314cute7productE:
	.zero		1
	.type		_ZN74_INTERNAL_3207daf9_38_flash_fwd_hdim192_fp16_softcap_sm80_cu_9afb97bd_36314cuda3std3__45__cpo3endE,@object
	.size		_ZN74_INTERNAL_3207daf9_38_flash_fwd_hdim192_fp16_softcap_sm80_cu_9afb97bd_36314cuda3std3__45__cpo3endE,(_ZN74_INTERNAL_3207daf9_38_flash_fwd_hdim192_fp16_softcap_sm80_cu_9afb97bd_36314cuda3std3__419piecewise_constructE - _ZN74_INTERNAL_3207daf9_38_flash_fwd_hdim192_fp16_softcap_sm80_cu_9afb97bd_36314cuda3std3__45__cpo3endE)
_ZN74_INTERNAL_3207daf9_38_flash_fwd_hdim192_fp16_softcap_sm80_cu_9afb97bd_36314cuda3std3__45__cpo3endE:
	.zero		1
	.type		_ZN74_INTERNAL_3207daf9_38_flash_fwd_hdim192_fp16_softcap_sm80_cu_9afb97bd_36314cuda3std3__419piecewise_constructE,@object
	.size		_ZN74_INTERNAL_3207daf9_38_flash_fwd_hdim192_fp16_softcap_sm80_cu_9afb97bd_36314cuda3std3__419piecewise_constructE,(_ZN74_INTERNAL_3207daf9_38_flash_fwd_hdim192_fp16_softcap_sm80_cu_9afb97bd_36314cuda3std3__45__cpo4cendE - _ZN74_INTERNAL_3207daf9_38_flash_fwd_hdim192_fp16_softcap_sm80_cu_9afb97bd_36314cuda3std3__419piecewise_constructE)
_ZN74_INTERNAL_3207daf9_38_flash_fwd_hdim192_fp16_softcap_sm80_cu_9afb97bd_36314cuda3std3__419piecewise_constructE:
	.zero		1
	.type		_ZN74_INTERNAL_3207daf9_38_flash_fwd_hdim192_fp16_softcap_sm80_cu_9afb97bd_36314cuda3std3__45__cpo4cendE,@object
	.size		_ZN74_INTERNAL_3207daf9_38_flash_fwd_hdim192_fp16_softcap_sm80_cu_9afb97bd_36314cuda3std3__45__cpo4cendE,(_ZN74_INTERNAL_3207daf9_38_flash_fwd_hdim192_fp16_softcap_sm80_cu_9afb97bd_36314cuda3std6ranges3__45__cpo4swapE - _ZN74_INTERNAL_3207daf9_38_flash_fwd_hdim192_fp16_softcap_sm80_cu_9afb97bd_36314cuda3std3__45__cpo4cendE)
_ZN74_INTERNAL_3207daf9_38_flash_fwd_hdim192_fp16_softcap_sm80_cu_9afb97bd_36314cuda3std3__45__cpo4cendE:
	.zero		1
	.type		_ZN74_INTERNAL_3207daf9_38_flash_fwd_hdim192_fp16_softcap_sm80_cu_9afb97bd_36314cuda3std6ranges3__45__cpo4swapE,@object
	.size		_ZN74_INTERNAL_3207daf9_38_flash_fwd_hdim192_fp16_softcap_sm80_cu_9afb97bd_36314cuda3std6ranges3__45__cpo4swapE,(.L_7 - _ZN74_INTERNAL_3207daf9_38_flash_fwd_hdim192_fp16_softcap_sm80_cu_9afb97bd_36314cuda3std6ranges3__45__cpo4swapE)
_ZN74_INTERNAL_3207daf9_38_flash_fwd_hdim192_fp16_softcap_sm80_cu_9afb97bd_36314cuda3std6ranges3__45__cpo4swapE:
	.zero		1
.L_7:


//--------------------- .nv.shared._ZN7cutlass13device_kernelIN5flash19enable_sm80_to_sm89INS1_16FlashAttnFwdSm80INS1_25CollectiveMainloopFwdSm80ILi8ELi1ELb1EN4cute5tupleIJNS5_1CILi128EEENS7_ILi96EEENS7_ILi192EEEEEELi192ENS_6half_tEfNS_4arch4Sm80ELb0ELb0ELb1ELb1ELb0ELb0ELb1ELb0EEENS1_21CollectiveEpilogueFwdINS6_IJS8_SA_S9_EEENS6_IJNS7_ILi1EEESI_SI_EEESC_SE_Li256ELb1ELb1ELb0ELb0EEENS1_19SingleTileSchedulerILb1ELb0ELb1ELi128EEEEEEEEEvNT_6ParamsE --------------------------
	.section	.nv.shared._ZN7cutlass13device_kernelIN5flash19enable_sm80_to_sm89INS1_16FlashAttnFwdSm80INS1_25CollectiveMainloopFwdSm80ILi8ELi1ELb1EN4cute5tupleIJNS5_1CILi128EEENS7_ILi96EEENS7_ILi192EEEEEELi192ENS_6half_tEfNS_4arch4Sm80ELb0ELb0ELb1ELb1ELb0ELb0ELb1ELb0EEENS1_21CollectiveEpilogueFwdINS6_IJS8_SA_S9_EEENS6_IJNS7_ILi1EEESI_SI_EEESC_SE_Li256ELb1ELb1ELb0ELb0EEENS1_19SingleTileSchedulerILb1ELb0ELb1ELi128EEEEEEEEEvNT_6ParamsE,"aw",@nobits
	.sectionflags	@""
	.align	16


//--------------------- .nv.shared._ZN7cutlass13device_kernelIN5flash19enable_sm80_to_sm89INS1_16FlashAttnFwdSm80INS1_25CollectiveMainloopFwdSm80ILi8ELi1ELb0EN4cute5tupleIJNS5_1CILi128EEENS7_ILi64EEENS7_ILi192EEEEEELi192ENS_6half_tEfNS_4arch4Sm80ELb0ELb0ELb1ELb1ELb0ELb1ELb1ELb0EEENS1_21CollectiveEpilogueFwdINS6_IJS8_SA_S9_EEENS6_IJNS7_ILi1EEESI_SI_EEESC_SE_Li256ELb1ELb1ELb0ELb0EEENS1_19SingleTileSchedulerILb1ELb0ELb1ELi128EEEEEEEEEvNT_6ParamsE --------------------------
	.section	.nv.shared._ZN7cutlass13device_kernelIN5flash19enable_sm80_to_sm89INS1_16FlashAttnFwdSm80INS1_25CollectiveMainloopFwdSm80ILi8ELi1ELb0EN4cute5tupleIJNS5_1CILi128EEENS7_ILi64EEENS7_ILi192EEEEEELi192ENS_6half_tEfNS_4arch4Sm80ELb0ELb0ELb1ELb1ELb0ELb1ELb1ELb0EEENS1_21CollectiveEpilogueFwdINS6_IJS8_SA_S9_EEENS6_IJNS7_ILi1EEESI_SI_EEESC_SE_Li256ELb1ELb1ELb0ELb0EEENS1_19SingleTileSchedulerILb1ELb0ELb1ELi128EEEEEEEEEvNT_6ParamsE,"aw",@nobits
	.sectionflags	@""
	.align	16


//--------------------- .nv.shared._ZN7cutlass13device_kernelIN5flash19enable_sm80_to_sm89INS1_16FlashAttnFwdSm80INS1_25CollectiveMainloopFwdSm80ILi8ELi1ELb0EN4cute5tupleIJNS5_1CILi128EEENS7_ILi64EEENS7_ILi192EEEEEELi192ENS_6half_tEfNS_4arch4Sm80ELb0ELb1ELb1ELb0ELb0ELb0ELb1ELb0EEENS1_21CollectiveEpilogueFwdINS6_IJS8_SA_S9_EEENS6_IJNS7_ILi1EEESI_SI_EEESC_SE_Li256ELb0ELb1ELb0ELb0EEENS1_19SingleTileSchedulerILb0ELb0ELb1ELi128EEEEEEEEEvNT_6ParamsE --------------------------
	.section	.nv.shared._ZN7cutlass13device_kernelIN5flash19enable_sm80_to_sm89INS1_16FlashAttnFwdSm80INS1_25CollectiveMainloopFwdSm80ILi8ELi1ELb0EN4cute5tupleIJNS5_1CILi128EEENS7_ILi64EEENS7_ILi192EEEEEELi192ENS_6half_tEfNS_4arch4Sm80ELb0ELb1ELb1ELb0ELb0ELb0ELb1ELb0EEENS1_21CollectiveEpilogueFwdINS6_IJS8_SA_S9_EEENS6_IJNS7_ILi1EEESI_SI_EEESC_SE_Li256ELb0ELb1ELb0ELb0EEENS1_19SingleTileSchedulerILb0ELb0ELb1ELi128EEEEEEEEEvNT_6ParamsE,"aw",@nobits
	.sectionflags	@""
	.align	16


//--------------------- .nv.shared._ZN7cutlass13device_kernelIN5flash19enable_sm80_to_sm89INS1_16FlashAttnFwdSm80INS1_25CollectiveMainloopFwdSm80ILi8ELi1ELb0EN4cute5tupleIJNS5_1CILi128EEENS7_ILi64EEENS7_ILi192EEEEEELi192ENS_6half_tEfNS_4arch4Sm80ELb0ELb1ELb1ELb1ELb0ELb0ELb1ELb0EEENS1_21CollectiveEpilogueFwdINS6_IJS8_SA_S9_EEENS6_IJNS7_ILi1EEESI_SI_EEESC_SE_Li256ELb1ELb1ELb0ELb0EEENS1_19SingleTileSchedulerILb1ELb0ELb1ELi128EEEEEEEEEvNT_6ParamsE --------------------------
	.section	.nv.shared._ZN7cutlass13device_kernelIN5flash19enable_sm80_to_sm89INS1_16FlashAttnFwdSm80INS1_25CollectiveMainloopFwdSm80ILi8ELi1ELb0EN4cute5tupleIJNS5_1CILi128EEENS7_ILi64EEENS7_ILi192EEEEEELi192ENS_6half_tEfNS_4arch4Sm80ELb0ELb1ELb1ELb1ELb0ELb0ELb1ELb0EEENS1_21CollectiveEpilogueFwdINS6_IJS8_SA_S9_EEENS6_IJNS7_ILi1EEESI_SI_EEESC_SE_Li256ELb1ELb1ELb0ELb0EEENS1_19SingleTileSchedulerILb1ELb0ELb1ELi128EEEEEEEEEvNT_6ParamsE,"aw",@nobits
	.sectionflags	@""
	.align	16


//--------------------- .nv.shared._ZN7cutlass13device_kernelIN5flash19enable_sm80_to_sm89INS1_16FlashAttnFwdSm80INS1_25CollectiveMainloopFwdSm80ILi8ELi1ELb0EN4cute5tupleIJNS5_1CILi128EEENS7_ILi64EEENS7_ILi192EEEEEELi192ENS_6half_tEfNS_4arch4Sm80ELb0ELb1ELb1ELb1ELb0ELb1ELb1ELb0EEENS1_21CollectiveEpilogueFwdINS6_IJS8_SA_S9_EEENS6_IJNS7_ILi1EEESI_SI_EEESC_SE_Li256ELb1ELb1ELb0ELb0EEENS1_19SingleTileSchedulerILb1ELb0ELb1ELi128EEEEEEEEEvNT_6ParamsE --------------------------
	.section	.nv.shared._ZN7cutlass13device_kernelIN5flash19enable_sm80_to_sm89INS1_16FlashAttnFwdSm80INS1_25CollectiveMainloopFwdSm80ILi8ELi1ELb0EN4cute5tupleIJNS5_1CILi128EEENS7_ILi64EEENS7_ILi192EEEEEELi192ENS_6half_tEfNS_4arch4Sm80ELb0ELb1ELb1ELb1ELb0ELb1ELb1ELb0EEENS1_21CollectiveEpilogueFwdINS6_IJS8_SA_S9_EEENS6_IJNS7_ILi1EEESI_SI_EEESC_SE_Li256ELb1ELb1ELb0ELb0EEENS1_19SingleTileSchedulerILb1ELb0ELb1ELi128EEEEEEEEEvNT_6ParamsE,"aw",@nobits
	.sectionflags	@""
	.align	16


//--------------------- .nv.shared._ZN7cutlass13device_kernelIN5flash19enable_sm80_to_sm89INS1_16FlashAttnFwdSm80INS1_25CollectiveMainloopFwdSm80ILi8ELi1ELb1EN4cute5tupleIJNS5_1CILi128EEENS7_ILi96EEENS7_ILi192EEEEEELi192ENS_6half_tEfNS_4arch4Sm80ELb1ELb0ELb1ELb0ELb0ELb0ELb1ELb0EEENS1_21CollectiveEpilogueFwdINS6_IJS8_SA_S9_EEENS6_IJNS7_ILi1EEESI_SI_EEESC_SE_Li256ELb0ELb1ELb0ELb0EEENS1_30DynamicPersistentTileSchedulerILi256ELi256ELb0ELb1ELb0EEEEEEEEEvNT_6ParamsE --------------------------
	.section	.nv.shared._ZN7cutlass13device_kernelIN5flash19enable_sm80_to_sm89INS1_16FlashAttnFwdSm80INS1_25CollectiveMainloopFwdSm80ILi8ELi1ELb1EN4cute5tupleIJNS5_1CILi128EEENS7_ILi96EEENS7_ILi192EEEEEELi192ENS_6half_tEfNS_4arch4Sm80ELb1ELb0ELb1ELb0ELb0ELb0ELb1ELb0EEENS1_21CollectiveEpilogueFwdINS6_IJS8_SA_S9_EEENS6_IJNS7_ILi1EEESI_SI_EEESC_SE_Li256ELb0ELb1ELb0ELb0EEENS1_30DynamicPersistentTileSchedulerILi256ELi256ELb0ELb1ELb0EEEEEEEEEvNT_6ParamsE,"aw",@nobits
	.sectionflags	@""
	.align	16


//--------------------- .nv.shared._ZN7cutlass13device_kernelIN5flash19enable_sm80_to_sm89INS1_16FlashAttnFwdSm80INS1_25CollectiveMainloopFwdSm80ILi8ELi1ELb1EN4cute5tupleIJNS5_1CILi128EEENS7_ILi96EEENS7_ILi192EEEEEELi192ENS_6half_tEfNS_4arch4Sm80ELb1ELb0ELb1ELb1ELb0ELb0ELb1ELb0EEENS1_21CollectiveEpilogueFwdINS6_IJS8_SA_S9_EEENS6_IJNS7_ILi1EEESI_SI_EEESC_SE_Li256ELb1ELb1ELb0ELb0EEENS1_19SingleTileSchedulerILb1ELb0ELb1ELi128EEEEEEEEEvNT_6ParamsE --------------------------
	.section	.nv.shared._ZN7cutlass13device_kernelIN5flash19enable_sm80_to_sm89INS1_16FlashAttnFwdSm80INS1_25CollectiveMainloopFwdSm80ILi8ELi1ELb1EN4cute5tupleIJNS5_1CILi128EEENS7_ILi96EEENS7_ILi192EEEEEELi192ENS_6half_tEfNS_4arch4Sm80ELb1ELb0ELb1ELb1ELb0ELb0ELb1ELb0EEENS1_21CollectiveEpilogueFwdINS6_IJS8_SA_S9_EEENS6_IJNS7_ILi1EEESI_SI_EEESC_SE_Li256ELb1ELb1ELb0ELb0EEENS1_19SingleTileSchedulerILb1ELb0ELb1ELi128EEEEEEEEEvNT_6ParamsE,"aw",@nobits
	.sectionflags	@""
	.align	16


//--------------------- .nv.shared._ZN7cutlass13device_kernelIN5flash19enable_sm80_to_sm89INS1_16FlashAttnFwdSm80INS1_25CollectiveMainloopFwdSm80ILi8ELi1ELb0EN4cute5tupleIJNS5_1CILi128EEENS7_ILi64EEENS7_ILi192EEEEEELi192ENS_6half_tEfNS_4arch4Sm80ELb1ELb0ELb1ELb1ELb0ELb1ELb1ELb0EEENS1_21CollectiveEpilogueFwdINS6_IJS8_SA_S9_EEENS6_IJNS7_ILi1EEESI_SI_EEESC_SE_Li256ELb1ELb1ELb0ELb0EEENS1_19SingleTileSchedulerILb1ELb0ELb1ELi128EEEEEEEEEvNT_6ParamsE --------------------------
	.section	.nv.shared._ZN7cutlass13device_kernelIN5flash19enable_sm80_to_sm89INS1_16FlashAttnFwdSm80INS1_25CollectiveMainloopFwdSm80ILi8ELi1ELb0EN4cute5tupleIJNS5_1CILi128EEENS7_ILi64EEENS7_ILi192EEEEEELi192ENS_6half_tEfNS_4arch4Sm80ELb1ELb0ELb1ELb1ELb0ELb1ELb1ELb0EEENS1_21CollectiveEpilogueFwdINS6_IJS8_SA_S9_EEENS6_IJNS7_ILi1EEESI_SI_EEESC_SE_Li256ELb1ELb1ELb0ELb0EEENS1_19SingleTileSchedulerILb1ELb0ELb1ELi128EEEEEEEEEvNT_6ParamsE,"aw",@nobits
	.sectionflags	@""
	.align	16


//--------------------- .nv.shared._ZN7cutlass13device_kernelIN5flash19enable_sm80_to_sm89INS1_16FlashAttnFwdSm80INS1_25CollectiveMainloopFwdSm80ILi8ELi2ELb1EN4cute5tupleIJNS5_1CILi128EEENS7_ILi96EEENS7_ILi192EEEEEELi192ENS_6half_tEfNS_4arch4Sm80ELb0ELb0ELb1ELb0ELb0ELb0ELb1ELb0EEENS1_21CollectiveEpilogueFwdINS6_IJS8_SA_S9_EEENS6_IJNS7_ILi1EEESI_SI_EEESC_SE_Li256ELb0ELb1ELb0ELb0EEENS1_19SingleTileSchedulerILb0ELb0ELb1ELi128EEEEEEEEEvNT_6ParamsE --------------------------
	.section	.nv.shared._ZN7cutlass13device_kernelIN5flash19enable_sm80_to_sm89INS1_16FlashAttnFwdSm80INS1_25CollectiveMainloopFwdSm80ILi8ELi2ELb1EN4cute5tupleIJNS5_1CILi128EEENS7_ILi96EEENS7_ILi192EEEEEELi192ENS_6half_tEfNS_4arch4Sm80ELb0ELb0ELb1ELb0ELb0ELb0ELb1ELb0EEENS1_21CollectiveEpilogueFwdINS6_IJS8_SA_S9_EEENS6_IJNS7_ILi1EEESI_SI_EEESC_SE_Li256ELb0ELb1ELb0ELb0EEENS1_19SingleTileSchedulerILb0ELb0ELb1ELi128EEEEEEEEEvNT_6ParamsE,"aw",@nobits
	.sectionflags	@""
	.align	16


//--------------------- .nv.shared._ZN7cutlass13device_kernelIN5flash19enable_sm80_to_sm89INS1_16FlashAttnFwdSm80INS1_25CollectiveMainloopFwdSm80ILi8ELi2ELb1EN4cute5tupleIJNS5_1CILi128EEENS7_ILi96EEENS7_ILi192EEEEEELi192ENS_6half_tEfNS_4arch4Sm80ELb0ELb0ELb1ELb1ELb0ELb0ELb1ELb0EEENS1_21CollectiveEpilogueFwdINS6_IJS8_SA_S9_EEENS6_IJNS7_ILi1EEESI_SI_EEESC_SE_Li256ELb1ELb1ELb0ELb0EEENS1_19SingleTileSchedulerILb1ELb0ELb1ELi128EEEEEEEEEvNT_6ParamsE --------------------------
	.section	.nv.shared._ZN7cutlass13device_kernelIN5flash19enable_sm80_to_sm89INS1_16FlashAttnFwdSm80INS1_25CollectiveMainloopFwdSm80ILi8ELi2ELb1EN4cute5tupleIJNS5_1CILi128EEENS7_ILi96EEENS7_ILi192EEEEEELi192ENS_6half_tEfNS_4arch4Sm80ELb0ELb0ELb1ELb1ELb0ELb0ELb1ELb0EEENS1_21CollectiveEpilogueFwdINS6_IJS8_SA_S9_EEENS6_IJNS7_ILi1EEESI_SI_EEESC_SE_Li256ELb1ELb1ELb0ELb0EEENS1_19SingleTileSchedulerILb1ELb0ELb1ELi128EEEEEEEEEvNT_6ParamsE,"aw",@nobits
	.sectionflags	@""
	.align	16


//--------------------- .nv.shared._ZN7cutlass13device_kernelIN5flash19enable_sm80_to_sm89INS1_16FlashAttnFwdSm80INS1_25CollectiveMainloopFwdSm80ILi8ELi2ELb0EN4cute5tupleIJNS5_1CILi128EEENS7_ILi64EEENS7_ILi192EEEEEELi192ENS_6half_tEfNS_4arch4Sm80ELb0ELb0ELb1ELb1ELb0ELb1ELb1ELb0EEENS1_21CollectiveEpilogueFwdINS6_IJS8_SA_S9_EEENS6_IJNS7_ILi1EEESI_SI_EEESC_SE_Li256ELb1ELb1ELb0ELb0EEENS1_19SingleTileSchedulerILb1ELb0ELb1ELi128EEEEEEEEEvNT_6ParamsE --------------------------
	.section	.nv.shared._ZN7cutlass13device_kernelIN5flash19enable_sm80_to_sm89INS1_16FlashAttnFwdSm80INS1_25CollectiveMainloopFwdSm80ILi8ELi2ELb0EN4cute5tupleIJNS5_1CILi128EEENS7_ILi64EEENS7_ILi192EEEEEELi192ENS_6half_tEfNS_4arch4Sm80ELb0ELb0ELb1ELb1ELb0ELb1ELb1ELb0EEENS1_21CollectiveEpilogueFwdINS6_IJS8_SA_S9_EEENS6_IJNS7_ILi1EEESI_SI_EEESC_SE_Li256ELb1ELb1ELb0ELb0EEENS1_19SingleTileSchedulerILb1ELb0ELb1ELi128EEEEEEEEEvNT_6ParamsE,"aw",@nobits
	.sectionflags	@""
	.align	16


//--------------------- .nv.shared._ZN7cutlass13device_kernelIN5flash19enable_sm80_to_sm89INS1_16FlashAttnFwdSm80INS1_25CollectiveMainloopFwdSm80ILi8ELi2ELb0EN4cute5tupleIJNS5_1CILi128EEENS7_ILi64EEENS7_ILi192EEEEEELi192ENS_6half_tEfNS_4arch4Sm80ELb0ELb1ELb1ELb0ELb0ELb0ELb1ELb0EEENS1_21CollectiveEpilogueFwdINS6_IJS8_SA_S9_EEENS6_IJNS7_ILi1EEESI_SI_EEESC_SE_Li256ELb0ELb1ELb0ELb0EEENS1_19SingleTileSchedulerILb0ELb0ELb1ELi128EEEEEEEEEvNT_6ParamsE --------------------------
	.section	.nv.shared._ZN7cutlass13device_kernelIN5flash19enable_sm80_to_sm89INS1_16FlashAttnFwdSm80INS1_25CollectiveMainloopFwdSm80ILi8ELi2ELb0EN4cute5tupleIJNS5_1CILi128EEENS7_ILi64EEENS7_ILi192EEEEEELi192ENS_6half_tEfNS_4arch4Sm80ELb0ELb1ELb1ELb0ELb0ELb0ELb1ELb0EEENS1_21CollectiveEpilogueFwdINS6_IJS8_SA_S9_EEENS6_IJNS7_ILi1EEESI_SI_EEESC_SE_Li256ELb0ELb1ELb0ELb0EEENS1_19SingleTileSchedulerILb0ELb0ELb1ELi128EEEEEEEEEvNT_6ParamsE,"aw",@nobits
	.sectionflags	@""
	.align	16


//--------------------- .nv.shared._ZN7cutlass13device_kernelIN5flash19enable_sm80_to_sm89INS1_16FlashAttnFwdSm80INS1_25CollectiveMainloopFwdSm80ILi8ELi2ELb0EN4cute5tupleIJNS5_1CILi128EEENS7_ILi64EEENS7_ILi192EEEEEELi192ENS_6half_tEfNS_4arch4Sm80ELb0ELb1ELb1ELb1ELb0ELb0ELb1ELb0EEENS1_21CollectiveEpilogueFwdINS6_IJS8_SA_S9_EEENS6_IJNS7_ILi1EEESI_SI_EEESC_SE_Li256ELb1ELb1ELb0ELb0EEENS1_19SingleTileSchedulerILb1ELb0ELb1ELi128EEEEEEEEEvNT_6ParamsE --------------------------
	.section	.nv.shared._ZN7cutlass13device_kernelIN5flash19enable_sm80_to_sm89INS1_16FlashAttnFwdSm80INS1_25CollectiveMainloopFwdSm80ILi8ELi2ELb0EN4cute5tupleIJNS5_1CILi128EEENS7_ILi64EEENS7_ILi192EEEEEELi192ENS_6half_tEfNS_4arch4Sm80ELb0ELb1ELb1ELb1ELb0ELb0ELb1ELb0EEENS1_21CollectiveEpilogueFwdINS6_IJS8_SA_S9_EEENS6_IJNS7_ILi1EEESI_SI_EEESC_SE_Li256ELb1ELb1ELb0ELb0EEENS1_19SingleTileSchedulerILb1ELb0ELb1ELi128EEEEEEEEEvNT_6ParamsE,"aw",@nobits
	.sectionflags	@""
	.align	16


//--------------------- .nv.shared._ZN7cutlass13device_kernelIN5flash19enable_sm80_to_sm89INS1_16FlashAttnFwdSm80INS1_25CollectiveMainloopFwdSm80ILi8ELi2ELb0EN4cute5tupleIJNS5_1CILi128EEENS7_ILi64EEENS7_ILi192EEEEEELi192ENS_6half_tEfNS_4arch4Sm80ELb0ELb1ELb1ELb1ELb0ELb1ELb1ELb0EEENS1_21CollectiveEpilogueFwdINS6_IJS8_SA_S9_EEENS6_IJNS7_ILi1EEESI_SI_EEESC_SE_Li256ELb1ELb1ELb0ELb0EEENS1_19SingleTileSchedulerILb1ELb0ELb1ELi128EEEEEEEEEvNT_6ParamsE --------------------------
	.section	.nv.shared._ZN7cutlass13device_kernelIN5flash19enable_sm80_to_sm89INS1_16FlashAttnFwdSm80INS1_25CollectiveMainloopFwdSm80ILi8ELi2ELb0EN4cute5tupleIJNS5_1CILi128EEENS7_ILi64EEENS7_ILi192EEEEEELi192ENS_6half_tEfNS_4arch4Sm80ELb0ELb1ELb1ELb1ELb0ELb1ELb1ELb0EEENS1_21CollectiveEpilogueFwdINS6_IJS8_SA_S9_EEENS6_IJNS7_ILi1EEESI_SI_EEESC_SE_Li256ELb1ELb1ELb0ELb0EEENS1_19SingleTileSchedulerILb1ELb0ELb1ELi128EEEEEEEEEvNT_6ParamsE,"aw",@nobits
	.sectionflags	@""
	.align	16


//--------------------- .nv.shared._ZN7cutlass13device_kernelIN5flash19enable_sm80_to_sm89INS1_16FlashAttnFwdSm80INS1_25CollectiveMainloopFwdSm80ILi8ELi2ELb1EN4cute5tupleIJNS5_1CILi128EEENS7_ILi96EEENS7_ILi192EEEEEELi192ENS_6half_tEfNS_4arch4Sm80ELb1ELb0ELb1ELb0ELb0ELb0ELb1ELb0EEENS1_21CollectiveEpilogueFwdINS6_IJS8_SA_S9_EEENS6_IJNS7_ILi1EEESI_SI_EEESC_SE_Li256ELb0ELb1ELb0ELb0EEENS1_30DynamicPersistentTileSchedulerILi256ELi256ELb0ELb1ELb0EEEEEEEEEvNT_6ParamsE --------------------------
	.section	.nv.shared._ZN7cutlass13device_kernelIN5flash19enable_sm80_to_sm89INS1_16FlashAttnFwdSm80INS1_25CollectiveMainloopFwdSm80ILi8ELi2ELb1EN4cute5tupleIJNS5_1CILi128EEENS7_ILi96EEENS7_ILi192EEEEEELi192ENS_6half_tEfNS_4arch4Sm80ELb1ELb0ELb1ELb0ELb0ELb0ELb1ELb0EEENS1_21CollectiveEpilogueFwdINS6_IJS8_SA_S9_EEENS6_IJNS7_ILi1EEESI_SI_EEESC_SE_Li256ELb0ELb1ELb0ELb0EEENS1_30DynamicPersistentTileSchedulerILi256ELi256ELb0ELb1ELb0EEEEEEEEEvNT_6ParamsE,"aw",@nobits
	.sectionflags	@""
	.align	16


//--------------------- .nv.shared._ZN7cutlass13device_kernelIN5flash19enable_sm80_to_sm89INS1_16FlashAttnFwdSm80INS1_25CollectiveMainloopFwdSm80ILi8ELi2ELb1EN4cute5tupleIJNS5_1CILi128EEENS7_ILi96EEENS7_ILi192EEEEEELi192ENS_6half_tEfNS_4arch4Sm80ELb1ELb0ELb1ELb1ELb0ELb0ELb1ELb0EEENS1_21CollectiveEpilogueFwdINS6_IJS8_SA_S9_EEENS6_IJNS7_ILi1EEESI_SI_EEESC_SE_Li256ELb1ELb1ELb0ELb0EEENS1_19SingleTileSchedulerILb1ELb0ELb1ELi128EEEEEEEEEvNT_6ParamsE --------------------------
	.section	.nv.shared._ZN7cutlass13device_kernelIN5flash19enable_sm80_to_sm89INS1_16FlashAttnFwdSm80INS1_25CollectiveMainloopFwdSm80ILi8ELi2ELb1EN4cute5tupleIJNS5_1CILi128EEENS7_ILi96EEENS7_ILi192EEEEEELi192ENS_6half_tEfNS_4arch4Sm80ELb1ELb0ELb1ELb1ELb0ELb0ELb1ELb0EEENS1_21CollectiveEpilogueFwdINS6_IJS8_SA_S9_EEENS6_IJNS7_ILi1EEESI_SI_EEESC_SE_Li256ELb1ELb1ELb0ELb0EEENS1_19SingleTileSchedulerILb1ELb0ELb1ELi128EEEEEEEEEvNT_6ParamsE,"aw",@nobits
	.sectionflags	@""
	.align	16


//--------------------- .nv.shared._ZN7cutlass13device_kernelIN5flash19enable_sm80_to_sm89INS1_16FlashAttnFwdSm80INS1_25CollectiveMainloopFwdSm80ILi8ELi2ELb0EN4cute5tupleIJNS5_1CILi128EEENS7_ILi64EEENS7_ILi192EEEEEELi192ENS_6half_tEfNS_4arch4Sm80ELb1ELb0ELb1ELb1ELb0ELb1ELb1ELb0EEENS1_21CollectiveEpilogueFwdINS6_IJS8_SA_S9_EEENS6_IJNS7_ILi1EEESI_SI_EEESC_SE_Li256ELb1ELb1ELb0ELb0EEENS1_19SingleTileSchedulerILb1ELb0ELb1ELi128EEEEEEEEEvNT_6ParamsE --------------------------
	.section	.nv.shared._ZN7cutlass13device_kernelIN5flash19enable_sm80_to_sm89INS1_16FlashAttnFwdSm80INS1_25CollectiveMainloopFwdSm80ILi8ELi2ELb0EN4cute5tupleIJNS5_1CILi128EEENS7_ILi64EEENS7_ILi192EEEEEELi192ENS_6half_tEfNS_4arch4Sm80ELb1ELb0ELb1ELb1ELb0ELb1ELb1ELb0EEENS1_21CollectiveEpilogueFwdINS6_IJS8_SA_S9_EEENS6_IJNS7_ILi1EEESI_SI_EEESC_SE_Li256ELb1ELb1ELb0ELb0EEENS1_19SingleTileSchedulerILb1ELb0ELb1ELi128EEEEEEEEEvNT_6ParamsE,"aw",@nobits
	.sectionflags	@""
	.align	16
